	.target	sm_90a

	.elftype	@"ET_EXEC"


//--------------------- .note.nv.tkinfo           --------------------------
	.section	.note.nv.tkinfo,"",@"SHT_NOTE"
	.sectionflags	@"SHF_NOTE_NV_TKINFO"
	.tkinfo
        /*0018*/ 	.word	0x00000002
        /*0030*/ 	.string	""
        /*0030*/ 	.string	"ptxas"
        /*0030*/ 	.string	"Cuda compilation tools, release 13.0, V13.0.88"
        /*0030*/ 	.string	"Build cuda_13.0.r13.0/compiler.36424714_0"
        /*0030*/ 	.string	"-arch sm_90a -m 64 "



//--------------------- .note.nv.cuinfo           --------------------------
	.section	.note.nv.cuinfo,"",@"SHT_NOTE"
	.sectionflags	@"SHF_NOTE_NV_CUINFO"
        /*0018*/ 	.short	0x0002
        /*001a*/ 	.short	0x005a
        /*001c*/ 	.short	0x0082
	.zero		2


//--------------------- .nv.info                  --------------------------
	.section	.nv.info,"",@"SHT_CUDA_INFO"
	.align	4


	//----- nvinfo : EIATTR_REGCOUNT
	.align		4
        /*0000*/ 	.byte	0x04, 0x2f
        /*0002*/ 	.short	(.L_20 - .L_19)
	.align		4
.L_19:
        /*0004*/ 	.word	index@(_ZN7cutlass13device_kernelIN5flash22FlashAttnBwdPreprocessIN4cute5tupleIJNS3_1CILi64EEENS5_ILi128EEEEEENS_6half_tEfNS_4arch4Sm90ELb1ELb1EEEEEvNT_6ParamsE)
        /*0008*/ 	.word	0x00000040


	//----- nvinfo : EIATTR_FRAME_SIZE
	.align		4
.L_20:
        /*000c*/ 	.byte	0x04, 0x11
        /*000e*/ 	.short	(.L_22 - .L_21)
	.align		4
.L_21:
        /*0010*/ 	.word	index@(_ZN7cutlass13device_kernelIN5flash22FlashAttnBwdPreprocessIN4cute5tupleIJNS3_1CILi64EEENS5_ILi128EEEEEENS_6half_tEfNS_4arch4Sm90ELb1ELb1EEEEEvNT_6ParamsE)
        /*0014*/ 	.word	0x00000000


	//----- nvinfo : EIATTR_REGCOUNT
	.align		4
.L_22:
        /*0018*/ 	.byte	0x04, 0x2f
        /*001a*/ 	.short	(.L_24 - .L_23)
	.align		4
.L_23:
        /*001c*/ 	.word	index@(_ZN7cutlass13device_kernelIN5flash11enable_sm90INS1_16FlashAttnBwdSm90INS1_25CollectiveMainloopBwdSm90ILi2ELi2ELi2EN4cute5tupleIJNS5_1CILi1EEES8_S8_EEENS6_IJNS7_ILi64EEENS7_ILi128EEESB_EEENS_6half_tEfNS_4arch4Sm90ELb1ELb0ELb0ELb1ELb1ELb1ELb0ELb0ELi2ELi1ELi2ELi1ELb0EEENS1_24CollectiveEpilogueBwdGQAISC_fSF_Li256ELb1ELb1EEENS1_25SingleTileBwdLPTSchedulerILb1ELi128ELb1EEEEEEEEEvNT_6ParamsE)
        /*0020*/ 	.word	0x000000a8


	//----- nvinfo : EIATTR_FRAME_SIZE
	.align		4
.L_24:
        /*0024*/ 	.byte	0x04, 0x11
        /*0026*/ 	.short	(.L_26 - .L_25)
	.align		4
.L_25:
        /*0028*/ 	.word	index@(_ZN7cutlass13device_kernelIN5flash11enable_sm90INS1_16FlashAttnBwdSm90INS1_25CollectiveMainloopBwdSm90ILi2ELi2ELi2EN4cute5tupleIJNS5_1CILi1EEES8_S8_EEENS6_IJNS7_ILi64EEENS7_ILi128EEESB_EEENS_6half_tEfNS_4arch4Sm90ELb1ELb0ELb0ELb1ELb1ELb1ELb0ELb0ELi2ELi1ELi2ELi1ELb0EEENS1_24CollectiveEpilogueBwdGQAISC_fSF_Li256ELb1ELb1EEENS1_25SingleTileBwdLPTSchedulerILb1ELi128ELb1EEEEEEEEEvNT_6ParamsE)
        /*002c*/ 	.word	0x00000008


	//----- nvinfo : EIATTR_REGCOUNT
	.align		4
.L_26:
        /*0030*/ 	.byte	0x04, 0x2f
        /*0032*/ 	.short	(.L_28 - .L_27)
	.align		4
.L_27:
        /*0034*/ 	.word	index@(_ZN7cutlass13device_kernelIN5flash32FlashAttnBwdPostprocessConvertdQIN4cute5tupleIJNS3_1CILi64EEENS5_ILi128EEEEEENS_6half_tEfNS_4arch4Sm90ELi256ENS3_8TiledMMAINS3_8MMA_AtomIJNS3_4SM904GMMA25MMA_64x64x16_F32F16F16_SSILNSF_5MajorE0ELSH_1ELNSF_7ScaleInE1ELSI_1EEEEEENS3_6LayoutINS4_IJNS5_ILi1EEENS5_ILi2EEESM_EEENS4_IJNS5_ILi0EEESM_SP_EEEEENS4_IJNS3_10UnderscoreESS_SS_EEEEELb0EEEEEvNT_6ParamsE)
        /*0038*/ 	.word	0x00000038


	//----- nvinfo : EIATTR_FRAME_SIZE
	.align		4
.L_28:
        /*003c*/ 	.byte	0x04, 0x11
        /*003e*/ 	.short	(.L_30 - .L_29)
	.align		4
.L_29:
        /*0040*/ 	.word	index@(_ZN7cutlass13device_kernelIN5flash32FlashAttnBwdPostprocessConvertdQIN4cute5tupleIJNS3_1CILi64EEENS5_ILi128EEEEEENS_6half_tEfNS_4arch4Sm90ELi256ENS3_8TiledMMAINS3_8MMA_AtomIJNS3_4SM904GMMA25MMA_64x64x16_F32F16F16_SSILNSF_5MajorE0ELSH_1ELNSF_7ScaleInE1ELSI_1EEEEEENS3_6LayoutINS4_IJNS5_ILi1EEENS5_ILi2EEESM_EEENS4_IJNS5_ILi0EEESM_SP_EEEEENS4_IJNS3_10UnderscoreESS_SS_EEEEELb0EEEEEvNT_6ParamsE)
        /*0044*/ 	.word	0x00000000


	//----- nvinfo : EIATTR_REGCOUNT
	.align		4
.L_30:
        /*0048*/ 	.byte	0x04, 0x2f
        /*004a*/ 	.short	(.L_32 - .L_31)
	.align		4
.L_31:
        /*004c*/ 	.word	index@(_ZN7cutlass13device_kernelIN5flash32FlashAttnBwdPostprocessConvertdQIN4cute5tupleIJNS3_1CILi128EEES6_EEENS_6half_tEfNS_4arch4Sm90ELi256ENS3_8TiledMMAINS3_8MMA_AtomIJNS3_4SM904GMMA26MMA_64x128x16_F32F16F16_RSILNSE_5MajorE0ELSG_1ELNSE_7ScaleInE1ELSH_1EEEEEENS3_6LayoutINS4_IJNS5_ILi2EEENS5_ILi1EEESM_EEENS4_IJSM_NS5_ILi0EEESO_EEEEENS4_IJNS3_10UnderscoreESR_SR_EEEEELb0EEEEEvNT_6ParamsE)
        /*0050*/ 	.word	0x00000058


	//----- nvinfo : EIATTR_FRAME_SIZE
	.align		4
.L_32:
        /*0054*/ 	.byte	0x04, 0x11
        /*0056*/ 	.short	(.L_34 - .L_33)
	.align		4
.L_33:
        /*0058*/ 	.word	index@(_ZN7cutlass13device_kernelIN5flash32FlashAttnBwdPostprocessConvertdQIN4cute5tupleIJNS3_1CILi128EEES6_EEENS_6half_tEfNS_4arch4Sm90ELi256ENS3_8TiledMMAINS3_8MMA_AtomIJNS3_4SM904GMMA26MMA_64x128x16_F32F16F16_RSILNSE_5MajorE0ELSG_1ELNSE_7ScaleInE1ELSH_1EEEEEENS3_6LayoutINS4_IJNS5_ILi2EEENS5_ILi1EEESM_EEENS4_IJSM_NS5_ILi0EEESO_EEEEENS4_IJNS3_10UnderscoreESR_SR_EEEEELb0EEEEEvNT_6ParamsE)
        /*005c*/ 	.word	0x00000000


	//----- nvinfo : EIATTR_REGCOUNT
	.align		4
.L_34:
        /*0060*/ 	.byte	0x04, 0x2f
        /*0062*/ 	.short	(.L_36 - .L_35)
	.align		4
.L_35:
        /*0064*/ 	.word	index@(_ZN7cutlass13device_kernelIN5flash11enable_sm90INS1_16FlashAttnBwdSm90INS1_25CollectiveMainloopBwdSm90ILi2ELi2ELi2EN4cute5tupleIJNS5_1CILi1EEES8_S8_EEENS6_IJNS7_ILi64EEENS7_ILi128EEESB_EEENS_6half_tEfNS_4arch4Sm90ELb1ELb0ELb0ELb1ELb0ELb1ELb0ELb0ELi2ELi1ELi2ELi1ELb0EEENS1_24CollectiveEpilogueBwdGQAISC_fSF_Li256ELb1ELb0EEENS1_25SingleTileBwdLPTSchedulerILb1ELi128ELb0EEEEEEEEEvNT_6ParamsE)
        /*0068*/ 	.word	0x000000a8


	//----- nvinfo : EIATTR_FRAME_SIZE
	.align		4
.L_36:
        /*006c*/ 	.byte	0x04, 0x11
        /*006e*/ 	.short	(.L_38 - .L_37)
	.align		4
.L_37:
        /*0070*/ 	.word	index@(_ZN7cutlass13device_kernelIN5flash11enable_sm90INS1_16FlashAttnBwdSm90INS1_25CollectiveMainloopBwdSm90ILi2ELi2ELi2EN4cute5tupleIJNS5_1CILi1EEES8_S8_EEENS6_IJNS7_ILi64EEENS7_ILi128EEESB_EEENS_6half_tEfNS_4arch4Sm90ELb1ELb0ELb0ELb1ELb0ELb1ELb0ELb0ELi2ELi1ELi2ELi1ELb0EEENS1_24CollectiveEpilogueBwdGQAISC_fSF_Li256ELb1ELb0EEENS1_25SingleTileBwdLPTSchedulerILb1ELi128ELb0EEEEEEEEEvNT_6ParamsE)
        /*0074*/ 	.word	0x00000008


	//----- nvinfo : EIATTR_REGCOUNT
	.align		4
.L_38:
        /*0078*/ 	.byte	0x04, 0x2f
        /*007a*/ 	.short	(.L_40 - .L_39)
	.align		4
.L_39:
        /*007c*/ 	.word	index@(_ZN7cutlass13device_kernelIN5flash11enable_sm90INS1_16FlashAttnBwdSm90INS1_25CollectiveMainloopBwdSm90ILi2ELi2ELi2EN4cute5tupleIJNS5_1CILi1EEES8_S8_EEENS6_IJNS7_ILi64EEENS7_ILi128EEESB_EEENS_6half_tEfNS_4arch4Sm90ELb1ELb0ELb0ELb1ELb1ELb1ELb0ELb0ELi2ELi1ELi2ELi1ELb0EEENS1_21CollectiveEpilogueBwdISC_SD_SF_Li256ELb1ELb0ELi1EEENS1_25SingleTileBwdLPTSchedulerILb1ELi128ELb1EEEEEEEEEvNT_6ParamsE)
        /*0080*/ 	.word	0x000000a8


	//----- nvinfo : EIATTR_FRAME_SIZE
	.align		4
.L_40:
        /*0084*/ 	.byte	0x04, 0x11
        /*0086*/ 	.short	(.L_42 - .L_41)
	.align		4
.L_41:
        /*0088*/ 	.word	index@(_ZN7cutlass13device_kernelIN5flash11enable_sm90INS1_16FlashAttnBwdSm90INS1_25CollectiveMainloopBwdSm90ILi2ELi2ELi2EN4cute5tupleIJNS5_1CILi1EEES8_S8_EEENS6_IJNS7_ILi64EEENS7_ILi128EEESB_EEENS_6half_tEfNS_4arch4Sm90ELb1ELb0ELb0ELb1ELb1ELb1ELb0ELb0ELi2ELi1ELi2ELi1ELb0EEENS1_21CollectiveEpilogueBwdISC_SD_SF_Li256ELb1ELb0ELi1EEENS1_25SingleTileBwdLPTSchedulerILb1ELi128ELb1EEEEEEEEEvNT_6ParamsE)
        /*008c*/ 	.word	0x00000008


	//----- nvinfo : EIATTR_REGCOUNT
	.align		4
.L_42:
        /*0090*/ 	.byte	0x04, 0x2f
        /*0092*/ 	.short	(.L_44 - .L_43)
	.align		4
.L_43:
        /*0094*/ 	.word	index@(_ZN7cutlass13device_kernelIN5flash11enable_sm90INS1_16FlashAttnBwdSm90INS1_25CollectiveMainloopBwdSm90ILi2ELi2ELi2EN4cute5tupleIJNS5_1CILi1EEES8_S8_EEENS6_IJNS7_ILi64EEENS7_ILi128EEESB_EEENS_6half_tEfNS_4arch4Sm90ELb1ELb0ELb0ELb1ELb0ELb1ELb0ELb0ELi2ELi1ELi2ELi1ELb0EEENS1_21CollectiveEpilogueBwdISC_SD_SF_Li256ELb1ELb0ELi1EEENS1_25SingleTileBwdLPTSchedulerILb1ELi128ELb0EEEEEEEEEvNT_6ParamsE)
        /*0098*/ 	.word	0x000000a8


	//----- nvinfo : EIATTR_FRAME_SIZE
	.align		4
.L_44:
        /*009c*/ 	.byte	0x04, 0x11
        /*009e*/ 	.short	(.L_46 - .L_45)
	.align		4
.L_45:
        /*00a0*/ 	.word	index@(_ZN7cutlass13device_kernelIN5flash11enable_sm90INS1_16FlashAttnBwdSm90INS1_25CollectiveMainloopBwdSm90ILi2ELi2ELi2EN4cute5tupleIJNS5_1CILi1EEES8_S8_EEENS6_IJNS7_ILi64EEENS7_ILi128EEESB_EEENS_6half_tEfNS_4arch4Sm90ELb1ELb0ELb0ELb1ELb0ELb1ELb0ELb0ELi2ELi1ELi2ELi1ELb0EEENS1_21CollectiveEpilogueBwdISC_SD_SF_Li256ELb1ELb0ELi1EEENS1_25SingleTileBwdLPTSchedulerILb1ELi128ELb0EEEEEEEEEvNT_6ParamsE)
        /*00a4*/ 	.word	0x00000008


	//----- nvinfo : EIATTR_REGCOUNT
	.align		4
.L_46:
        /*00a8*/ 	.byte	0x04, 0x2f
        /*00aa*/ 	.short	(.L_48 - .L_47)
	.align		4
.L_47:
        /*00ac*/ 	.word	index@(_ZN7cutlass13device_kernelIN5flash22FlashAttnBwdPreprocessIN4cute5tupleIJNS3_1CILi64EEENS5_ILi128EEEEEENS_6half_tEfNS_4arch4Sm90ELb1ELb0EEEEEvNT_6ParamsE)
        /*00b0*/ 	.word	0x00000040


	//----- nvinfo : EIATTR_FRAME_SIZE
	.align		4
.L_48:
        /*00b4*/ 	.byte	0x04, 0x11
        /*00b6*/ 	.short	(.L_50 - .L_49)
	.align		4
.L_49:
        /*00b8*/ 	.word	index@(_ZN7cutlass13device_kernelIN5flash22FlashAttnBwdPreprocessIN4cute5tupleIJNS3_1CILi64EEENS5_ILi128EEEEEENS_6half_tEfNS_4arch4Sm90ELb1ELb0EEEEEvNT_6ParamsE)
        /*00bc*/ 	.word	0x00000000


	//----- nvinfo : EIATTR_REGCOUNT
	.align		4
.L_50:
        /*00c0*/ 	.byte	0x04, 0x2f
        /*00c2*/ 	.short	(.L_52 - .L_51)
	.align		4
.L_51:
        /*00c4*/ 	.word	index@(_ZN7cutlass13device_kernelIN5flash11enable_sm90INS1_16FlashAttnBwdSm90INS1_25CollectiveMainloopBwdSm90ILi2ELi2ELi2EN4cute5tupleIJNS5_1CILi1EEES8_S8_EEENS6_IJNS7_ILi64EEENS7_ILi128EEESB_EEENS_6half_tEfNS_4arch4Sm90ELb1ELb0ELb0ELb0ELb1ELb1ELb0ELb0ELi2ELi1ELi2ELi1ELb0EEENS1_24CollectiveEpilogueBwdGQAISC_fSF_Li256ELb0ELb1EEENS1_25SingleTileBwdLPTSchedulerILb0ELi128ELb1EEEEEEEEEvNT_6ParamsE)
        /*00c8*/ 	.word	0x000000a8


	//----- nvinfo : EIATTR_FRAME_SIZE
	.align		4
.L_52:
        /*00cc*/ 	.byte	0x04, 0x11
        /*00ce*/ 	.short	(.L_54 - .L_53)
	.align		4
.L_53:
        /*00d0*/ 	.word	index@(_ZN7cutlass13device_kernelIN5flash11enable_sm90INS1_16FlashAttnBwdSm90INS1_25CollectiveMainloopBwdSm90ILi2ELi2ELi2EN4cute5tupleIJNS5_1CILi1EEES8_S8_EEENS6_IJNS7_ILi64EEENS7_ILi128EEESB_EEENS_6half_tEfNS_4arch4Sm90ELb1ELb0ELb0ELb0ELb1ELb1ELb0ELb0ELi2ELi1ELi2ELi1ELb0EEENS1_24CollectiveEpilogueBwdGQAISC_fSF_Li256ELb0ELb1EEENS1_25SingleTileBwdLPTSchedulerILb0ELi128ELb1EEEEEEEEEvNT_6ParamsE)
        /*00d4*/ 	.word	0x00000008


	//----- nvinfo : EIATTR_REGCOUNT
	.align		4
.L_54:
        /*00d8*/ 	.byte	0x04, 0x2f
        /*00da*/ 	.short	(.L_56 - .L_55)
	.align		4
.L_55:
        /*00dc*/ 	.word	index@(_ZN7cutlass13device_kernelIN5flash11enable_sm90INS1_16FlashAttnBwdSm90INS1_25CollectiveMainloopBwdSm90ILi2ELi2ELi2EN4cute5tupleIJNS5_1CILi1EEES8_S8_EEENS6_IJNS7_ILi64EEENS7_ILi128EEESB_EEENS_6half_tEfNS_4arch4Sm90ELb1ELb0ELb0ELb0ELb0ELb1ELb0ELb0ELi2ELi1ELi2ELi1ELb0EEENS1_24CollectiveEpilogueBwdGQAISC_fSF_Li256ELb0ELb0EEENS1_25SingleTileBwdLPTSchedulerILb0ELi128ELb0EEEEEEEEEvNT_6ParamsE)
        /*00e0*/ 	.word	0x000000a8


	//----- nvinfo : EIATTR_FRAME_SIZE
	.align		4
.L_56:
        /*00e4*/ 	.byte	0x04, 0x11
        /*00e6*/ 	.short	(.L_58 - .L_57)
	.align		4
.L_57:
        /*00e8*/ 	.word	index@(_ZN7cutlass13device_kernelIN5flash11enable_sm90INS1_16FlashAttnBwdSm90INS1_25CollectiveMainloopBwdSm90ILi2ELi2ELi2EN4cute5tupleIJNS5_1CILi1EEES8_S8_EEENS6_IJNS7_ILi64EEENS7_ILi128EEESB_EEENS_6half_tEfNS_4arch4Sm90ELb1ELb0ELb0ELb0ELb0ELb1ELb0ELb0ELi2ELi1ELi2ELi1ELb0EEENS1_24CollectiveEpilogueBwdGQAISC_fSF_Li256ELb0ELb0EEENS1_25SingleTileBwdLPTSchedulerILb0ELi128ELb0EEEEEEEEEvNT_6ParamsE)
        /*00ec*/ 	.word	0x00000008


	//----- nvinfo : EIATTR_REGCOUNT
	.align		4
.L_58:
        /*00f0*/ 	.byte	0x04, 0x2f
        /*00f2*/ 	.short	(.L_60 - .L_59)
	.align		4
.L_59:
        /*00f4*/ 	.word	index@(_ZN7cutlass13device_kernelIN5flash11enable_sm90INS1_16FlashAttnBwdSm90INS1_25CollectiveMainloopBwdSm90ILi2ELi2ELi2EN4cute5tupleIJNS5_1CILi1EEES8_S8_EEENS6_IJNS7_ILi64EEENS7_ILi128EEESB_EEENS_6half_tEfNS_4arch4Sm90ELb1ELb0ELb0ELb0ELb1ELb1ELb0ELb0ELi2ELi1ELi2ELi1ELb0EEENS1_21CollectiveEpilogueBwdISC_SD_SF_Li256ELb0ELb0ELi1EEENS1_25SingleTileBwdLPTSchedulerILb0ELi128ELb1EEEEEEEEEvNT_6ParamsE)
        /*00f8*/ 	.word	0x000000a8


	//----- nvinfo : EIATTR_FRAME_SIZE
	.align		4
.L_60:
        /*00fc*/ 	.byte	0x04, 0x11
        /*00fe*/ 	.short	(.L_62 - .L_61)
	.align		4
.L_61:
        /*0100*/ 	.word	index@(_ZN7cutlass13device_kernelIN5flash11enable_sm90INS1_16FlashAttnBwdSm90INS1_25CollectiveMainloopBwdSm90ILi2ELi2ELi2EN4cute5tupleIJNS5_1CILi1EEES8_S8_EEENS6_IJNS7_ILi64EEENS7_ILi128EEESB_EEENS_6half_tEfNS_4arch4Sm90ELb1ELb0ELb0ELb0ELb1ELb1ELb0ELb0ELi2ELi1ELi2ELi1ELb0EEENS1_21CollectiveEpilogueBwdISC_SD_SF_Li256ELb0ELb0ELi1EEENS1_25SingleTileBwdLPTSchedulerILb0ELi128ELb1EEEEEEEEEvNT_6ParamsE)
        /*0104*/ 	.word	0x00000008


	//----- nvinfo : EIATTR_REGCOUNT
	.align		4
.L_62:
        /*0108*/ 	.byte	0x04, 0x2f
        /*010a*/ 	.short	(.L_64 - .L_63)
	.align		4
.L_63:
        /*010c*/ 	.word	index@(_ZN7cutlass13device_kernelIN5flash11enable_sm90INS1_16FlashAttnBwdSm90INS1_25CollectiveMainloopBwdSm90ILi2ELi2ELi2EN4cute5tupleIJNS5_1CILi1EEES8_S8_EEENS6_IJNS7_ILi64EEENS7_ILi128EEESB_EEENS_6half_tEfNS_4arch4Sm90ELb1ELb0ELb0ELb0ELb0ELb1ELb0ELb0ELi2ELi1ELi2ELi1ELb0EEENS1_21CollectiveEpilogueBwdISC_SD_SF_Li256ELb0ELb0ELi1EEENS1_25SingleTileBwdLPTSchedulerILb0ELi128ELb0EEEEEEEEEvNT_6ParamsE)
        /*0110*/ 	.word	0x000000a8


	//----- nvinfo : EIATTR_FRAME_SIZE
	.align		4
.L_64:
        /*0114*/ 	.byte	0x04, 0x11
        /*0116*/ 	.short	(.L_66 - .L_65)
	.align		4
.L_65:
        /*0118*/ 	.word	index@(_ZN7cutlass13device_kernelIN5flash11enable_sm90INS1_16FlashAttnBwdSm90INS1_25CollectiveMainloopBwdSm90ILi2ELi2ELi2EN4cute5tupleIJNS5_1CILi1EEES8_S8_EEENS6_IJNS7_ILi64EEENS7_ILi128EEESB_EEENS_6half_tEfNS_4arch4Sm90ELb1ELb0ELb0ELb0ELb0ELb1ELb0ELb0ELi2ELi1ELi2ELi1ELb0EEENS1_21CollectiveEpilogueBwdISC_SD_SF_Li256ELb0ELb0ELi1EEENS1_25SingleTileBwdLPTSchedulerILb0ELi128ELb0EEEEEEEEEvNT_6ParamsE)
        /*011c*/ 	.word	0x00000008


	//----- nvinfo : EIATTR_REGCOUNT
	.align		4
.L_66:
        /*0120*/ 	.byte	0x04, 0x2f
        /*0122*/ 	.short	(.L_68 - .L_67)
	.align		4
.L_67:
        /*0124*/ 	.word	index@(_ZN7cutlass13device_kernelIN5flash11enable_sm90INS1_16FlashAttnBwdSm90INS1_25CollectiveMainloopBwdSm90ILi2ELi2ELi2EN4cute5tupleIJNS5_1CILi1EEES8_S8_EEENS6_IJNS7_ILi64EEENS7_ILi128EEESB_EEENS_6half_tEfNS_4arch4Sm90ELb0ELb1ELb0ELb1ELb1ELb1ELb0ELb0ELi2ELi1ELi2ELi1ELb0EEENS1_24CollectiveEpilogueBwdGQAISC_fSF_Li256ELb1ELb1EEENS1_19SingleTileSchedulerILb1ELb0ELb0ELi128EEEEEEEEEvNT_6ParamsE)
        /*0128*/ 	.word	0x000000a8


	//----- nvinfo : EIATTR_FRAME_SIZE
	.align		4
.L_68:
        /*012c*/ 	.byte	0x04, 0x11
        /*012e*/ 	.short	(.L_70 - .L_69)
	.align		4
.L_69:
        /*0130*/ 	.word	index@(_ZN7cutlass13device_kernelIN5flash11enable_sm90INS1_16FlashAttnBwdSm90INS1_25CollectiveMainloopBwdSm90ILi2ELi2ELi2EN4cute5tupleIJNS5_1CILi1EEES8_S8_EEENS6_IJNS7_ILi64EEENS7_ILi128EEESB_EEENS_6half_tEfNS_4arch4Sm90ELb0ELb1ELb0ELb1ELb1ELb1ELb0ELb0ELi2ELi1ELi2ELi1ELb0EEENS1_24CollectiveEpilogueBwdGQAISC_fSF_Li256ELb1ELb1EEENS1_19SingleTileSchedulerILb1ELb0ELb0ELi128EEEEEEEEEvNT_6ParamsE)
        /*0134*/ 	.word	0x00000008


	//----- nvinfo : EIATTR_REGCOUNT
	.align		4
.L_70:
        /*0138*/ 	.byte	0x04, 0x2f
        /*013a*/ 	.short	(.L_72 - .L_71)
	.align		4
.L_71:
        /*013c*/ 	.word	index@(_ZN7cutlass13device_kernelIN5flash11enable_sm90INS1_16FlashAttnBwdSm90INS1_25CollectiveMainloopBwdSm90ILi2ELi2ELi2EN4cute5tupleIJNS5_1CILi1EEES8_S8_EEENS6_IJNS7_ILi64EEENS7_ILi128EEESB_EEENS_6half_tEfNS_4arch4Sm90ELb0ELb1ELb0ELb1ELb0ELb1ELb0ELb0ELi2ELi1ELi2ELi1ELb0EEENS1_24CollectiveEpilogueBwdGQAISC_fSF_Li256ELb1ELb0EEENS1_19SingleTileSchedulerILb1ELb0ELb0ELi128EEEEEEEEEvNT_6ParamsE)
        /*0140*/ 	.word	0x000000a8


	//----- nvinfo : EIATTR_FRAME_SIZE
	.align		4
.L_72:
        /*0144*/ 	.byte	0x04, 0x11
        /*0146*/ 	.short	(.L_74 - .L_73)
	.align		4
.L_73:
        /*0148*/ 	.word	index@(_ZN7cutlass13device_kernelIN5flash11enable_sm90INS1_16FlashAttnBwdSm90INS1_25CollectiveMainloopBwdSm90ILi2ELi2ELi2EN4cute5tupleIJNS5_1CILi1EEES8_S8_EEENS6_IJNS7_ILi64EEENS7_ILi128EEESB_EEENS_6half_tEfNS_4arch4Sm90ELb0ELb1ELb0ELb1ELb0ELb1ELb0ELb0ELi2ELi1ELi2ELi1ELb0EEENS1_24CollectiveEpilogueBwdGQAISC_fSF_Li256ELb1ELb0EEENS1_19SingleTileSchedulerILb1ELb0ELb0ELi128EEEEEEEEEvNT_6ParamsE)
        /*014c*/ 	.word	0x00000008


	//----- nvinfo : EIATTR_REGCOUNT
	.align		4
.L_74:
        /*0150*/ 	.byte	0x04, 0x2f
        /*0152*/ 	.short	(.L_76 - .L_75)
	.align		4
.L_75:
        /*0154*/ 	.word	index@(_ZN7cutlass13device_kernelIN5flash11enable_sm90INS1_16FlashAttnBwdSm90INS1_25CollectiveMainloopBwdSm90ILi2ELi2ELi2EN4cute5tupleIJNS5_1CILi1EEES8_S8_EEENS6_IJNS7_ILi64EEENS7_ILi128EEESB_EEENS_6half_tEfNS_4arch4Sm90ELb0ELb1ELb0ELb1ELb1ELb1ELb0ELb0ELi2ELi1ELi2ELi1ELb0EEENS1_21CollectiveEpilogueBwdISC_SD_SF_Li256ELb1ELb0ELi1EEENS1_19SingleTileSchedulerILb1ELb0ELb0ELi128EEEEEEEEEvNT_6ParamsE)
        /*0158*/ 	.word	0x000000a8


	//----- nvinfo : EIATTR_FRAME_SIZE
	.align		4
.L_76:
        /*015c*/ 	.byte	0x04, 0x11
        /*015e*/ 	.short	(.L_78 - .L_77)
	.align		4
.L_77:
        /*0160*/ 	.word	index@(_ZN7cutlass13device_kernelIN5flash11enable_sm90INS1_16FlashAttnBwdSm90INS1_25CollectiveMainloopBwdSm90ILi2ELi2ELi2EN4cute5tupleIJNS5_1CILi1EEES8_S8_EEENS6_IJNS7_ILi64EEENS7_ILi128EEESB_EEENS_6half_tEfNS_4arch4Sm90ELb0ELb1ELb0ELb1ELb1ELb1ELb0ELb0ELi2ELi1ELi2ELi1ELb0EEENS1_21CollectiveEpilogueBwdISC_SD_SF_Li256ELb1ELb0ELi1EEENS1_19SingleTileSchedulerILb1ELb0ELb0ELi128EEEEEEEEEvNT_6ParamsE)
        /*0164*/ 	.word	0x00000008


	//----- nvinfo : EIATTR_REGCOUNT
	.align		4
.L_78:
        /*0168*/ 	.byte	0x04, 0x2f
        /*016a*/ 	.short	(.L_80 - .L_79)
	.align		4
.L_79:
        /*016c*/ 	.word	index@(_ZN7cutlass13device_kernelIN5flash11enable_sm90INS1_16FlashAttnBwdSm90INS1_25CollectiveMainloopBwdSm90ILi2ELi2ELi2EN4cute5tupleIJNS5_1CILi1EEES8_S8_EEENS6_IJNS7_ILi64EEENS7_ILi128EEESB_EEENS_6half_tEfNS_4arch4Sm90ELb0ELb1ELb0ELb1ELb0ELb1ELb0ELb0ELi2ELi1ELi2ELi1ELb0EEENS1_21CollectiveEpilogueBwdISC_SD_SF_Li256ELb1ELb0ELi1EEENS1_19SingleTileSchedulerILb1ELb0ELb0ELi128EEEEEEEEEvNT_6ParamsE)
        /*0170*/ 	.word	0x000000a8


	//----- nvinfo : EIATTR_FRAME_SIZE
	.align		4
.L_80:
        /*0174*/ 	.byte	0x04, 0x11
        /*0176*/ 	.short	(.L_82 - .L_81)
	.align		4
.L_81:
        /*0178*/ 	.word	index@(_ZN7cutlass13device_kernelIN5flash11enable_sm90INS1_16FlashAttnBwdSm90INS1_25CollectiveMainloopBwdSm90ILi2ELi2ELi2EN4cute5tupleIJNS5_1CILi1EEES8_S8_EEENS6_IJNS7_ILi64EEENS7_ILi128EEESB_EEENS_6half_tEfNS_4arch4Sm90ELb0ELb1ELb0ELb1ELb0ELb1ELb0ELb0ELi2ELi1ELi2ELi1ELb0EEENS1_21CollectiveEpilogueBwdISC_SD_SF_Li256ELb1ELb0ELi1EEENS1_19SingleTileSchedulerILb1ELb0ELb0ELi128EEEEEEEEEvNT_6ParamsE)
        /*017c*/ 	.word	0x00000008


	//----- nvinfo : EIATTR_REGCOUNT
	.align		4
.L_82:
        /*0180*/ 	.byte	0x04, 0x2f
        /*0182*/ 	.short	(.L_84 - .L_83)
	.align		4
.L_83:
        /*0184*/ 	.word	index@(_ZN7cutlass13device_kernelIN5flash11enable_sm90INS1_16FlashAttnBwdSm90INS1_25CollectiveMainloopBwdSm90ILi2ELi2ELi2EN4cute5tupleIJNS5_1CILi1EEES8_S8_EEENS6_IJNS7_ILi64EEENS7_ILi128EEESB_EEENS_6half_tEfNS_4arch4Sm90ELb0ELb1ELb0ELb0ELb1ELb1ELb0ELb0ELi2ELi1ELi2ELi1ELb0EEENS1_24CollectiveEpilogueBwdGQAISC_fSF_Li256ELb0ELb1EEENS1_19SingleTileSchedulerILb0ELb0ELb0ELi128EEEEEEEEEvNT_6ParamsE)
        /*0188*/ 	.word	0x000000a8


	//----- nvinfo : EIATTR_FRAME_SIZE
	.align		4
.L_84:
        /*018c*/ 	.byte	0x04, 0x11
        /*018e*/ 	.short	(.L_86 - .L_85)
	.align		4
.L_85:
        /*0190*/ 	.word	index@(_ZN7cutlass13device_kernelIN5flash11enable_sm90INS1_16FlashAttnBwdSm90INS1_25CollectiveMainloopBwdSm90ILi2ELi2ELi2EN4cute5tupleIJNS5_1CILi1EEES8_S8_EEENS6_IJNS7_ILi64EEENS7_ILi128EEESB_EEENS_6half_tEfNS_4arch4Sm90ELb0ELb1ELb0ELb0ELb1ELb1ELb0ELb0ELi2ELi1ELi2ELi1ELb0EEENS1_24CollectiveEpilogueBwdGQAISC_fSF_Li256ELb0ELb1EEENS1_19SingleTileSchedulerILb0ELb0ELb0ELi128EEEEEEEEEvNT_6ParamsE)
        /*0194*/ 	.word	0x00000008


	//----- nvinfo : EIATTR_REGCOUNT
	.align		4
.L_86:
        /*0198*/ 	.byte	0x04, 0x2f
        /*019a*/ 	.short	(.L_88 - .L_87)
	.align		4
.L_87:
        /*019c*/ 	.word	index@(_ZN7cutlass13device_kernelIN5flash11enable_sm90INS1_16FlashAttnBwdSm90INS1_25CollectiveMainloopBwdSm90ILi2ELi2ELi2EN4cute5tupleIJNS5_1CILi1EEES8_S8_EEENS6_IJNS7_ILi64EEENS7_ILi128EEESB_EEENS_6half_tEfNS_4arch4Sm90ELb0ELb1ELb0ELb0ELb0ELb1ELb0ELb0ELi2ELi1ELi2ELi1ELb0EEENS1_24CollectiveEpilogueBwdGQAISC_fSF_Li256ELb0ELb0EEENS1_19SingleTileSchedulerILb0ELb0ELb0ELi128EEEEEEEEEvNT_6ParamsE)
        /*01a0*/ 	.word	0x000000a8


	//----- nvinfo : EIATTR_FRAME_SIZE
	.align		4
.L_88:
        /*01a4*/ 	.byte	0x04, 0x11
        /*01a6*/ 	.short	(.L_90 - .L_89)
	.align		4
.L_89:
        /*01a8*/ 	.word	index@(_ZN7cutlass13device_kernelIN5flash11enable_sm90INS1_16FlashAttnBwdSm90INS1_25CollectiveMainloopBwdSm90ILi2ELi2ELi2EN4cute5tupleIJNS5_1CILi1EEES8_S8_EEENS6_IJNS7_ILi64EEENS7_ILi128EEESB_EEENS_6half_tEfNS_4arch4Sm90ELb0ELb1ELb0ELb0ELb0ELb1ELb0ELb0ELi2ELi1ELi2ELi1ELb0EEENS1_24CollectiveEpilogueBwdGQAISC_fSF_Li256ELb0ELb0EEENS1_19SingleTileSchedulerILb0ELb0ELb0ELi128EEEEEEEEEvNT_6ParamsE)
        /*01ac*/ 	.word	0x00000008


	//----- nvinfo : EIATTR_REGCOUNT
	.align		4
.L_90:
        /*01b0*/ 	.byte	0x04, 0x2f
        /*01b2*/ 	.short	(.L_92 - .L_91)
	.align		4
.L_91:
        /*01b4*/ 	.word	index@(_ZN7cutlass13device_kernelIN5flash11enable_sm90INS1_16FlashAttnBwdSm90INS1_25CollectiveMainloopBwdSm90ILi2ELi2ELi2EN4cute5tupleIJNS5_1CILi1EEES8_S8_EEENS6_IJNS7_ILi64EEENS7_ILi128EEESB_EEENS_6half_tEfNS_4arch4Sm90ELb0ELb1ELb0ELb0ELb1ELb1ELb0ELb0ELi2ELi1ELi2ELi1ELb0EEENS1_21CollectiveEpilogueBwdISC_SD_SF_Li256ELb0ELb0ELi1EEENS1_19SingleTileSchedulerILb0ELb0ELb0ELi128EEEEEEEEEvNT_6ParamsE)
        /*01b8*/ 	.word	0x000000a8


	//----- nvinfo : EIATTR_FRAME_SIZE
	.align		4
.L_92:
        /*01bc*/ 	.byte	0x04, 0x11
        /*01be*/ 	.short	(.L_94 - .L_93)
	.align		4
.L_93:
        /*01c0*/ 	.word	index@(_ZN7cutlass13device_kernelIN5flash11enable_sm90INS1_16FlashAttnBwdSm90INS1_25CollectiveMainloopBwdSm90ILi2ELi2ELi2EN4cute5tupleIJNS5_1CILi1EEES8_S8_EEENS6_IJNS7_ILi64EEENS7_ILi128EEESB_EEENS_6half_tEfNS_4arch4Sm90ELb0ELb1ELb0ELb0ELb1ELb1ELb0ELb0ELi2ELi1ELi2ELi1ELb0EEENS1_21CollectiveEpilogueBwdISC_SD_SF_Li256ELb0ELb0ELi1EEENS1_19SingleTileSchedulerILb0ELb0ELb0ELi128EEEEEEEEEvNT_6ParamsE)
        /*01c4*/ 	.word	0x00000008


	//----- nvinfo : EIATTR_REGCOUNT
	.align		4
.L_94:
        /*01c8*/ 	.byte	0x04, 0x2f
        /*01ca*/ 	.short	(.L_96 - .L_95)
	.align		4
.L_95:
        /*01cc*/ 	.word	index@(_ZN7cutlass13device_kernelIN5flash11enable_sm90INS1_16FlashAttnBwdSm90INS1_25CollectiveMainloopBwdSm90ILi2ELi2ELi2EN4cute5tupleIJNS5_1CILi1EEES8_S8_EEENS6_IJNS7_ILi64EEENS7_ILi128EEESB_EEENS_6half_tEfNS_4arch4Sm90ELb0ELb1ELb0ELb0ELb0ELb1ELb0ELb0ELi2ELi1ELi2ELi1ELb0EEENS1_21CollectiveEpilogueBwdISC_SD_SF_Li256ELb0ELb0ELi1EEENS1_19SingleTileSchedulerILb0ELb0ELb0ELi128EEEEEEEEEvNT_6ParamsE)
        /*01d0*/ 	.word	0x000000a8


	//----- nvinfo : EIATTR_FRAME_SIZE
	.align		4
.L_96:
        /*01d4*/ 	.byte	0x04, 0x11
        /*01d6*/ 	.short	(.L_98 - .L_97)
	.align		4
.L_97:
        /*01d8*/ 	.word	index@(_ZN7cutlass13device_kernelIN5flash11enable_sm90INS1_16FlashAttnBwdSm90INS1_25CollectiveMainloopBwdSm90ILi2ELi2ELi2EN4cute5tupleIJNS5_1CILi1EEES8_S8_EEENS6_IJNS7_ILi64EEENS7_ILi128EEESB_EEENS_6half_tEfNS_4arch4Sm90ELb0ELb1ELb0ELb0ELb0ELb1ELb0ELb0ELi2ELi1ELi2ELi1ELb0EEENS1_21CollectiveEpilogueBwdISC_SD_SF_Li256ELb0ELb0ELi1EEENS1_19SingleTileSchedulerILb0ELb0ELb0ELi128EEEEEEEEEvNT_6ParamsE)
        /*01dc*/ 	.word	0x00000008


	//----- nvinfo : EIATTR_REGCOUNT
	.align		4
.L_98:
        /*01e0*/ 	.byte	0x04, 0x2f
        /*01e2*/ 	.short	(.L_100 - .L_99)
	.align		4
.L_99:
        /*01e4*/ 	.word	index@(_ZN7cutlass13device_kernelIN5flash22FlashAttnBwdPreprocessIN4cute5tupleIJNS3_1CILi80EEENS5_ILi128EEEEEENS_6half_tEfNS_4arch4Sm90ELb1ELb1EEEEEvNT_6ParamsE)
        /*01e8*/ 	.word	0x00000048


	//----- nvinfo : EIATTR_FRAME_SIZE
	.align		4
.L_100:
        /*01ec*/ 	.byte	0x04, 0x11
        /*01ee*/ 	.short	(.L_102 - .L_101)
	.align		4
.L_101:
        /*01f0*/ 	.word	index@(_ZN7cutlass13device_kernelIN5flash22FlashAttnBwdPreprocessIN4cute5tupleIJNS3_1CILi80EEENS5_ILi128EEEEEENS_6half_tEfNS_4arch4Sm90ELb1ELb1EEEEEvNT_6ParamsE)
        /*01f4*/ 	.word	0x00000000


	//----- nvinfo : EIATTR_REGCOUNT
	.align		4
.L_102:
        /*01f8*/ 	.byte	0x04, 0x2f
        /*01fa*/ 	.short	(.L_104 - .L_103)
	.align		4
.L_103:
        /*01fc*/ 	.word	index@(_ZN7cutlass13device_kernelIN5flash11enable_sm90INS1_16FlashAttnBwdSm90INS1_25CollectiveMainloopBwdSm90ILi2ELi2ELi2EN4cute5tupleIJNS5_1CILi1EEES8_S8_EEENS6_IJNS7_ILi80EEENS7_ILi128EEESB_EEENS_6half_tEfNS_4arch4Sm90ELb0ELb0ELb0ELb1ELb1ELb1ELb0ELb1ELi2ELi1ELi2ELi1ELb0EEENS1_24CollectiveEpilogueBwdGQAISC_fSF_Li256ELb1ELb1EEENS1_19SingleTileSchedulerILb1ELb0ELb0ELi128EEEEEEEEEvNT_6ParamsE)
        /*0200*/ 	.word	0x000000a8


	//----- nvinfo : EIATTR_FRAME_SIZE
	.align		4
.L_104:
        /*0204*/ 	.byte	0x04, 0x11
        /*0206*/ 	.short	(.L_106 - .L_105)
	.align		4
.L_105:
        /*0208*/ 	.word	index@(_ZN7cutlass13device_kernelIN5flash11enable_sm90INS1_16FlashAttnBwdSm90INS1_25CollectiveMainloopBwdSm90ILi2ELi2ELi2EN4cute5tupleIJNS5_1CILi1EEES8_S8_EEENS6_IJNS7_ILi80EEENS7_ILi128EEESB_EEENS_6half_tEfNS_4arch4Sm90ELb0ELb0ELb0ELb1ELb1ELb1ELb0ELb1ELi2ELi1ELi2ELi1ELb0EEENS1_24CollectiveEpilogueBwdGQAISC_fSF_Li256ELb1ELb1EEENS1_19SingleTileSchedulerILb1ELb0ELb0ELi128EEEEEEEEEvNT_6ParamsE)
        /*020c*/ 	.word	0x00000028


	//----- nvinfo : EIATTR_REGCOUNT
	.align		4
.L_106:
        /*0210*/ 	.byte	0x04, 0x2f
        /*0212*/ 	.short	(.L_108 - .L_107)
	.align		4
.L_107:
        /*0214*/ 	.word	index@(_ZN7cutlass13device_kernelIN5flash32FlashAttnBwdPostprocessConvertdQIN4cute5tupleIJNS3_1CILi80EEENS5_ILi128EEEEEENS_6half_tEfNS_4arch4Sm90ELi256ENS3_8TiledMMAINS3_8MMA_AtomIJNS3_4SM904GMMA25MMA_64x16x16_F32F16F16_SSILNSF_5MajorE1ELSH_0ELNSF_7ScaleInE1ELSI_1EEEEEENS3_6LayoutINS4_IJNS5_ILi2EEENS5_ILi1EEESN_EEENS4_IJSN_NS5_ILi0EEESP_EEEEENS4_IJNS3_10UnderscoreESS_SS_EEEEELb1EEEEEvNT_6ParamsE)
        /*0218*/ 	.word	0x00000040


	//----- nvinfo : EIATTR_FRAME_SIZE
	.align		4
.L_108:
        /*021c*/ 	.byte	0x04, 0x11
        /*021e*/ 	.short	(.L_110 - .L_109)
	.align		4
.L_109:
        /*0220*/ 	.word	index@(_ZN7cutlass13device_kernelIN5flash32FlashAttnBwdPostprocessConvertdQIN4cute5tupleIJNS3_1CILi80EEENS5_ILi128EEEEEENS_6half_tEfNS_4arch4Sm90ELi256ENS3_8TiledMMAINS3_8MMA_AtomIJNS3_4SM904GMMA25MMA_64x16x16_F32F16F16_SSILNSF_5MajorE1ELSH_0ELNSF_7ScaleInE1ELSI_1EEEEEENS3_6LayoutINS4_IJNS5_ILi2EEENS5_ILi1EEESN_EEENS4_IJSN_NS5_ILi0EEESP_EEEEENS4_IJNS3_10UnderscoreESS_SS_EEEEELb1EEEEEvNT_6ParamsE)
        /*0224*/ 	.word	0x00000000


	//----- nvinfo : EIATTR_REGCOUNT
	.align		4
.L_110:
        /*0228*/ 	.byte	0x04, 0x2f
        /*022a*/ 	.short	(.L_112 - .L_111)
	.align		4
.L_111:
        /*022c*/ 	.word	index@(_ZN7cutlass13device_kernelIN5flash11enable_sm90INS1_16FlashAttnBwdSm90INS1_25CollectiveMainloopBwdSm90ILi2ELi2ELi2EN4cute5tupleIJNS5_1CILi1EEES8_S8_EEENS6_IJNS7_ILi80EEENS7_ILi128EEESB_EEENS_6half_tEfNS_4arch4Sm90ELb0ELb0ELb0ELb1ELb0ELb1ELb0ELb1ELi2ELi1ELi2ELi1ELb0EEENS1_24CollectiveEpilogueBwdGQAISC_fSF_Li256ELb1ELb0EEENS1_19SingleTileSchedulerILb1ELb0ELb0ELi128EEEEEEEEEvNT_6ParamsE)
        /*0230*/ 	.word	0x000000a8


	//----- nvinfo : EIATTR_FRAME_SIZE
	.align		4
.L_112:
        /*0234*/ 	.byte	0x04, 0x11
        /*0236*/ 	.short	(.L_114 - .L_113)
	.align		4
.L_113:
        /*0238*/ 	.word	index@(_ZN7cutlass13device_kernelIN5flash11enable_sm90INS1_16FlashAttnBwdSm90INS1_25CollectiveMainloopBwdSm90ILi2ELi2ELi2EN4cute5tupleIJNS5_1CILi1EEES8_S8_EEENS6_IJNS7_ILi80EEENS7_ILi128EEESB_EEENS_6half_tEfNS_4arch4Sm90ELb0ELb0ELb0ELb1ELb0ELb1ELb0ELb1ELi2ELi1ELi2ELi1ELb0EEENS1_24CollectiveEpilogueBwdGQAISC_fSF_Li256ELb1ELb0EEENS1_19SingleTileSchedulerILb1ELb0ELb0ELi128EEEEEEEEEvNT_6ParamsE)
        /*023c*/ 	.word	0x00000028


	//----- nvinfo : EIATTR_REGCOUNT
	.align		4
.L_114:
        /*0240*/ 	.byte	0x04, 0x2f
        /*0242*/ 	.short	(.L_116 - .L_115)
	.align		4
.L_115:
        /*0244*/ 	.word	index@(_ZN7cutlass13device_kernelIN5flash11enable_sm90INS1_16FlashAttnBwdSm90INS1_25CollectiveMainloopBwdSm90ILi2ELi2ELi2EN4cute5tupleIJNS5_1CILi1EEES8_S8_EEENS6_IJNS7_ILi80EEENS7_ILi128EEESB_EEENS_6half_tEfNS_4arch4Sm90ELb0ELb0ELb0ELb1ELb1ELb1ELb0ELb1ELi2ELi1ELi2ELi1ELb0EEENS1_21CollectiveEpilogueBwdISC_SD_SF_Li256ELb1ELb0ELi1EEENS1_19SingleTileSchedulerILb1ELb0ELb0ELi128EEEEEEEEEvNT_6ParamsE)
        /*0248*/ 	.word	0x000000a8


	//----- nvinfo : EIATTR_FRAME_SIZE
	.align		4
.L_116:
        /*024c*/ 	.byte	0x04, 0x11
        /*024e*/ 	.short	(.L_118 - .L_117)
	.align		4
.L_117:
        /*0250*/ 	.word	index@(_ZN7cutlass13device_kernelIN5flash11enable_sm90INS1_16FlashAttnBwdSm90INS1_25CollectiveMainloopBwdSm90ILi2ELi2ELi2EN4cute5tupleIJNS5_1CILi1EEES8_S8_EEENS6_IJNS7_ILi80EEENS7_ILi128EEESB_EEENS_6half_tEfNS_4arch4Sm90ELb0ELb0ELb0ELb1ELb1ELb1ELb0ELb1ELi2ELi1ELi2ELi1ELb0EEENS1_21CollectiveEpilogueBwdISC_SD_SF_Li256ELb1ELb0ELi1EEENS1_19SingleTileSchedulerILb1ELb0ELb0ELi128EEEEEEEEEvNT_6ParamsE)
        /*0254*/ 	.word	0x00000028


	//----- nvinfo : EIATTR_REGCOUNT
	.align		4
.L_118:
        /*0258*/ 	.byte	0x04, 0x2f
        /*025a*/ 	.short	(.L_120 - .L_119)
	.align		4
.L_119:
        /*025c*/ 	.word	index@(_ZN7cutlass13device_kernelIN5flash11enable_sm90INS1_16FlashAttnBwdSm90INS1_25CollectiveMainloopBwdSm90ILi2ELi2ELi2EN4cute5tupleIJNS5_1CILi1EEES8_S8_EEENS6_IJNS7_ILi80EEENS7_ILi128EEESB_EEENS_6half_tEfNS_4arch4Sm90ELb0ELb0ELb0ELb1ELb0ELb1ELb0ELb1ELi2ELi1ELi2ELi1ELb0EEENS1_21CollectiveEpilogueBwdISC_SD_SF_Li256ELb1ELb0ELi1EEENS1_19SingleTileSchedulerILb1ELb0ELb0ELi128EEEEEEEEEvNT_6ParamsE)
        /*0260*/ 	.word	0x000000a8


	//----- nvinfo : EIATTR_FRAME_SIZE
	.align		4
.L_120:
        /*0264*/ 	.byte	0x04, 0x11
        /*0266*/ 	.short	(.L_122 - .L_121)
	.align		4
.L_121:
        /*0268*/ 	.word	index@(_ZN7cutlass13device_kernelIN5flash11enable_sm90INS1_16FlashAttnBwdSm90INS1_25CollectiveMainloopBwdSm90ILi2ELi2ELi2EN4cute5tupleIJNS5_1CILi1EEES8_S8_EEENS6_IJNS7_ILi80EEENS7_ILi128EEESB_EEENS_6half_tEfNS_4arch4Sm90ELb0ELb0ELb0ELb1ELb0ELb1ELb0ELb1ELi2ELi1ELi2ELi1ELb0EEENS1_21CollectiveEpilogueBwdISC_SD_SF_Li256ELb1ELb0ELi1EEENS1_19SingleTileSchedulerILb1ELb0ELb0ELi128EEEEEEEEEvNT_6ParamsE)
        /*026c*/ 	.word	0x00000028


	//----- nvinfo : EIATTR_REGCOUNT
	.align		4
.L_122:
        /*0270*/ 	.byte	0x04, 0x2f
        /*0272*/ 	.short	(.L_124 - .L_123)
	.align		4
.L_123:
        /*0274*/ 	.word	index@(_ZN7cutlass13device_kernelIN5flash22FlashAttnBwdPreprocessIN4cute5tupleIJNS3_1CILi80EEENS5_ILi128EEEEEENS_6half_tEfNS_4arch4Sm90ELb1ELb0EEEEEvNT_6ParamsE)
        /*0278*/ 	.word	0x00000046


	//----- nvinfo : EIATTR_FRAME_SIZE
	.align		4
.L_124:
        /*027c*/ 	.byte	0x04, 0x11
        /*027e*/ 	.short	(.L_126 - .L_125)
	.align		4
.L_125:
        /*0280*/ 	.word	index@(_ZN7cutlass13device_kernelIN5flash22FlashAttnBwdPreprocessIN4cute5tupleIJNS3_1CILi80EEENS5_ILi128EEEEEENS_6half_tEfNS_4arch4Sm90ELb1ELb0EEEEEvNT_6ParamsE)
        /*0284*/ 	.word	0x00000000


	//----- nvinfo : EIATTR_REGCOUNT
	.align		4
.L_126:
        /*0288*/ 	.byte	0x04, 0x2f
        /*028a*/ 	.short	(.L_128 - .L_127)
	.align		4
.L_127:
        /*028c*/ 	.word	index@(_ZN7cutlass13device_kernelIN5flash11enable_sm90INS1_16FlashAttnBwdSm90INS1_25CollectiveMainloopBwdSm90ILi2ELi2ELi2EN4cute5tupleIJNS5_1CILi1EEES8_S8_EEENS6_IJNS7_ILi80EEENS7_ILi128EEESB_EEENS_6half_tEfNS_4arch4Sm90ELb0ELb0ELb0ELb0ELb1ELb1ELb0ELb1ELi2ELi1ELi2ELi1ELb0EEENS1_24CollectiveEpilogueBwdGQAISC_fSF_Li256ELb0ELb1EEENS1_19SingleTileSchedulerILb0ELb0ELb0ELi128EEEEEEEEEvNT_6ParamsE)
        /*0290*/ 	.word	0x000000a8


	//----- nvinfo : EIATTR_FRAME_SIZE
	.align		4
.L_128:
        /*0294*/ 	.byte	0x04, 0x11
        /*0296*/ 	.short	(.L_130 - .L_129)
	.align		4
.L_129:
        /*0298*/ 	.word	index@(_ZN7cutlass13device_kernelIN5flash11enable_sm90INS1_16FlashAttnBwdSm90INS1_25CollectiveMainloopBwdSm90ILi2ELi2ELi2EN4cute5tupleIJNS5_1CILi1EEES8_S8_EEENS6_IJNS7_ILi80EEENS7_ILi128EEESB_EEENS_6half_tEfNS_4arch4Sm90ELb0ELb0ELb0ELb0ELb1ELb1ELb0ELb1ELi2ELi1ELi2ELi1ELb0EEENS1_24CollectiveEpilogueBwdGQAISC_fSF_Li256ELb0ELb1EEENS1_19SingleTileSchedulerILb0ELb0ELb0ELi128EEEEEEEEEvNT_6ParamsE)
        /*029c*/ 	.word	0x00000020


	//----- nvinfo : EIATTR_REGCOUNT
	.align		4
.L_130:
        /*02a0*/ 	.byte	0x04, 0x2f
        /*02a2*/ 	.short	(.L_132 - .L_131)
	.align		4
.L_131:
        /*02a4*/ 	.word	index@(_ZN7cutlass13device_kernelIN5flash11enable_sm90INS1_16FlashAttnBwdSm90INS1_25CollectiveMainloopBwdSm90ILi2ELi2ELi2EN4cute5tupleIJNS5_1CILi1EEES8_S8_EEENS6_IJNS7_ILi80EEENS7_ILi128EEESB_EEENS_6half_tEfNS_4arch4Sm90ELb0ELb0ELb0ELb0ELb0ELb1ELb0ELb1ELi2ELi1ELi2ELi1ELb0EEENS1_24CollectiveEpilogueBwdGQAISC_fSF_Li256ELb0ELb0EEENS1_19SingleTileSchedulerILb0ELb0ELb0ELi128EEEEEEEEEvNT_6ParamsE)
        /*02a8*/ 	.word	0x000000a8


	//----- nvinfo : EIATTR_FRAME_SIZE
	.align		4
.L_132:
        /*02ac*/ 	.byte	0x04, 0x11
        /*02ae*/ 	.short	(.L_134 - .L_133)
	.align		4
.L_133:
        /*02b0*/ 	.word	index@(_ZN7cutlass13device_kernelIN5flash11enable_sm90INS1_16FlashAttnBwdSm90INS1_25CollectiveMainloopBwdSm90ILi2ELi2ELi2EN4cute5tupleIJNS5_1CILi1EEES8_S8_EEENS6_IJNS7_ILi80EEENS7_ILi128EEESB_EEENS_6half_tEfNS_4arch4Sm90ELb0ELb0ELb0ELb0ELb0ELb1ELb0ELb1ELi2ELi1ELi2ELi1ELb0EEENS1_24CollectiveEpilogueBwdGQAISC_fSF_Li256ELb0ELb0EEENS1_19SingleTileSchedulerILb0ELb0ELb0ELi128EEEEEEEEEvNT_6ParamsE)
        /*02b4*/ 	.word	0x00000020


	//----- nvinfo : EIATTR_REGCOUNT
	.align		4
.L_134:
        /*02b8*/ 	.byte	0x04, 0x2f
        /*02ba*/ 	.short	(.L_136 - .L_135)
	.align		4
.L_135:
        /*02bc*/ 	.word	index@(_ZN7cutlass13device_kernelIN5flash11enable_sm90INS1_16FlashAttnBwdSm90INS1_25CollectiveMainloopBwdSm90ILi2ELi2ELi2EN4cute5tupleIJNS5_1CILi1EEES8_S8_EEENS6_IJNS7_ILi80EEENS7_ILi128EEESB_EEENS_6half_tEfNS_4arch4Sm90ELb0ELb0ELb0ELb0ELb1ELb1ELb0ELb1ELi2ELi1ELi2ELi1ELb0EEENS1_21CollectiveEpilogueBwdISC_SD_SF_Li256ELb0ELb0ELi1EEENS1_19SingleTileSchedulerILb0ELb0ELb0ELi128EEEEEEEEEvNT_6ParamsE)
        /*02c0*/ 	.word	0x000000a8


	//----- nvinfo : EIATTR_FRAME_SIZE
	.align		4
.L_136:
        /*02c4*/ 	.byte	0x04, 0x11
        /*02c6*/ 	.short	(.L_138 - .L_137)
	.align		4
.L_137:
        /*02c8*/ 	.word	index@(_ZN7cutlass13device_kernelIN5flash11enable_sm90INS1_16FlashAttnBwdSm90INS1_25CollectiveMainloopBwdSm90ILi2ELi2ELi2EN4cute5tupleIJNS5_1CILi1EEES8_S8_EEENS6_IJNS7_ILi80EEENS7_ILi128EEESB_EEENS_6half_tEfNS_4arch4Sm90ELb0ELb0ELb0ELb0ELb1ELb1ELb0ELb1ELi2ELi1ELi2ELi1ELb0EEENS1_21CollectiveEpilogueBwdISC_SD_SF_Li256ELb0ELb0ELi1EEENS1_19SingleTileSchedulerILb0ELb0ELb0ELi128EEEEEEEEEvNT_6ParamsE)
        /*02cc*/ 	.word	0x00000020


	//----- nvinfo : EIATTR_REGCOUNT
	.align		4
.L_138:
        /*02d0*/ 	.byte	0x04, 0x2f
        /*02d2*/ 	.short	(.L_140 - .L_139)
	.align		4
.L_139:
        /*02d4*/ 	.word	index@(_ZN7cutlass13device_kernelIN5flash11enable_sm90INS1_16FlashAttnBwdSm90INS1_25CollectiveMainloopBwdSm90ILi2ELi2ELi2EN4cute5tupleIJNS5_1CILi1EEES8_S8_EEENS6_IJNS7_ILi80EEENS7_ILi128EEESB_EEENS_6half_tEfNS_4arch4Sm90ELb0ELb0ELb0ELb0ELb0ELb1ELb0ELb1ELi2ELi1ELi2ELi1ELb0EEENS1_21CollectiveEpilogueBwdISC_SD_SF_Li256ELb0ELb0ELi1EEENS1_19SingleTileSchedulerILb0ELb0ELb0ELi128EEEEEEEEEvNT_6ParamsE)
        /*02d8*/ 	.word	0x000000a8


	//----- nvinfo : EIATTR_FRAME_SIZE
	.align		4
.L_140:
        /*02dc*/ 	.byte	0x04, 0x11
        /*02de*/ 	.short	(.L_142 - .L_141)
	.align		4
.L_141:
        /*02e0*/ 	.word	index@(_ZN7cutlass13device_kernelIN5flash11enable_sm90INS1_16FlashAttnBwdSm90INS1_25CollectiveMainloopBwdSm90ILi2ELi2ELi2EN4cute5tupleIJNS5_1CILi1EEES8_S8_EEENS6_IJNS7_ILi80EEENS7_ILi128EEESB_EEENS_6half_tEfNS_4arch4Sm90ELb0ELb0ELb0ELb0ELb0ELb1ELb0ELb1ELi2ELi1ELi2ELi1ELb0EEENS1_21CollectiveEpilogueBwdISC_SD_SF_Li256ELb0ELb0ELi1EEENS1_19SingleTileSchedulerILb0ELb0ELb0ELi128EEEEEEEEEvNT_6ParamsE)
        /*02e4*/ 	.word	0x00000020


	//----- nvinfo : EIATTR_REGCOUNT
	.align		4
.L_142:
        /*02e8*/ 	.byte	0x04, 0x2f
        /*02ea*/ 	.short	(.L_144 - .L_143)
	.align		4
.L_143:
        /*02ec*/ 	.word	index@(_ZN7cutlass13device_kernelIN5flash11enable_sm90INS1_16FlashAttnBwdSm90INS1_25CollectiveMainloopBwdSm90ILi2ELi2ELi2EN4cute5tupleIJNS5_1CILi1EEES8_S8_EEENS6_IJNS7_ILi64EEENS7_ILi128EEESB_EEENS_6half_tEfNS_4arch4Sm90ELb1ELb0ELb1ELb1ELb1ELb1ELb0ELb0ELi2ELi1ELi2ELi1ELb0EEENS1_24CollectiveEpilogueBwdGQAISC_fSF_Li256ELb1ELb1EEENS1_25SingleTileBwdLPTSchedulerILb1ELi128ELb1EEEEEEEEEvNT_6ParamsE)
        /*02f0*/ 	.word	0x000000a8


	//----- nvinfo : EIATTR_FRAME_SIZE
	.align		4
.L_144:
        /*02f4*/ 	.byte	0x04, 0x11
        /*02f6*/ 	.short	(.L_146 - .L_145)
	.align		4
.L_145:
        /*02f8*/ 	.word	index@(_ZN7cutlass13device_kernelIN5flash11enable_sm90INS1_16FlashAttnBwdSm90INS1_25CollectiveMainloopBwdSm90ILi2ELi2ELi2EN4cute5tupleIJNS5_1CILi1EEES8_S8_EEENS6_IJNS7_ILi64EEENS7_ILi128EEESB_EEENS_6half_tEfNS_4arch4Sm90ELb1ELb0ELb1ELb1ELb1ELb1ELb0ELb0ELi2ELi1ELi2ELi1ELb0EEENS1_24CollectiveEpilogueBwdGQAISC_fSF_Li256ELb1ELb1EEENS1_25SingleTileBwdLPTSchedulerILb1ELi128ELb1EEEEEEEEEvNT_6ParamsE)
        /*02fc*/ 	.word	0x00000010


	//----- nvinfo : EIATTR_REGCOUNT
	.align		4
.L_146:
        /*0300*/ 	.byte	0x04, 0x2f
        /*0302*/ 	.short	(.L_148 - .L_147)
	.align		4
.L_147:
        /*0304*/ 	.word	index@(_ZN7cutlass13device_kernelIN5flash11enable_sm90INS1_16FlashAttnBwdSm90INS1_25CollectiveMainloopBwdSm90ILi2ELi2ELi2EN4cute5tupleIJNS5_1CILi1EEES8_S8_EEENS6_IJNS7_ILi64EEENS7_ILi128EEESB_EEENS_6half_tEfNS_4arch4Sm90ELb1ELb0ELb1ELb1ELb0ELb1ELb0ELb0ELi2ELi1ELi2ELi1ELb0EEENS1_24CollectiveEpilogueBwdGQAISC_fSF_Li256ELb1ELb0EEENS1_25SingleTileBwdLPTSchedulerILb1ELi128ELb0EEEEEEEEEvNT_6ParamsE)
        /*0308*/ 	.word	0x000000a8


	//----- nvinfo : EIATTR_FRAME_SIZE
	.align		4
.L_148:
        /*030c*/ 	.byte	0x04, 0x11
        /*030e*/ 	.short	(.L_150 - .L_149)
	.align		4
.L_149:
        /*0310*/ 	.word	index@(_ZN7cutlass13device_kernelIN5flash11enable_sm90INS1_16FlashAttnBwdSm90INS1_25CollectiveMainloopBwdSm90ILi2ELi2ELi2EN4cute5tupleIJNS5_1CILi1EEES8_S8_EEENS6_IJNS7_ILi64EEENS7_ILi128EEESB_EEENS_6half_tEfNS_4arch4Sm90ELb1ELb0ELb1ELb1ELb0ELb1ELb0ELb0ELi2ELi1ELi2ELi1ELb0EEENS1_24CollectiveEpilogueBwdGQAISC_fSF_Li256ELb1ELb0EEENS1_25SingleTileBwdLPTSchedulerILb1ELi128ELb0EEEEEEEEEvNT_6ParamsE)
        /*0314*/ 	.word	0x00000010


	//----- nvinfo : EIATTR_REGCOUNT
	.align		4
.L_150:
        /*0318*/ 	.byte	0x04, 0x2f
        /*031a*/ 	.short	(.L_152 - .L_151)
	.align		4
.L_151:
        /*031c*/ 	.word	index@(_ZN7cutlass13device_kernelIN5flash11enable_sm90INS1_16FlashAttnBwdSm90INS1_25CollectiveMainloopBwdSm90ILi2ELi2ELi2EN4cute5tupleIJNS5_1CILi1EEES8_S8_EEENS6_IJNS7_ILi64EEENS7_ILi128EEESB_EEENS_6half_tEfNS_4arch4Sm90ELb1ELb0ELb1ELb1ELb1ELb1ELb0ELb0ELi2ELi1ELi2ELi1ELb0EEENS1_21CollectiveEpilogueBwdISC_SD_SF_Li256ELb1ELb0ELi1EEENS1_25SingleTileBwdLPTSchedulerILb1ELi128ELb1EEEEEEEEEvNT_6ParamsE)
        /*0320*/ 	.word	0x000000a8


	//----- nvinfo : EIATTR_FRAME_SIZE
	.align		4
.L_152:
        /*0324*/ 	.byte	0x04, 0x11
        /*0326*/ 	.short	(.L_154 - .L_153)
	.align		4
.L_153:
        /*0328*/ 	.word	index@(_ZN7cutlass13device_kernelIN5flash11enable_sm90INS1_16FlashAttnBwdSm90INS1_25CollectiveMainloopBwdSm90ILi2ELi2ELi2EN4cute5tupleIJNS5_1CILi1EEES8_S8_EEENS6_IJNS7_ILi64EEENS7_ILi128EEESB_EEENS_6half_tEfNS_4arch4Sm90ELb1ELb0ELb1ELb1ELb1ELb1ELb0ELb0ELi2ELi1ELi2ELi1ELb0EEENS1_21CollectiveEpilogueBwdISC_SD_SF_Li256ELb1ELb0ELi1EEENS1_25SingleTileBwdLPTSchedulerILb1ELi128ELb1EEEEEEEEEvNT_6ParamsE)
        /*032c*/ 	.word	0x00000010


	//----- nvinfo : EIATTR_REGCOUNT
	.align		4
.L_154:
        /*0330*/ 	.byte	0x04, 0x2f
        /*0332*/ 	.short	(.L_156 - .L_155)
	.align		4
.L_155:
        /*0334*/ 	.word	index@(_ZN7cutlass13device_kernelIN5flash11enable_sm90INS1_16FlashAttnBwdSm90INS1_25CollectiveMainloopBwdSm90ILi2ELi2ELi2EN4cute5tupleIJNS5_1CILi1EEES8_S8_EEENS6_IJNS7_ILi64EEENS7_ILi128EEESB_EEENS_6half_tEfNS_4arch4Sm90ELb1ELb0ELb1ELb1ELb0ELb1ELb0ELb0ELi2ELi1ELi2ELi1ELb0EEENS1_21CollectiveEpilogueBwdISC_SD_SF_Li256ELb1ELb0ELi1EEENS1_25SingleTileBwdLPTSchedulerILb1ELi128ELb0EEEEEEEEEvNT_6ParamsE)
        /*0338*/ 	.word	0x000000a8


	//----- nvinfo : EIATTR_FRAME_SIZE
	.align		4
.L_156:
        /*033c*/ 	.byte	0x04, 0x11
        /*033e*/ 	.short	(.L_158 - .L_157)
	.align		4
.L_157:
        /*0340*/ 	.word	index@(_ZN7cutlass13device_kernelIN5flash11enable_sm90INS1_16FlashAttnBwdSm90INS1_25CollectiveMainloopBwdSm90ILi2ELi2ELi2EN4cute5tupleIJNS5_1CILi1EEES8_S8_EEENS6_IJNS7_ILi64EEENS7_ILi128EEESB_EEENS_6half_tEfNS_4arch4Sm90ELb1ELb0ELb1ELb1ELb0ELb1ELb0ELb0ELi2ELi1ELi2ELi1ELb0EEENS1_21CollectiveEpilogueBwdISC_SD_SF_Li256ELb1ELb0ELi1EEENS1_25SingleTileBwdLPTSchedulerILb1ELi128ELb0EEEEEEEEEvNT_6ParamsE)
        /*0344*/ 	.word	0x00000010


	//----- nvinfo : EIATTR_REGCOUNT
	.align		4
.L_158:
        /*0348*/ 	.byte	0x04, 0x2f
        /*034a*/ 	.short	(.L_160 - .L_159)
	.align		4
.L_159:
        /*034c*/ 	.word	index@(_ZN7cutlass13device_kernelIN5flash11enable_sm90INS1_16FlashAttnBwdSm90INS1_25CollectiveMainloopBwdSm90ILi2ELi2ELi2EN4cute5tupleIJNS5_1CILi1EEES8_S8_EEENS6_IJNS7_ILi64EEENS7_ILi128EEESB_EEENS_6half_tEfNS_4arch4Sm90ELb1ELb0ELb1ELb0ELb1ELb1ELb0ELb0ELi2ELi1ELi2ELi1ELb0EEENS1_24CollectiveEpilogueBwdGQAISC_fSF_Li256ELb0ELb1EEENS1_25SingleTileBwdLPTSchedulerILb0ELi128ELb1EEEEEEEEEvNT_6ParamsE)
        /*0350*/ 	.word	0x000000a8


	//----- nvinfo : EIATTR_FRAME_SIZE
	.align		4
.L_160:
        /*0354*/ 	.byte	0x04, 0x11
        /*0356*/ 	.short	(.L_162 - .L_161)
	.align		4
.L_161:
        /*0358*/ 	.word	index@(_ZN7cutlass13device_kernelIN5flash11enable_sm90INS1_16FlashAttnBwdSm90INS1_25CollectiveMainloopBwdSm90ILi2ELi2ELi2EN4cute5tupleIJNS5_1CILi1EEES8_S8_EEENS6_IJNS7_ILi64EEENS7_ILi128EEESB_EEENS_6half_tEfNS_4arch4Sm90ELb1ELb0ELb1ELb0ELb1ELb1ELb0ELb0ELi2ELi1ELi2ELi1ELb0EEENS1_24CollectiveEpilogueBwdGQAISC_fSF_Li256ELb0ELb1EEENS1_25SingleTileBwdLPTSchedulerILb0ELi128ELb1EEEEEEEEEvNT_6ParamsE)
        /*035c*/ 	.word	0x00000008


	//----- nvinfo : EIATTR_REGCOUNT
	.align		4
.L_162:
        /*0360*/ 	.byte	0x04, 0x2f
        /*0362*/ 	.short	(.L_164 - .L_163)
	.align		4
.L_163:
        /*0364*/ 	.word	index@(_ZN7cutlass13device_kernelIN5flash11enable_sm90INS1_16FlashAttnBwdSm90INS1_25CollectiveMainloopBwdSm90ILi2ELi2ELi2EN4cute5tupleIJNS5_1CILi1EEES8_S8_EEENS6_IJNS7_ILi64EEENS7_ILi128EEESB_EEENS_6half_tEfNS_4arch4Sm90ELb1ELb0ELb1ELb0ELb0ELb1ELb0ELb0ELi2ELi1ELi2ELi1ELb0EEENS1_24CollectiveEpilogueBwdGQAISC_fSF_Li256ELb0ELb0EEENS1_25SingleTileBwdLPTSchedulerILb0ELi128ELb0EEEEEEEEEvNT_6ParamsE)
        /*0368*/ 	.word	0x000000a8


	//----- nvinfo : EIATTR_FRAME_SIZE
	.align		4
.L_164:
        /*036c*/ 	.byte	0x04, 0x11
        /*036e*/ 	.short	(.L_166 - .L_165)
	.align		4
.L_165:
        /*0370*/ 	.word	index@(_ZN7cutlass13device_kernelIN5flash11enable_sm90INS1_16FlashAttnBwdSm90INS1_25CollectiveMainloopBwdSm90ILi2ELi2ELi2EN4cute5tupleIJNS5_1CILi1EEES8_S8_EEENS6_IJNS7_ILi64EEENS7_ILi128EEESB_EEENS_6half_tEfNS_4arch4Sm90ELb1ELb0ELb1ELb0ELb0ELb1ELb0ELb0ELi2ELi1ELi2ELi1ELb0EEENS1_24CollectiveEpilogueBwdGQAISC_fSF_Li256ELb0ELb0EEENS1_25SingleTileBwdLPTSchedulerILb0ELi128ELb0EEEEEEEEEvNT_6ParamsE)
        /*0374*/ 	.word	0x00000008


	//----- nvinfo : EIATTR_REGCOUNT
	.align		4
.L_166:
        /*0378*/ 	.byte	0x04, 0x2f
        /*037a*/ 	.short	(.L_168 - .L_167)
	.align		4
.L_167:
        /*037c*/ 	.word	index@(_ZN7cutlass13device_kernelIN5flash11enable_sm90INS1_16FlashAttnBwdSm90INS1_25CollectiveMainloopBwdSm90ILi2ELi2ELi2EN4cute5tupleIJNS5_1CILi1EEES8_S8_EEENS6_IJNS7_ILi64EEENS7_ILi128EEESB_EEENS_6half_tEfNS_4arch4Sm90ELb1ELb0ELb1ELb0ELb1ELb1ELb0ELb0ELi2ELi1ELi2ELi1ELb0EEENS1_21CollectiveEpilogueBwdISC_SD_SF_Li256ELb0ELb0ELi1EEENS1_25SingleTileBwdLPTSchedulerILb0ELi128ELb1EEEEEEEEEvNT_6ParamsE)
        /*0380*/ 	.word	0x000000a8


	//----- nvinfo : EIATTR_FRAME_SIZE
	.align		4
.L_168:
        /*0384*/ 	.byte	0x04, 0x11
        /*0386*/ 	.short	(.L_170 - .L_169)
	.align		4
.L_169:
        /*0388*/ 	.word	index@(_ZN7cutlass13device_kernelIN5flash11enable_sm90INS1_16FlashAttnBwdSm90INS1_25CollectiveMainloopBwdSm90ILi2ELi2ELi2EN4cute5tupleIJNS5_1CILi1EEES8_S8_EEENS6_IJNS7_ILi64EEENS7_ILi128EEESB_EEENS_6half_tEfNS_4arch4Sm90ELb1ELb0ELb1ELb0ELb1ELb1ELb0ELb0ELi2ELi1ELi2ELi1ELb0EEENS1_21CollectiveEpilogueBwdISC_SD_SF_Li256ELb0ELb0ELi1EEENS1_25SingleTileBwdLPTSchedulerILb0ELi128ELb1EEEEEEEEEvNT_6ParamsE)
        /*038c*/ 	.word	0x00000008


	//----- nvinfo : EIATTR_REGCOUNT
	.align		4
.L_170:
        /*0390*/ 	.byte	0x04, 0x2f
        /*0392*/ 	.short	(.L_172 - .L_171)
	.align		4
.L_171:
        /*0394*/ 	.word	index@(_ZN7cutlass13device_kernelIN5flash11enable_sm90INS1_16FlashAttnBwdSm90INS1_25CollectiveMainloopBwdSm90ILi2ELi2ELi2EN4cute5tupleIJNS5_1CILi1EEES8_S8_EEENS6_IJNS7_ILi64EEENS7_ILi128EEESB_EEENS_6half_tEfNS_4arch4Sm90ELb1ELb0ELb1ELb0ELb0ELb1ELb0ELb0ELi2ELi1ELi2ELi1ELb0EEENS1_21CollectiveEpilogueBwdISC_SD_SF_Li256ELb0ELb0ELi1EEENS1_25SingleTileBwdLPTSchedulerILb0ELi128ELb0EEEEEEEEEvNT_6ParamsE)
        /*0398*/ 	.word	0x000000a8


	//----- nvinfo : EIATTR_FRAME_SIZE
	.align		4
.L_172:
        /*039c*/ 	.byte	0x04, 0x11
        /*039e*/ 	.short	(.L_174 - .L_173)
	.align		4
.L_173:
        /*03a0*/ 	.word	index@(_ZN7cutlass13device_kernelIN5flash11enable_sm90INS1_16FlashAttnBwdSm90INS1_25CollectiveMainloopBwdSm90ILi2ELi2ELi2EN4cute5tupleIJNS5_1CILi1EEES8_S8_EEENS6_IJNS7_ILi64EEENS7_ILi128EEESB_EEENS_6half_tEfNS_4arch4Sm90ELb1ELb0ELb1ELb0ELb0ELb1ELb0ELb0ELi2ELi1ELi2ELi1ELb0EEENS1_21CollectiveEpilogueBwdISC_SD_SF_Li256ELb0ELb0ELi1EEENS1_25SingleTileBwdLPTSchedulerILb0ELi128ELb0EEEEEEEEEvNT_6ParamsE)
        /*03a4*/ 	.word	0x00000008


	//----- nvinfo : EIATTR_REGCOUNT
	.align		4
.L_174:
        /*03a8*/ 	.byte	0x04, 0x2f
        /*03aa*/ 	.short	(.L_176 - .L_175)
	.align		4
.L_175:
        /*03ac*/ 	.word	index@(_ZN7cutlass13device_kernelIN5flash11enable_sm90INS1_16FlashAttnBwdSm90INS1_25CollectiveMainloopBwdSm90ILi2ELi2ELi2EN4cute5tupleIJNS5_1CILi1EEES8_S8_EEENS6_IJNS7_ILi64EEENS7_ILi128EEESB_EEENS_6half_tEfNS_4arch4Sm90ELb0ELb1ELb1ELb1ELb1ELb1ELb0ELb0ELi2ELi1ELi2ELi1ELb0EEENS1_24CollectiveEpilogueBwdGQAISC_fSF_Li256ELb1ELb1EEENS1_19SingleTileSchedulerILb1ELb0ELb0ELi128EEEEEEEEEvNT_6ParamsE)
        /*03b0*/ 	.word	0x000000a8


	//----- nvinfo : EIATTR_FRAME_SIZE
	.align		4
.L_176:
        /*03b4*/ 	.byte	0x04, 0x11
        /*03b6*/ 	.short	(.L_178 - .L_177)
	.align		4
.L_177:
        /*03b8*/ 	.word	index@(_ZN7cutlass13device_kernelIN5flash11enable_sm90INS1_16FlashAttnBwdSm90INS1_25CollectiveMainloopBwdSm90ILi2ELi2ELi2EN4cute5tupleIJNS5_1CILi1EEES8_S8_EEENS6_IJNS7_ILi64EEENS7_ILi128EEESB_EEENS_6half_tEfNS_4arch4Sm90ELb0ELb1ELb1ELb1ELb1ELb1ELb0ELb0ELi2ELi1ELi2ELi1ELb0EEENS1_24CollectiveEpilogueBwdGQAISC_fSF_Li256ELb1ELb1EEENS1_19SingleTileSchedulerILb1ELb0ELb0ELi128EEEEEEEEEvNT_6ParamsE)
        /*03bc*/ 	.word	0x00000010


	//----- nvinfo : EIATTR_REGCOUNT
	.align		4
.L_178:
        /*03c0*/ 	.byte	0x04, 0x2f
        /*03c2*/ 	.short	(.L_180 - .L_179)
	.align		4
.L_179:
        /*03c4*/ 	.word	index@(_ZN7cutlass13device_kernelIN5flash11enable_sm90INS1_16FlashAttnBwdSm90INS1_25CollectiveMainloopBwdSm90ILi2ELi2ELi2EN4cute5tupleIJNS5_1CILi1EEES8_S8_EEENS6_IJNS7_ILi64EEENS7_ILi128EEESB_EEENS_6half_tEfNS_4arch4Sm90ELb0ELb1ELb1ELb1ELb0ELb1ELb0ELb0ELi2ELi1ELi2ELi1ELb0EEENS1_24CollectiveEpilogueBwdGQAISC_fSF_Li256ELb1ELb0EEENS1_19SingleTileSchedulerILb1ELb0ELb0ELi128EEEEEEEEEvNT_6ParamsE)
        /*03c8*/ 	.word	0x000000a8


	//----- nvinfo : EIATTR_FRAME_SIZE
	.align		4
.L_180:
        /*03cc*/ 	.byte	0x04, 0x11
        /*03ce*/ 	.short	(.L_182 - .L_181)
	.align		4
.L_181:
        /*03d0*/ 	.word	index@(_ZN7cutlass13device_kernelIN5flash11enable_sm90INS1_16FlashAttnBwdSm90INS1_25CollectiveMainloopBwdSm90ILi2ELi2ELi2EN4cute5tupleIJNS5_1CILi1EEES8_S8_EEENS6_IJNS7_ILi64EEENS7_ILi128EEESB_EEENS_6half_tEfNS_4arch4Sm90ELb0ELb1ELb1ELb1ELb0ELb1ELb0ELb0ELi2ELi1ELi2ELi1ELb0EEENS1_24CollectiveEpilogueBwdGQAISC_fSF_Li256ELb1ELb0EEENS1_19SingleTileSchedulerILb1ELb0ELb0ELi128EEEEEEEEEvNT_6ParamsE)
        /*03d4*/ 	.word	0x00000010


	//----- nvinfo : EIATTR_REGCOUNT
	.align		4
.L_182:
        /*03d8*/ 	.byte	0x04, 0x2f
        /*03da*/ 	.short	(.L_184 - .L_183)
	.align		4
.L_183:
        /*03dc*/ 	.word	index@(_ZN7cutlass13device_kernelIN5flash11enable_sm90INS1_16FlashAttnBwdSm90INS1_25CollectiveMainloopBwdSm90ILi2ELi2ELi2EN4cute5tupleIJNS5_1CILi1EEES8_S8_EEENS6_IJNS7_ILi64EEENS7_ILi128EEESB_EEENS_6half_tEfNS_4arch4Sm90ELb0ELb1ELb1ELb1ELb1ELb1ELb0ELb0ELi2ELi1ELi2ELi1ELb0EEENS1_21CollectiveEpilogueBwdISC_SD_SF_Li256ELb1ELb0ELi1EEENS1_19SingleTileSchedulerILb1ELb0ELb0ELi128EEEEEEEEEvNT_6ParamsE)
        /*03e0*/ 	.word	0x000000a8


	//----- nvinfo : EIATTR_FRAME_SIZE
	.align		4
.L_184:
        /*03e4*/ 	.byte	0x04, 0x11
        /*03e6*/ 	.short	(.L_186 - .L_185)
	.align		4
.L_185:
        /*03e8*/ 	.word	index@(_ZN7cutlass13device_kernelIN5flash11enable_sm90INS1_16FlashAttnBwdSm90INS1_25CollectiveMainloopBwdSm90ILi2ELi2ELi2EN4cute5tupleIJNS5_1CILi1EEES8_S8_EEENS6_IJNS7_ILi64EEENS7_ILi128EEESB_EEENS_6half_tEfNS_4arch4Sm90ELb0ELb1ELb1ELb1ELb1ELb1ELb0ELb0ELi2ELi1ELi2ELi1ELb0EEENS1_21CollectiveEpilogueBwdISC_SD_SF_Li256ELb1ELb0ELi1EEENS1_19SingleTileSchedulerILb1ELb0ELb0ELi128EEEEEEEEEvNT_6ParamsE)
        /*03ec*/ 	.word	0x00000010


	//----- nvinfo : EIATTR_REGCOUNT
	.align		4
.L_186:
        /*03f0*/ 	.byte	0x04, 0x2f
        /*03f2*/ 	.short	(.L_188 - .L_187)
	.align		4
.L_187:
        /*03f4*/ 	.word	index@(_ZN7cutlass13device_kernelIN5flash11enable_sm90INS1_16FlashAttnBwdSm90INS1_25CollectiveMainloopBwdSm90ILi2ELi2ELi2EN4cute5tupleIJNS5_1CILi1EEES8_S8_EEENS6_IJNS7_ILi64EEENS7_ILi128EEESB_EEENS_6half_tEfNS_4arch4Sm90ELb0ELb1ELb1ELb1ELb0ELb1ELb0ELb0ELi2ELi1ELi2ELi1ELb0EEENS1_21CollectiveEpilogueBwdISC_SD_SF_Li256ELb1ELb0ELi1EEENS1_19SingleTileSchedulerILb1ELb0ELb0ELi128EEEEEEEEEvNT_6ParamsE)
        /*03f8*/ 	.word	0x000000a8


	//----- nvinfo : EIATTR_FRAME_SIZE
	.align		4
.L_188:
        /*03fc*/ 	.byte	0x04, 0x11
        /*03fe*/ 	.short	(.L_190 - .L_189)
	.align		4
.L_189:
        /*0400*/ 	.word	index@(_ZN7cutlass13device_kernelIN5flash11enable_sm90INS1_16FlashAttnBwdSm90INS1_25CollectiveMainloopBwdSm90ILi2ELi2ELi2EN4cute5tupleIJNS5_1CILi1EEES8_S8_EEENS6_IJNS7_ILi64EEENS7_ILi128EEESB_EEENS_6half_tEfNS_4arch4Sm90ELb0ELb1ELb1ELb1ELb0ELb1ELb0ELb0ELi2ELi1ELi2ELi1ELb0EEENS1_21CollectiveEpilogueBwdISC_SD_SF_Li256ELb1ELb0ELi1EEENS1_19SingleTileSchedulerILb1ELb0ELb0ELi128EEEEEEEEEvNT_6ParamsE)
        /*0404*/ 	.word	0x00000010


	//----- nvinfo : EIATTR_REGCOUNT
	.align		4
.L_190:
        /*0408*/ 	.byte	0x04, 0x2f
        /*040a*/ 	.short	(.L_192 - .L_191)
	.align		4
.L_191:
        /*040c*/ 	.word	index@(_ZN7cutlass13device_kernelIN5flash11enable_sm90INS1_16FlashAttnBwdSm90INS1_25CollectiveMainloopBwdSm90ILi2ELi2ELi2EN4cute5tupleIJNS5_1CILi1EEES8_S8_EEENS6_IJNS7_ILi64EEENS7_ILi128EEESB_EEENS_6half_tEfNS_4arch4Sm90ELb0ELb1ELb1ELb0ELb1ELb1ELb0ELb0ELi2ELi1ELi2ELi1ELb0EEENS1_24CollectiveEpilogueBwdGQAISC_fSF_Li256ELb0ELb1EEENS1_19SingleTileSchedulerILb0ELb0ELb0ELi128EEEEEEEEEvNT_6ParamsE)
        /*0410*/ 	.word	0x000000a8


	//----- nvinfo : EIATTR_FRAME_SIZE
	.align		4
.L_192:
        /*0414*/ 	.byte	0x04, 0x11
        /*0416*/ 	.short	(.L_194 - .L_193)
	.align		4
.L_193:
        /*0418*/ 	.word	index@(_ZN7cutlass13device_kernelIN5flash11enable_sm90INS1_16FlashAttnBwdSm90INS1_25CollectiveMainloopBwdSm90ILi2ELi2ELi2EN4cute5tupleIJNS5_1CILi1EEES8_S8_EEENS6_IJNS7_ILi64EEENS7_ILi128EEESB_EEENS_6half_tEfNS_4arch4Sm90ELb0ELb1ELb1ELb0ELb1ELb1ELb0ELb0ELi2ELi1ELi2ELi1ELb0EEENS1_24CollectiveEpilogueBwdGQAISC_fSF_Li256ELb0ELb1EEENS1_19SingleTileSchedulerILb0ELb0ELb0ELi128EEEEEEEEEvNT_6ParamsE)
        /*041c*/ 	.word	0x00000010


	//----- nvinfo : EIATTR_REGCOUNT
	.align		4
.L_194:
        /*0420*/ 	.byte	0x04, 0x2f
        /*0422*/ 	.short	(.L_196 - .L_195)
	.align		4
.L_195:
        /*0424*/ 	.word	index@(_ZN7cutlass13device_kernelIN5flash11enable_sm90INS1_16FlashAttnBwdSm90INS1_25CollectiveMainloopBwdSm90ILi2ELi2ELi2EN4cute5tupleIJNS5_1CILi1EEES8_S8_EEENS6_IJNS7_ILi64EEENS7_ILi128EEESB_EEENS_6half_tEfNS_4arch4Sm90ELb0ELb1ELb1ELb0ELb0ELb1ELb0ELb0ELi2ELi1ELi2ELi1ELb0EEENS1_24CollectiveEpilogueBwdGQAISC_fSF_Li256ELb0ELb0EEENS1_19SingleTileSchedulerILb0ELb0ELb0ELi128EEEEEEEEEvNT_6ParamsE)
        /*0428*/ 	.word	0x000000a8


	//----- nvinfo : EIATTR_FRAME_SIZE
	.align		4
.L_196:
        /*042c*/ 	.byte	0x04, 0x11
        /*042e*/ 	.short	(.L_198 - .L_197)
	.align		4
.L_197:
        /*0430*/ 	.word	index@(_ZN7cutlass13device_kernelIN5flash11enable_sm90INS1_16FlashAttnBwdSm90INS1_25CollectiveMainloopBwdSm90ILi2ELi2ELi2EN4cute5tupleIJNS5_1CILi1EEES8_S8_EEENS6_IJNS7_ILi64EEENS7_ILi128EEESB_EEENS_6half_tEfNS_4arch4Sm90ELb0ELb1ELb1ELb0ELb0ELb1ELb0ELb0ELi2ELi1ELi2ELi1ELb0EEENS1_24CollectiveEpilogueBwdGQAISC_fSF_Li256ELb0ELb0EEENS1_19SingleTileSchedulerILb0ELb0ELb0ELi128EEEEEEEEEvNT_6ParamsE)
        /*0434*/ 	.word	0x00000010


	//----- nvinfo : EIATTR_REGCOUNT
	.align		4
.L_198:
        /*0438*/ 	.byte	0x04, 0x2f
        /*043a*/ 	.short	(.L_200 - .L_199)
	.align		4
.L_199:
        /*043c*/ 	.word	index@(_ZN7cutlass13device_kernelIN5flash11enable_sm90INS1_16FlashAttnBwdSm90INS1_25CollectiveMainloopBwdSm90ILi2ELi2ELi2EN4cute5tupleIJNS5_1CILi1EEES8_S8_EEENS6_IJNS7_ILi64EEENS7_ILi128EEESB_EEENS_6half_tEfNS_4arch4Sm90ELb0ELb1ELb1ELb0ELb1ELb1ELb0ELb0ELi2ELi1ELi2ELi1ELb0EEENS1_21CollectiveEpilogueBwdISC_SD_SF_Li256ELb0ELb0ELi1EEENS1_19SingleTileSchedulerILb0ELb0ELb0ELi128EEEEEEEEEvNT_6ParamsE)
        /*0440*/ 	.word	0x000000a8


	//----- nvinfo : EIATTR_FRAME_SIZE
	.align		4
.L_200:
        /*0444*/ 	.byte	0x04, 0x11
        /*0446*/ 	.short	(.L_202 - .L_201)
	.align		4
.L_201:
        /*0448*/ 	.word	index@(_ZN7cutlass13device_kernelIN5flash11enable_sm90INS1_16FlashAttnBwdSm90INS1_25CollectiveMainloopBwdSm90ILi2ELi2ELi2EN4cute5tupleIJNS5_1CILi1EEES8_S8_EEENS6_IJNS7_ILi64EEENS7_ILi128EEESB_EEENS_6half_tEfNS_4arch4Sm90ELb0ELb1ELb1ELb0ELb1ELb1ELb0ELb0ELi2ELi1ELi2ELi1ELb0EEENS1_21CollectiveEpilogueBwdISC_SD_SF_Li256ELb0ELb0ELi1EEENS1_19SingleTileSchedulerILb0ELb0ELb0ELi128EEEEEEEEEvNT_6ParamsE)
        /*044c*/ 	.word	0x00000010


	//----- nvinfo : EIATTR_REGCOUNT
	.align		4
.L_202:
        /*0450*/ 	.byte	0x04, 0x2f
        /*0452*/ 	.short	(.L_204 - .L_203)
	.align		4
.L_203:
        /*0454*/ 	.word	index@(_ZN7cutlass13device_kernelIN5flash11enable_sm90INS1_16FlashAttnBwdSm90INS1_25CollectiveMainloopBwdSm90ILi2ELi2ELi2EN4cute5tupleIJNS5_1CILi1EEES8_S8_EEENS6_IJNS7_ILi64EEENS7_ILi128EEESB_EEENS_6half_tEfNS_4arch4Sm90ELb0ELb1ELb1ELb0ELb0ELb1ELb0ELb0ELi2ELi1ELi2ELi1ELb0EEENS1_21CollectiveEpilogueBwdISC_SD_SF_Li256ELb0ELb0ELi1EEENS1_19SingleTileSchedulerILb0ELb0ELb0ELi128EEEEEEEEEvNT_6ParamsE)
        /*0458*/ 	.word	0x000000a8


	//----- nvinfo : EIATTR_FRAME_SIZE
	.align		4
.L_204:
        /*045c*/ 	.byte	0x04, 0x11
        /*045e*/ 	.short	(.L_206 - .L_205)
	.align		4
.L_205:
        /*0460*/ 	.word	index@(_ZN7cutlass13device_kernelIN5flash11enable_sm90INS1_16FlashAttnBwdSm90INS1_25CollectiveMainloopBwdSm90ILi2ELi2ELi2EN4cute5tupleIJNS5_1CILi1EEES8_S8_EEENS6_IJNS7_ILi64EEENS7_ILi128EEESB_EEENS_6half_tEfNS_4arch4Sm90ELb0ELb1ELb1ELb0ELb0ELb1ELb0ELb0ELi2ELi1ELi2ELi1ELb0EEENS1_21CollectiveEpilogueBwdISC_SD_SF_Li256ELb0ELb0ELi1EEENS1_19SingleTileSchedulerILb0ELb0ELb0ELi128EEEEEEEEEvNT_6ParamsE)
        /*0464*/ 	.word	0x00000010


	//----- nvinfo : EIATTR_REGCOUNT
	.align		4
.L_206:
        /*0468*/ 	.byte	0x04, 0x2f
        /*046a*/ 	.short	(.L_208 - .L_207)
	.align		4
.L_207:
        /*046c*/ 	.word	index@(_ZN7cutlass13device_kernelIN5flash11enable_sm90INS1_16FlashAttnBwdSm90INS1_25CollectiveMainloopBwdSm90ILi2ELi2ELi2EN4cute5tupleIJNS5_1CILi1EEES8_S8_EEENS6_IJNS7_ILi64EEENS7_ILi128EEESB_EEENS_6half_tEfNS_4arch4Sm90ELb0ELb0ELb1ELb1ELb1ELb1ELb0ELb0ELi2ELi1ELi2ELi1ELb0EEENS1_24CollectiveEpilogueBwdGQAISC_fSF_Li256ELb1ELb1EEENS1_19SingleTileSchedulerILb1ELb0ELb0ELi128EEEEEEEEEvNT_6ParamsE)
        /*0470*/ 	.word	0x000000a8


	//----- nvinfo : EIATTR_FRAME_SIZE
	.align		4
.L_208:
        /*0474*/ 	.byte	0x04, 0x11
        /*0476*/ 	.short	(.L_210 - .L_209)
	.align		4
.L_209:
        /*0478*/ 	.word	index@(_ZN7cutlass13device_kernelIN5flash11enable_sm90INS1_16FlashAttnBwdSm90INS1_25CollectiveMainloopBwdSm90ILi2ELi2ELi2EN4cute5tupleIJNS5_1CILi1EEES8_S8_EEENS6_IJNS7_ILi64EEENS7_ILi128EEESB_EEENS_6half_tEfNS_4arch4Sm90ELb0ELb0ELb1ELb1ELb1ELb1ELb0ELb0ELi2ELi1ELi2ELi1ELb0EEENS1_24CollectiveEpilogueBwdGQAISC_fSF_Li256ELb1ELb1EEENS1_19SingleTileSchedulerILb1ELb0ELb0ELi128EEEEEEEEEvNT_6ParamsE)
        /*047c*/ 	.word	0x00000008


	//----- nvinfo : EIATTR_REGCOUNT
	.align		4
.L_210:
        /*0480*/ 	.byte	0x04, 0x2f
        /*0482*/ 	.short	(.L_212 - .L_211)
	.align		4
.L_211:
        /*0484*/ 	.word	index@(_ZN7cutlass13device_kernelIN5flash11enable_sm90INS1_16FlashAttnBwdSm90INS1_25CollectiveMainloopBwdSm90ILi2ELi2ELi2EN4cute5tupleIJNS5_1CILi1EEES8_S8_EEENS6_IJNS7_ILi64EEENS7_ILi128EEESB_EEENS_6half_tEfNS_4arch4Sm90ELb0ELb0ELb1ELb1ELb0ELb1ELb0ELb0ELi2ELi1ELi2ELi1ELb0EEENS1_24CollectiveEpilogueBwdGQAISC_fSF_Li256ELb1ELb0EEENS1_19SingleTileSchedulerILb1ELb0ELb0ELi128EEEEEEEEEvNT_6ParamsE)
        /*0488*/ 	.word	0x000000a8


	//----- nvinfo : EIATTR_FRAME_SIZE
	.align		4
.L_212:
        /*048c*/ 	.byte	0x04, 0x11
        /*048e*/ 	.short	(.L_214 - .L_213)
	.align		4
.L_213:
        /*0490*/ 	.word	index@(_ZN7cutlass13device_kernelIN5flash11enable_sm90INS1_16FlashAttnBwdSm90INS1_25CollectiveMainloopBwdSm90ILi2ELi2ELi2EN4cute5tupleIJNS5_1CILi1EEES8_S8_EEENS6_IJNS7_ILi64EEENS7_ILi128EEESB_EEENS_6half_tEfNS_4arch4Sm90ELb0ELb0ELb1ELb1ELb0ELb1ELb0ELb0ELi2ELi1ELi2ELi1ELb0EEENS1_24CollectiveEpilogueBwdGQAISC_fSF_Li256ELb1ELb0EEENS1_19SingleTileSchedulerILb1ELb0ELb0ELi128EEEEEEEEEvNT_6ParamsE)
        /*0494*/ 	.word	0x00000008


	//----- nvinfo : EIATTR_REGCOUNT
	.align		4
.L_214:
        /*0498*/ 	.byte	0x04, 0x2f
        /*049a*/ 	.short	(.L_216 - .L_215)
	.align		4
.L_215:
        /*049c*/ 	.word	index@(_ZN7cutlass13device_kernelIN5flash11enable_sm90INS1_16FlashAttnBwdSm90INS1_25CollectiveMainloopBwdSm90ILi2ELi2ELi2EN4cute5tupleIJNS5_1CILi1EEES8_S8_EEENS6_IJNS7_ILi64EEENS7_ILi128EEESB_EEENS_6half_tEfNS_4arch4Sm90ELb0ELb0ELb1ELb1ELb1ELb1ELb0ELb0ELi2ELi1ELi2ELi1ELb0EEENS1_21CollectiveEpilogueBwdISC_SD_SF_Li256ELb1ELb0ELi1EEENS1_19SingleTileSchedulerILb1ELb0ELb0ELi128EEEEEEEEEvNT_6ParamsE)
        /*04a0*/ 	.word	0x000000a8


	//----- nvinfo : EIATTR_FRAME_SIZE
	.align		4
.L_216:
        /*04a4*/ 	.byte	0x04, 0x11
        /*04a6*/ 	.short	(.L_218 - .L_217)
	.align		4
.L_217:
        /*04a8*/ 	.word	index@(_ZN7cutlass13device_kernelIN5flash11enable_sm90INS1_16FlashAttnBwdSm90INS1_25CollectiveMainloopBwdSm90ILi2ELi2ELi2EN4cute5tupleIJNS5_1CILi1EEES8_S8_EEENS6_IJNS7_ILi64EEENS7_ILi128EEESB_EEENS_6half_tEfNS_4arch4Sm90ELb0ELb0ELb1ELb1ELb1ELb1ELb0ELb0ELi2ELi1ELi2ELi1ELb0EEENS1_21CollectiveEpilogueBwdISC_SD_SF_Li256ELb1ELb0ELi1EEENS1_19SingleTileSchedulerILb1ELb0ELb0ELi128EEEEEEEEEvNT_6ParamsE)
        /*04ac*/ 	.word	0x00000008


	//----- nvinfo : EIATTR_REGCOUNT
	.align		4
.L_218:
        /*04b0*/ 	.byte	0x04, 0x2f
        /*04b2*/ 	.short	(.L_220 - .L_219)
	.align		4
.L_219:
        /*04b4*/ 	.word	index@(_ZN7cutlass13device_kernelIN5flash11enable_sm90INS1_16FlashAttnBwdSm90INS1_25CollectiveMainloopBwdSm90ILi2ELi2ELi2EN4cute5tupleIJNS5_1CILi1EEES8_S8_EEENS6_IJNS7_ILi64EEENS7_ILi128EEESB_EEENS_6half_tEfNS_4arch4Sm90ELb0ELb0ELb1ELb1ELb0ELb1ELb0ELb0ELi2ELi1ELi2ELi1ELb0EEENS1_21CollectiveEpilogueBwdISC_SD_SF_Li256ELb1ELb0ELi1EEENS1_19SingleTileSchedulerILb1ELb0ELb0ELi128EEEEEEEEEvNT_6ParamsE)
        /*04b8*/ 	.word	0x000000a8


	//----- nvinfo : EIATTR_FRAME_SIZE
	.align		4
.L_220:
        /*04bc*/ 	.byte	0x04, 0x11
        /*04be*/ 	.short	(.L_222 - .L_221)
	.align		4
.L_221:
        /*04c0*/ 	.word	index@(_ZN7cutlass13device_kernelIN5flash11enable_sm90INS1_16FlashAttnBwdSm90INS1_25CollectiveMainloopBwdSm90ILi2ELi2ELi2EN4cute5tupleIJNS5_1CILi1EEES8_S8_EEENS6_IJNS7_ILi64EEENS7_ILi128EEESB_EEENS_6half_tEfNS_4arch4Sm90ELb0ELb0ELb1ELb1ELb0ELb1ELb0ELb0ELi2ELi1ELi2ELi1ELb0EEENS1_21CollectiveEpilogueBwdISC_SD_SF_Li256ELb1ELb0ELi1EEENS1_19SingleTileSchedulerILb1ELb0ELb0ELi128EEEEEEEEEvNT_6ParamsE)
        /*04c4*/ 	.word	0x00000008


	//----- nvinfo : EIATTR_REGCOUNT
	.align		4
.L_222:
        /*04c8*/ 	.byte	0x04, 0x2f
        /*04ca*/ 	.short	(.L_224 - .L_223)
	.align		4
.L_223:
        /*04cc*/ 	.word	index@(_ZN7cutlass13device_kernelIN5flash11enable_sm90INS1_16FlashAttnBwdSm90INS1_25CollectiveMainloopBwdSm90ILi2ELi2ELi2EN4cute5tupleIJNS5_1CILi1EEES8_S8_EEENS6_IJNS7_ILi64EEENS7_ILi128EEESB_EEENS_6half_tEfNS_4arch4Sm90ELb0ELb0ELb1ELb0ELb1ELb1ELb0ELb0ELi2ELi1ELi2ELi1ELb0EEENS1_24CollectiveEpilogueBwdGQAISC_fSF_Li256ELb0ELb1EEENS1_19SingleTileSchedulerILb0ELb0ELb0ELi128EEEEEEEEEvNT_6ParamsE)
        /*04d0*/ 	.word	0x000000a8


	//----- nvinfo : EIATTR_FRAME_SIZE
	.align		4
.L_224:
        /*04d4*/ 	.byte	0x04, 0x11
        /*04d6*/ 	.short	(.L_226 - .L_225)
	.align		4
.L_225:
        /*04d8*/ 	.word	index@(_ZN7cutlass13device_kernelIN5flash11enable_sm90INS1_16FlashAttnBwdSm90INS1_25CollectiveMainloopBwdSm90ILi2ELi2ELi2EN4cute5tupleIJNS5_1CILi1EEES8_S8_EEENS6_IJNS7_ILi64EEENS7_ILi128EEESB_EEENS_6half_tEfNS_4arch4Sm90ELb0ELb0ELb1ELb0ELb1ELb1ELb0ELb0ELi2ELi1ELi2ELi1ELb0EEENS1_24CollectiveEpilogueBwdGQAISC_fSF_Li256ELb0ELb1EEENS1_19SingleTileSchedulerILb0ELb0ELb0ELi128EEEEEEEEEvNT_6ParamsE)
        /*04dc*/ 	.word	0x00000000


	//----- nvinfo : EIATTR_REGCOUNT
	.align		4
.L_226:
        /*04e0*/ 	.byte	0x04, 0x2f
        /*04e2*/ 	.short	(.L_228 - .L_227)
	.align		4
.L_227:
        /*04e4*/ 	.word	index@(_ZN7cutlass13device_kernelIN5flash11enable_sm90INS1_16FlashAttnBwdSm90INS1_25CollectiveMainloopBwdSm90ILi2ELi2ELi2EN4cute5tupleIJNS5_1CILi1EEES8_S8_EEENS6_IJNS7_ILi64EEENS7_ILi128EEESB_EEENS_6half_tEfNS_4arch4Sm90ELb0ELb0ELb1ELb0ELb0ELb1ELb0ELb0ELi2ELi1ELi2ELi1ELb0EEENS1_24CollectiveEpilogueBwdGQAISC_fSF_Li256ELb0ELb0EEENS1_19SingleTileSchedulerILb0ELb0ELb0ELi128EEEEEEEEEvNT_6ParamsE)
        /*04e8*/ 	.word	0x000000a8


	//----- nvinfo : EIATTR_FRAME_SIZE
	.align		4
.L_228:
        /*04ec*/ 	.byte	0x04, 0x11
        /*04ee*/ 	.short	(.L_230 - .L_229)
	.align		4
.L_229:
        /*04f0*/ 	.word	index@(_ZN7cutlass13device_kernelIN5flash11enable_sm90INS1_16FlashAttnBwdSm90INS1_25CollectiveMainloopBwdSm90ILi2ELi2ELi2EN4cute5tupleIJNS5_1CILi1EEES8_S8_EEENS6_IJNS7_ILi64EEENS7_ILi128EEESB_EEENS_6half_tEfNS_4arch4Sm90ELb0ELb0ELb1ELb0ELb0ELb1ELb0ELb0ELi2ELi1ELi2ELi1ELb0EEENS1_24CollectiveEpilogueBwdGQAISC_fSF_Li256ELb0ELb0EEENS1_19SingleTileSchedulerILb0ELb0ELb0ELi128EEEEEEEEEvNT_6ParamsE)
        /*04f4*/ 	.word	0x00000000


	//----- nvinfo : EIATTR_REGCOUNT
	.align		4
.L_230:
        /*04f8*/ 	.byte	0x04, 0x2f
        /*04fa*/ 	.short	(.L_232 - .L_231)
	.align		4
.L_231:
        /*04fc*/ 	.word	index@(_ZN7cutlass13device_kernelIN5flash11enable_sm90INS1_16FlashAttnBwdSm90INS1_25CollectiveMainloopBwdSm90ILi2ELi2ELi2EN4cute5tupleIJNS5_1CILi1EEES8_S8_EEENS6_IJNS7_ILi64EEENS7_ILi128EEESB_EEENS_6half_tEfNS_4arch4Sm90ELb0ELb0ELb1ELb0ELb1ELb1ELb0ELb0ELi2ELi1ELi2ELi1ELb0EEENS1_21CollectiveEpilogueBwdISC_SD_SF_Li256ELb0ELb0ELi1EEENS1_19SingleTileSchedulerILb0ELb0ELb0ELi128EEEEEEEEEvNT_6ParamsE)
        /*0500*/ 	.word	0x000000a8


	//----- nvinfo : EIATTR_FRAME_SIZE
	.align		4
.L_232:
        /*0504*/ 	.byte	0x04, 0x11
        /*0506*/ 	.short	(.L_234 - .L_233)
	.align		4
.L_233:
        /*0508*/ 	.word	index@(_ZN7cutlass13device_kernelIN5flash11enable_sm90INS1_16FlashAttnBwdSm90INS1_25CollectiveMainloopBwdSm90ILi2ELi2ELi2EN4cute5tupleIJNS5_1CILi1EEES8_S8_EEENS6_IJNS7_ILi64EEENS7_ILi128EEESB_EEENS_6half_tEfNS_4arch4Sm90ELb0ELb0ELb1ELb0ELb1ELb1ELb0ELb0ELi2ELi1ELi2ELi1ELb0EEENS1_21CollectiveEpilogueBwdISC_SD_SF_Li256ELb0ELb0ELi1EEENS1_19SingleTileSchedulerILb0ELb0ELb0ELi128EEEEEEEEEvNT_6ParamsE)
        /*050c*/ 	.word	0x00000000


	//----- nvinfo : EIATTR_REGCOUNT
	.align		4
.L_234:
        /*0510*/ 	.byte	0x04, 0x2f
        /*0512*/ 	.short	(.L_236 - .L_235)
	.align		4
.L_235:
        /*0514*/ 	.word	index@(_ZN7cutlass13device_kernelIN5flash11enable_sm90INS1_16FlashAttnBwdSm90INS1_25CollectiveMainloopBwdSm90ILi2ELi2ELi2EN4cute5tupleIJNS5_1CILi1EEES8_S8_EEENS6_IJNS7_ILi64EEENS7_ILi128EEESB_EEENS_6half_tEfNS_4arch4Sm90ELb0ELb0ELb1ELb0ELb0ELb1ELb0ELb0ELi2ELi1ELi2ELi1ELb0EEENS1_21CollectiveEpilogueBwdISC_SD_SF_Li256ELb0ELb0ELi1EEENS1_19SingleTileSchedulerILb0ELb0ELb0ELi128EEEEEEEEEvNT_6ParamsE)
        /*0518*/ 	.word	0x000000a8


	//----- nvinfo : EIATTR_FRAME_SIZE
	.align		4
.L_236:
        /*051c*/ 	.byte	0x04, 0x11
        /*051e*/ 	.short	(.L_238 - .L_237)
	.align		4
.L_237:
        /*0520*/ 	.word	index@(_ZN7cutlass13device_kernelIN5flash11enable_sm90INS1_16FlashAttnBwdSm90INS1_25CollectiveMainloopBwdSm90ILi2ELi2ELi2EN4cute5tupleIJNS5_1CILi1EEES8_S8_EEENS6_IJNS7_ILi64EEENS7_ILi128EEESB_EEENS_6half_tEfNS_4arch4Sm90ELb0ELb0ELb1ELb0ELb0ELb1ELb0ELb0ELi2ELi1ELi2ELi1ELb0EEENS1_21CollectiveEpilogueBwdISC_SD_SF_Li256ELb0ELb0ELi1EEENS1_19SingleTileSchedulerILb0ELb0ELb0ELi128EEEEEEEEEvNT_6ParamsE)
        /*0524*/ 	.word	0x00000000


	//----- nvinfo : EIATTR_MIN_STACK_SIZE
	.align		4
.L_238:
        /*0528*/ 	.byte	0x04, 0x12
        /*052a*/ 	.short	(.L_240 - .L_239)
	.align		4
.L_239:
        /*052c*/ 	.word	index@(_ZN7cutlass13device_kernelIN5flash11enable_sm90INS1_16FlashAttnBwdSm90INS1_25CollectiveMainloopBwdSm90ILi2ELi2ELi2EN4cute5tupleIJNS5_1CILi1EEES8_S8_EEENS6_IJNS7_ILi64EEENS7_ILi128EEESB_EEENS_6half_tEfNS_4arch4Sm90ELb0ELb0ELb1ELb0ELb0ELb1ELb0ELb0ELi2ELi1ELi2ELi1ELb0EEENS1_21CollectiveEpilogueBwdISC_SD_SF_Li256ELb0ELb0ELi1EEENS1_19SingleTileSchedulerILb0ELb0ELb0ELi128EEEEEEEEEvNT_6ParamsE)
        /*0530*/ 	.word	0x00000000


	//----- nvinfo : EIATTR_MIN_STACK_SIZE
	.align		4
.L_240:
        /*0534*/ 	.byte	0x04, 0x12
        /*0536*/ 	.short	(.L_242 - .L_241)
	.align		4
.L_241:
        /*0538*/ 	.word	index@(_ZN7cutlass13device_kernelIN5flash11enable_sm90INS1_16FlashAttnBwdSm90INS1_25CollectiveMainloopBwdSm90ILi2ELi2ELi2EN4cute5tupleIJNS5_1CILi1EEES8_S8_EEENS6_IJNS7_ILi64EEENS7_ILi128EEESB_EEENS_6half_tEfNS_4arch4Sm90ELb0ELb0ELb1ELb0ELb1ELb1ELb0ELb0ELi2ELi1ELi2ELi1ELb0EEENS1_21CollectiveEpilogueBwdISC_SD_SF_Li256ELb0ELb0ELi1EEENS1_19SingleTileSchedulerILb0ELb0ELb0ELi128EEEEEEEEEvNT_6ParamsE)
        /*053c*/ 	.word	0x00000000


	//----- nvinfo : EIATTR_MIN_STACK_SIZE
	.align		4
.L_242:
        /*0540*/ 	.byte	0x04, 0x12
        /*0542*/ 	.short	(.L_244 - .L_243)
	.align		4
.L_243:
        /*0544*/ 	.word	index@(_ZN7cutlass13device_kernelIN5flash11enable_sm90INS1_16FlashAttnBwdSm90INS1_25CollectiveMainloopBwdSm90ILi2ELi2ELi2EN4cute5tupleIJNS5_1CILi1EEES8_S8_EEENS6_IJNS7_ILi64EEENS7_ILi128EEESB_EEENS_6half_tEfNS_4arch4Sm90ELb0ELb0ELb1ELb0ELb0ELb1ELb0ELb0ELi2ELi1ELi2ELi1ELb0EEENS1_24CollectiveEpilogueBwdGQAISC_fSF_Li256ELb0ELb0EEENS1_19SingleTileSchedulerILb0ELb0ELb0ELi128EEEEEEEEEvNT_6ParamsE)
        /*0548*/ 	.word	0x00000000


	//----- nvinfo : EIATTR_MIN_STACK_SIZE
	.align		4
.L_244:
        /*054c*/ 	.byte	0x04, 0x12
        /*054e*/ 	.short	(.L_246 - .L_245)
	.align		4
.L_245:
        /*0550*/ 	.word	index@(_ZN7cutlass13device_kernelIN5flash11enable_sm90INS1_16FlashAttnBwdSm90INS1_25CollectiveMainloopBwdSm90ILi2ELi2ELi2EN4cute5tupleIJNS5_1CILi1EEES8_S8_EEENS6_IJNS7_ILi64EEENS7_ILi128EEESB_EEENS_6half_tEfNS_4arch4Sm90ELb0ELb0ELb1ELb0ELb1ELb1ELb0ELb0ELi2ELi1ELi2ELi1ELb0EEENS1_24CollectiveEpilogueBwdGQAISC_fSF_Li256ELb0ELb1EEENS1_19SingleTileSchedulerILb0ELb0ELb0ELi128EEEEEEEEEvNT_6ParamsE)
        /*0554*/ 	.word	0x00000000


	//----- nvinfo : EIATTR_MIN_STACK_SIZE
	.align		4
.L_246:
        /*0558*/ 	.byte	0x04, 0x12
        /*055a*/ 	.short	(.L_248 - .L_247)
	.align		4
.L_247:
        /*055c*/ 	.word	index@(_ZN7cutlass13device_kernelIN5flash11enable_sm90INS1_16FlashAttnBwdSm90INS1_25CollectiveMainloopBwdSm90ILi2ELi2ELi2EN4cute5tupleIJNS5_1CILi1EEES8_S8_EEENS6_IJNS7_ILi64EEENS7_ILi128EEESB_EEENS_6half_tEfNS_4arch4Sm90ELb0ELb0ELb1ELb1ELb0ELb1ELb0ELb0ELi2ELi1ELi2ELi1ELb0EEENS1_21CollectiveEpilogueBwdISC_SD_SF_Li256ELb1ELb0ELi1EEENS1_19SingleTileSchedulerILb1ELb0ELb0ELi128EEEEEEEEEvNT_6ParamsE)
        /*0560*/ 	.word	0x00000008


	//----- nvinfo : EIATTR_MIN_STACK_SIZE
	.align		4
.L_248:
        /*0564*/ 	.byte	0x04, 0x12
        /*0566*/ 	.short	(.L_250 - .L_249)
	.align		4
.L_249:
        /*0568*/ 	.word	index@(_ZN7cutlass13device_kernelIN5flash11enable_sm90INS1_16FlashAttnBwdSm90INS1_25CollectiveMainloopBwdSm90ILi2ELi2ELi2EN4cute5tupleIJNS5_1CILi1EEES8_S8_EEENS6_IJNS7_ILi64EEENS7_ILi128EEESB_EEENS_6half_tEfNS_4arch4Sm90ELb0ELb0ELb1ELb1ELb1ELb1ELb0ELb0ELi2ELi1ELi2ELi1ELb0EEENS1_21CollectiveEpilogueBwdISC_SD_SF_Li256ELb1ELb0ELi1EEENS1_19SingleTileSchedulerILb1ELb0ELb0ELi128EEEEEEEEEvNT_6ParamsE)
        /*056c*/ 	.word	0x00000008


	//----- nvinfo : EIATTR_MIN_STACK_SIZE
	.align		4
.L_250:
        /*0570*/ 	.byte	0x04, 0x12
        /*0572*/ 	.short	(.L_252 - .L_251)
	.align		4
.L_251:
        /*0574*/ 	.word	index@(_ZN7cutlass13device_kernelIN5flash11enable_sm90INS1_16FlashAttnBwdSm90INS1_25CollectiveMainloopBwdSm90ILi2ELi2ELi2EN4cute5tupleIJNS5_1CILi1EEES8_S8_EEENS6_IJNS7_ILi64EEENS7_ILi128EEESB_EEENS_6half_tEfNS_4arch4Sm90ELb0ELb0ELb1ELb1ELb0ELb1ELb0ELb0ELi2ELi1ELi2ELi1ELb0EEENS1_24CollectiveEpilogueBwdGQAISC_fSF_Li256ELb1ELb0EEENS1_19SingleTileSchedulerILb1ELb0ELb0ELi128EEEEEEEEEvNT_6ParamsE)
        /*0578*/ 	.word	0x00000008


	//----- nvinfo : EIATTR_MIN_STACK_SIZE
	.align		4
.L_252:
        /*057c*/ 	.byte	0x04, 0x12
        /*057e*/ 	.short	(.L_254 - .L_253)
	.align		4
.L_253:
        /*0580*/ 	.word	index@(_ZN7cutlass13device_kernelIN5flash11enable_sm90INS1_16FlashAttnBwdSm90INS1_25CollectiveMainloopBwdSm90ILi2ELi2ELi2EN4cute5tupleIJNS5_1CILi1EEES8_S8_EEENS6_IJNS7_ILi64EEENS7_ILi128EEESB_EEENS_6half_tEfNS_4arch4Sm90ELb0ELb0ELb1ELb1ELb1ELb1ELb0ELb0ELi2ELi1ELi2ELi1ELb0EEENS1_24CollectiveEpilogueBwdGQAISC_fSF_Li256ELb1ELb1EEENS1_19SingleTileSchedulerILb1ELb0ELb0ELi128EEEEEEEEEvNT_6ParamsE)
        /*0584*/ 	.word	0x00000008


	//----- nvinfo : EIATTR_MIN_STACK_SIZE
	.align		4
.L_254:
        /*0588*/ 	.byte	0x04, 0x12
        /*058a*/ 	.short	(.L_256 - .L_255)
	.align		4
.L_255:
        /*058c*/ 	.word	index@(_ZN7cutlass13device_kernelIN5flash11enable_sm90INS1_16FlashAttnBwdSm90INS1_25CollectiveMainloopBwdSm90ILi2ELi2ELi2EN4cute5tupleIJNS5_1CILi1EEES8_S8_EEENS6_IJNS7_ILi64EEENS7_ILi128EEESB_EEENS_6half_tEfNS_4arch4Sm90ELb0ELb1ELb1ELb0ELb0ELb1ELb0ELb0ELi2ELi1ELi2ELi1ELb0EEENS1_21CollectiveEpilogueBwdISC_SD_SF_Li256ELb0ELb0ELi1EEENS1_19SingleTileSchedulerILb0ELb0ELb0ELi128EEEEEEEEEvNT_6ParamsE)
        /*0590*/ 	.word	0x00000010


	//----- nvinfo : EIATTR_MIN_STACK_SIZE
	.align		4
.L_256:
        /*0594*/ 	.byte	0x04, 0x12
        /*0596*/ 	.short	(.L_258 - .L_257)
	.align		4
.L_257:
        /*0598*/ 	.word	index@(_ZN7cutlass13device_kernelIN5flash11enable_sm90INS1_16FlashAttnBwdSm90INS1_25CollectiveMainloopBwdSm90ILi2ELi2ELi2EN4cute5tupleIJNS5_1CILi1EEES8_S8_EEENS6_IJNS7_ILi64EEENS7_ILi128EEESB_EEENS_6half_tEfNS_4arch4Sm90ELb0ELb1ELb1ELb0ELb1ELb1ELb0ELb0ELi2ELi1ELi2ELi1ELb0EEENS1_21CollectiveEpilogueBwdISC_SD_SF_Li256ELb0ELb0ELi1EEENS1_19SingleTileSchedulerILb0ELb0ELb0ELi128EEEEEEEEEvNT_6ParamsE)
        /*059c*/ 	.word	0x00000010


	//----- nvinfo : EIATTR_MIN_STACK_SIZE
	.align		4
.L_258:
        /*05a0*/ 	.byte	0x04, 0x12
        /*05a2*/ 	.short	(.L_260 - .L_259)
	.align		4
.L_259:
        /*05a4*/ 	.word	index@(_ZN7cutlass13device_kernelIN5flash11enable_sm90INS1_16FlashAttnBwdSm90INS1_25CollectiveMainloopBwdSm90ILi2ELi2ELi2EN4cute5tupleIJNS5_1CILi1EEES8_S8_EEENS6_IJNS7_ILi64EEENS7_ILi128EEESB_EEENS_6half_tEfNS_4arch4Sm90ELb0ELb1ELb1ELb0ELb0ELb1ELb0ELb0ELi2ELi1ELi2ELi1ELb0EEENS1_24CollectiveEpilogueBwdGQAISC_fSF_Li256ELb0ELb0EEENS1_19SingleTileSchedulerILb0ELb0ELb0ELi128EEEEEEEEEvNT_6ParamsE)
        /*05a8*/ 	.word	0x00000010


	//----- nvinfo : EIATTR_MIN_STACK_SIZE
	.align		4
.L_260:
        /*05ac*/ 	.byte	0x04, 0x12
        /*05ae*/ 	.short	(.L_262 - .L_261)
	.align		4
.L_261:
        /*05b0*/ 	.word	index@(_ZN7cutlass13device_kernelIN5flash11enable_sm90INS1_16FlashAttnBwdSm90INS1_25CollectiveMainloopBwdSm90ILi2ELi2ELi2EN4cute5tupleIJNS5_1CILi1EEES8_S8_EEENS6_IJNS7_ILi64EEENS7_ILi128EEESB_EEENS_6half_tEfNS_4arch4Sm90ELb0ELb1ELb1ELb0ELb1ELb1ELb0ELb0ELi2ELi1ELi2ELi1ELb0EEENS1_24CollectiveEpilogueBwdGQAISC_fSF_Li256ELb0ELb1EEENS1_19SingleTileSchedulerILb0ELb0ELb0ELi128EEEEEEEEEvNT_6ParamsE)
        /*05b4*/ 	.word	0x00000010


	//----- nvinfo : EIATTR_MIN_STACK_SIZE
	.align		4
.L_262:
        /*05b8*/ 	.byte	0x04, 0x12
        /*05ba*/ 	.short	(.L_264 - .L_263)
	.align		4
.L_263:
        /*05bc*/ 	.word	index@(_ZN7cutlass13device_kernelIN5flash11enable_sm90INS1_16FlashAttnBwdSm90INS1_25CollectiveMainloopBwdSm90ILi2ELi2ELi2EN4cute5tupleIJNS5_1CILi1EEES8_S8_EEENS6_IJNS7_ILi64EEENS7_ILi128EEESB_EEENS_6half_tEfNS_4arch4Sm90ELb0ELb1ELb1ELb1ELb0ELb1ELb0ELb0ELi2ELi1ELi2ELi1ELb0EEENS1_21CollectiveEpilogueBwdISC_SD_SF_Li256ELb1ELb0ELi1EEENS1_19SingleTileSchedulerILb1ELb0ELb0ELi128EEEEEEEEEvNT_6ParamsE)
        /*05c0*/ 	.word	0x00000010


	//----- nvinfo : EIATTR_MIN_STACK_SIZE
	.align		4
.L_264:
        /*05c4*/ 	.byte	0x04, 0x12
        /*05c6*/ 	.short	(.L_266 - .L_265)
	.align		4
.L_265:
        /*05c8*/ 	.word	index@(_ZN7cutlass13device_kernelIN5flash11enable_sm90INS1_16FlashAttnBwdSm90INS1_25CollectiveMainloopBwdSm90ILi2ELi2ELi2EN4cute5tupleIJNS5_1CILi1EEES8_S8_EEENS6_IJNS7_ILi64EEENS7_ILi128EEESB_EEENS_6half_tEfNS_4arch4Sm90ELb0ELb1ELb1ELb1ELb1ELb1ELb0ELb0ELi2ELi1ELi2ELi1ELb0EEENS1_21CollectiveEpilogueBwdISC_SD_SF_Li256ELb1ELb0ELi1EEENS1_19SingleTileSchedulerILb1ELb0ELb0ELi128EEEEEEEEEvNT_6ParamsE)
        /*05cc*/ 	.word	0x00000010


	//----- nvinfo : EIATTR_MIN_STACK_SIZE
	.align		4
.L_266:
        /*05d0*/ 	.byte	0x04, 0x12
        /*05d2*/ 	.short	(.L_268 - .L_267)
	.align		4
.L_267:
        /*05d4*/ 	.word	index@(_ZN7cutlass13device_kernelIN5flash11enable_sm90INS1_16FlashAttnBwdSm90INS1_25CollectiveMainloopBwdSm90ILi2ELi2ELi2EN4cute5tupleIJNS5_1CILi1EEES8_S8_EEENS6_IJNS7_ILi64EEENS7_ILi128EEESB_EEENS_6half_tEfNS_4arch4Sm90ELb0ELb1ELb1ELb1ELb0ELb1ELb0ELb0ELi2ELi1ELi2ELi1ELb0EEENS1_24CollectiveEpilogueBwdGQAISC_fSF_Li256ELb1ELb0EEENS1_19SingleTileSchedulerILb1ELb0ELb0ELi128EEEEEEEEEvNT_6ParamsE)
        /*05d8*/ 	.word	0x00000010


	//----- nvinfo : EIATTR_MIN_STACK_SIZE
	.align		4
.L_268:
        /*05dc*/ 	.byte	0x04, 0x12
        /*05de*/ 	.short	(.L_270 - .L_269)
	.align		4
.L_269:
        /*05e0*/ 	.word	index@(_ZN7cutlass13device_kernelIN5flash11enable_sm90INS1_16FlashAttnBwdSm90INS1_25CollectiveMainloopBwdSm90ILi2ELi2ELi2EN4cute5tupleIJNS5_1CILi1EEES8_S8_EEENS6_IJNS7_ILi64EEENS7_ILi128EEESB_EEENS_6half_tEfNS_4arch4Sm90ELb0ELb1ELb1ELb1ELb1ELb1ELb0ELb0ELi2ELi1ELi2ELi1ELb0EEENS1_24CollectiveEpilogueBwdGQAISC_fSF_Li256ELb1ELb1EEENS1_19SingleTileSchedulerILb1ELb0ELb0ELi128EEEEEEEEEvNT_6ParamsE)
        /*05e4*/ 	.word	0x00000010


	//----- nvinfo : EIATTR_MIN_STACK_SIZE
	.align		4
.L_270:
        /*05e8*/ 	.byte	0x04, 0x12
        /*05ea*/ 	.short	(.L_272 - .L_271)
	.align		4
.L_271:
        /*05ec*/ 	.word	index@(_ZN7cutlass13device_kernelIN5flash11enable_sm90INS1_16FlashAttnBwdSm90INS1_25CollectiveMainloopBwdSm90ILi2ELi2ELi2EN4cute5tupleIJNS5_1CILi1EEES8_S8_EEENS6_IJNS7_ILi64EEENS7_ILi128EEESB_EEENS_6half_tEfNS_4arch4Sm90ELb1ELb0ELb1ELb0ELb0ELb1ELb0ELb0ELi2ELi1ELi2ELi1ELb0EEENS1_21CollectiveEpilogueBwdISC_SD_SF_Li256ELb0ELb0ELi1EEENS1_25SingleTileBwdLPTSchedulerILb0ELi128ELb0EEEEEEEEEvNT_6ParamsE)
        /*05f0*/ 	.word	0x00000008


	//----- nvinfo : EIATTR_MIN_STACK_SIZE
	.align		4
.L_272:
        /*05f4*/ 	.byte	0x04, 0x12
        /*05f6*/ 	.short	(.L_274 - .L_273)
	.align		4
.L_273:
        /*05f8*/ 	.word	index@(_ZN7cutlass13device_kernelIN5flash11enable_sm90INS1_16FlashAttnBwdSm90INS1_25CollectiveMainloopBwdSm90ILi2ELi2ELi2EN4cute5tupleIJNS5_1CILi1EEES8_S8_EEENS6_IJNS7_ILi64EEENS7_ILi128EEESB_EEENS_6half_tEfNS_4arch4Sm90ELb1ELb0ELb1ELb0ELb1ELb1ELb0ELb0ELi2ELi1ELi2ELi1ELb0EEENS1_21CollectiveEpilogueBwdISC_SD_SF_Li256ELb0ELb0ELi1EEENS1_25SingleTileBwdLPTSchedulerILb0ELi128ELb1EEEEEEEEEvNT_6ParamsE)
        /*05fc*/ 	.word	0x00000008


	//----- nvinfo : EIATTR_MIN_STACK_SIZE
	.align		4
.L_274:
        /*0600*/ 	.byte	0x04, 0x12
        /*0602*/ 	.short	(.L_276 - .L_275)
	.align		4
.L_275:
        /*0604*/ 	.word	index@(_ZN7cutlass13device_kernelIN5flash11enable_sm90INS1_16FlashAttnBwdSm90INS1_25CollectiveMainloopBwdSm90ILi2ELi2ELi2EN4cute5tupleIJNS5_1CILi1EEES8_S8_EEENS6_IJNS7_ILi64EEENS7_ILi128EEESB_EEENS_6half_tEfNS_4arch4Sm90ELb1ELb0ELb1ELb0ELb0ELb1ELb0ELb0ELi2ELi1ELi2ELi1ELb0EEENS1_24CollectiveEpilogueBwdGQAISC_fSF_Li256ELb0ELb0EEENS1_25SingleTileBwdLPTSchedulerILb0ELi128ELb0EEEEEEEEEvNT_6ParamsE)
        /*0608*/ 	.word	0x00000008


	//----- nvinfo : EIATTR_MIN_STACK_SIZE
	.align		4
.L_276:
        /*060c*/ 	.byte	0x04, 0x12
        /*060e*/ 	.short	(.L_278 - .L_277)
	.align		4
.L_277:
        /*0610*/ 	.word	index@(_ZN7cutlass13device_kernelIN5flash11enable_sm90INS1_16FlashAttnBwdSm90INS1_25CollectiveMainloopBwdSm90ILi2ELi2ELi2EN4cute5tupleIJNS5_1CILi1EEES8_S8_EEENS6_IJNS7_ILi64EEENS7_ILi128EEESB_EEENS_6half_tEfNS_4arch4Sm90ELb1ELb0ELb1ELb0ELb1ELb1ELb0ELb0ELi2ELi1ELi2ELi1ELb0EEENS1_24CollectiveEpilogueBwdGQAISC_fSF_Li256ELb0ELb1EEENS1_25SingleTileBwdLPTSchedulerILb0ELi128ELb1EEEEEEEEEvNT_6ParamsE)
        /*0614*/ 	.word	0x00000008


	//----- nvinfo : EIATTR_MIN_STACK_SIZE
	.align		4
.L_278:
        /*0618*/ 	.byte	0x04, 0x12
        /*061a*/ 	.short	(.L_280 - .L_279)
	.align		4
.L_279:
        /*061c*/ 	.word	index@(_ZN7cutlass13device_kernelIN5flash11enable_sm90INS1_16FlashAttnBwdSm90INS1_25CollectiveMainloopBwdSm90ILi2ELi2ELi2EN4cute5tupleIJNS5_1CILi1EEES8_S8_EEENS6_IJNS7_ILi64EEENS7_ILi128EEESB_EEENS_6half_tEfNS_4arch4Sm90ELb1ELb0ELb1ELb1ELb0ELb1ELb0ELb0ELi2ELi1ELi2ELi1ELb0EEENS1_21CollectiveEpilogueBwdISC_SD_SF_Li256ELb1ELb0ELi1EEENS1_25SingleTileBwdLPTSchedulerILb1ELi128ELb0EEEEEEEEEvNT_6ParamsE)
        /*0620*/ 	.word	0x00000010


	//----- nvinfo : EIATTR_MIN_STACK_SIZE
	.align		4
.L_280:
        /*0624*/ 	.byte	0x04, 0x12
        /*0626*/ 	.short	(.L_282 - .L_281)
	.align		4
.L_281:
        /*0628*/ 	.word	index@(_ZN7cutlass13device_kernelIN5flash11enable_sm90INS1_16FlashAttnBwdSm90INS1_25CollectiveMainloopBwdSm90ILi2ELi2ELi2EN4cute5tupleIJNS5_1CILi1EEES8_S8_EEENS6_IJNS7_ILi64EEENS7_ILi128EEESB_EEENS_6half_tEfNS_4arch4Sm90ELb1ELb0ELb1ELb1ELb1ELb1ELb0ELb0ELi2ELi1ELi2ELi1ELb0EEENS1_21CollectiveEpilogueBwdISC_SD_SF_Li256ELb1ELb0ELi1EEENS1_25SingleTileBwdLPTSchedulerILb1ELi128ELb1EEEEEEEEEvNT_6ParamsE)
        /*062c*/ 	.word	0x00000010


	//----- nvinfo : EIATTR_MIN_STACK_SIZE
	.align		4
.L_282:
        /*0630*/ 	.byte	0x04, 0x12
        /*0632*/ 	.short	(.L_284 - .L_283)
	.align		4
.L_283:
        /*0634*/ 	.word	index@(_ZN7cutlass13device_kernelIN5flash11enable_sm90INS1_16FlashAttnBwdSm90INS1_25CollectiveMainloopBwdSm90ILi2ELi2ELi2EN4cute5tupleIJNS5_1CILi1EEES8_S8_EEENS6_IJNS7_ILi64EEENS7_ILi128EEESB_EEENS_6half_tEfNS_4arch4Sm90ELb1ELb0ELb1ELb1ELb0ELb1ELb0ELb0ELi2ELi1ELi2ELi1ELb0EEENS1_24CollectiveEpilogueBwdGQAISC_fSF_Li256ELb1ELb0EEENS1_25SingleTileBwdLPTSchedulerILb1ELi128ELb0EEEEEEEEEvNT_6ParamsE)
        /*0638*/ 	.word	0x00000010


	//----- nvinfo : EIATTR_MIN_STACK_SIZE
	.align		4
.L_284:
        /*063c*/ 	.byte	0x04, 0x12
        /*063e*/ 	.short	(.L_286 - .L_285)
	.align		4
.L_285:
        /*0640*/ 	.word	index@(_ZN7cutlass13device_kernelIN5flash11enable_sm90INS1_16FlashAttnBwdSm90INS1_25CollectiveMainloopBwdSm90ILi2ELi2ELi2EN4cute5tupleIJNS5_1CILi1EEES8_S8_EEENS6_IJNS7_ILi64EEENS7_ILi128EEESB_EEENS_6half_tEfNS_4arch4Sm90ELb1ELb0ELb1ELb1ELb1ELb1ELb0ELb0ELi2ELi1ELi2ELi1ELb0EEENS1_24CollectiveEpilogueBwdGQAISC_fSF_Li256ELb1ELb1EEENS1_25SingleTileBwdLPTSchedulerILb1ELi128ELb1EEEEEEEEEvNT_6ParamsE)
        /*0644*/ 	.word	0x00000010


	//----- nvinfo : EIATTR_MIN_STACK_SIZE
	.align		4
.L_286:
        /*0648*/ 	.byte	0x04, 0x12
        /*064a*/ 	.short	(.L_288 - .L_287)
	.align		4
.L_287:
        /*064c*/ 	.word	index@(_ZN7cutlass13device_kernelIN5flash11enable_sm90INS1_16FlashAttnBwdSm90INS1_25CollectiveMainloopBwdSm90ILi2ELi2ELi2EN4cute5tupleIJNS5_1CILi1EEES8_S8_EEENS6_IJNS7_ILi80EEENS7_ILi128EEESB_EEENS_6half_tEfNS_4arch4Sm90ELb0ELb0ELb0ELb0ELb0ELb1ELb0ELb1ELi2ELi1ELi2ELi1ELb0EEENS1_21CollectiveEpilogueBwdISC_SD_SF_Li256ELb0ELb0ELi1EEENS1_19SingleTileSchedulerILb0ELb0ELb0ELi128EEEEEEEEEvNT_6ParamsE)
        /*0650*/ 	.word	0x00000020


	//----- nvinfo : EIATTR_MIN_STACK_SIZE
	.align		4
.L_288:
        /*0654*/ 	.byte	0x04, 0x12
        /*0656*/ 	.short	(.L_290 - .L_289)
	.align		4
.L_289:
        /*0658*/ 	.word	index@(_ZN7cutlass13device_kernelIN5flash11enable_sm90INS1_16FlashAttnBwdSm90INS1_25CollectiveMainloopBwdSm90ILi2ELi2ELi2EN4cute5tupleIJNS5_1CILi1EEES8_S8_EEENS6_IJNS7_ILi80EEENS7_ILi128EEESB_EEENS_6half_tEfNS_4arch4Sm90ELb0ELb0ELb0ELb0ELb1ELb1ELb0ELb1ELi2ELi1ELi2ELi1ELb0EEENS1_21CollectiveEpilogueBwdISC_SD_SF_Li256ELb0ELb0ELi1EEENS1_19SingleTileSchedulerILb0ELb0ELb0ELi128EEEEEEEEEvNT_6ParamsE)
        /*065c*/ 	.word	0x00000020


	//----- nvinfo : EIATTR_MIN_STACK_SIZE
	.align		4
.L_290:
        /*0660*/ 	.byte	0x04, 0x12
        /*0662*/ 	.short	(.L_292 - .L_291)
	.align		4
.L_291:
        /*0664*/ 	.word	index@(_ZN7cutlass13device_kernelIN5flash11enable_sm90INS1_16FlashAttnBwdSm90INS1_25CollectiveMainloopBwdSm90ILi2ELi2ELi2EN4cute5tupleIJNS5_1CILi1EEES8_S8_EEENS6_IJNS7_ILi80EEENS7_ILi128EEESB_EEENS_6half_tEfNS_4arch4Sm90ELb0ELb0ELb0ELb0ELb0ELb1ELb0ELb1ELi2ELi1ELi2ELi1ELb0EEENS1_24CollectiveEpilogueBwdGQAISC_fSF_Li256ELb0ELb0EEENS1_19SingleTileSchedulerILb0ELb0ELb0ELi128EEEEEEEEEvNT_6ParamsE)
        /*0668*/ 	.word	0x00000020


	//----- nvinfo : EIATTR_MIN_STACK_SIZE
	.align		4
.L_292:
        /*066c*/ 	.byte	0x04, 0x12
        /*066e*/ 	.short	(.L_294 - .L_293)
	.align		4
.L_293:
        /*0670*/ 	.word	index@(_ZN7cutlass13device_kernelIN5flash11enable_sm90INS1_16FlashAttnBwdSm90INS1_25CollectiveMainloopBwdSm90ILi2ELi2ELi2EN4cute5tupleIJNS5_1CILi1EEES8_S8_EEENS6_IJNS7_ILi80EEENS7_ILi128EEESB_EEENS_6half_tEfNS_4arch4Sm90ELb0ELb0ELb0ELb0ELb1ELb1ELb0ELb1ELi2ELi1ELi2ELi1ELb0EEENS1_24CollectiveEpilogueBwdGQAISC_fSF_Li256ELb0ELb1EEENS1_19SingleTileSchedulerILb0ELb0ELb0ELi128EEEEEEEEEvNT_6ParamsE)
        /*0674*/ 	.word	0x00000020


	//----- nvinfo : EIATTR_MIN_STACK_SIZE
	.align		4
.L_294:
        /*0678*/ 	.byte	0x04, 0x12
        /*067a*/ 	.short	(.L_296 - .L_295)
	.align		4
.L_295:
        /*067c*/ 	.word	index@(_ZN7cutlass13device_kernelIN5flash22FlashAttnBwdPreprocessIN4cute5tupleIJNS3_1CILi80EEENS5_ILi128EEEEEENS_6half_tEfNS_4arch4Sm90ELb1ELb0EEEEEvNT_6ParamsE)
        /*0680*/ 	.word	0x00000000


	//----- nvinfo : EIATTR_MIN_STACK_SIZE
	.align		4
.L_296:
        /*0684*/ 	.byte	0x04, 0x12
        /*0686*/ 	.short	(.L_298 - .L_297)
	.align		4
.L_297:
        /*0688*/ 	.word	index@(_ZN7cutlass13device_kernelIN5flash11enable_sm90INS1_16FlashAttnBwdSm90INS1_25CollectiveMainloopBwdSm90ILi2ELi2ELi2EN4cute5tupleIJNS5_1CILi1EEES8_S8_EEENS6_IJNS7_ILi80EEENS7_ILi128EEESB_EEENS_6half_tEfNS_4arch4Sm90ELb0ELb0ELb0ELb1ELb0ELb1ELb0ELb1ELi2ELi1ELi2ELi1ELb0EEENS1_21CollectiveEpilogueBwdISC_SD_SF_Li256ELb1ELb0ELi1EEENS1_19SingleTileSchedulerILb1ELb0ELb0ELi128EEEEEEEEEvNT_6ParamsE)
        /*068c*/ 	.word	0x00000028


	//----- nvinfo : EIATTR_MIN_STACK_SIZE
	.align		4
.L_298:
        /*0690*/ 	.byte	0x04, 0x12
        /*0692*/ 	.short	(.L_300 - .L_299)
	.align		4
.L_299:
        /*0694*/ 	.word	index@(_ZN7cutlass13device_kernelIN5flash11enable_sm90INS1_16FlashAttnBwdSm90INS1_25CollectiveMainloopBwdSm90ILi2ELi2ELi2EN4cute5tupleIJNS5_1CILi1EEES8_S8_EEENS6_IJNS7_ILi80EEENS7_ILi128EEESB_EEENS_6half_tEfNS_4arch4Sm90ELb0ELb0ELb0ELb1ELb1ELb1ELb0ELb1ELi2ELi1ELi2ELi1ELb0EEENS1_21CollectiveEpilogueBwdISC_SD_SF_Li256ELb1ELb0ELi1EEENS1_19SingleTileSchedulerILb1ELb0ELb0ELi128EEEEEEEEEvNT_6ParamsE)
        /*0698*/ 	.word	0x00000028


	//----- nvinfo : EIATTR_MIN_STACK_SIZE
	.align		4
.L_300:
        /*069c*/ 	.byte	0x04, 0x12
        /*069e*/ 	.short	(.L_302 - .L_301)
	.align		4
.L_301:
        /*06a0*/ 	.word	index@(_ZN7cutlass13device_kernelIN5flash11enable_sm90INS1_16FlashAttnBwdSm90INS1_25CollectiveMainloopBwdSm90ILi2ELi2ELi2EN4cute5tupleIJNS5_1CILi1EEES8_S8_EEENS6_IJNS7_ILi80EEENS7_ILi128EEESB_EEENS_6half_tEfNS_4arch4Sm90ELb0ELb0ELb0ELb1ELb0ELb1ELb0ELb1ELi2ELi1ELi2ELi1ELb0EEENS1_24CollectiveEpilogueBwdGQAISC_fSF_Li256ELb1ELb0EEENS1_19SingleTileSchedulerILb1ELb0ELb0ELi128EEEEEEEEEvNT_6ParamsE)
        /*06a4*/ 	.word	0x00000028


	//----- nvinfo : EIATTR_MIN_STACK_SIZE
	.align		4
.L_302:
        /*06a8*/ 	.byte	0x04, 0x12
        /*06aa*/ 	.short	(.L_304 - .L_303)
	.align		4
.L_303:
        /*06ac*/ 	.word	index@(_ZN7cutlass13device_kernelIN5flash32FlashAttnBwdPostprocessConvertdQIN4cute5tupleIJNS3_1CILi80EEENS5_ILi128EEEEEENS_6half_tEfNS_4arch4Sm90ELi256ENS3_8TiledMMAINS3_8MMA_AtomIJNS3_4SM904GMMA25MMA_64x16x16_F32F16F16_SSILNSF_5MajorE1ELSH_0ELNSF_7ScaleInE1ELSI_1EEEEEENS3_6LayoutINS4_IJNS5_ILi2EEENS5_ILi1EEESN_EEENS4_IJSN_NS5_ILi0EEESP_EEEEENS4_IJNS3_10UnderscoreESS_SS_EEEEELb1EEEEEvNT_6ParamsE)
        /*06b0*/ 	.word	0x00000000


	//----- nvinfo : EIATTR_MIN_STACK_SIZE
	.align		4
.L_304:
        /*06b4*/ 	.byte	0x04, 0x12
        /*06b6*/ 	.short	(.L_306 - .L_305)
	.align		4
.L_305:
        /*06b8*/ 	.word	index@(_ZN7cutlass13device_kernelIN5flash11enable_sm90INS1_16FlashAttnBwdSm90INS1_25CollectiveMainloopBwdSm90ILi2ELi2ELi2EN4cute5tupleIJNS5_1CILi1EEES8_S8_EEENS6_IJNS7_ILi80EEENS7_ILi128EEESB_EEENS_6half_tEfNS_4arch4Sm90ELb0ELb0ELb0ELb1ELb1ELb1ELb0ELb1ELi2ELi1ELi2ELi1ELb0EEENS1_24CollectiveEpilogueBwdGQAISC_fSF_Li256ELb1ELb1EEENS1_19SingleTileSchedulerILb1ELb0ELb0ELi128EEEEEEEEEvNT_6ParamsE)
        /*06bc*/ 	.word	0x00000028


	//----- nvinfo : EIATTR_MIN_STACK_SIZE
	.align		4
.L_306:
        /*06c0*/ 	.byte	0x04, 0x12
        /*06c2*/ 	.short	(.L_308 - .L_307)
	.align		4
.L_307:
        /*06c4*/ 	.word	index@(_ZN7cutlass13device_kernelIN5flash22FlashAttnBwdPreprocessIN4cute5tupleIJNS3_1CILi80EEENS5_ILi128EEEEEENS_6half_tEfNS_4arch4Sm90ELb1ELb1EEEEEvNT_6ParamsE)
        /*06c8*/ 	.word	0x00000000


	//----- nvinfo : EIATTR_MIN_STACK_SIZE
	.align		4
.L_308:
        /*06cc*/ 	.byte	0x04, 0x12
        /*06ce*/ 	.short	(.L_310 - .L_309)
	.align		4
.L_309:
        /*06d0*/ 	.word	index@(_ZN7cutlass13device_kernelIN5flash11enable_sm90INS1_16FlashAttnBwdSm90INS1_25CollectiveMainloopBwdSm90ILi2ELi2ELi2EN4cute5tupleIJNS5_1CILi1EEES8_S8_EEENS6_IJNS7_ILi64EEENS7_ILi128EEESB_EEENS_6half_tEfNS_4arch4Sm90ELb0ELb1ELb0ELb0ELb0ELb1ELb0ELb0ELi2ELi1ELi2ELi1ELb0EEENS1_21CollectiveEpilogueBwdISC_SD_SF_Li256ELb0ELb0ELi1EEENS1_19SingleTileSchedulerILb0ELb0ELb0ELi128EEEEEEEEEvNT_6ParamsE)
        /*06d4*/ 	.word	0x00000008


	//----- nvinfo : EIATTR_MIN_STACK_SIZE
	.align		4
.L_310:
        /*06d8*/ 	.byte	0x04, 0x12
        /*06da*/ 	.short	(.L_312 - .L_311)
	.align		4
.L_311:
        /*06dc*/ 	.word	index@(_ZN7cutlass13device_kernelIN5flash11enable_sm90INS1_16FlashAttnBwdSm90INS1_25CollectiveMainloopBwdSm90ILi2ELi2ELi2EN4cute5tupleIJNS5_1CILi1EEES8_S8_EEENS6_IJNS7_ILi64EEENS7_ILi128EEESB_EEENS_6half_tEfNS_4arch4Sm90ELb0ELb1ELb0ELb0ELb1ELb1ELb0ELb0ELi2ELi1ELi2ELi1ELb0EEENS1_21CollectiveEpilogueBwdISC_SD_SF_Li256ELb0ELb0ELi1EEENS1_19SingleTileSchedulerILb0ELb0ELb0ELi128EEEEEEEEEvNT_6ParamsE)
        /*06e0*/ 	.word	0x00000008


	//----- nvinfo : EIATTR_MIN_STACK_SIZE
	.align		4
.L_312:
        /*06e4*/ 	.byte	0x04, 0x12
        /*06e6*/ 	.short	(.L_314 - .L_313)
	.align		4
.L_313:
        /*06e8*/ 	.word	index@(_ZN7cutlass13device_kernelIN5flash11enable_sm90INS1_16FlashAttnBwdSm90INS1_25CollectiveMainloopBwdSm90ILi2ELi2ELi2EN4cute5tupleIJNS5_1CILi1EEES8_S8_EEENS6_IJNS7_ILi64EEENS7_ILi128EEESB_EEENS_6half_tEfNS_4arch4Sm90ELb0ELb1ELb0ELb0ELb0ELb1ELb0ELb0ELi2ELi1ELi2ELi1ELb0EEENS1_24CollectiveEpilogueBwdGQAISC_fSF_Li256ELb0ELb0EEENS1_19SingleTileSchedulerILb0ELb0ELb0ELi128EEEEEEEEEvNT_6ParamsE)
        /*06ec*/ 	.word	0x00000008


	//----- nvinfo : EIATTR_MIN_STACK_SIZE
	.align		4
.L_314:
        /*06f0*/ 	.byte	0x04, 0x12
        /*06f2*/ 	.short	(.L_316 - .L_315)
	.align		4
.L_315:
        /*06f4*/ 	.word	index@(_ZN7cutlass13device_kernelIN5flash11enable_sm90INS1_16FlashAttnBwdSm90INS1_25CollectiveMainloopBwdSm90ILi2ELi2ELi2EN4cute5tupleIJNS5_1CILi1EEES8_S8_EEENS6_IJNS7_ILi64EEENS7_ILi128EEESB_EEENS_6half_tEfNS_4arch4Sm90ELb0ELb1ELb0ELb0ELb1ELb1ELb0ELb0ELi2ELi1ELi2ELi1ELb0EEENS1_24CollectiveEpilogueBwdGQAISC_fSF_Li256ELb0ELb1EEENS1_19SingleTileSchedulerILb0ELb0ELb0ELi128EEEEEEEEEvNT_6ParamsE)
        /*06f8*/ 	.word	0x00000008


	//----- nvinfo : EIATTR_MIN_STACK_SIZE
	.align		4
.L_316:
        /*06fc*/ 	.byte	0x04, 0x12
        /*06fe*/ 	.short	(.L_318 - .L_317)
	.align		4
.L_317:
        /*0700*/ 	.word	index@(_ZN7cutlass13device_kernelIN5flash11enable_sm90INS1_16FlashAttnBwdSm90INS1_25CollectiveMainloopBwdSm90ILi2ELi2ELi2EN4cute5tupleIJNS5_1CILi1EEES8_S8_EEENS6_IJNS7_ILi64EEENS7_ILi128EEESB_EEENS_6half_tEfNS_4arch4Sm90ELb0ELb1ELb0ELb1ELb0ELb1ELb0ELb0ELi2ELi1ELi2ELi1ELb0EEENS1_21CollectiveEpilogueBwdISC_SD_SF_Li256ELb1ELb0ELi1EEENS1_19SingleTileSchedulerILb1ELb0ELb0ELi128EEEEEEEEEvNT_6ParamsE)
        /*0704*/ 	.word	0x00000008


	//----- nvinfo : EIATTR_MIN_STACK_SIZE
	.align		4
.L_318:
        /*0708*/ 	.byte	0x04, 0x12
        /*070a*/ 	.short	(.L_320 - .L_319)
	.align		4
.L_319:
        /*070c*/ 	.word	index@(_ZN7cutlass13device_kernelIN5flash11enable_sm90INS1_16FlashAttnBwdSm90INS1_25CollectiveMainloopBwdSm90ILi2ELi2ELi2EN4cute5tupleIJNS5_1CILi1EEES8_S8_EEENS6_IJNS7_ILi64EEENS7_ILi128EEESB_EEENS_6half_tEfNS_4arch4Sm90ELb0ELb1ELb0ELb1ELb1ELb1ELb0ELb0ELi2ELi1ELi2ELi1ELb0EEENS1_21CollectiveEpilogueBwdISC_SD_SF_Li256ELb1ELb0ELi1EEENS1_19SingleTileSchedulerILb1ELb0ELb0ELi128EEEEEEEEEvNT_6ParamsE)
        /*0710*/ 	.word	0x00000008


	//----- nvinfo : EIATTR_MIN_STACK_SIZE
	.align		4
.L_320:
        /*0714*/ 	.byte	0x04, 0x12
        /*0716*/ 	.short	(.L_322 - .L_321)
	.align		4
.L_321:
        /*0718*/ 	.word	index@(_ZN7cutlass13device_kernelIN5flash11enable_sm90INS1_16FlashAttnBwdSm90INS1_25CollectiveMainloopBwdSm90ILi2ELi2ELi2EN4cute5tupleIJNS5_1CILi1EEES8_S8_EEENS6_IJNS7_ILi64EEENS7_ILi128EEESB_EEENS_6half_tEfNS_4arch4Sm90ELb0ELb1ELb0ELb1ELb0ELb1ELb0ELb0ELi2ELi1ELi2ELi1ELb0EEENS1_24CollectiveEpilogueBwdGQAISC_fSF_Li256ELb1ELb0EEENS1_19SingleTileSchedulerILb1ELb0ELb0ELi128EEEEEEEEEvNT_6ParamsE)
        /*071c*/ 	.word	0x00000008


	//----- nvinfo : EIATTR_MIN_STACK_SIZE
	.align		4
.L_322:
        /*0720*/ 	.byte	0x04, 0x12
        /*0722*/ 	.short	(.L_324 - .L_323)
	.align		4
.L_323:
        /*0724*/ 	.word	index@(_ZN7cutlass13device_kernelIN5flash11enable_sm90INS1_16FlashAttnBwdSm90INS1_25CollectiveMainloopBwdSm90ILi2ELi2ELi2EN4cute5tupleIJNS5_1CILi1EEES8_S8_EEENS6_IJNS7_ILi64EEENS7_ILi128EEESB_EEENS_6half_tEfNS_4arch4Sm90ELb0ELb1ELb0ELb1ELb1ELb1ELb0ELb0ELi2ELi1ELi2ELi1ELb0EEENS1_24CollectiveEpilogueBwdGQAISC_fSF_Li256ELb1ELb1EEENS1_19SingleTileSchedulerILb1ELb0ELb0ELi128EEEEEEEEEvNT_6ParamsE)
        /*0728*/ 	.word	0x00000008


	//----- nvinfo : EIATTR_MIN_STACK_SIZE
	.align		4
.L_324:
        /*072c*/ 	.byte	0x04, 0x12
        /*072e*/ 	.short	(.L_326 - .L_325)
	.align		4
.L_325:
        /*0730*/ 	.word	index@(_ZN7cutlass13device_kernelIN5flash11enable_sm90INS1_16FlashAttnBwdSm90INS1_25CollectiveMainloopBwdSm90ILi2ELi2ELi2EN4cute5tupleIJNS5_1CILi1EEES8_S8_EEENS6_IJNS7_ILi64EEENS7_ILi128EEESB_EEENS_6half_tEfNS_4arch4Sm90ELb1ELb0ELb0ELb0ELb0ELb1ELb0ELb0ELi2ELi1ELi2ELi1ELb0EEENS1_21CollectiveEpilogueBwdISC_SD_SF_Li256ELb0ELb0ELi1EEENS1_25SingleTileBwdLPTSchedulerILb0ELi128ELb0EEEEEEEEEvNT_6ParamsE)
        /*0734*/ 	.word	0x00000008


	//----- nvinfo : EIATTR_MIN_STACK_SIZE
	.align		4
.L_326:
        /*0738*/ 	.byte	0x04, 0x12
        /*073a*/ 	.short	(.L_328 - .L_327)
	.align		4
.L_327:
        /*073c*/ 	.word	index@(_ZN7cutlass13device_kernelIN5flash11enable_sm90INS1_16FlashAttnBwdSm90INS1_25CollectiveMainloopBwdSm90ILi2ELi2ELi2EN4cute5tupleIJNS5_1CILi1EEES8_S8_EEENS6_IJNS7_ILi64EEENS7_ILi128EEESB_EEENS_6half_tEfNS_4arch4Sm90ELb1ELb0ELb0ELb0ELb1ELb1ELb0ELb0ELi2ELi1ELi2ELi1ELb0EEENS1_21CollectiveEpilogueBwdISC_SD_SF_Li256ELb0ELb0ELi1EEENS1_25SingleTileBwdLPTSchedulerILb0ELi128ELb1EEEEEEEEEvNT_6ParamsE)
        /*0740*/ 	.word	0x00000008


	//----- nvinfo : EIATTR_MIN_STACK_SIZE
	.align		4
.L_328:
        /*0744*/ 	.byte	0x04, 0x12
        /*0746*/ 	.short	(.L_330 - .L_329)
	.align		4
.L_329:
        /*0748*/ 	.word	index@(_ZN7cutlass13device_kernelIN5flash11enable_sm90INS1_16FlashAttnBwdSm90INS1_25CollectiveMainloopBwdSm90ILi2ELi2ELi2EN4cute5tupleIJNS5_1CILi1EEES8_S8_EEENS6_IJNS7_ILi64EEENS7_ILi128EEESB_EEENS_6half_tEfNS_4arch4Sm90ELb1ELb0ELb0ELb0ELb0ELb1ELb0ELb0ELi2ELi1ELi2ELi1ELb0EEENS1_24CollectiveEpilogueBwdGQAISC_fSF_Li256ELb0ELb0EEENS1_25SingleTileBwdLPTSchedulerILb0ELi128ELb0EEEEEEEEEvNT_6ParamsE)
        /*074c*/ 	.word	0x00000008


	//----- nvinfo : EIATTR_MIN_STACK_SIZE
	.align		4
.L_330:
        /*0750*/ 	.byte	0x04, 0x12
        /*0752*/ 	.short	(.L_332 - .L_331)
	.align		4
.L_331:
        /*0754*/ 	.word	index@(_ZN7cutlass13device_kernelIN5flash11enable_sm90INS1_16FlashAttnBwdSm90INS1_25CollectiveMainloopBwdSm90ILi2ELi2ELi2EN4cute5tupleIJNS5_1CILi1EEES8_S8_EEENS6_IJNS7_ILi64EEENS7_ILi128EEESB_EEENS_6half_tEfNS_4arch4Sm90ELb1ELb0ELb0ELb0ELb1ELb1ELb0ELb0ELi2ELi1ELi2ELi1ELb0EEENS1_24CollectiveEpilogueBwdGQAISC_fSF_Li256ELb0ELb1EEENS1_25SingleTileBwdLPTSchedulerILb0ELi128ELb1EEEEEEEEEvNT_6ParamsE)
        /*0758*/ 	.word	0x00000008


	//----- nvinfo : EIATTR_MIN_STACK_SIZE
	.align		4
.L_332:
        /*075c*/ 	.byte	0x04, 0x12
        /*075e*/ 	.short	(.L_334 - .L_333)
	.align		4
.L_333:
        /*0760*/ 	.word	index@(_ZN7cutlass13device_kernelIN5flash22FlashAttnBwdPreprocessIN4cute5tupleIJNS3_1CILi64EEENS5_ILi128EEEEEENS_6half_tEfNS_4arch4Sm90ELb1ELb0EEEEEvNT_6ParamsE)
        /*0764*/ 	.word	0x00000000


	//----- nvinfo : EIATTR_MIN_STACK_SIZE
	.align		4
.L_334:
        /*0768*/ 	.byte	0x04, 0x12
        /*076a*/ 	.short	(.L_336 - .L_335)
	.align		4
.L_335:
        /*076c*/ 	.word	index@(_ZN7cutlass13device_kernelIN5flash11enable_sm90INS1_16FlashAttnBwdSm90INS1_25CollectiveMainloopBwdSm90ILi2ELi2ELi2EN4cute5tupleIJNS5_1CILi1EEES8_S8_EEENS6_IJNS7_ILi64EEENS7_ILi128EEESB_EEENS_6half_tEfNS_4arch4Sm90ELb1ELb0ELb0ELb1ELb0ELb1ELb0ELb0ELi2ELi1ELi2ELi1ELb0EEENS1_21CollectiveEpilogueBwdISC_SD_SF_Li256ELb1ELb0ELi1EEENS1_25SingleTileBwdLPTSchedulerILb1ELi128ELb0EEEEEEEEEvNT_6ParamsE)
        /*0770*/ 	.word	0x00000008


	//----- nvinfo : EIATTR_MIN_STACK_SIZE
	.align		4
.L_336:
        /*0774*/ 	.byte	0x04, 0x12
        /*0776*/ 	.short	(.L_338 - .L_337)
	.align		4
.L_337:
        /*0778*/ 	.word	index@(_ZN7cutlass13device_kernelIN5flash11enable_sm90INS1_16FlashAttnBwdSm90INS1_25CollectiveMainloopBwdSm90ILi2ELi2ELi2EN4cute5tupleIJNS5_1CILi1EEES8_S8_EEENS6_IJNS7_ILi64EEENS7_ILi128EEESB_EEENS_6half_tEfNS_4arch4Sm90ELb1ELb0ELb0ELb1ELb1ELb1ELb0ELb0ELi2ELi1ELi2ELi1ELb0EEENS1_21CollectiveEpilogueBwdISC_SD_SF_Li256ELb1ELb0ELi1EEENS1_25SingleTileBwdLPTSchedulerILb1ELi128ELb1EEEEEEEEEvNT_6ParamsE)
        /*077c*/ 	.word	0x00000008


	//----- nvinfo : EIATTR_MIN_STACK_SIZE
	.align		4
.L_338:
        /*0780*/ 	.byte	0x04, 0x12
        /*0782*/ 	.short	(.L_340 - .L_339)
	.align		4
.L_339:
        /*0784*/ 	.word	index@(_ZN7cutlass13device_kernelIN5flash11enable_sm90INS1_16FlashAttnBwdSm90INS1_25CollectiveMainloopBwdSm90ILi2ELi2ELi2EN4cute5tupleIJNS5_1CILi1EEES8_S8_EEENS6_IJNS7_ILi64EEENS7_ILi128EEESB_EEENS_6half_tEfNS_4arch4Sm90ELb1ELb0ELb0ELb1ELb0ELb1ELb0ELb0ELi2ELi1ELi2ELi1ELb0EEENS1_24CollectiveEpilogueBwdGQAISC_fSF_Li256ELb1ELb0EEENS1_25SingleTileBwdLPTSchedulerILb1ELi128ELb0EEEEEEEEEvNT_6ParamsE)
        /*0788*/ 	.word	0x00000008


	//----- nvinfo : EIATTR_MIN_STACK_SIZE
	.align		4
.L_340:
        /*078c*/ 	.byte	0x04, 0x12
        /*078e*/ 	.short	(.L_342 - .L_341)
	.align		4
.L_341:
        /*0790*/ 	.word	index@(_ZN7cutlass13device_kernelIN5flash32FlashAttnBwdPostprocessConvertdQIN4cute5tupleIJNS3_1CILi128EEES6_EEENS_6half_tEfNS_4arch4Sm90ELi256ENS3_8TiledMMAINS3_8MMA_AtomIJNS3_4SM904GMMA26MMA_64x128x16_F32F16F16_RSILNSE_5MajorE0ELSG_1ELNSE_7ScaleInE1ELSH_1EEEEEENS3_6LayoutINS4_IJNS5_ILi2EEENS5_ILi1EEESM_EEENS4_IJSM_NS5_ILi0EEESO_EEEEENS4_IJNS3_10UnderscoreESR_SR_EEEEELb0EEEEEvNT_6ParamsE)
        /*0794*/ 	.word	0x00000000


	//----- nvinfo : EIATTR_MIN_STACK_SIZE
	.align		4
.L_342:
        /*0798*/ 	.byte	0x04, 0x12
        /*079a*/ 	.short	(.L_344 - .L_343)
	.align		4
.L_343:
        /*079c*/ 	.word	index@(_ZN7cutlass13device_kernelIN5flash32FlashAttnBwdPostprocessConvertdQIN4cute5tupleIJNS3_1CILi64EEENS5_ILi128EEEEEENS_6half_tEfNS_4arch4Sm90ELi256ENS3_8TiledMMAINS3_8MMA_AtomIJNS3_4SM904GMMA25MMA_64x64x16_F32F16F16_SSILNSF_5MajorE0ELSH_1ELNSF_7ScaleInE1ELSI_1EEEEEENS3_6LayoutINS4_IJNS5_ILi1EEENS5_ILi2EEESM_EEENS4_IJNS5_ILi0EEESM_SP_EEEEENS4_IJNS3_10UnderscoreESS_SS_EEEEELb0EEEEEvNT_6ParamsE)
        /*07a0*/ 	.word	0x00000000


	//----- nvinfo : EIATTR_MIN_STACK_SIZE
	.align		4
.L_344:
        /*07a4*/ 	.byte	0x04, 0x12
        /*07a6*/ 	.short	(.L_346 - .L_345)
	.align		4
.L_345:
        /*07a8*/ 	.word	index@(_ZN7cutlass13device_kernelIN5flash11enable_sm90INS1_16FlashAttnBwdSm90INS1_25CollectiveMainloopBwdSm90ILi2ELi2ELi2EN4cute5tupleIJNS5_1CILi1EEES8_S8_EEENS6_IJNS7_ILi64EEENS7_ILi128EEESB_EEENS_6half_tEfNS_4arch4Sm90ELb1ELb0ELb0ELb1ELb1ELb1ELb0ELb0ELi2ELi1ELi2ELi1ELb0EEENS1_24CollectiveEpilogueBwdGQAISC_fSF_Li256ELb1ELb1EEENS1_25SingleTileBwdLPTSchedulerILb1ELi128ELb1EEEEEEEEEvNT_6ParamsE)
        /*07ac*/ 	.word	0x00000008


	//----- nvinfo : EIATTR_MIN_STACK_SIZE
	.align		4
.L_346:
        /*07b0*/ 	.byte	0x04, 0x12
        /*07b2*/ 	.short	(.L_348 - .L_347)
	.align		4
.L_347:
        /*07b4*/ 	.word	index@(_ZN7cutlass13device_kernelIN5flash22FlashAttnBwdPreprocessIN4cute5tupleIJNS3_1CILi64EEENS5_ILi128EEEEEENS_6half_tEfNS_4arch4Sm90ELb1ELb1EEEEEvNT_6ParamsE)
        /*07b8*/ 	.word	0x00000000
.L_348:


//--------------------- .nv.compat                --------------------------
	.section	.nv.compat,"",@"SHT_CUDA_COMPAT_INFO"
	.align	4
        /*0000*/ 	.byte	0x02, 0x09, 0x01, 0x00, 0x02, 0x02, 0x04, 0x00, 0x02, 0x05, 0x05, 0x00, 0x03, 0x07, 0x01, 0x01
        /*0010*/ 	.byte	0x02, 0x03, 0x01, 0x00, 0x02, 0x06, 0x01, 0x00, 0x04, 0x0b, 0x08, 0x00, 0x00, 0x00, 0x00, 0x00
        /*0020*/ 	.byte	0x00, 0x00, 0x00, 0x00


//--------------------- .nv.info._ZN7cutlass13device_kernelIN5flash11enable_sm90INS1_16FlashAttnBwdSm90INS1_25CollectiveMainloopBwdSm90ILi2ELi2ELi2EN4cute5tupleIJNS5_1CILi1EEES8_S8_EEENS6_IJNS7_ILi64EEENS7_ILi128EEESB_EEENS_6half_tEfNS_4arch4Sm90ELb0ELb0ELb1ELb0ELb0ELb1ELb0ELb0ELi2ELi1ELi2ELi1ELb0EEENS1_21CollectiveEpilogueBwdISC_SD_SF_Li256ELb0ELb0ELi1EEENS1_19SingleTileSchedulerILb0ELb0ELb0ELi128EEEEEEEEEvNT_6ParamsE --------------------------
	.section	.nv.info._ZN7cutlass13device_kernelIN5flash11enable_sm90INS1_16FlashAttnBwdSm90INS1_25CollectiveMainloopBwdSm90ILi2ELi2ELi2EN4cute5tupleIJNS5_1CILi1EEES8_S8_EEENS6_IJNS7_ILi64EEENS7_ILi128EEESB_EEENS_6half_tEfNS_4arch4Sm90ELb0ELb0ELb1ELb0ELb0ELb1ELb0ELb0ELi2ELi1ELi2ELi1ELb0EEENS1_21CollectiveEpilogueBwdISC_SD_SF_Li256ELb0ELb0ELi1EEENS1_19SingleTileSchedulerILb0ELb0ELb0ELi128EEEEEEEEEvNT_6ParamsE,"",@"SHT_CUDA_INFO"
	.sectionflags	@""
	.align	4


	//----- nvinfo : EIATTR_CUDA_API_VERSION
	.align		4
        /*0000*/ 	.byte	0x04, 0x37
        /*0002*/ 	.short	(.L_350 - .L_349)
.L_349:
        /*0004*/ 	.word	0x00000082


	//----- nvinfo : EIATTR_KPARAM_INFO
	.align		4
.L_350:
        /*0008*/ 	.byte	0x04, 0x17
        /*000a*/ 	.short	(.L_352 - .L_351)
.L_351:
        /*000c*/ 	.word	0x00000000
        /*0010*/ 	.short	0x0000
        /*0012*/ 	.short	0x0070
        /*0014*/ 	.byte	0x00, 0xf0, 0x01, 0x24


	//----- nvinfo : EIATTR_SPARSE_MMA_MASK
	.align		4
.L_352:
        /*0018*/ 	.byte	0x03, 0x50
        /*001a*/ 	.short	0x0000


	//----- nvinfo : EIATTR_MAXREG_COUNT
	.align		4
        /*001c*/ 	.byte	0x03, 0x1b
        /*001e*/ 	.short	0x00a8


	//----- nvinfo : EIATTR_NUM_BARRIERS
	.align		4
        /*0020*/ 	.byte	0x02, 0x4c
        /*0022*/ 	.byte	0x10
	.zero		1


	//----- nvinfo : EIATTR_EXTERNS
	.align		4
        /*0024*/ 	.byte	0x04, 0x0f
        /*0026*/ 	.short	(.L_354 - .L_353)


	//   ....[0]....
	.align		4
.L_353:
        /*0028*/ 	.word	index@(__assertfail)


	//----- nvinfo : EIATTR_MERCURY_ISA_VERSION
	.align		4
.L_354:
        /*002c*/ 	.byte	0x03, 0x5f
        /*002e*/ 	.short	0x0101


	//----- nvinfo : EIATTR_INT_WARP_WIDE_INSTR_OFFSETS
	.align		4
        /*0030*/ 	.byte	0x04, 0x31
        /*0032*/ 	.short	(.L_356 - .L_355)


	//   ....[0]....
.L_355:
        /*0034*/ 	.word	0x000001d0


	//   ....[1]....
        /*0038*/ 	.word	0x00000290


	//----- nvinfo : EIATTR_COOP_GROUP_MASK_REGIDS
	.align		4
.L_356:
        /*003c*/ 	.byte	0x04, 0x29
        /*003e*/ 	.short	(.L_358 - .L_357)


	//   ....[0]....
.L_357:
        /*0040*/ 	.word	0xffffffff


	//   ....[1]....
        /*0044*/ 	.word	0xffffffff


	//   ....[2]....
        /*0048*/ 	.word	0xffffffff


	//   ....[3]....
        /*004c*/ 	.word	0xffffffff


	//   ....[4]....
        /*0050*/ 	.word	0xffffffff


	//   ....[5]....
        /*0054*/ 	.word	0xffffffff


	//   ....[6]....
        /*0058*/ 	.word	0xffffffff


	//   ....[7]....
        /*005c*/ 	.word	0xffffffff


	//   ....[8]....
        /*0060*/ 	.word	0x0500000f


	//----- nvinfo : EIATTR_COOP_GROUP_INSTR_OFFSETS
	.align		4
.L_358:
        /*0064*/ 	.byte	0x04, 0x28
        /*0066*/ 	.short	(.L_360 - .L_359)


	//   ....[0]....
.L_359:
        /*0068*/ 	.word	0x00000050


	//   ....[1]....
        /*006c*/ 	.word	0x000001e0


	//   ....[2]....
        /*0070*/ 	.word	0x00000270


	//   ....[3]....
        /*0074*/ 	.word	0x000003f0


	//   ....[4]....
        /*0078*/ 	.word	0x00000630


	//   ....[5]....
        /*007c*/ 	.word	0x00000b80


	//   ....[6]....
        /*0080*/ 	.word	0x00004860


	//   ....[7]....
        /*0084*/ 	.word	0x00004fb0


	//   ....[8]....
        /*0088*/ 	.word	0x00007840


	//----- nvinfo : EIATTR_REG_RECONFIG
	.align		4
.L_360:
        /*008c*/ 	.byte	0x01, 0x54
	.zero		2


	//----- nvinfo : EIATTR_SYSCALL_OFFSETS
	.align		4
        /*0090*/ 	.byte	0x04, 0x46
        /*0092*/ 	.short	(.L_362 - .L_361)


	//   ....[0]....
.L_361:
        /*0094*/ 	.word	0x000007c0


	//   ....[1]....
        /*0098*/ 	.word	0x000008b0


	//   ....[2]....
        /*009c*/ 	.word	0x00000a10


	//   ....[3]....
        /*00a0*/ 	.word	0x00000b00


	//   ....[4]....
        /*00a4*/ 	.word	0x000041b0


	//   ....[5]....
        /*00a8*/ 	.word	0x000042e0


	//   ....[6]....
        /*00ac*/ 	.word	0x00004400


	//   ....[7]....
        /*00b0*/ 	.word	0x00004520


	//----- nvinfo : EIATTR_MBARRIER_INSTR_OFFSETS
	.align		4
.L_362:
        /*00b4*/ 	.byte	0x04, 0x39
        /*00b6*/ 	.short	(.L_364 - .L_363)


	//   ....[0]....
.L_363:
        /*00b8*/ 	.word	0x000002b0
        /*00bc*/ 	.word	0x000000ff
        /*00c0*/ 	.word	0x00030800
        /*00c4*/ 	.short	0x0100
        /*00c6*/ 	.byte	0x06
	.zero		1


	//   ....[1]....
        /*00c8*/ 	.word	0x000003a0
        /*00cc*/ 	.word	0x000000ff
        /*00d0*/ 	.word	0x00030810
        /*00d4*/ 	.short	0x0100
        /*00d6*/ 	.byte	0x08
	.zero		1


	//   ....[2]....
        /*00d8*/ 	.word	0x000003b0
        /*00dc*/ 	.word	0x000000ff
        /*00e0*/ 	.word	0x00030820
        /*00e4*/ 	.short	0x0100
        /*00e6*/ 	.byte	0x08
	.zero		1


	//   ....[3]....
        /*00e8*/ 	.word	0x000003c0
        /*00ec*/ 	.word	0x000000ff
        /*00f0*/ 	.word	0x00030818
        /*00f4*/ 	.short	0x0100
        /*00f6*/ 	.byte	0x08
	.zero		1


	//   ....[4]....
        /*00f8*/ 	.word	0x000003d0
        /*00fc*/ 	.word	0x000000ff
        /*0100*/ 	.word	0x00030828
        /*0104*/ 	.short	0x0100
        /*0106*/ 	.byte	0x08
	.zero		1


	//   ....[5]....
        /*0108*/ 	.word	0x00000500
        /*010c*/ 	.word	0x000000ff
        /*0110*/ 	.word	0x00030830
        /*0114*/ 	.short	0x0100
        /*0116*/ 	.byte	0x08
	.zero		1


	//   ....[6]....
        /*0118*/ 	.word	0x00000510
        /*011c*/ 	.word	0x000000ff
        /*0120*/ 	.word	0x00030840
        /*0124*/ 	.short	0x0100
        /*0126*/ 	.byte	0x08
	.zero		1


	//   ....[7]....
        /*0128*/ 	.word	0x00000520
        /*012c*/ 	.word	0x000000ff
        /*0130*/ 	.word	0x00030838
        /*0134*/ 	.short	0x0100
        /*0136*/ 	.byte	0x08
	.zero		1


	//   ....[8]....
        /*0138*/ 	.word	0x00000530
        /*013c*/ 	.word	0x000000ff
        /*0140*/ 	.word	0x00030848
        /*0144*/ 	.short	0x0100
        /*0146*/ 	.byte	0x08
	.zero		1


	//   ....[9]....
        /*0148*/ 	.word	0x00000bb0
        /*014c*/ 	.word	0x00000010
        /*0150*/ 	.word	0x00030800
        /*0154*/ 	.short	0x010a
        /*0156*/ 	.byte	0x3f
	.zero		1


	//   ....[10]....
        /*0158*/ 	.word	0x00000c40
        /*015c*/ 	.word	0x00000010
        /*0160*/ 	.word	0x00030800
        /*0164*/ 	.short	0x010a
        /*0166*/ 	.byte	0x3f
	.zero		1


	//   ....[11]....
        /*0168*/ 	.word	0x000013b0
        /*016c*/ 	.word	0x00000002
        /*0170*/ 	.word	0x00030810
        /*0174*/ 	.short	0x010a
        /*0176*/ 	.byte	0x3f
	.zero		1


	//   ....[12]....
        /*0178*/ 	.word	0x000013f0
        /*017c*/ 	.word	0x00000002
        /*0180*/ 	.word	0x00030810
        /*0184*/ 	.short	0x010a
        /*0186*/ 	.byte	0x3f
	.zero		1


	//   ....[13]....
        /*0188*/ 	.word	0x00001920
        /*018c*/ 	.word	0x00000002
        /*0190*/ 	.word	0x00030830
        /*0194*/ 	.short	0x010a
        /*0196*/ 	.byte	0x3f
	.zero		1


	//   ....[14]....
        /*0198*/ 	.word	0x000019a0
        /*019c*/ 	.word	0x00000002
        /*01a0*/ 	.word	0x00030830
        /*01a4*/ 	.short	0x010a
        /*01a6*/ 	.byte	0x3f
	.zero		1


	//   ....[15]....
        /*01a8*/ 	.word	0x00003940
        /*01ac*/ 	.word	0x00000000
        /*01b0*/ 	.word	0x00000000
        /*01b4*/ 	.short	0x0101
        /*01b6*/ 	.byte	0x3f
	.zero		1


	//   ....[16]....
        /*01b8*/ 	.word	0x00003c50
        /*01bc*/ 	.word	0x00000002
        /*01c0*/ 	.word	0x00000000
        /*01c4*/ 	.short	0x0101
        /*01c6*/ 	.byte	0x3f
	.zero		1


	//   ....[17]....
        /*01c8*/ 	.word	0x00005df0
        /*01cc*/ 	.word	0x0000000b
        /*01d0*/ 	.word	0x00030820
        /*01d4*/ 	.short	0x010a
        /*01d6*/ 	.byte	0x3f
	.zero		1


	//   ....[18]....
        /*01d8*/ 	.word	0x000063f0
        /*01dc*/ 	.word	0x0000000b
        /*01e0*/ 	.word	0x00030840
        /*01e4*/ 	.short	0x010a
        /*01e6*/ 	.byte	0x3f
	.zero		1


	//   ....[19]....
        /*01e8*/ 	.word	0x00006690
        /*01ec*/ 	.word	0x0000000b
        /*01f0*/ 	.word	0x00030828
        /*01f4*/ 	.short	0x010a
        /*01f6*/ 	.byte	0x3f
	.zero		1


	//   ....[20]....
        /*01f8*/ 	.word	0x000068a0
        /*01fc*/ 	.word	0x0000000b
        /*0200*/ 	.word	0x00030848
        /*0204*/ 	.short	0x010a
        /*0206*/ 	.byte	0x3f
	.zero		1


	//   ....[21]....
        /*0208*/ 	.word	0x00006b20
        /*020c*/ 	.word	0x0000000b
        /*0210*/ 	.word	0x00030820
        /*0214*/ 	.short	0x010a
        /*0216*/ 	.byte	0x3f
	.zero		1


	//   ....[22]....
        /*0218*/ 	.word	0x00006da0
        /*021c*/ 	.word	0x0000000b
        /*0220*/ 	.word	0x00030840
        /*0224*/ 	.short	0x010a
        /*0226*/ 	.byte	0x3f
	.zero		1


	//   ....[23]....
        /*0228*/ 	.word	0x00007010
        /*022c*/ 	.word	0x0000000b
        /*0230*/ 	.word	0x00030828
        /*0234*/ 	.short	0x010a
        /*0236*/ 	.byte	0x3f
	.zero		1


	//   ....[24]....
        /*0238*/ 	.word	0x00007260
        /*023c*/ 	.word	0x00000004
        /*0240*/ 	.word	0x00030840
        /*0244*/ 	.short	0x010a
        /*0246*/ 	.byte	0x3f
	.zero		1


	//   ....[25]....
        /*0248*/ 	.word	0x000076b0
        /*024c*/ 	.word	0x00000006
        /*0250*/ 	.word	0x00000000
        /*0254*/ 	.short	0x010a
        /*0256*/ 	.byte	0x3f
	.zero		1


	//   ....[26]....
        /*0258*/ 	.word	0x00007710
        /*025c*/ 	.word	0x00000003
        /*0260*/ 	.word	0x00000000
        /*0264*/ 	.short	0x010a
        /*0266*/ 	.byte	0x3f
	.zero		1


	//   ....[27]....
        /*0268*/ 	.word	0x00007770
        /*026c*/ 	.word	0x00000000
        /*0270*/ 	.word	0x00000000
        /*0274*/ 	.short	0x010a
        /*0276*/ 	.byte	0x3f
	.zero		1


	//   ....[28]....
        /*0278*/ 	.word	0x000077a0
        /*027c*/ 	.word	0x00000003
        /*0280*/ 	.word	0x00000000
        /*0284*/ 	.short	0x010a
        /*0286*/ 	.byte	0x3f
	.zero		1


	//   ....[29]....
        /*0288*/ 	.word	0x00007870
        /*028c*/ 	.word	0x00000010
        /*0290*/ 	.word	0x00030800
        /*0294*/ 	.short	0x010a
        /*0296*/ 	.byte	0x3f
	.zero		1


	//   ....[30]....
        /*0298*/ 	.word	0x000078c0
        /*029c*/ 	.word	0x00000002
        /*02a0*/ 	.word	0x00030810
        /*02a4*/ 	.short	0x010a
        /*02a6*/ 	.byte	0x3f
	.zero		1


	//   ....[31]....
        /*02a8*/ 	.word	0x00007910
        /*02ac*/ 	.word	0x00000002
        /*02b0*/ 	.word	0x00030830
        /*02b4*/ 	.short	0x010a
        /*02b6*/ 	.byte	0x3f
	.zero		1


	//   ....[32]....
        /*02b8*/ 	.word	0x00007960
        /*02bc*/ 	.word	0x0000000b
        /*02c0*/ 	.word	0x00030820
        /*02c4*/ 	.short	0x010a
        /*02c6*/ 	.byte	0x3f
	.zero		1


	//   ....[33]....
        /*02c8*/ 	.word	0x000079b0
        /*02cc*/ 	.word	0x0000000b
        /*02d0*/ 	.word	0x00030840
        /*02d4*/ 	.short	0x010a
        /*02d6*/ 	.byte	0x3f
	.zero		1


	//   ....[34]....
        /*02d8*/ 	.word	0x00007a00
        /*02dc*/ 	.word	0x0000000b
        /*02e0*/ 	.word	0x00030828
        /*02e4*/ 	.short	0x010a
        /*02e6*/ 	.byte	0x3f
	.zero		1


	//   ....[35]....
        /*02e8*/ 	.word	0x00007a50
        /*02ec*/ 	.word	0x0000000b
        /*02f0*/ 	.word	0x00030848
        /*02f4*/ 	.short	0x010a
        /*02f6*/ 	.byte	0x3f
	.zero		1


	//   ....[36]....
        /*02f8*/ 	.word	0x00007ab0
        /*02fc*/ 	.word	0x0000000b
        /*0300*/ 	.word	0x00030820
        /*0304*/ 	.short	0x010a
        /*0306*/ 	.byte	0x3f
	.zero		1


	//   ....[37]....
        /*0308*/ 	.word	0x00007b00
        /*030c*/ 	.word	0x0000000b
        /*0310*/ 	.word	0x00030840
        /*0314*/ 	.short	0x010a
        /*0316*/ 	.byte	0x3f
	.zero		1


	//   ....[38]....
        /*0318*/ 	.word	0x00007b50
        /*031c*/ 	.word	0x0000000b
        /*0320*/ 	.word	0x00030828
        /*0324*/ 	.short	0x010a
        /*0326*/ 	.byte	0x3f
	.zero		1


	//   ....[39]....
        /*0328*/ 	.word	0x00007ba0
        /*032c*/ 	.word	0x00000004
        /*0330*/ 	.word	0x00030840
        /*0334*/ 	.short	0x010a
        /*0336*/ 	.byte	0x3f
	.zero		1


	//   ....[40]....
        /*0338*/ 	.word	0x00007c80
        /*033c*/ 	.word	0x00000006
        /*0340*/ 	.word	0x00000000
        /*0344*/ 	.short	0x010a
        /*0346*/ 	.byte	0x3f
	.zero		1


	//   ....[41]....
        /*0348*/ 	.word	0x00007cd0
        /*034c*/ 	.word	0x00000003
        /*0350*/ 	.word	0x00000000
        /*0354*/ 	.short	0x010a
        /*0356*/ 	.byte	0x3f
	.zero		1


	//   ....[42]....
        /*0358*/ 	.word	0x00007d20
        /*035c*/ 	.word	0x00000000
        /*0360*/ 	.word	0x00000000
        /*0364*/ 	.short	0x010a
        /*0366*/ 	.byte	0x3f
	.zero		1


	//----- nvinfo : EIATTR_NUM_MBARRIERS
	.align		4
.L_364:
        /*0368*/ 	.byte	0x03, 0x38
        /*036a*/ 	.short	0x0009


	//----- nvinfo : EIATTR_EXIT_INSTR_OFFSETS
	.align		4
        /*036c*/ 	.byte	0x04, 0x1c
        /*036e*/ 	.short	(.L_366 - .L_365)


	//   ....[0]....
.L_365:
        /*0370*/ 	.word	0x000077f0


	//----- nvinfo : EIATTR_MAX_THREADS
	.align		4
.L_366:
        /*0374*/ 	.byte	0x04, 0x05
        /*0376*/ 	.short	(.L_368 - .L_367)
.L_367:
        /*0378*/ 	.word	0x00000180
        /*037c*/ 	.word	0x00000001
        /*0380*/ 	.word	0x00000001


	//----- nvinfo : EIATTR_CRS_STACK_SIZE
	.align		4
.L_368:
        /*0384*/ 	.byte	0x04, 0x1e
        /*0386*/ 	.short	(.L_370 - .L_369)
.L_369:
        /*0388*/ 	.word	0x00000000


	//----- nvinfo : EIATTR_CBANK_PARAM_SIZE
	.align		4
.L_370:
        /*038c*/ 	.byte	0x03, 0x19
        /*038e*/ 	.short	0x0970


	//----- nvinfo : EIATTR_PARAM_CBANK
	.align		4
        /*0390*/ 	.byte	0x04, 0x0a
        /*0392*/ 	.short	(.L_372 - .L_371)
	.align		4
.L_371:
        /*0394*/ 	.word	index@(.nv.constant0._ZN7cutlass13device_kernelIN5flash11enable_sm90INS1_16FlashAttnBwdSm90INS1_25CollectiveMainloopBwdSm90ILi2ELi2ELi2EN4cute5tupleIJNS5_1CILi1EEES8_S8_EEENS6_IJNS7_ILi64EEENS7_ILi128EEESB_EEENS_6half_tEfNS_4arch4Sm90ELb0ELb0ELb1ELb0ELb0ELb1ELb0ELb0ELi2ELi1ELi2ELi1ELb0EEENS1_21CollectiveEpilogueBwdISC_SD_SF_Li256ELb0ELb0ELi1EEENS1_19SingleTileSchedulerILb0ELb0ELb0ELi128EEEEEEEEEvNT_6ParamsE)
        /*0398*/ 	.short	0x0210
        /*039a*/ 	.short	0x0970


	//----- nvinfo : EIATTR_SW_WAR
	.align		4
.L_372:
        /*039c*/ 	.byte	0x04, 0x36
        /*039e*/ 	.short	(.L_374 - .L_373)
.L_373:
        /*03a0*/ 	.word	0x00000008
.L_374:


//--------------------- .nv.info._ZN7cutlass13device_kernelIN5flash11enable_sm90INS1_16FlashAttnBwdSm90INS1_25CollectiveMainloopBwdSm90ILi2ELi2ELi2EN4cute5tupleIJNS5_1CILi1EEES8_S8_EEENS6_IJNS7_ILi64EEENS7_ILi128EEESB_EEENS_6half_tEfNS_4arch4Sm90ELb0ELb0ELb1ELb0ELb1ELb1ELb0ELb0ELi2ELi1ELi2ELi1ELb0EEENS1_21CollectiveEpilogueBwdISC_SD_SF_Li256ELb0ELb0ELi1EEENS1_19SingleTileSchedulerILb0ELb0ELb0ELi128EEEEEEEEEvNT_6ParamsE --------------------------
	.section	.nv.info._ZN7cutlass13device_kernelIN5flash11enable_sm90INS1_16FlashAttnBwdSm90INS1_25CollectiveMainloopBwdSm90ILi2ELi2ELi2EN4cute5tupleIJNS5_1CILi1EEES8_S8_EEENS6_IJNS7_ILi64EEENS7_ILi128EEESB_EEENS_6half_tEfNS_4arch4Sm90ELb0ELb0ELb1ELb0ELb1ELb1ELb0ELb0ELi2ELi1ELi2ELi1ELb0EEENS1_21CollectiveEpilogueBwdISC_SD_SF_Li256ELb0ELb0ELi1EEENS1_19SingleTileSchedulerILb0ELb0ELb0ELi128EEEEEEEEEvNT_6ParamsE,"",@"SHT_CUDA_INFO"
	.sectionflags	@""
	.align	4


	//----- nvinfo : EIATTR_CUDA_API_VERSION
	.align		4
        /*0000*/ 	.byte	0x04, 0x37
        /*0002*/ 	.short	(.L_376 - .L_375)
.L_375:
        /*0004*/ 	.word	0x00000082


	//----- nvinfo : EIATTR_KPARAM_INFO
	.align		4
.L_376:
        /*0008*/ 	.byte	0x04, 0x17
        /*000a*/ 	.short	(.L_378 - .L_377)
.L_377:
        /*000c*/ 	.word	0x00000000
        /*0010*/ 	.short	0x0000
        /*0012*/ 	.short	0x0070
        /*0014*/ 	.byte	0x00, 0xf0, 0x01, 0x24


	//----- nvinfo : EIATTR_SPARSE_MMA_MASK
	.align		4
.L_378:
        /*0018*/ 	.byte	0x03, 0x50
        /*001a*/ 	.short	0x0000


	//----- nvinfo : EIATTR_MAXREG_COUNT
	.align		4
        /*001c*/ 	.byte	0x03, 0x1b
        /*001e*/ 	.short	0x00a8


	//----- nvinfo : EIATTR_NUM_BARRIERS
	.align		4
        /*0020*/ 	.byte	0x02, 0x4c
        /*0022*/ 	.byte	0x10
	.zero		1


	//----- nvinfo : EIATTR_EXTERNS
	.align		4
        /*0024*/ 	.byte	0x04, 0x0f
        /*0026*/ 	.short	(.L_380 - .L_379)


	//   ....[0]....
	.align		4
.L_379:
        /*0028*/ 	.word	index@(__assertfail)


	//----- nvinfo : EIATTR_MERCURY_ISA_VERSION
	.align		4
.L_380:
        /*002c*/ 	.byte	0x03, 0x5f
        /*002e*/ 	.short	0x0101


	//----- nvinfo : EIATTR_INT_WARP_WIDE_INSTR_OFFSETS
	.align		4
        /*0030*/ 	.byte	0x04, 0x31
        /*0032*/ 	.short	(.L_382 - .L_381)


	//   ....[0]....
.L_381:
        /*0034*/ 	.word	0x000001d0


	//   ....[1]....
        /*0038*/ 	.word	0x00000290


	//   ....[2]....
        /*003c*/ 	.word	0x00005820


	//   ....[3]....
        /*0040*/ 	.word	0x00005c90


	//   ....[4]....
        /*0044*/ 	.word	0x00006260


	//----- nvinfo : EIATTR_COOP_GROUP_MASK_REGIDS
	.align		4
.L_382:
        /*0048*/ 	.byte	0x04, 0x29
        /*004a*/ 	.short	(.L_384 - .L_383)


	//   ....[0]....
.L_383:
        /*004c*/ 	.word	0xffffffff


	//   ....[1]....
        /*0050*/ 	.word	0xffffffff


	//   ....[2]....
        /*0054*/ 	.word	0xffffffff


	//   ....[3]....
        /*0058*/ 	.word	0xffffffff


	//   ....[4]....
        /*005c*/ 	.word	0xffffffff


	//   ....[5]....
        /*0060*/ 	.word	0xffffffff


	//   ....[6]....
        /*0064*/ 	.word	0xffffffff


	//   ....[7]....
        /*0068*/ 	.word	0xffffffff


	//   ....[8]....
        /*006c*/ 	.word	0xffffffff


	//   ....[9]....
        /*0070*/ 	.word	0xffffffff


	//   ....[10]....
        /*0074*/ 	.word	0xffffffff


	//   ....[11]....
        /*0078*/ 	.word	0xffffffff


	//   ....[12]....
        /*007c*/ 	.word	0xffffffff


	//   ....[13]....
        /*0080*/ 	.word	0xffffffff


	//   ....[14]....
        /*0084*/ 	.word	0x0500000f


	//   ....[15]....
        /*0088*/ 	.word	0x0500000f


	//   ....[16]....
        /*008c*/ 	.word	0x0500000f


	//   ....[17]....
        /*0090*/ 	.word	0x0500000f


	//----- nvinfo : EIATTR_COOP_GROUP_INSTR_OFFSETS
	.align		4
.L_384:
        /*0094*/ 	.byte	0x04, 0x28
        /*0096*/ 	.short	(.L_386 - .L_385)


	//   ....[0]....
.L_385:
        /*0098*/ 	.word	0x00000050


	//   ....[1]....
        /*009c*/ 	.word	0x000001e0


	//   ....[2]....
        /*00a0*/ 	.word	0x00000270


	//   ....[3]....
        /*00a4*/ 	.word	0x000003f0


	//   ....[4]....
        /*00a8*/ 	.word	0x00000630


	//   ....[5]....
        /*00ac*/ 	.word	0x00000b80


	//   ....[6]....
        /*00b0*/ 	.word	0x00004860


	//   ....[7]....
        /*00b4*/ 	.word	0x00004fb0


	//   ....[8]....
        /*00b8*/ 	.word	0x000054c0


	//   ....[9]....
        /*00bc*/ 	.word	0x00005750


	//   ....[10]....
        /*00c0*/ 	.word	0x00005990


	//   ....[11]....
        /*00c4*/ 	.word	0x00005bc0


	//   ....[12]....
        /*00c8*/ 	.word	0x00005e70


	//   ....[13]....
        /*00cc*/ 	.word	0x000061a0


	//   ....[14]....
        /*00d0*/ 	.word	0x00008060


	//   ....[15]....
        /*00d4*/ 	.word	0x000081b0


	//   ....[16]....
        /*00d8*/ 	.word	0x00008220


	//   ....[17]....
        /*00dc*/ 	.word	0x00008290


	//----- nvinfo : EIATTR_REG_RECONFIG
	.align		4
.L_386:
        /*00e0*/ 	.byte	0x01, 0x54
	.zero		2


	//----- nvinfo : EIATTR_SYSCALL_OFFSETS
	.align		4
        /*00e4*/ 	.byte	0x04, 0x46
        /*00e6*/ 	.short	(.L_388 - .L_387)


	//   ....[0]....
.L_387:
        /*00e8*/ 	.word	0x000007c0


	//   ....[1]....
        /*00ec*/ 	.word	0x000008b0


	//   ....[2]....
        /*00f0*/ 	.word	0x00000a10


	//   ....[3]....
        /*00f4*/ 	.word	0x00000b00


	//   ....[4]....
        /*00f8*/ 	.word	0x000041b0


	//   ....[5]....
        /*00fc*/ 	.word	0x000042e0


	//   ....[6]....
        /*0100*/ 	.word	0x00004400


	//   ....[7]....
        /*0104*/ 	.word	0x00004520


	//----- nvinfo : EIATTR_MBARRIER_INSTR_OFFSETS
	.align		4
.L_388:
        /*0108*/ 	.byte	0x04, 0x39
        /*010a*/ 	.short	(.L_390 - .L_389)


	//   ....[0]....
.L_389:
        /*010c*/ 	.word	0x000002b0
        /*0110*/ 	.word	0x000000ff
        /*0114*/ 	.word	0x00030800
        /*0118*/ 	.short	0x0100
        /*011a*/ 	.byte	0x06
	.zero		1


	//   ....[1]....
        /*011c*/ 	.word	0x000003a0
        /*0120*/ 	.word	0x000000ff
        /*0124*/ 	.word	0x00030810
        /*0128*/ 	.short	0x0100
        /*012a*/ 	.byte	0x08
	.zero		1


	//   ....[2]....
        /*012c*/ 	.word	0x000003b0
        /*0130*/ 	.word	0x000000ff
        /*0134*/ 	.word	0x00030820
        /*0138*/ 	.short	0x0100
        /*013a*/ 	.byte	0x08
	.zero		1


	//   ....[3]....
        /*013c*/ 	.word	0x000003c0
        /*0140*/ 	.word	0x000000ff
        /*0144*/ 	.word	0x00030818
        /*0148*/ 	.short	0x0100
        /*014a*/ 	.byte	0x08
	.zero		1


	//   ....[4]....
        /*014c*/ 	.word	0x000003d0
        /*0150*/ 	.word	0x000000ff
        /*0154*/ 	.word	0x00030828
        /*0158*/ 	.short	0x0100
        /*015a*/ 	.byte	0x08
	.zero		1


	//   ....[5]....
        /*015c*/ 	.word	0x00000500
        /*0160*/ 	.word	0x000000ff
        /*0164*/ 	.word	0x00030830
        /*0168*/ 	.short	0x0100
        /*016a*/ 	.byte	0x08
	.zero		1


	//   ....[6]....
        /*016c*/ 	.word	0x00000510
        /*0170*/ 	.word	0x000000ff
        /*0174*/ 	.word	0x00030840
        /*0178*/ 	.short	0x0100
        /*017a*/ 	.byte	0x08
	.zero		1


	//   ....[7]....
        /*017c*/ 	.word	0x00000520
        /*0180*/ 	.word	0x000000ff
        /*0184*/ 	.word	0x00030838
        /*0188*/ 	.short	0x0100
        /*018a*/ 	.byte	0x08
	.zero		1


	//   ....[8]....
        /*018c*/ 	.word	0x00000530
        /*0190*/ 	.word	0x000000ff
        /*0194*/ 	.word	0x00030848
        /*0198*/ 	.short	0x0100
        /*019a*/ 	.byte	0x08
	.zero		1


	//   ....[9]....
        /*019c*/ 	.word	0x00000bb0
        /*01a0*/ 	.word	0x00000010
        /*01a4*/ 	.word	0x00030800
        /*01a8*/ 	.short	0x010a
        /*01aa*/ 	.byte	0x3f
	.zero		1


	//   ....[10]....
        /*01ac*/ 	.word	0x00000c40
        /*01b0*/ 	.word	0x00000010
        /*01b4*/ 	.word	0x00030800
        /*01b8*/ 	.short	0x010a
        /*01ba*/ 	.byte	0x3f
	.zero		1


	//   ....[11]....
        /*01bc*/ 	.word	0x000013b0
        /*01c0*/ 	.word	0x00000002
        /*01c4*/ 	.word	0x00030810
        /*01c8*/ 	.short	0x010a
        /*01ca*/ 	.byte	0x3f
	.zero		1


	//   ....[12]....
        /*01cc*/ 	.word	0x000013f0
        /*01d0*/ 	.word	0x00000002
        /*01d4*/ 	.word	0x00030810
        /*01d8*/ 	.short	0x010a
        /*01da*/ 	.byte	0x3f
	.zero		1


	//   ....[13]....
        /*01dc*/ 	.word	0x00001920
        /*01e0*/ 	.word	0x00000002
        /*01e4*/ 	.word	0x00030830
        /*01e8*/ 	.short	0x010a
        /*01ea*/ 	.byte	0x3f
	.zero		1


	//   ....[14]....
        /*01ec*/ 	.word	0x000019a0
        /*01f0*/ 	.word	0x00000002
        /*01f4*/ 	.word	0x00030830
        /*01f8*/ 	.short	0x010a
        /*01fa*/ 	.byte	0x3f
	.zero		1


	//   ....[15]....
        /*01fc*/ 	.word	0x00003940
        /*0200*/ 	.word	0x00000000
        /*0204*/ 	.word	0x00000000
        /*0208*/ 	.short	0x0101
        /*020a*/ 	.byte	0x3f
	.zero		1


	//   ....[16]....
        /*020c*/ 	.word	0x00003c50
        /*0210*/ 	.word	0x00000002
        /*0214*/ 	.word	0x00000000
        /*0218*/ 	.short	0x0101
        /*021a*/ 	.byte	0x3f
	.zero		1


	//   ....[17]....
        /*021c*/ 	.word	0x00006610
        /*0220*/ 	.word	0x0000000b
        /*0224*/ 	.word	0x00030820
        /*0228*/ 	.short	0x010a
        /*022a*/ 	.byte	0x3f
	.zero		1


	//   ....[18]....
        /*022c*/ 	.word	0x00006c10
        /*0230*/ 	.word	0x0000000b
        /*0234*/ 	.word	0x00030840
        /*0238*/ 	.short	0x010a
        /*023a*/ 	.byte	0x3f
	.zero		1


	//   ....[19]....
        /*023c*/ 	.word	0x00006eb0
        /*0240*/ 	.word	0x0000000b
        /*0244*/ 	.word	0x00030828
        /*0248*/ 	.short	0x010a
        /*024a*/ 	.byte	0x3f
	.zero		1


	//   ....[20]....
        /*024c*/ 	.word	0x000070c0
        /*0250*/ 	.word	0x0000000b
        /*0254*/ 	.word	0x00030848
        /*0258*/ 	.short	0x010a
        /*025a*/ 	.byte	0x3f
	.zero		1


	//   ....[21]....
        /*025c*/ 	.word	0x00007340
        /*0260*/ 	.word	0x0000000b
        /*0264*/ 	.word	0x00030820
        /*0268*/ 	.short	0x010a
        /*026a*/ 	.byte	0x3f
	.zero		1


	//   ....[22]....
        /*026c*/ 	.word	0x000075c0
        /*0270*/ 	.word	0x0000000b
        /*0274*/ 	.word	0x00030840
        /*0278*/ 	.short	0x010a
        /*027a*/ 	.byte	0x3f
	.zero		1


	//   ....[23]....
        /*027c*/ 	.word	0x00007830
        /*0280*/ 	.word	0x0000000b
        /*0284*/ 	.word	0x00030828
        /*0288*/ 	.short	0x010a
        /*028a*/ 	.byte	0x3f
	.zero		1


	//   ....[24]....
        /*028c*/ 	.word	0x00007a80
        /*0290*/ 	.word	0x00000004
        /*0294*/ 	.word	0x00030840
        /*0298*/ 	.short	0x010a
        /*029a*/ 	.byte	0x3f
	.zero		1


	//   ....[25]....
        /*029c*/ 	.word	0x00007ed0
        /*02a0*/ 	.word	0x00000006
        /*02a4*/ 	.word	0x00000000
        /*02a8*/ 	.short	0x010a
        /*02aa*/ 	.byte	0x3f
	.zero		1


	//   ....[26]....
        /*02ac*/ 	.word	0x00007f30
        /*02b0*/ 	.word	0x00000003
        /*02b4*/ 	.word	0x00000000
        /*02b8*/ 	.short	0x010a
        /*02ba*/ 	.byte	0x3f
	.zero		1


	//   ....[27]....
        /*02bc*/ 	.word	0x00007f90
        /*02c0*/ 	.word	0x00000000
        /*02c4*/ 	.word	0x00000000
        /*02c8*/ 	.short	0x010a
        /*02ca*/ 	.byte	0x3f
	.zero		1


	//   ....[28]....
        /*02cc*/ 	.word	0x00007fc0
        /*02d0*/ 	.word	0x00000003
        /*02d4*/ 	.word	0x00000000
        /*02d8*/ 	.short	0x010a
        /*02da*/ 	.byte	0x3f
	.zero		1


	//   ....[29]....
        /*02dc*/ 	.word	0x00008090
        /*02e0*/ 	.word	0x00000010
        /*02e4*/ 	.word	0x00030800
        /*02e8*/ 	.short	0x010a
        /*02ea*/ 	.byte	0x3f
	.zero		1


	//   ....[30]....
        /*02ec*/ 	.word	0x000080e0
        /*02f0*/ 	.word	0x00000002
        /*02f4*/ 	.word	0x00030810
        /*02f8*/ 	.short	0x010a
        /*02fa*/ 	.byte	0x3f
	.zero		1


	//   ....[31]....
        /*02fc*/ 	.word	0x00008130
        /*0300*/ 	.word	0x00000002
        /*0304*/ 	.word	0x00030830
        /*0308*/ 	.short	0x010a
        /*030a*/ 	.byte	0x3f
	.zero		1


	//   ....[32]....
        /*030c*/ 	.word	0x000082d0
        /*0310*/ 	.word	0x0000000b
        /*0314*/ 	.word	0x00030820
        /*0318*/ 	.short	0x010a
        /*031a*/ 	.byte	0x3f
	.zero		1


	//   ....[33]....
        /*031c*/ 	.word	0x00008320
        /*0320*/ 	.word	0x0000000b
        /*0324*/ 	.word	0x00030840
        /*0328*/ 	.short	0x010a
        /*032a*/ 	.byte	0x3f
	.zero		1


	//   ....[34]....
        /*032c*/ 	.word	0x00008370
        /*0330*/ 	.word	0x0000000b
        /*0334*/ 	.word	0x00030828
        /*0338*/ 	.short	0x010a
        /*033a*/ 	.byte	0x3f
	.zero		1


	//   ....[35]....
        /*033c*/ 	.word	0x000083c0
        /*0340*/ 	.word	0x0000000b
        /*0344*/ 	.word	0x00030848
        /*0348*/ 	.short	0x010a
        /*034a*/ 	.byte	0x3f
	.zero		1


	//   ....[36]....
        /*034c*/ 	.word	0x00008420
        /*0350*/ 	.word	0x0000000b
        /*0354*/ 	.word	0x00030820
        /*0358*/ 	.short	0x010a
        /*035a*/ 	.byte	0x3f
	.zero		1


	//   ....[37]....
        /*035c*/ 	.word	0x00008470
        /*0360*/ 	.word	0x0000000b
        /*0364*/ 	.word	0x00030840
        /*0368*/ 	.short	0x010a
        /*036a*/ 	.byte	0x3f
	.zero		1


	//   ....[38]....
        /*036c*/ 	.word	0x000084c0
        /*0370*/ 	.word	0x0000000b
        /*0374*/ 	.word	0x00030828
        /*0378*/ 	.short	0x010a
        /*037a*/ 	.byte	0x3f
	.zero		1


	//   ....[39]....
        /*037c*/ 	.word	0x00008510
        /*0380*/ 	.word	0x00000004
        /*0384*/ 	.word	0x00030840
        /*0388*/ 	.short	0x010a
        /*038a*/ 	.byte	0x3f
	.zero		1


	//   ....[40]....
        /*038c*/ 	.word	0x000085f0
        /*0390*/ 	.word	0x00000006
        /*0394*/ 	.word	0x00000000
        /*0398*/ 	.short	0x010a
        /*039a*/ 	.byte	0x3f
	.zero		1


	//   ....[41]....
        /*039c*/ 	.word	0x00008640
        /*03a0*/ 	.word	0x00000003
        /*03a4*/ 	.word	0x00000000
        /*03a8*/ 	.short	0x010a
        /*03aa*/ 	.byte	0x3f
	.zero		1


	//   ....[42]....
        /*03ac*/ 	.word	0x00008690
        /*03b0*/ 	.word	0x00000000
        /*03b4*/ 	.word	0x00000000
        /*03b8*/ 	.short	0x010a
        /*03ba*/ 	.byte	0x3f
	.zero		1


	//----- nvinfo : EIATTR_NUM_MBARRIERS
	.align		4
.L_390:
        /*03bc*/ 	.byte	0x03, 0x38
        /*03be*/ 	.short	0x0009


	//----- nvinfo : EIATTR_EXIT_INSTR_OFFSETS
	.align		4
        /*03c0*/ 	.byte	0x04, 0x1c
        /*03c2*/ 	.short	(.L_392 - .L_391)


	//   ....[0]....
.L_391:
        /*03c4*/ 	.word	0x00008010


	//----- nvinfo : EIATTR_MAX_THREADS
	.align		4
.L_392:
        /*03c8*/ 	.byte	0x04, 0x05
        /*03ca*/ 	.short	(.L_394 - .L_393)
.L_393:
        /*03cc*/ 	.word	0x00000180
        /*03d0*/ 	.word	0x00000001
        /*03d4*/ 	.word	0x00000001


	//----- nvinfo : EIATTR_CRS_STACK_SIZE
	.align		4
.L_394:
        /*03d8*/ 	.byte	0x04, 0x1e
        /*03da*/ 	.short	(.L_396 - .L_395)
.L_395:
        /*03dc*/ 	.word	0x00000000


	//----- nvinfo : EIATTR_CBANK_PARAM_SIZE
	.align		4
.L_396:
        /*03e0*/ 	.byte	0x03, 0x19
        /*03e2*/ 	.short	0x0970


	//----- nvinfo : EIATTR_PARAM_CBANK
	.align		4
        /*03e4*/ 	.byte	0x04, 0x0a
        /*03e6*/ 	.short	(.L_398 - .L_397)
	.align		4
.L_397:
        /*03e8*/ 	.word	index@(.nv.constant0._ZN7cutlass13device_kernelIN5flash11enable_sm90INS1_16FlashAttnBwdSm90INS1_25CollectiveMainloopBwdSm90ILi2ELi2ELi2EN4cute5tupleIJNS5_1CILi1EEES8_S8_EEENS6_IJNS7_ILi64EEENS7_ILi128EEESB_EEENS_6half_tEfNS_4arch4Sm90ELb0ELb0ELb1ELb0ELb1ELb1ELb0ELb0ELi2ELi1ELi2ELi1ELb0EEENS1_21CollectiveEpilogueBwdISC_SD_SF_Li256ELb0ELb0ELi1EEENS1_19SingleTileSchedulerILb0ELb0ELb0ELi128EEEEEEEEEvNT_6ParamsE)
        /*03ec*/ 	.short	0x0210
        /*03ee*/ 	.short	0x0970


	//----- nvinfo : EIATTR_SW_WAR
	.align		4
.L_398:
        /*03f0*/ 	.byte	0x04, 0x36
        /*03f2*/ 	.short	(.L_400 - .L_399)
.L_399:
        /*03f4*/ 	.word	0x00000008
.L_400:


//--------------------- .nv.info._ZN7cutlass13device_kernelIN5flash11enable_sm90INS1_16FlashAttnBwdSm90INS1_25CollectiveMainloopBwdSm90ILi2ELi2ELi2EN4cute5tupleIJNS5_1CILi1EEES8_S8_EEENS6_IJNS7_ILi64EEENS7_ILi128EEESB_EEENS_6half_tEfNS_4arch4Sm90ELb0ELb0ELb1ELb0ELb0ELb1ELb0ELb0ELi2ELi1ELi2ELi1ELb0EEENS1_24CollectiveEpilogueBwdGQAISC_fSF_Li256ELb0ELb0EEENS1_19SingleTileSchedulerILb0ELb0ELb0ELi128EEEEEEEEEvNT_6ParamsE --------------------------
	.section	.nv.info._ZN7cutlass13device_kernelIN5flash11enable_sm90INS1_16FlashAttnBwdSm90INS1_25CollectiveMainloopBwdSm90ILi2ELi2ELi2EN4cute5tupleIJNS5_1CILi1EEES8_S8_EEENS6_IJNS7_ILi64EEENS7_ILi128EEESB_EEENS_6half_tEfNS_4arch4Sm90ELb0ELb0ELb1ELb0ELb0ELb1ELb0ELb0ELi2ELi1ELi2ELi1ELb0EEENS1_24CollectiveEpilogueBwdGQAISC_fSF_Li256ELb0ELb0EEENS1_19SingleTileSchedulerILb0ELb0ELb0ELi128EEEEEEEEEvNT_6ParamsE,"",@"SHT_CUDA_INFO"
	.sectionflags	@""
	.align	4


	//----- nvinfo : EIATTR_CUDA_API_VERSION
	.align		4
        /*0000*/ 	.byte	0x04, 0x37
        /*0002*/ 	.short	(.L_402 - .L_401)
.L_401:
        /*0004*/ 	.word	0x00000082


	//----- nvinfo : EIATTR_KPARAM_INFO
	.align		4
.L_402:
        /*0008*/ 	.byte	0x04, 0x17
        /*000a*/ 	.short	(.L_404 - .L_403)
.L_403:
        /*000c*/ 	.word	0x00000000
        /*0010*/ 	.short	0x0000
        /*0012*/ 	.short	0x0070
        /*0014*/ 	.byte	0x00, 0xf0, 0x01, 0x1a


	//----- nvinfo : EIATTR_SPARSE_MMA_MASK
	.align		4
.L_404:
        /*0018*/ 	.byte	0x03, 0x50
        /*001a*/ 	.short	0x0000


	//----- nvinfo : EIATTR_MAXREG_COUNT
	.align		4
        /*001c*/ 	.byte	0x03, 0x1b
        /*001e*/ 	.short	0x00a8


	//----- nvinfo : EIATTR_NUM_BARRIERS
	.align		4
        /*0020*/ 	.byte	0x02, 0x4c
        /*0022*/ 	.byte	0x10
	.zero		1


	//----- nvinfo : EIATTR_EXTERNS
	.align		4
        /*0024*/ 	.byte	0x04, 0x0f
        /*0026*/ 	.short	(.L_406 - .L_405)


	//   ....[0]....
	.align		4
.L_405:
        /*0028*/ 	.word	index@(__assertfail)


	//----- nvinfo : EIATTR_MERCURY_ISA_VERSION
	.align		4
.L_406:
        /*002c*/ 	.byte	0x03, 0x5f
        /*002e*/ 	.short	0x0101


	//----- nvinfo : EIATTR_INT_WARP_WIDE_INSTR_OFFSETS
	.align		4
        /*0030*/ 	.byte	0x04, 0x31
        /*0032*/ 	.short	(.L_408 - .L_407)


	//   ....[0]....
.L_407:
        /*0034*/ 	.word	0x00000170


	//   ....[1]....
        /*0038*/ 	.word	0x00000230


	//----- nvinfo : EIATTR_COOP_GROUP_MASK_REGIDS
	.align		4
.L_408:
        /*003c*/ 	.byte	0x04, 0x29
        /*003e*/ 	.short	(.L_410 - .L_409)


	//   ....[0]....
.L_409:
        /*0040*/ 	.word	0xffffffff


	//   ....[1]....
        /*0044*/ 	.word	0xffffffff


	//   ....[2]....
        /*0048*/ 	.word	0xffffffff


	//   ....[3]....
        /*004c*/ 	.word	0xffffffff


	//   ....[4]....
        /*0050*/ 	.word	0xffffffff


	//   ....[5]....
        /*0054*/ 	.word	0xffffffff


	//   ....[6]....
        /*0058*/ 	.word	0xffffffff


	//   ....[7]....
        /*005c*/ 	.word	0x0500000f


	//----- nvinfo : EIATTR_COOP_GROUP_INSTR_OFFSETS
	.align		4
.L_410:
        /*0060*/ 	.byte	0x04, 0x28
        /*0062*/ 	.short	(.L_412 - .L_411)


	//   ....[0]....
.L_411:
        /*0064*/ 	.word	0x00000050


	//   ....[1]....
        /*0068*/ 	.word	0x00000180


	//   ....[2]....
        /*006c*/ 	.word	0x00000210


	//   ....[3]....
        /*0070*/ 	.word	0x00000390


	//   ....[4]....
        /*0074*/ 	.word	0x000005d0


	//   ....[5]....
        /*0078*/ 	.word	0x00000b20


	//   ....[6]....
        /*007c*/ 	.word	0x00004ce0


	//   ....[7]....
        /*0080*/ 	.word	0x00007570


	//----- nvinfo : EIATTR_REG_RECONFIG
	.align		4
.L_412:
        /*0084*/ 	.byte	0x01, 0x54
	.zero		2


	//----- nvinfo : EIATTR_SYSCALL_OFFSETS
	.align		4
        /*0088*/ 	.byte	0x04, 0x46
        /*008a*/ 	.short	(.L_414 - .L_413)


	//   ....[0]....
.L_413:
        /*008c*/ 	.word	0x00000760


	//   ....[1]....
        /*0090*/ 	.word	0x00000850


	//   ....[2]....
        /*0094*/ 	.word	0x000009b0


	//   ....[3]....
        /*0098*/ 	.word	0x00000aa0


	//----- nvinfo : EIATTR_MBARRIER_INSTR_OFFSETS
	.align		4
.L_414:
        /*009c*/ 	.byte	0x04, 0x39
        /*009e*/ 	.short	(.L_416 - .L_415)


	//   ....[0]....
.L_415:
        /*00a0*/ 	.word	0x00000250
        /*00a4*/ 	.word	0x000000ff
        /*00a8*/ 	.word	0x00030800
        /*00ac*/ 	.short	0x0100
        /*00ae*/ 	.byte	0x06
	.zero		1


	//   ....[1]....
        /*00b0*/ 	.word	0x00000340
        /*00b4*/ 	.word	0x000000ff
        /*00b8*/ 	.word	0x00030810
        /*00bc*/ 	.short	0x0100
        /*00be*/ 	.byte	0x08
	.zero		1


	//   ....[2]....
        /*00c0*/ 	.word	0x00000350
        /*00c4*/ 	.word	0x000000ff
        /*00c8*/ 	.word	0x00030820
        /*00cc*/ 	.short	0x0100
        /*00ce*/ 	.byte	0x08
	.zero		1


	//   ....[3]....
        /*00d0*/ 	.word	0x00000360
        /*00d4*/ 	.word	0x000000ff
        /*00d8*/ 	.word	0x00030818
        /*00dc*/ 	.short	0x0100
        /*00de*/ 	.byte	0x08
	.zero		1


	//   ....[4]....
        /*00e0*/ 	.word	0x00000370
        /*00e4*/ 	.word	0x000000ff
        /*00e8*/ 	.word	0x00030828
        /*00ec*/ 	.short	0x0100
        /*00ee*/ 	.byte	0x08
	.zero		1


	//   ....[5]....
        /*00f0*/ 	.word	0x000004a0
        /*00f4*/ 	.word	0x000000ff
        /*00f8*/ 	.word	0x00030830
        /*00fc*/ 	.short	0x0100
        /*00fe*/ 	.byte	0x08
	.zero		1


	//   ....[6]....
        /*0100*/ 	.word	0x000004b0
        /*0104*/ 	.word	0x000000ff
        /*0108*/ 	.word	0x00030840
        /*010c*/ 	.short	0x0100
        /*010e*/ 	.byte	0x08
	.zero		1


	//   ....[7]....
        /*0110*/ 	.word	0x000004c0
        /*0114*/ 	.word	0x000000ff
        /*0118*/ 	.word	0x00030838
        /*011c*/ 	.short	0x0100
        /*011e*/ 	.byte	0x08
	.zero		1


	//   ....[8]....
        /*0120*/ 	.word	0x000004d0
        /*0124*/ 	.word	0x000000ff
        /*0128*/ 	.word	0x00030848
        /*012c*/ 	.short	0x0100
        /*012e*/ 	.byte	0x08
	.zero		1


	//   ....[9]....
        /*0130*/ 	.word	0x00000b70
        /*0134*/ 	.word	0x00000010
        /*0138*/ 	.word	0x00030800
        /*013c*/ 	.short	0x010a
        /*013e*/ 	.byte	0x3f
	.zero		1


	//   ....[10]....
        /*0140*/ 	.word	0x00000cc0
        /*0144*/ 	.word	0x00000010
        /*0148*/ 	.word	0x00030800
        /*014c*/ 	.short	0x010a
        /*014e*/ 	.byte	0x3f
	.zero		1


	//   ....[11]....
        /*0150*/ 	.word	0x00001720
        /*0154*/ 	.word	0x00000002
        /*0158*/ 	.word	0x00030810
        /*015c*/ 	.short	0x010a
        /*015e*/ 	.byte	0x3f
	.zero		1


	//   ....[12]....
        /*0160*/ 	.word	0x00001760
        /*0164*/ 	.word	0x00000002
        /*0168*/ 	.word	0x00030810
        /*016c*/ 	.short	0x010a
        /*016e*/ 	.byte	0x3f
	.zero		1


	//   ....[13]....
        /*0170*/ 	.word	0x00001c90
        /*0174*/ 	.word	0x00000002
        /*0178*/ 	.word	0x00030830
        /*017c*/ 	.short	0x010a
        /*017e*/ 	.byte	0x3f
	.zero		1


	//   ....[14]....
        /*0180*/ 	.word	0x00001d10
        /*0184*/ 	.word	0x00000002
        /*0188*/ 	.word	0x00030830
        /*018c*/ 	.short	0x010a
        /*018e*/ 	.byte	0x3f
	.zero		1


	//   ....[15]....
        /*0190*/ 	.word	0x00003cb0
        /*0194*/ 	.word	0x00000000
        /*0198*/ 	.word	0x00000000
        /*019c*/ 	.short	0x0101
        /*019e*/ 	.byte	0x3f
	.zero		1


	//   ....[16]....
        /*01a0*/ 	.word	0x00003fe0
        /*01a4*/ 	.word	0x00000002
        /*01a8*/ 	.word	0x00000000
        /*01ac*/ 	.short	0x0101
        /*01ae*/ 	.byte	0x3f
	.zero		1


	//   ....[17]....
        /*01b0*/ 	.word	0x00005b20
        /*01b4*/ 	.word	0x0000000b
        /*01b8*/ 	.word	0x00030820
        /*01bc*/ 	.short	0x010a
        /*01be*/ 	.byte	0x3f
	.zero		1


	//   ....[18]....
        /*01c0*/ 	.word	0x00006120
        /*01c4*/ 	.word	0x0000000b
        /*01c8*/ 	.word	0x00030840
        /*01cc*/ 	.short	0x010a
        /*01ce*/ 	.byte	0x3f
	.zero		1


	//   ....[19]....
        /*01d0*/ 	.word	0x000063c0
        /*01d4*/ 	.word	0x0000000b
        /*01d8*/ 	.word	0x00030828
        /*01dc*/ 	.short	0x010a
        /*01de*/ 	.byte	0x3f
	.zero		1


	//   ....[20]....
        /*01e0*/ 	.word	0x000065d0
        /*01e4*/ 	.word	0x0000000b
        /*01e8*/ 	.word	0x00030848
        /*01ec*/ 	.short	0x010a
        /*01ee*/ 	.byte	0x3f
	.zero		1


	//   ....[21]....
        /*01f0*/ 	.word	0x00006850
        /*01f4*/ 	.word	0x0000000b
        /*01f8*/ 	.word	0x00030820
        /*01fc*/ 	.short	0x010a
        /*01fe*/ 	.byte	0x3f
	.zero		1


	//   ....[22]....
        /*0200*/ 	.word	0x00006ad0
        /*0204*/ 	.word	0x0000000b
        /*0208*/ 	.word	0x00030840
        /*020c*/ 	.short	0x010a
        /*020e*/ 	.byte	0x3f
	.zero		1


	//   ....[23]....
        /*0210*/ 	.word	0x00006d40
        /*0214*/ 	.word	0x0000000b
        /*0218*/ 	.word	0x00030828
        /*021c*/ 	.short	0x010a
        /*021e*/ 	.byte	0x3f
	.zero		1


	//   ....[24]....
        /*0220*/ 	.word	0x00006f90
        /*0224*/ 	.word	0x00000004
        /*0228*/ 	.word	0x00030840
        /*022c*/ 	.short	0x010a
        /*022e*/ 	.byte	0x3f
	.zero		1


	//   ....[25]....
        /*0230*/ 	.word	0x000073e0
        /*0234*/ 	.word	0x00000006
        /*0238*/ 	.word	0x00000000
        /*023c*/ 	.short	0x010a
        /*023e*/ 	.byte	0x3f
	.zero		1


	//   ....[26]....
        /*0240*/ 	.word	0x00007440
        /*0244*/ 	.word	0x00000003
        /*0248*/ 	.word	0x00000000
        /*024c*/ 	.short	0x010a
        /*024e*/ 	.byte	0x3f
	.zero		1


	//   ....[27]....
        /*0250*/ 	.word	0x000074a0
        /*0254*/ 	.word	0x00000000
        /*0258*/ 	.word	0x00000000
        /*025c*/ 	.short	0x010a
        /*025e*/ 	.byte	0x3f
	.zero		1


	//   ....[28]....
        /*0260*/ 	.word	0x000074d0
        /*0264*/ 	.word	0x00000003
        /*0268*/ 	.word	0x00000000
        /*026c*/ 	.short	0x010a
        /*026e*/ 	.byte	0x3f
	.zero		1


	//   ....[29]....
        /*0270*/ 	.word	0x000075a0
        /*0274*/ 	.word	0x00000010
        /*0278*/ 	.word	0x00030800
        /*027c*/ 	.short	0x010a
        /*027e*/ 	.byte	0x3f
	.zero		1


	//   ....[30]....
        /*0280*/ 	.word	0x000075f0
        /*0284*/ 	.word	0x00000002
        /*0288*/ 	.word	0x00030810
        /*028c*/ 	.short	0x010a
        /*028e*/ 	.byte	0x3f
	.zero		1


	//   ....[31]....
        /*0290*/ 	.word	0x00007640
        /*0294*/ 	.word	0x00000002
        /*0298*/ 	.word	0x00030830
        /*029c*/ 	.short	0x010a
        /*029e*/ 	.byte	0x3f
	.zero		1


	//   ....[32]....
        /*02a0*/ 	.word	0x00007690
        /*02a4*/ 	.word	0x0000000b
        /*02a8*/ 	.word	0x00030820
        /*02ac*/ 	.short	0x010a
        /*02ae*/ 	.byte	0x3f
	.zero		1


	//   ....[33]....
        /*02b0*/ 	.word	0x000076e0
        /*02b4*/ 	.word	0x0000000b
        /*02b8*/ 	.word	0x00030840
        /*02bc*/ 	.short	0x010a
        /*02be*/ 	.byte	0x3f
	.zero		1


	//   ....[34]....
        /*02c0*/ 	.word	0x00007730
        /*02c4*/ 	.word	0x0000000b
        /*02c8*/ 	.word	0x00030828
        /*02cc*/ 	.short	0x010a
        /*02ce*/ 	.byte	0x3f
	.zero		1


	//   ....[35]....
        /*02d0*/ 	.word	0x00007780
        /*02d4*/ 	.word	0x0000000b
        /*02d8*/ 	.word	0x00030848
        /*02dc*/ 	.short	0x010a
        /*02de*/ 	.byte	0x3f
	.zero		1


	//   ....[36]....
        /*02e0*/ 	.word	0x000077e0
        /*02e4*/ 	.word	0x0000000b
        /*02e8*/ 	.word	0x00030820
        /*02ec*/ 	.short	0x010a
        /*02ee*/ 	.byte	0x3f
	.zero		1


	//   ....[37]....
        /*02f0*/ 	.word	0x00007830
        /*02f4*/ 	.word	0x0000000b
        /*02f8*/ 	.word	0x00030840
        /*02fc*/ 	.short	0x010a
        /*02fe*/ 	.byte	0x3f
	.zero		1


	//   ....[38]....
        /*0300*/ 	.word	0x00007880
        /*0304*/ 	.word	0x0000000b
        /*0308*/ 	.word	0x00030828
        /*030c*/ 	.short	0x010a
        /*030e*/ 	.byte	0x3f
	.zero		1


	//   ....[39]....
        /*0310*/ 	.word	0x000078d0
        /*0314*/ 	.word	0x00000004
        /*0318*/ 	.word	0x00030840
        /*031c*/ 	.short	0x010a
        /*031e*/ 	.byte	0x3f
	.zero		1


	//   ....[40]....
        /*0320*/ 	.word	0x000079b0
        /*0324*/ 	.word	0x00000006
        /*0328*/ 	.word	0x00000000
        /*032c*/ 	.short	0x010a
        /*032e*/ 	.byte	0x3f
	.zero		1


	//   ....[41]....
        /*0330*/ 	.word	0x00007a00
        /*0334*/ 	.word	0x00000003
        /*0338*/ 	.word	0x00000000
        /*033c*/ 	.short	0x010a
        /*033e*/ 	.byte	0x3f
	.zero		1


	//   ....[42]....
        /*0340*/ 	.word	0x00007a50
        /*0344*/ 	.word	0x00000000
        /*0348*/ 	.word	0x00000000
        /*034c*/ 	.short	0x010a
        /*034e*/ 	.byte	0x3f
	.zero		1


	//----- nvinfo : EIATTR_NUM_MBARRIERS
	.align		4
.L_416:
        /*0350*/ 	.byte	0x03, 0x38
        /*0352*/ 	.short	0x0009


	//----- nvinfo : EIATTR_EXIT_INSTR_OFFSETS
	.align		4
        /*0354*/ 	.byte	0x04, 0x1c
        /*0356*/ 	.short	(.L_418 - .L_417)


	//   ....[0]....
.L_417:
        /*0358*/ 	.word	0x00007520


	//----- nvinfo : EIATTR_MAX_THREADS
	.align		4
.L_418:
        /*035c*/ 	.byte	0x04, 0x05
        /*035e*/ 	.short	(.L_420 - .L_419)
.L_419:
        /*0360*/ 	.word	0x00000180
        /*0364*/ 	.word	0x00000001
        /*0368*/ 	.word	0x00000001


	//----- nvinfo : EIATTR_CRS_STACK_SIZE
	.align		4
.L_420:
        /*036c*/ 	.byte	0x04, 0x1e
        /*036e*/ 	.short	(.L_422 - .L_421)
.L_421:
        /*0370*/ 	.word	0x00000000


	//----- nvinfo : EIATTR_CBANK_PARAM_SIZE
	.align		4
.L_422:
        /*0374*/ 	.byte	0x03, 0x19
        /*0376*/ 	.short	0x06f0


	//----- nvinfo : EIATTR_PARAM_CBANK
	.align		4
        /*0378*/ 	.byte	0x04, 0x0a
        /*037a*/ 	.short	(.L_424 - .L_423)
	.align		4
.L_423:
        /*037c*/ 	.word	index@(.nv.constant0._ZN7cutlass13device_kernelIN5flash11enable_sm90INS1_16FlashAttnBwdSm90INS1_25CollectiveMainloopBwdSm90ILi2ELi2ELi2EN4cute5tupleIJNS5_1CILi1EEES8_S8_EEENS6_IJNS7_ILi64EEENS7_ILi128EEESB_EEENS_6half_tEfNS_4arch4Sm90ELb0ELb0ELb1ELb0ELb0ELb1ELb0ELb0ELi2ELi1ELi2ELi1ELb0EEENS1_24CollectiveEpilogueBwdGQAISC_fSF_Li256ELb0ELb0EEENS1_19SingleTileSchedulerILb0ELb0ELb0ELi128EEEEEEEEEvNT_6ParamsE)
        /*0380*/ 	.short	0x0210
        /*0382*/ 	.short	0x06f0


	//----- nvinfo : EIATTR_SW_WAR
	.align		4
.L_424:
        /*0384*/ 	.byte	0x04, 0x36
        /*0386*/ 	.short	(.L_426 - .L_425)
.L_425:
        /*0388*/ 	.word	0x00000008
.L_426:


//--------------------- .nv.info._ZN7cutlass13device_kernelIN5flash11enable_sm90INS1_16FlashAttnBwdSm90INS1_25CollectiveMainloopBwdSm90ILi2ELi2ELi2EN4cute5tupleIJNS5_1CILi1EEES8_S8_EEENS6_IJNS7_ILi64EEENS7_ILi128EEESB_EEENS_6half_tEfNS_4arch4Sm90ELb0ELb0ELb1ELb0ELb1ELb1ELb0ELb0ELi2ELi1ELi2ELi1ELb0EEENS1_24CollectiveEpilogueBwdGQAISC_fSF_Li256ELb0ELb1EEENS1_19SingleTileSchedulerILb0ELb0ELb0ELi128EEEEEEEEEvNT_6ParamsE --------------------------
	.section	.nv.info._ZN7cutlass13device_kernelIN5flash11enable_sm90INS1_16FlashAttnBwdSm90INS1_25CollectiveMainloopBwdSm90ILi2ELi2ELi2EN4cute5tupleIJNS5_1CILi1EEES8_S8_EEENS6_IJNS7_ILi64EEENS7_ILi128EEESB_EEENS_6half_tEfNS_4arch4Sm90ELb0ELb0ELb1ELb0ELb1ELb1ELb0ELb0ELi2ELi1ELi2ELi1ELb0EEENS1_24CollectiveEpilogueBwdGQAISC_fSF_Li256ELb0ELb1EEENS1_19SingleTileSchedulerILb0ELb0ELb0ELi128EEEEEEEEEvNT_6ParamsE,"",@"SHT_CUDA_INFO"
	.sectionflags	@""
	.align	4


	//----- nvinfo : EIATTR_CUDA_API_VERSION
	.align		4
        /*0000*/ 	.byte	0x04, 0x37
        /*0002*/ 	.short	(.L_428 - .L_427)
.L_427:
        /*0004*/ 	.word	0x00000082


	//----- nvinfo : EIATTR_KPARAM_INFO
	.align		4
.L_428:
        /*0008*/ 	.byte	0x04, 0x17
        /*000a*/ 	.short	(.L_430 - .L_429)
.L_429:
        /*000c*/ 	.word	0x00000000
        /*0010*/ 	.short	0x0000
        /*0012*/ 	.short	0x0070
        /*0014*/ 	.byte	0x00, 0xf0, 0x01, 0x1a


	//----- nvinfo : EIATTR_SPARSE_MMA_MASK
	.align		4
.L_430:
        /*0018*/ 	.byte	0x03, 0x50
        /*001a*/ 	.short	0x0000


	//----- nvinfo : EIATTR_MAXREG_COUNT
	.align		4
        /*001c*/ 	.byte	0x03, 0x1b
        /*001e*/ 	.short	0x00a8


	//----- nvinfo : EIATTR_NUM_BARRIERS
	.align		4
        /*0020*/ 	.byte	0x02, 0x4c
        /*0022*/ 	.byte	0x10
	.zero		1


	//----- nvinfo : EIATTR_EXTERNS
	.align		4
        /*0024*/ 	.byte	0x04, 0x0f
        /*0026*/ 	.short	(.L_432 - .L_431)


	//   ....[0]....
	.align		4
.L_431:
        /*0028*/ 	.word	index@(__assertfail)


	//----- nvinfo : EIATTR_MERCURY_ISA_VERSION
	.align		4
.L_432:
        /*002c*/ 	.byte	0x03, 0x5f
        /*002e*/ 	.short	0x0101


	//----- nvinfo : EIATTR_INT_WARP_WIDE_INSTR_OFFSETS
	.align		4
        /*0030*/ 	.byte	0x04, 0x31
        /*0032*/ 	.short	(.L_434 - .L_433)


	//   ....[0]....
.L_433:
        /*0034*/ 	.word	0x00000170


	//   ....[1]....
        /*0038*/ 	.word	0x00000230


	//   ....[2]....
        /*003c*/ 	.word	0x00005990


	//   ....[3]....
        /*0040*/ 	.word	0x00005e00


	//   ....[4]....
        /*0044*/ 	.word	0x000063d0


	//----- nvinfo : EIATTR_COOP_GROUP_MASK_REGIDS
	.align		4
.L_434:
        /*0048*/ 	.byte	0x04, 0x29
        /*004a*/ 	.short	(.L_436 - .L_435)


	//   ....[0]....
.L_435:
        /*004c*/ 	.word	0xffffffff


	//   ....[1]....
        /*0050*/ 	.word	0xffffffff


	//   ....[2]....
        /*0054*/ 	.word	0xffffffff


	//   ....[3]....
        /*0058*/ 	.word	0xffffffff


	//   ....[4]....
        /*005c*/ 	.word	0xffffffff


	//   ....[5]....
        /*0060*/ 	.word	0xffffffff


	//   ....[6]....
        /*0064*/ 	.word	0xffffffff


	//   ....[7]....
        /*0068*/ 	.word	0xffffffff


	//   ....[8]....
        /*006c*/ 	.word	0xffffffff


	//   ....[9]....
        /*0070*/ 	.word	0xffffffff


	//   ....[10]....
        /*0074*/ 	.word	0xffffffff


	//   ....[11]....
        /*0078*/ 	.word	0xffffffff


	//   ....[12]....
        /*007c*/ 	.word	0xffffffff


	//   ....[13]....
        /*0080*/ 	.word	0xffffffff


	//   ....[14]....
        /*0084*/ 	.word	0xffffffff


	//   ....[15]....
        /*0088*/ 	.word	0xffffffff


	//   ....[16]....
        /*008c*/ 	.word	0xffffffff


	//   ....[17]....
        /*0090*/ 	.word	0x0500000f


	//   ....[18]....
        /*0094*/ 	.word	0x0500000f


	//   ....[19]....
        /*0098*/ 	.word	0x0500000f


	//   ....[20]....
        /*009c*/ 	.word	0x0500000f


	//   ....[21]....
        /*00a0*/ 	.word	0x0500000f


	//   ....[22]....
        /*00a4*/ 	.word	0x0500000f


	//----- nvinfo : EIATTR_COOP_GROUP_INSTR_OFFSETS
	.align		4
.L_436:
        /*00a8*/ 	.byte	0x04, 0x28
        /*00aa*/ 	.short	(.L_438 - .L_437)


	//   ....[0]....
.L_437:
        /*00ac*/ 	.word	0x00000050


	//   ....[1]....
        /*00b0*/ 	.word	0x00000180


	//   ....[2]....
        /*00b4*/ 	.word	0x00000210


	//   ....[3]....
        /*00b8*/ 	.word	0x00000390


	//   ....[4]....
        /*00bc*/ 	.word	0x000005e0


	//   ....[5]....
        /*00c0*/ 	.word	0x00000b30


	//   ....[6]....
        /*00c4*/ 	.word	0x00004a00


	//   ....[7]....
        /*00c8*/ 	.word	0x00004ba0


	//   ....[8]....
        /*00cc*/ 	.word	0x00004e70


	//   ....[9]....
        /*00d0*/ 	.word	0x00005010


	//   ....[10]....
        /*00d4*/ 	.word	0x00005130


	//   ....[11]....
        /*00d8*/ 	.word	0x00005630


	//   ....[12]....
        /*00dc*/ 	.word	0x000058c0


	//   ....[13]....
        /*00e0*/ 	.word	0x00005b00


	//   ....[14]....
        /*00e4*/ 	.word	0x00005d30


	//   ....[15]....
        /*00e8*/ 	.word	0x00005fe0


	//   ....[16]....
        /*00ec*/ 	.word	0x00006310


	//   ....[17]....
        /*00f0*/ 	.word	0x000081d0


	//   ....[18]....
        /*00f4*/ 	.word	0x00008320


	//   ....[19]....
        /*00f8*/ 	.word	0x00008390


	//   ....[20]....
        /*00fc*/ 	.word	0x00008400


	//   ....[21]....
        /*0100*/ 	.word	0x00008470


	//   ....[22]....
        /*0104*/ 	.word	0x000084e0


	//----- nvinfo : EIATTR_REG_RECONFIG
	.align		4
.L_438:
        /*0108*/ 	.byte	0x01, 0x54
	.zero		2


	//----- nvinfo : EIATTR_SYSCALL_OFFSETS
	.align		4
        /*010c*/ 	.byte	0x04, 0x46
        /*010e*/ 	.short	(.L_440 - .L_439)


	//   ....[0]....
.L_439:
        /*0110*/ 	.word	0x00000770


	//   ....[1]....
        /*0114*/ 	.word	0x00000860


	//   ....[2]....
        /*0118*/ 	.word	0x000009c0


	//   ....[3]....
        /*011c*/ 	.word	0x00000ab0


	//----- nvinfo : EIATTR_MBARRIER_INSTR_OFFSETS
	.align		4
.L_440:
        /*0120*/ 	.byte	0x04, 0x39
        /*0122*/ 	.short	(.L_442 - .L_441)


	//   ....[0]....
.L_441:
        /*0124*/ 	.word	0x00000250
        /*0128*/ 	.word	0x000000ff
        /*012c*/ 	.word	0x00030800
        /*0130*/ 	.short	0x0100
        /*0132*/ 	.byte	0x06
	.zero		1


	//   ....[1]....
        /*0134*/ 	.word	0x00000340
        /*0138*/ 	.word	0x000000ff
        /*013c*/ 	.word	0x00030810
        /*0140*/ 	.short	0x0100
        /*0142*/ 	.byte	0x08
	.zero		1


	//   ....[2]....
        /*0144*/ 	.word	0x00000350
        /*0148*/ 	.word	0x000000ff
        /*014c*/ 	.word	0x00030820
        /*0150*/ 	.short	0x0100
        /*0152*/ 	.byte	0x08
	.zero		1


	//   ....[3]....
        /*0154*/ 	.word	0x00000360
        /*0158*/ 	.word	0x000000ff
        /*015c*/ 	.word	0x00030818
        /*0160*/ 	.short	0x0100
        /*0162*/ 	.byte	0x08
	.zero		1


	//   ....[4]....
        /*0164*/ 	.word	0x00000370
        /*0168*/ 	.word	0x000000ff
        /*016c*/ 	.word	0x00030828
        /*0170*/ 	.short	0x0100
        /*0172*/ 	.byte	0x08
	.zero		1


	//   ....[5]....
        /*0174*/ 	.word	0x000004a0
        /*0178*/ 	.word	0x000000ff
        /*017c*/ 	.word	0x00030830
        /*0180*/ 	.short	0x0100
        /*0182*/ 	.byte	0x08
	.zero		1


	//   ....[6]....
        /*0184*/ 	.word	0x000004b0
        /*0188*/ 	.word	0x000000ff
        /*018c*/ 	.word	0x00030840
        /*0190*/ 	.short	0x0100
        /*0192*/ 	.byte	0x08
	.zero		1


	//   ....[7]....
        /*0194*/ 	.word	0x000004c0
        /*0198*/ 	.word	0x000000ff
        /*019c*/ 	.word	0x00030838
        /*01a0*/ 	.short	0x0100
        /*01a2*/ 	.byte	0x08
	.zero		1


	//   ....[8]....
        /*01a4*/ 	.word	0x000004d0
        /*01a8*/ 	.word	0x000000ff
        /*01ac*/ 	.word	0x00030848
        /*01b0*/ 	.short	0x0100
        /*01b2*/ 	.byte	0x08
	.zero		1


	//   ....[9]....
        /*01b4*/ 	.word	0x00000b80
        /*01b8*/ 	.word	0x00000010
        /*01bc*/ 	.word	0x00030800
        /*01c0*/ 	.short	0x010a
        /*01c2*/ 	.byte	0x3f
	.zero		1


	//   ....[10]....
        /*01c4*/ 	.word	0x00000cd0
        /*01c8*/ 	.word	0x00000010
        /*01cc*/ 	.word	0x00030800
        /*01d0*/ 	.short	0x010a
        /*01d2*/ 	.byte	0x3f
	.zero		1


	//   ....[11]....
        /*01d4*/ 	.word	0x00001730
        /*01d8*/ 	.word	0x00000002
        /*01dc*/ 	.word	0x00030810
        /*01e0*/ 	.short	0x010a
        /*01e2*/ 	.byte	0x3f
	.zero		1


	//   ....[12]....
        /*01e4*/ 	.word	0x00001770
        /*01e8*/ 	.word	0x00000002
        /*01ec*/ 	.word	0x00030810
        /*01f0*/ 	.short	0x010a
        /*01f2*/ 	.byte	0x3f
	.zero		1


	//   ....[13]....
        /*01f4*/ 	.word	0x00001ca0
        /*01f8*/ 	.word	0x00000002
        /*01fc*/ 	.word	0x00030830
        /*0200*/ 	.short	0x010a
        /*0202*/ 	.byte	0x3f
	.zero		1


	//   ....[14]....
        /*0204*/ 	.word	0x00001d20
        /*0208*/ 	.word	0x00000002
        /*020c*/ 	.word	0x00030830
        /*0210*/ 	.short	0x010a
        /*0212*/ 	.byte	0x3f
	.zero		1


	//   ....[15]....
        /*0214*/ 	.word	0x00003cc0
        /*0218*/ 	.word	0x00000000
        /*021c*/ 	.word	0x00000000
        /*0220*/ 	.short	0x0101
        /*0222*/ 	.byte	0x3f
	.zero		1


	//   ....[16]....
        /*0224*/ 	.word	0x00003ff0
        /*0228*/ 	.word	0x00000002
        /*022c*/ 	.word	0x00000000
        /*0230*/ 	.short	0x0101
        /*0232*/ 	.byte	0x3f
	.zero		1


	//   ....[17]....
        /*0234*/ 	.word	0x00006780
        /*0238*/ 	.word	0x0000000b
        /*023c*/ 	.word	0x00030820
        /*0240*/ 	.short	0x010a
        /*0242*/ 	.byte	0x3f
	.zero		1


	//   ....[18]....
        /*0244*/ 	.word	0x00006d80
        /*0248*/ 	.word	0x0000000b
        /*024c*/ 	.word	0x00030840
        /*0250*/ 	.short	0x010a
        /*0252*/ 	.byte	0x3f
	.zero		1


	//   ....[19]....
        /*0254*/ 	.word	0x00007020
        /*0258*/ 	.word	0x0000000b
        /*025c*/ 	.word	0x00030828
        /*0260*/ 	.short	0x010a
        /*0262*/ 	.byte	0x3f
	.zero		1


	//   ....[20]....
        /*0264*/ 	.word	0x00007230
        /*0268*/ 	.word	0x0000000b
        /*026c*/ 	.word	0x00030848
        /*0270*/ 	.short	0x010a
        /*0272*/ 	.byte	0x3f
	.zero		1


	//   ....[21]....
        /*0274*/ 	.word	0x000074b0
        /*0278*/ 	.word	0x0000000b
        /*027c*/ 	.word	0x00030820
        /*0280*/ 	.short	0x010a
        /*0282*/ 	.byte	0x3f
	.zero		1


	//   ....[22]....
        /*0284*/ 	.word	0x00007730
        /*0288*/ 	.word	0x0000000b
        /*028c*/ 	.word	0x00030840
        /*0290*/ 	.short	0x010a
        /*0292*/ 	.byte	0x3f
	.zero		1


	//   ....[23]....
        /*0294*/ 	.word	0x000079a0
        /*0298*/ 	.word	0x0000000b
        /*029c*/ 	.word	0x00030828
        /*02a0*/ 	.short	0x010a
        /*02a2*/ 	.byte	0x3f
	.zero		1


	//   ....[24]....
        /*02a4*/ 	.word	0x00007bf0
        /*02a8*/ 	.word	0x00000004
        /*02ac*/ 	.word	0x00030840
        /*02b0*/ 	.short	0x010a
        /*02b2*/ 	.byte	0x3f
	.zero		1


	//   ....[25]....
        /*02b4*/ 	.word	0x00008040
        /*02b8*/ 	.word	0x00000006
        /*02bc*/ 	.word	0x00000000
        /*02c0*/ 	.short	0x010a
        /*02c2*/ 	.byte	0x3f
	.zero		1


	//   ....[26]....
        /*02c4*/ 	.word	0x000080a0
        /*02c8*/ 	.word	0x00000003
        /*02cc*/ 	.word	0x00000000
        /*02d0*/ 	.short	0x010a
        /*02d2*/ 	.byte	0x3f
	.zero		1


	//   ....[27]....
        /*02d4*/ 	.word	0x00008100
        /*02d8*/ 	.word	0x00000000
        /*02dc*/ 	.word	0x00000000
        /*02e0*/ 	.short	0x010a
        /*02e2*/ 	.byte	0x3f
	.zero		1


	//   ....[28]....
        /*02e4*/ 	.word	0x00008130
        /*02e8*/ 	.word	0x00000003
        /*02ec*/ 	.word	0x00000000
        /*02f0*/ 	.short	0x010a
        /*02f2*/ 	.byte	0x3f
	.zero		1


	//   ....[29]....
        /*02f4*/ 	.word	0x00008200
        /*02f8*/ 	.word	0x00000010
        /*02fc*/ 	.word	0x00030800
        /*0300*/ 	.short	0x010a
        /*0302*/ 	.byte	0x3f
	.zero		1


	//   ....[30]....
        /*0304*/ 	.word	0x00008250
        /*0308*/ 	.word	0x00000002
        /*030c*/ 	.word	0x00030810
        /*0310*/ 	.short	0x010a
        /*0312*/ 	.byte	0x3f
	.zero		1


	//   ....[31]....
        /*0314*/ 	.word	0x000082a0
        /*0318*/ 	.word	0x00000002
        /*031c*/ 	.word	0x00030830
        /*0320*/ 	.short	0x010a
        /*0322*/ 	.byte	0x3f
	.zero		1


	//   ....[32]....
        /*0324*/ 	.word	0x00008520
        /*0328*/ 	.word	0x0000000b
        /*032c*/ 	.word	0x00030820
        /*0330*/ 	.short	0x010a
        /*0332*/ 	.byte	0x3f
	.zero		1


	//   ....[33]....
        /*0334*/ 	.word	0x00008570
        /*0338*/ 	.word	0x0000000b
        /*033c*/ 	.word	0x00030840
        /*0340*/ 	.short	0x010a
        /*0342*/ 	.byte	0x3f
	.zero		1


	//   ....[34]....
        /*0344*/ 	.word	0x000085c0
        /*0348*/ 	.word	0x0000000b
        /*034c*/ 	.word	0x00030828
        /*0350*/ 	.short	0x010a
        /*0352*/ 	.byte	0x3f
	.zero		1


	//   ....[35]....
        /*0354*/ 	.word	0x00008610
        /*0358*/ 	.word	0x0000000b
        /*035c*/ 	.word	0x00030848
        /*0360*/ 	.short	0x010a
        /*0362*/ 	.byte	0x3f
	.zero		1


	//   ....[36]....
        /*0364*/ 	.word	0x00008670
        /*0368*/ 	.word	0x0000000b
        /*036c*/ 	.word	0x00030820
        /*0370*/ 	.short	0x010a
        /*0372*/ 	.byte	0x3f
	.zero		1


	//   ....[37]....
        /*0374*/ 	.word	0x000086c0
        /*0378*/ 	.word	0x0000000b
        /*037c*/ 	.word	0x00030840
        /*0380*/ 	.short	0x010a
        /*0382*/ 	.byte	0x3f
	.zero		1


	//   ....[38]....
        /*0384*/ 	.word	0x00008710
        /*0388*/ 	.word	0x0000000b
        /*038c*/ 	.word	0x00030828
        /*0390*/ 	.short	0x010a
        /*0392*/ 	.byte	0x3f
	.zero		1


	//   ....[39]....
        /*0394*/ 	.word	0x00008760
        /*0398*/ 	.word	0x00000004
        /*039c*/ 	.word	0x00030840
        /*03a0*/ 	.short	0x010a
        /*03a2*/ 	.byte	0x3f
	.zero		1


	//   ....[40]....
        /*03a4*/ 	.word	0x00008840
        /*03a8*/ 	.word	0x00000006
        /*03ac*/ 	.word	0x00000000
        /*03b0*/ 	.short	0x010a
        /*03b2*/ 	.byte	0x3f
	.zero		1


	//   ....[41]....
        /*03b4*/ 	.word	0x00008890
        /*03b8*/ 	.word	0x00000003
        /*03bc*/ 	.word	0x00000000
        /*03c0*/ 	.short	0x010a
        /*03c2*/ 	.byte	0x3f
	.zero		1


	//   ....[42]....
        /*03c4*/ 	.word	0x000088e0
        /*03c8*/ 	.word	0x00000000
        /*03cc*/ 	.word	0x00000000
        /*03d0*/ 	.short	0x010a
        /*03d2*/ 	.byte	0x3f
	.zero		1


	//----- nvinfo : EIATTR_NUM_MBARRIERS
	.align		4
.L_442:
        /*03d4*/ 	.byte	0x03, 0x38
        /*03d6*/ 	.short	0x0009


	//----- nvinfo : EIATTR_EXIT_INSTR_OFFSETS
	.align		4
        /*03d8*/ 	.byte	0x04, 0x1c
        /*03da*/ 	.short	(.L_444 - .L_443)


	//   ....[0]....
.L_443:
        /*03dc*/ 	.word	0x00008180


	//----- nvinfo : EIATTR_MAX_THREADS
	.align		4
.L_444:
        /*03e0*/ 	.byte	0x04, 0x05
        /*03e2*/ 	.short	(.L_446 - .L_445)
.L_445:
        /*03e4*/ 	.word	0x00000180
        /*03e8*/ 	.word	0x00000001
        /*03ec*/ 	.word	0x00000001


	//----- nvinfo : EIATTR_CRS_STACK_SIZE
	.align		4
.L_446:
        /*03f0*/ 	.byte	0x04, 0x1e
        /*03f2*/ 	.short	(.L_448 - .L_447)
.L_447:
        /*03f4*/ 	.word	0x00000000


	//----- nvinfo : EIATTR_CBANK_PARAM_SIZE
	.align		4
.L_448:
        /*03f8*/ 	.byte	0x03, 0x19
        /*03fa*/ 	.short	0x06f0


	//----- nvinfo : EIATTR_PARAM_CBANK
	.align		4
        /*03fc*/ 	.byte	0x04, 0x0a
        /*03fe*/ 	.short	(.L_450 - .L_449)
	.align		4
.L_449:
        /*0400*/ 	.word	index@(.nv.constant0._ZN7cutlass13device_kernelIN5flash11enable_sm90INS1_16FlashAttnBwdSm90INS1_25CollectiveMainloopBwdSm90ILi2ELi2ELi2EN4cute5tupleIJNS5_1CILi1EEES8_S8_EEENS6_IJNS7_ILi64EEENS7_ILi128EEESB_EEENS_6half_tEfNS_4arch4Sm90ELb0ELb0ELb1ELb0ELb1ELb1ELb0ELb0ELi2ELi1ELi2ELi1ELb0EEENS1_24CollectiveEpilogueBwdGQAISC_fSF_Li256ELb0ELb1EEENS1_19SingleTileSchedulerILb0ELb0ELb0ELi128EEEEEEEEEvNT_6ParamsE)
        /*0404*/ 	.short	0x0210
        /*0406*/ 	.short	0x06f0


	//----- nvinfo : EIATTR_SW_WAR
	.align		4
.L_450:
        /*0408*/ 	.byte	0x04, 0x36
        /*040a*/ 	.short	(.L_452 - .L_451)
.L_451:
        /*040c*/ 	.word	0x00000008
.L_452:


//--------------------- .nv.info._ZN7cutlass13device_kernelIN5flash11enable_sm90INS1_16FlashAttnBwdSm90INS1_25CollectiveMainloopBwdSm90ILi2ELi2ELi2EN4cute5tupleIJNS5_1CILi1EEES8_S8_EEENS6_IJNS7_ILi64EEENS7_ILi128EEESB_EEENS_6half_tEfNS_4arch4Sm90ELb0ELb0ELb1ELb1ELb0ELb1ELb0ELb0ELi2ELi1ELi2ELi1ELb0EEENS1_21CollectiveEpilogueBwdISC_SD_SF_Li256ELb1ELb0ELi1EEENS1_19SingleTileSchedulerILb1ELb0ELb0ELi128EEEEEEEEEvNT_6ParamsE --------------------------
	.section	.nv.info._ZN7cutlass13device_kernelIN5flash11enable_sm90INS1_16FlashAttnBwdSm90INS1_25CollectiveMainloopBwdSm90ILi2ELi2ELi2EN4cute5tupleIJNS5_1CILi1EEES8_S8_EEENS6_IJNS7_ILi64EEENS7_ILi128EEESB_EEENS_6half_tEfNS_4arch4Sm90ELb0ELb0ELb1ELb1ELb0ELb1ELb0ELb0ELi2ELi1ELi2ELi1ELb0EEENS1_21CollectiveEpilogueBwdISC_SD_SF_Li256ELb1ELb0ELi1EEENS1_19SingleTileSchedulerILb1ELb0ELb0ELi128EEEEEEEEEvNT_6ParamsE,"",@"SHT_CUDA_INFO"
	.sectionflags	@""
	.align	4


	//----- nvinfo : EIATTR_CUDA_API_VERSION
	.align		4
        /*0000*/ 	.byte	0x04, 0x37
        /*0002*/ 	.short	(.L_454 - .L_453)
.L_453:
        /*0004*/ 	.word	0x00000082


	//----- nvinfo : EIATTR_KPARAM_INFO
	.align		4
.L_454:
        /*0008*/ 	.byte	0x04, 0x17
        /*000a*/ 	.short	(.L_456 - .L_455)
.L_455:
        /*000c*/ 	.word	0x00000000
        /*0010*/ 	.short	0x0000
        /*0012*/ 	.short	0x0070
        /*0014*/ 	.byte	0x00, 0xf0, 0x01, 0x1a


	//----- nvinfo : EIATTR_SPARSE_MMA_MASK
	.align		4
.L_456:
        /*0018*/ 	.byte	0x03, 0x50
        /*001a*/ 	.short	0x0000


	//----- nvinfo : EIATTR_MAXREG_COUNT
	.align		4
        /*001c*/ 	.byte	0x03, 0x1b
        /*001e*/ 	.short	0x00a8


	//----- nvinfo : EIATTR_NUM_BARRIERS
	.align		4
        /*0020*/ 	.byte	0x02, 0x4c
        /*0022*/ 	.byte	0x10
	.zero		1


	//----- nvinfo : EIATTR_EXTERNS
	.align		4
        /*0024*/ 	.byte	0x04, 0x0f
        /*0026*/ 	.short	(.L_458 - .L_457)


	//   ....[0]....
	.align		4
.L_457:
        /*0028*/ 	.word	index@(__assertfail)


	//----- nvinfo : EIATTR_ANNOTATIONS
	.align		4
.L_458:
        /*002c*/ 	.byte	0x04, 0x55
        /*002e*/ 	.short	(.L_460 - .L_459)


	//   ....[0]....
.L_459:
        /*0030*/ 	.word	0x00000001
        /*0034*/ 	.byte	0x60, 0x05, 0x00, 0x00, 0x01, 0x00, 0x00, 0x00, 0x60, 0x16, 0x00, 0x00, 0x01, 0x00, 0x00, 0x00
        /*0044*/ 	.byte	0xb0, 0x9f, 0x00, 0x00, 0x01, 0x00, 0x00, 0x00, 0xe0, 0x9f, 0x00, 0x00, 0x01, 0x00, 0x00, 0x00
        /*0054*/ 	.byte	0xf0, 0xac, 0x00, 0x00


	//----- nvinfo : EIATTR_MERCURY_ISA_VERSION
	.align		4
.L_460:
        /*0058*/ 	.byte	0x03, 0x5f
        /*005a*/ 	.short	0x0101


	//----- nvinfo : EIATTR_INT_WARP_WIDE_INSTR_OFFSETS
	.align		4
        /*005c*/ 	.byte	0x04, 0x31
        /*005e*/ 	.short	(.L_462 - .L_461)


	//   ....[0]....
.L_461:
        /*0060*/ 	.word	0x00000180


	//   ....[1]....
        /*0064*/ 	.word	0x00000240


	//   ....[2]....
        /*0068*/ 	.word	0x00008fb0


	//----- nvinfo : EIATTR_COOP_GROUP_MASK_REGIDS
	.align		4
.L_462:
        /*006c*/ 	.byte	0x04, 0x29
        /*006e*/ 	.short	(.L_464 - .L_463)


	//   ....[0]....
.L_463:
        /*0070*/ 	.word	0xffffffff


	//   ....[1]....
        /*0074*/ 	.word	0xffffffff


	//   ....[2]....
        /*0078*/ 	.word	0xffffffff


	//   ....[3]....
        /*007c*/ 	.word	0xffffffff


	//   ....[4]....
        /*0080*/ 	.word	0xffffffff


	//   ....[5]....
        /*0084*/ 	.word	0xffffffff


	//   ....[6]....
        /*0088*/ 	.word	0xffffffff


	//   ....[7]....
        /*008c*/ 	.word	0x0500000f


	//----- nvinfo : EIATTR_COOP_GROUP_INSTR_OFFSETS
	.align		4
.L_464:
        /*0090*/ 	.byte	0x04, 0x28
        /*0092*/ 	.short	(.L_466 - .L_465)


	//   ....[0]....
.L_465:
        /*0094*/ 	.word	0x00000060


	//   ....[1]....
        /*0098*/ 	.word	0x00000190


	//   ....[2]....
        /*009c*/ 	.word	0x00000220


	//   ....[3]....
        /*00a0*/ 	.word	0x000003a0


	//   ....[4]....
        /*00a4*/ 	.word	0x00000610


	//   ....[5]....
        /*00a8*/ 	.word	0x00001380


	//   ....[6]....
        /*00ac*/ 	.word	0x00007d10


	//   ....[7]....
        /*00b0*/ 	.word	0x0000af60


	//----- nvinfo : EIATTR_REG_RECONFIG
	.align		4
.L_466:
        /*00b4*/ 	.byte	0x01, 0x54
	.zero		2


	//----- nvinfo : EIATTR_SYSCALL_OFFSETS
	.align		4
        /*00b8*/ 	.byte	0x04, 0x46
        /*00ba*/ 	.short	(.L_468 - .L_467)


	//   ....[0]....
.L_467:
        /*00bc*/ 	.word	0x00000fc0


	//   ....[1]....
        /*00c0*/ 	.word	0x000010b0


	//   ....[2]....
        /*00c4*/ 	.word	0x00001210


	//   ....[3]....
        /*00c8*/ 	.word	0x00001300


	//----- nvinfo : EIATTR_MBARRIER_INSTR_OFFSETS
	.align		4
.L_468:
        /*00cc*/ 	.byte	0x04, 0x39
        /*00ce*/ 	.short	(.L_470 - .L_469)


	//   ....[0]....
.L_469:
        /*00d0*/ 	.word	0x00000260
        /*00d4*/ 	.word	0x000000ff
        /*00d8*/ 	.word	0x00030800
        /*00dc*/ 	.short	0x0100
        /*00de*/ 	.byte	0x06
	.zero		1


	//   ....[1]....
        /*00e0*/ 	.word	0x00000350
        /*00e4*/ 	.word	0x000000ff
        /*00e8*/ 	.word	0x00030810
        /*00ec*/ 	.short	0x0100
        /*00ee*/ 	.byte	0x08
	.zero		1


	//   ....[2]....
        /*00f0*/ 	.word	0x00000360
        /*00f4*/ 	.word	0x000000ff
        /*00f8*/ 	.word	0x00030820
        /*00fc*/ 	.short	0x0100
        /*00fe*/ 	.byte	0x08
	.zero		1


	//   ....[3]....
        /*0100*/ 	.word	0x00000370
        /*0104*/ 	.word	0x000000ff
        /*0108*/ 	.word	0x00030818
        /*010c*/ 	.short	0x0100
        /*010e*/ 	.byte	0x08
	.zero		1


	//   ....[4]....
        /*0110*/ 	.word	0x00000380
        /*0114*/ 	.word	0x000000ff
        /*0118*/ 	.word	0x00030828
        /*011c*/ 	.short	0x0100
        /*011e*/ 	.byte	0x08
	.zero		1


	//   ....[5]....
        /*0120*/ 	.word	0x000004b0
        /*0124*/ 	.word	0x000000ff
        /*0128*/ 	.word	0x00030830
        /*012c*/ 	.short	0x0100
        /*012e*/ 	.byte	0x08
	.zero		1


	//   ....[6]....
        /*0130*/ 	.word	0x000004c0
        /*0134*/ 	.word	0x000000ff
        /*0138*/ 	.word	0x00030840
        /*013c*/ 	.short	0x0100
        /*013e*/ 	.byte	0x08
	.zero		1


	//   ....[7]....
        /*0140*/ 	.word	0x000004d0
        /*0144*/ 	.word	0x000000ff
        /*0148*/ 	.word	0x00030838
        /*014c*/ 	.short	0x0100
        /*014e*/ 	.byte	0x08
	.zero		1


	//   ....[8]....
        /*0150*/ 	.word	0x000004e0
        /*0154*/ 	.word	0x000000ff
        /*0158*/ 	.word	0x00030848
        /*015c*/ 	.short	0x0100
        /*015e*/ 	.byte	0x08
	.zero		1


	//   ....[9]....
        /*0160*/ 	.word	0x000013d0
        /*0164*/ 	.word	0x00000010
        /*0168*/ 	.word	0x00030800
        /*016c*/ 	.short	0x010a
        /*016e*/ 	.byte	0x3f
	.zero		1


	//   ....[10]....
        /*0170*/ 	.word	0x00001640
        /*0174*/ 	.word	0x00000010
        /*0178*/ 	.word	0x00030800
        /*017c*/ 	.short	0x010a
        /*017e*/ 	.byte	0x3f
	.zero		1


	//   ....[11]....
        /*0180*/ 	.word	0x00001b50
        /*0184*/ 	.word	0x00000002
        /*0188*/ 	.word	0x00030810
        /*018c*/ 	.short	0x010a
        /*018e*/ 	.byte	0x3f
	.zero		1


	//   ....[12]....
        /*0190*/ 	.word	0x00001b90
        /*0194*/ 	.word	0x00000002
        /*0198*/ 	.word	0x00030810
        /*019c*/ 	.short	0x010a
        /*019e*/ 	.byte	0x3f
	.zero		1


	//   ....[13]....
        /*01a0*/ 	.word	0x000020c0
        /*01a4*/ 	.word	0x00000002
        /*01a8*/ 	.word	0x00030830
        /*01ac*/ 	.short	0x010a
        /*01ae*/ 	.byte	0x3f
	.zero		1


	//   ....[14]....
        /*01b0*/ 	.word	0x00002140
        /*01b4*/ 	.word	0x00000002
        /*01b8*/ 	.word	0x00030830
        /*01bc*/ 	.short	0x010a
        /*01be*/ 	.byte	0x3f
	.zero		1


	//   ....[15]....
        /*01c0*/ 	.word	0x000040c0
        /*01c4*/ 	.word	0x00000000
        /*01c8*/ 	.word	0x00000000
        /*01cc*/ 	.short	0x0101
        /*01ce*/ 	.byte	0x3f
	.zero		1


	//   ....[16]....
        /*01d0*/ 	.word	0x000043d0
        /*01d4*/ 	.word	0x00000002
        /*01d8*/ 	.word	0x00000000
        /*01dc*/ 	.short	0x0101
        /*01de*/ 	.byte	0x3f
	.zero		1


	//   ....[17]....
        /*01e0*/ 	.word	0x000094b0
        /*01e4*/ 	.word	0x0000000c
        /*01e8*/ 	.word	0x00030820
        /*01ec*/ 	.short	0x010a
        /*01ee*/ 	.byte	0x3f
	.zero		1


	//   ....[18]....
        /*01f0*/ 	.word	0x00009a90
        /*01f4*/ 	.word	0x0000000c
        /*01f8*/ 	.word	0x00030840
        /*01fc*/ 	.short	0x010a
        /*01fe*/ 	.byte	0x3f
	.zero		1


	//   ....[19]....
        /*0200*/ 	.word	0x00009d40
        /*0204*/ 	.word	0x0000000c
        /*0208*/ 	.word	0x00030828
        /*020c*/ 	.short	0x010a
        /*020e*/ 	.byte	0x3f
	.zero		1


	//   ....[20]....
        /*0210*/ 	.word	0x00009f70
        /*0214*/ 	.word	0x0000000c
        /*0218*/ 	.word	0x00030848
        /*021c*/ 	.short	0x010a
        /*021e*/ 	.byte	0x3f
	.zero		1


	//   ....[21]....
        /*0220*/ 	.word	0x0000a1f0
        /*0224*/ 	.word	0x0000000c
        /*0228*/ 	.word	0x00030820
        /*022c*/ 	.short	0x010a
        /*022e*/ 	.byte	0x3f
	.zero		1


	//   ....[22]....
        /*0230*/ 	.word	0x0000a480
        /*0234*/ 	.word	0x0000000c
        /*0238*/ 	.word	0x00030840
        /*023c*/ 	.short	0x010a
        /*023e*/ 	.byte	0x3f
	.zero		1


	//   ....[23]....
        /*0240*/ 	.word	0x0000a700
        /*0244*/ 	.word	0x0000000c
        /*0248*/ 	.word	0x00030828
        /*024c*/ 	.short	0x010a
        /*024e*/ 	.byte	0x3f
	.zero		1


	//   ....[24]....
        /*0250*/ 	.word	0x0000a960
        /*0254*/ 	.word	0x00000004
        /*0258*/ 	.word	0x00030840
        /*025c*/ 	.short	0x010a
        /*025e*/ 	.byte	0x3f
	.zero		1


	//   ....[25]....
        /*0260*/ 	.word	0x0000ade0
        /*0264*/ 	.word	0x00000007
        /*0268*/ 	.word	0x00000000
        /*026c*/ 	.short	0x010a
        /*026e*/ 	.byte	0x3f
	.zero		1


	//   ....[26]....
        /*0270*/ 	.word	0x0000ae30
        /*0274*/ 	.word	0x0000000b
        /*0278*/ 	.word	0x00000000
        /*027c*/ 	.short	0x010a
        /*027e*/ 	.byte	0x3f
	.zero		1


	//   ....[27]....
        /*0280*/ 	.word	0x0000ae90
        /*0284*/ 	.word	0x00000009
        /*0288*/ 	.word	0x00000000
        /*028c*/ 	.short	0x010a
        /*028e*/ 	.byte	0x3f
	.zero		1


	//   ....[28]....
        /*0290*/ 	.word	0x0000aec0
        /*0294*/ 	.word	0x00000003
        /*0298*/ 	.word	0x00000000
        /*029c*/ 	.short	0x010a
        /*029e*/ 	.byte	0x3f
	.zero		1


	//   ....[29]....
        /*02a0*/ 	.word	0x0000af90
        /*02a4*/ 	.word	0x00000010
        /*02a8*/ 	.word	0x00030800
        /*02ac*/ 	.short	0x010a
        /*02ae*/ 	.byte	0x3f
	.zero		1


	//   ....[30]....
        /*02b0*/ 	.word	0x0000afe0
        /*02b4*/ 	.word	0x00000002
        /*02b8*/ 	.word	0x00030810
        /*02bc*/ 	.short	0x010a
        /*02be*/ 	.byte	0x3f
	.zero		1


	//   ....[31]....
        /*02c0*/ 	.word	0x0000b030
        /*02c4*/ 	.word	0x00000002
        /*02c8*/ 	.word	0x00030830
        /*02cc*/ 	.short	0x010a
        /*02ce*/ 	.byte	0x3f
	.zero		1


	//   ....[32]....
        /*02d0*/ 	.word	0x0000b080
        /*02d4*/ 	.word	0x0000000c
        /*02d8*/ 	.word	0x00030820
        /*02dc*/ 	.short	0x010a
        /*02de*/ 	.byte	0x3f
	.zero		1


	//   ....[33]....
        /*02e0*/ 	.word	0x0000b0d0
        /*02e4*/ 	.word	0x0000000c
        /*02e8*/ 	.word	0x00030840
        /*02ec*/ 	.short	0x010a
        /*02ee*/ 	.byte	0x3f
	.zero		1


	//   ....[34]....
        /*02f0*/ 	.word	0x0000b120
        /*02f4*/ 	.word	0x0000000c
        /*02f8*/ 	.word	0x00030828
        /*02fc*/ 	.short	0x010a
        /*02fe*/ 	.byte	0x3f
	.zero		1


	//   ....[35]....
        /*0300*/ 	.word	0x0000b170
        /*0304*/ 	.word	0x0000000c
        /*0308*/ 	.word	0x00030848
        /*030c*/ 	.short	0x010a
        /*030e*/ 	.byte	0x3f
	.zero		1


	//   ....[36]....
        /*0310*/ 	.word	0x0000b1d0
        /*0314*/ 	.word	0x0000000c
        /*0318*/ 	.word	0x00030820
        /*031c*/ 	.short	0x010a
        /*031e*/ 	.byte	0x3f
	.zero		1


	//   ....[37]....
        /*0320*/ 	.word	0x0000b220
        /*0324*/ 	.word	0x0000000c
        /*0328*/ 	.word	0x00030840
        /*032c*/ 	.short	0x010a
        /*032e*/ 	.byte	0x3f
	.zero		1


	//   ....[38]....
        /*0330*/ 	.word	0x0000b270
        /*0334*/ 	.word	0x0000000c
        /*0338*/ 	.word	0x00030828
        /*033c*/ 	.short	0x010a
        /*033e*/ 	.byte	0x3f
	.zero		1


	//   ....[39]....
        /*0340*/ 	.word	0x0000b2c0
        /*0344*/ 	.word	0x00000004
        /*0348*/ 	.word	0x00030840
        /*034c*/ 	.short	0x010a
        /*034e*/ 	.byte	0x3f
	.zero		1


	//   ....[40]....
        /*0350*/ 	.word	0x0000b390
        /*0354*/ 	.word	0x00000007
        /*0358*/ 	.word	0x00000000
        /*035c*/ 	.short	0x010a
        /*035e*/ 	.byte	0x3f
	.zero		1


	//   ....[41]....
        /*0360*/ 	.word	0x0000b3e0
        /*0364*/ 	.word	0x0000000b
        /*0368*/ 	.word	0x00000000
        /*036c*/ 	.short	0x010a
        /*036e*/ 	.byte	0x3f
	.zero		1


	//   ....[42]....
        /*0370*/ 	.word	0x0000b430
        /*0374*/ 	.word	0x00000009
        /*0378*/ 	.word	0x00000000
        /*037c*/ 	.short	0x010a
        /*037e*/ 	.byte	0x3f
	.zero		1


	//----- nvinfo : EIATTR_NUM_MBARRIERS
	.align		4
.L_470:
        /*0380*/ 	.byte	0x03, 0x38
        /*0382*/ 	.short	0x0009


	//----- nvinfo : EIATTR_EXIT_INSTR_OFFSETS
	.align		4
        /*0384*/ 	.byte	0x04, 0x1c
        /*0386*/ 	.short	(.L_472 - .L_471)


	//   ....[0]....
.L_471:
        /*0388*/ 	.word	0x0000af10


	//----- nvinfo : EIATTR_MAX_THREADS
	.align		4
.L_472:
        /*038c*/ 	.byte	0x04, 0x05
        /*038e*/ 	.short	(.L_474 - .L_473)
.L_473:
        /*0390*/ 	.word	0x00000180
        /*0394*/ 	.word	0x00000001
        /*0398*/ 	.word	0x00000001


	//----- nvinfo : EIATTR_CRS_STACK_SIZE
	.align		4
.L_474:
        /*039c*/ 	.byte	0x04, 0x1e
        /*039e*/ 	.short	(.L_476 - .L_475)
.L_475:
        /*03a0*/ 	.word	0x00000000


	//----- nvinfo : EIATTR_CBANK_PARAM_SIZE
	.align		4
.L_476:
        /*03a4*/ 	.byte	0x03, 0x19
        /*03a6*/ 	.short	0x06f0


	//----- nvinfo : EIATTR_PARAM_CBANK
	.align		4
        /*03a8*/ 	.byte	0x04, 0x0a
        /*03aa*/ 	.short	(.L_478 - .L_477)
	.align		4
.L_477:
        /*03ac*/ 	.word	index@(.nv.constant0._ZN7cutlass13device_kernelIN5flash11enable_sm90INS1_16FlashAttnBwdSm90INS1_25CollectiveMainloopBwdSm90ILi2ELi2ELi2EN4cute5tupleIJNS5_1CILi1EEES8_S8_EEENS6_IJNS7_ILi64EEENS7_ILi128EEESB_EEENS_6half_tEfNS_4arch4Sm90ELb0ELb0ELb1ELb1ELb0ELb1ELb0ELb0ELi2ELi1ELi2ELi1ELb0EEENS1_21CollectiveEpilogueBwdISC_SD_SF_Li256ELb1ELb0ELi1EEENS1_19SingleTileSchedulerILb1ELb0ELb0ELi128EEEEEEEEEvNT_6ParamsE)
        /*03b0*/ 	.short	0x0210
        /*03b2*/ 	.short	0x06f0


	//----- nvinfo : EIATTR_SW_WAR
	.align		4
.L_478:
        /*03b4*/ 	.byte	0x04, 0x36
        /*03b6*/ 	.short	(.L_480 - .L_479)
.L_479:
        /*03b8*/ 	.word	0x00000008
.L_480:


//--------------------- .nv.info._ZN7cutlass13device_kernelIN5flash11enable_sm90INS1_16FlashAttnBwdSm90INS1_25CollectiveMainloopBwdSm90ILi2ELi2ELi2EN4cute5tupleIJNS5_1CILi1EEES8_S8_EEENS6_IJNS7_ILi64EEENS7_ILi128EEESB_EEENS_6half_tEfNS_4arch4Sm90ELb0ELb0ELb1ELb1ELb1ELb1ELb0ELb0ELi2ELi1ELi2ELi1ELb0EEENS1_21CollectiveEpilogueBwdISC_SD_SF_Li256ELb1ELb0ELi1EEENS1_19SingleTileSchedulerILb1ELb0ELb0ELi128EEEEEEEEEvNT_6ParamsE --------------------------
	.section	.nv.info._ZN7cutlass13device_kernelIN5flash11enable_sm90INS1_16FlashAttnBwdSm90INS1_25CollectiveMainloopBwdSm90ILi2ELi2ELi2EN4cute5tupleIJNS5_1CILi1EEES8_S8_EEENS6_IJNS7_ILi64EEENS7_ILi128EEESB_EEENS_6half_tEfNS_4arch4Sm90ELb0ELb0ELb1ELb1ELb1ELb1ELb0ELb0ELi2ELi1ELi2ELi1ELb0EEENS1_21CollectiveEpilogueBwdISC_SD_SF_Li256ELb1ELb0ELi1EEENS1_19SingleTileSchedulerILb1ELb0ELb0ELi128EEEEEEEEEvNT_6ParamsE,"",@"SHT_CUDA_INFO"
	.sectionflags	@""
	.align	4


	//----- nvinfo : EIATTR_CUDA_API_VERSION
	.align		4
        /*0000*/ 	.byte	0x04, 0x37
        /*0002*/ 	.short	(.L_482 - .L_481)
.L_481:
        /*0004*/ 	.word	0x00000082


	//----- nvinfo : EIATTR_KPARAM_INFO
	.align		4
.L_482:
        /*0008*/ 	.byte	0x04, 0x17
        /*000a*/ 	.short	(.L_484 - .L_483)
.L_483:
        /*000c*/ 	.word	0x00000000
        /*0010*/ 	.short	0x0000
        /*0012*/ 	.short	0x0070
        /*0014*/ 	.byte	0x00, 0xf0, 0x01, 0x1a


	//----- nvinfo : EIATTR_SPARSE_MMA_MASK
	.align		4
.L_484:
        /*0018*/ 	.byte	0x03, 0x50
        /*001a*/ 	.short	0x0000


	//----- nvinfo : EIATTR_MAXREG_COUNT
	.align		4
        /*001c*/ 	.byte	0x03, 0x1b
        /*001e*/ 	.short	0x00a8


	//----- nvinfo : EIATTR_NUM_BARRIERS
	.align		4
        /*0020*/ 	.byte	0x02, 0x4c
        /*0022*/ 	.byte	0x10
	.zero		1


	//----- nvinfo : EIATTR_EXTERNS
	.align		4
        /*0024*/ 	.byte	0x04, 0x0f
        /*0026*/ 	.short	(.L_486 - .L_485)


	//   ....[0]....
	.align		4
.L_485:
        /*0028*/ 	.word	index@(__assertfail)


	//----- nvinfo : EIATTR_ANNOTATIONS
	.align		4
.L_486:
        /*002c*/ 	.byte	0x04, 0x55
        /*002e*/ 	.short	(.L_488 - .L_487)


	//   ....[0]....
.L_487:
        /*0030*/ 	.word	0x00000001
        /*0034*/ 	.byte	0x60, 0x05, 0x00, 0x00, 0x01, 0x00, 0x00, 0x00, 0x60, 0x16, 0x00, 0x00, 0x01, 0x00, 0x00, 0x00
        /*0044*/ 	.byte	0xb0, 0xa7, 0x00, 0x00, 0x01, 0x00, 0x00, 0x00, 0xe0, 0xa7, 0x00, 0x00, 0x01, 0x00, 0x00, 0x00
        /*0054*/ 	.byte	0xf0, 0xb4, 0x00, 0x00


	//----- nvinfo : EIATTR_MERCURY_ISA_VERSION
	.align		4
.L_488:
        /*0058*/ 	.byte	0x03, 0x5f
        /*005a*/ 	.short	0x0101


	//----- nvinfo : EIATTR_INT_WARP_WIDE_INSTR_OFFSETS
	.align		4
        /*005c*/ 	.byte	0x04, 0x31
        /*005e*/ 	.short	(.L_490 - .L_489)


	//   ....[0]....
.L_489:
        /*0060*/ 	.word	0x00000180


	//   ....[1]....
        /*0064*/ 	.word	0x00000240


	//   ....[2]....
        /*0068*/ 	.word	0x000089f0


	//   ....[3]....
        /*006c*/ 	.word	0x00008e60


	//   ....[4]....
        /*0070*/ 	.word	0x00009430


	//   ....[5]....
        /*0074*/ 	.word	0x000097b0


	//----- nvinfo : EIATTR_COOP_GROUP_MASK_REGIDS
	.align		4
.L_490:
        /*0078*/ 	.byte	0x04, 0x29
        /*007a*/ 	.short	(.L_492 - .L_491)


	//   ....[0]....
.L_491:
        /*007c*/ 	.word	0xffffffff


	//   ....[1]....
        /*0080*/ 	.word	0xffffffff


	//   ....[2]....
        /*0084*/ 	.word	0xffffffff


	//   ....[3]....
        /*0088*/ 	.word	0xffffffff


	//   ....[4]....
        /*008c*/ 	.word	0xffffffff


	//   ....[5]....
        /*0090*/ 	.word	0xffffffff


	//   ....[6]....
        /*0094*/ 	.word	0xffffffff


	//   ....[7]....
        /*0098*/ 	.word	0xffffffff


	//   ....[8]....
        /*009c*/ 	.word	0xffffffff


	//   ....[9]....
        /*00a0*/ 	.word	0xffffffff


	//   ....[10]....
        /*00a4*/ 	.word	0xffffffff


	//   ....[11]....
        /*00a8*/ 	.word	0xffffffff


	//   ....[12]....
        /*00ac*/ 	.word	0xffffffff


	//   ....[13]....
        /*00b0*/ 	.word	0x0500000f


	//   ....[14]....
        /*00b4*/ 	.word	0x0500000f


	//   ....[15]....
        /*00b8*/ 	.word	0x0500000f


	//   ....[16]....
        /*00bc*/ 	.word	0x0500000f


	//----- nvinfo : EIATTR_COOP_GROUP_INSTR_OFFSETS
	.align		4
.L_492:
        /*00c0*/ 	.byte	0x04, 0x28
        /*00c2*/ 	.short	(.L_494 - .L_493)


	//   ....[0]....
.L_493:
        /*00c4*/ 	.word	0x00000060


	//   ....[1]....
        /*00c8*/ 	.word	0x00000190


	//   ....[2]....
        /*00cc*/ 	.word	0x00000220


	//   ....[3]....
        /*00d0*/ 	.word	0x000003a0


	//   ....[4]....
        /*00d4*/ 	.word	0x00000610


	//   ....[5]....
        /*00d8*/ 	.word	0x00001380


	//   ....[6]....
        /*00dc*/ 	.word	0x00007d10


	//   ....[7]....
        /*00e0*/ 	.word	0x00008690


	//   ....[8]....
        /*00e4*/ 	.word	0x00008920


	//   ....[9]....
        /*00e8*/ 	.word	0x00008b60


	//   ....[10]....
        /*00ec*/ 	.word	0x00008d90


	//   ....[11]....
        /*00f0*/ 	.word	0x00009040


	//   ....[12]....
        /*00f4*/ 	.word	0x00009370


	//   ....[13]....
        /*00f8*/ 	.word	0x0000b760


	//   ....[14]....
        /*00fc*/ 	.word	0x0000b8b0


	//   ....[15]....
        /*0100*/ 	.word	0x0000b920


	//   ....[16]....
        /*0104*/ 	.word	0x0000b990


	//----- nvinfo : EIATTR_REG_RECONFIG
	.align		4
.L_494:
        /*0108*/ 	.byte	0x01, 0x54
	.zero		2


	//----- nvinfo : EIATTR_SYSCALL_OFFSETS
	.align		4
        /*010c*/ 	.byte	0x04, 0x46
        /*010e*/ 	.short	(.L_496 - .L_495)


	//   ....[0]....
.L_495:
        /*0110*/ 	.word	0x00000fc0


	//   ....[1]....
        /*0114*/ 	.word	0x000010b0


	//   ....[2]....
        /*0118*/ 	.word	0x00001210


	//   ....[3]....
        /*011c*/ 	.word	0x00001300


	//----- nvinfo : EIATTR_MBARRIER_INSTR_OFFSETS
	.align		4
.L_496:
        /*0120*/ 	.byte	0x04, 0x39
        /*0122*/ 	.short	(.L_498 - .L_497)


	//   ....[0]....
.L_497:
        /*0124*/ 	.word	0x00000260
        /*0128*/ 	.word	0x000000ff
        /*012c*/ 	.word	0x00030800
        /*0130*/ 	.short	0x0100
        /*0132*/ 	.byte	0x06
	.zero		1


	//   ....[1]....
        /*0134*/ 	.word	0x00000350
        /*0138*/ 	.word	0x000000ff
        /*013c*/ 	.word	0x00030810
        /*0140*/ 	.short	0x0100
        /*0142*/ 	.byte	0x08
	.zero		1


	//   ....[2]....
        /*0144*/ 	.word	0x00000360
        /*0148*/ 	.word	0x000000ff
        /*014c*/ 	.word	0x00030820
        /*0150*/ 	.short	0x0100
        /*0152*/ 	.byte	0x08
	.zero		1


	//   ....[3]....
        /*0154*/ 	.word	0x00000370
        /*0158*/ 	.word	0x000000ff
        /*015c*/ 	.word	0x00030818
        /*0160*/ 	.short	0x0100
        /*0162*/ 	.byte	0x08
	.zero		1


	//   ....[4]....
        /*0164*/ 	.word	0x00000380
        /*0168*/ 	.word	0x000000ff
        /*016c*/ 	.word	0x00030828
        /*0170*/ 	.short	0x0100
        /*0172*/ 	.byte	0x08
	.zero		1


	//   ....[5]....
        /*0174*/ 	.word	0x000004b0
        /*0178*/ 	.word	0x000000ff
        /*017c*/ 	.word	0x00030830
        /*0180*/ 	.short	0x0100
        /*0182*/ 	.byte	0x08
	.zero		1


	//   ....[6]....
        /*0184*/ 	.word	0x000004c0
        /*0188*/ 	.word	0x000000ff
        /*018c*/ 	.word	0x00030840
        /*0190*/ 	.short	0x0100
        /*0192*/ 	.byte	0x08
	.zero		1


	//   ....[7]....
        /*0194*/ 	.word	0x000004d0
        /*0198*/ 	.word	0x000000ff
        /*019c*/ 	.word	0x00030838
        /*01a0*/ 	.short	0x0100
        /*01a2*/ 	.byte	0x08
	.zero		1


	//   ....[8]....
        /*01a4*/ 	.word	0x000004e0
        /*01a8*/ 	.word	0x000000ff
        /*01ac*/ 	.word	0x00030848
        /*01b0*/ 	.short	0x0100
        /*01b2*/ 	.byte	0x08
	.zero		1


	//   ....[9]....
        /*01b4*/ 	.word	0x000013d0
        /*01b8*/ 	.word	0x00000010
        /*01bc*/ 	.word	0x00030800
        /*01c0*/ 	.short	0x010a
        /*01c2*/ 	.byte	0x3f
	.zero		1


	//   ....[10]....
        /*01c4*/ 	.word	0x00001640
        /*01c8*/ 	.word	0x00000010
        /*01cc*/ 	.word	0x00030800
        /*01d0*/ 	.short	0x010a
        /*01d2*/ 	.byte	0x3f
	.zero		1


	//   ....[11]....
        /*01d4*/ 	.word	0x00001b50
        /*01d8*/ 	.word	0x00000002
        /*01dc*/ 	.word	0x00030810
        /*01e0*/ 	.short	0x010a
        /*01e2*/ 	.byte	0x3f
	.zero		1


	//   ....[12]....
        /*01e4*/ 	.word	0x00001b90
        /*01e8*/ 	.word	0x00000002
        /*01ec*/ 	.word	0x00030810
        /*01f0*/ 	.short	0x010a
        /*01f2*/ 	.byte	0x3f
	.zero		1


	//   ....[13]....
        /*01f4*/ 	.word	0x000020c0
        /*01f8*/ 	.word	0x00000002
        /*01fc*/ 	.word	0x00030830
        /*0200*/ 	.short	0x010a
        /*0202*/ 	.byte	0x3f
	.zero		1


	//   ....[14]....
        /*0204*/ 	.word	0x00002140
        /*0208*/ 	.word	0x00000002
        /*020c*/ 	.word	0x00030830
        /*0210*/ 	.short	0x010a
        /*0212*/ 	.byte	0x3f
	.zero		1


	//   ....[15]....
        /*0214*/ 	.word	0x000040c0
        /*0218*/ 	.word	0x00000000
        /*021c*/ 	.word	0x00000000
        /*0220*/ 	.short	0x0101
        /*0222*/ 	.byte	0x3f
	.zero		1


	//   ....[16]....
        /*0224*/ 	.word	0x000043d0
        /*0228*/ 	.word	0x00000002
        /*022c*/ 	.word	0x00000000
        /*0230*/ 	.short	0x0101
        /*0232*/ 	.byte	0x3f
	.zero		1


	//   ....[17]....
        /*0234*/ 	.word	0x00009cb0
        /*0238*/ 	.word	0x0000000c
        /*023c*/ 	.word	0x00030820
        /*0240*/ 	.short	0x010a
        /*0242*/ 	.byte	0x3f
	.zero		1


	//   ....[18]....
        /*0244*/ 	.word	0x0000a290
        /*0248*/ 	.word	0x0000000c
        /*024c*/ 	.word	0x00030840
        /*0250*/ 	.short	0x010a
        /*0252*/ 	.byte	0x3f
	.zero		1


	//   ....[19]....
        /*0254*/ 	.word	0x0000a540
        /*0258*/ 	.word	0x0000000c
        /*025c*/ 	.word	0x00030828
        /*0260*/ 	.short	0x010a
        /*0262*/ 	.byte	0x3f
	.zero		1


	//   ....[20]....
        /*0264*/ 	.word	0x0000a770
        /*0268*/ 	.word	0x0000000c
        /*026c*/ 	.word	0x00030848
        /*0270*/ 	.short	0x010a
        /*0272*/ 	.byte	0x3f
	.zero		1


	//   ....[21]....
        /*0274*/ 	.word	0x0000a9f0
        /*0278*/ 	.word	0x0000000c
        /*027c*/ 	.word	0x00030820
        /*0280*/ 	.short	0x010a
        /*0282*/ 	.byte	0x3f
	.zero		1


	//   ....[22]....
        /*0284*/ 	.word	0x0000ac80
        /*0288*/ 	.word	0x0000000c
        /*028c*/ 	.word	0x00030840
        /*0290*/ 	.short	0x010a
        /*0292*/ 	.byte	0x3f
	.zero		1


	//   ....[23]....
        /*0294*/ 	.word	0x0000af00
        /*0298*/ 	.word	0x0000000c
        /*029c*/ 	.word	0x00030828
        /*02a0*/ 	.short	0x010a
        /*02a2*/ 	.byte	0x3f
	.zero		1


	//   ....[24]....
        /*02a4*/ 	.word	0x0000b160
        /*02a8*/ 	.word	0x00000004
        /*02ac*/ 	.word	0x00030840
        /*02b0*/ 	.short	0x010a
        /*02b2*/ 	.byte	0x3f
	.zero		1


	//   ....[25]....
        /*02b4*/ 	.word	0x0000b5e0
        /*02b8*/ 	.word	0x00000007
        /*02bc*/ 	.word	0x00000000
        /*02c0*/ 	.short	0x010a
        /*02c2*/ 	.byte	0x3f
	.zero		1


	//   ....[26]....
        /*02c4*/ 	.word	0x0000b630
        /*02c8*/ 	.word	0x0000000b
        /*02cc*/ 	.word	0x00000000
        /*02d0*/ 	.short	0x010a
        /*02d2*/ 	.byte	0x3f
	.zero		1


	//   ....[27]....
        /*02d4*/ 	.word	0x0000b690
        /*02d8*/ 	.word	0x00000009
        /*02dc*/ 	.word	0x00000000
        /*02e0*/ 	.short	0x010a
        /*02e2*/ 	.byte	0x3f
	.zero		1


	//   ....[28]....
        /*02e4*/ 	.word	0x0000b6c0
        /*02e8*/ 	.word	0x00000003
        /*02ec*/ 	.word	0x00000000
        /*02f0*/ 	.short	0x010a
        /*02f2*/ 	.byte	0x3f
	.zero		1


	//   ....[29]....
        /*02f4*/ 	.word	0x0000b790
        /*02f8*/ 	.word	0x00000010
        /*02fc*/ 	.word	0x00030800
        /*0300*/ 	.short	0x010a
        /*0302*/ 	.byte	0x3f
	.zero		1


	//   ....[30]....
        /*0304*/ 	.word	0x0000b7e0
        /*0308*/ 	.word	0x00000002
        /*030c*/ 	.word	0x00030810
        /*0310*/ 	.short	0x010a
        /*0312*/ 	.byte	0x3f
	.zero		1


	//   ....[31]....
        /*0314*/ 	.word	0x0000b830
        /*0318*/ 	.word	0x00000002
        /*031c*/ 	.word	0x00030830
        /*0320*/ 	.short	0x010a
        /*0322*/ 	.byte	0x3f
	.zero		1


	//   ....[32]....
        /*0324*/ 	.word	0x0000b9d0
        /*0328*/ 	.word	0x0000000c
        /*032c*/ 	.word	0x00030820
        /*0330*/ 	.short	0x010a
        /*0332*/ 	.byte	0x3f
	.zero		1


	//   ....[33]....
        /*0334*/ 	.word	0x0000ba20
        /*0338*/ 	.word	0x0000000c
        /*033c*/ 	.word	0x00030840
        /*0340*/ 	.short	0x010a
        /*0342*/ 	.byte	0x3f
	.zero		1


	//   ....[34]....
        /*0344*/ 	.word	0x0000ba70
        /*0348*/ 	.word	0x0000000c
        /*034c*/ 	.word	0x00030828
        /*0350*/ 	.short	0x010a
        /*0352*/ 	.byte	0x3f
	.zero		1


	//   ....[35]....
        /*0354*/ 	.word	0x0000bac0
        /*0358*/ 	.word	0x0000000c
        /*035c*/ 	.word	0x00030848
        /*0360*/ 	.short	0x010a
        /*0362*/ 	.byte	0x3f
	.zero		1


	//   ....[36]....
        /*0364*/ 	.word	0x0000bb20
        /*0368*/ 	.word	0x0000000c
        /*036c*/ 	.word	0x00030820
        /*0370*/ 	.short	0x010a
        /*0372*/ 	.byte	0x3f
	.zero		1


	//   ....[37]....
        /*0374*/ 	.word	0x0000bb70
        /*0378*/ 	.word	0x0000000c
        /*037c*/ 	.word	0x00030840
        /*0380*/ 	.short	0x010a
        /*0382*/ 	.byte	0x3f
	.zero		1


	//   ....[38]....
        /*0384*/ 	.word	0x0000bbc0
        /*0388*/ 	.word	0x0000000c
        /*038c*/ 	.word	0x00030828
        /*0390*/ 	.short	0x010a
        /*0392*/ 	.byte	0x3f
	.zero		1


	//   ....[39]....
        /*0394*/ 	.word	0x0000bc10
        /*0398*/ 	.word	0x00000004
        /*039c*/ 	.word	0x00030840
        /*03a0*/ 	.short	0x010a
        /*03a2*/ 	.byte	0x3f
	.zero		1


	//   ....[40]....
        /*03a4*/ 	.word	0x0000bce0
        /*03a8*/ 	.word	0x00000007
        /*03ac*/ 	.word	0x00000000
        /*03b0*/ 	.short	0x010a
        /*03b2*/ 	.byte	0x3f
	.zero		1


	//   ....[41]....
        /*03b4*/ 	.word	0x0000bd30
        /*03b8*/ 	.word	0x0000000b
        /*03bc*/ 	.word	0x00000000
        /*03c0*/ 	.short	0x010a
        /*03c2*/ 	.byte	0x3f
	.zero		1


	//   ....[42]....
        /*03c4*/ 	.word	0x0000bd80
        /*03c8*/ 	.word	0x00000009
        /*03cc*/ 	.word	0x00000000
        /*03d0*/ 	.short	0x010a
        /*03d2*/ 	.byte	0x3f
	.zero		1


	//----- nvinfo : EIATTR_NUM_MBARRIERS
	.align		4
.L_498:
        /*03d4*/ 	.byte	0x03, 0x38
        /*03d6*/ 	.short	0x0009


	//----- nvinfo : EIATTR_EXIT_INSTR_OFFSETS
	.align		4
        /*03d8*/ 	.byte	0x04, 0x1c
        /*03da*/ 	.short	(.L_500 - .L_499)


	//   ....[0]....
.L_499:
        /*03dc*/ 	.word	0x0000b710


	//----- nvinfo : EIATTR_MAX_THREADS
	.align		4
.L_500:
        /*03e0*/ 	.byte	0x04, 0x05
        /*03e2*/ 	.short	(.L_502 - .L_501)
.L_501:
        /*03e4*/ 	.word	0x00000180
        /*03e8*/ 	.word	0x00000001
        /*03ec*/ 	.word	0x00000001


	//----- nvinfo : EIATTR_CRS_STACK_SIZE
	.align		4
.L_502:
        /*03f0*/ 	.byte	0x04, 0x1e
        /*03f2*/ 	.short	(.L_504 - .L_503)
.L_503:
        /*03f4*/ 	.word	0x00000000


	//----- nvinfo : EIATTR_CBANK_PARAM_SIZE
	.align		4
.L_504:
        /*03f8*/ 	.byte	0x03, 0x19
        /*03fa*/ 	.short	0x06f0


	//----- nvinfo : EIATTR_PARAM_CBANK
	.align		4
        /*03fc*/ 	.byte	0x04, 0x0a
        /*03fe*/ 	.short	(.L_506 - .L_505)
	.align		4
.L_505:
        /*0400*/ 	.word	index@(.nv.constant0._ZN7cutlass13device_kernelIN5flash11enable_sm90INS1_16FlashAttnBwdSm90INS1_25CollectiveMainloopBwdSm90ILi2ELi2ELi2EN4cute5tupleIJNS5_1CILi1EEES8_S8_EEENS6_IJNS7_ILi64EEENS7_ILi128EEESB_EEENS_6half_tEfNS_4arch4Sm90ELb0ELb0ELb1ELb1ELb1ELb1ELb0ELb0ELi2ELi1ELi2ELi1ELb0EEENS1_21CollectiveEpilogueBwdISC_SD_SF_Li256ELb1ELb0ELi1EEENS1_19SingleTileSchedulerILb1ELb0ELb0ELi128EEEEEEEEEvNT_6ParamsE)
        /*0404*/ 	.short	0x0210
        /*0406*/ 	.short	0x06f0


	//----- nvinfo : EIATTR_SW_WAR
	.align		4
.L_506:
        /*0408*/ 	.byte	0x04, 0x36
        /*040a*/ 	.short	(.L_508 - .L_507)
.L_507:
        /*040c*/ 	.word	0x00000008
.L_508:


//--------------------- .nv.info._ZN7cutlass13device_kernelIN5flash11enable_sm90INS1_16FlashAttnBwdSm90INS1_25CollectiveMainloopBwdSm90ILi2ELi2ELi2EN4cute5tupleIJNS5_1CILi1EEES8_S8_EEENS6_IJNS7_ILi64EEENS7_ILi128EEESB_EEENS_6half_tEfNS_4arch4Sm90ELb0ELb0ELb1ELb1ELb0ELb1ELb0ELb0ELi2ELi1ELi2ELi1ELb0EEENS1_24CollectiveEpilogueBwdGQAISC_fSF_Li256ELb1ELb0EEENS1_19SingleTileSchedulerILb1ELb0ELb0ELi128EEEEEEEEEvNT_6ParamsE --------------------------
	.section	.nv.info._ZN7cutlass13device_kernelIN5flash11enable_sm90INS1_16FlashAttnBwdSm90INS1_25CollectiveMainloopBwdSm90ILi2ELi2ELi2EN4cute5tupleIJNS5_1CILi1EEES8_S8_EEENS6_IJNS7_ILi64EEENS7_ILi128EEESB_EEENS_6half_tEfNS_4arch4Sm90ELb0ELb0ELb1ELb1ELb0ELb1ELb0ELb0ELi2ELi1ELi2ELi1ELb0EEENS1_24CollectiveEpilogueBwdGQAISC_fSF_Li256ELb1ELb0EEENS1_19SingleTileSchedulerILb1ELb0ELb0ELi128EEEEEEEEEvNT_6ParamsE,"",@"SHT_CUDA_INFO"
	.sectionflags	@""
	.align	4


	//----- nvinfo : EIATTR_CUDA_API_VERSION
	.align		4
        /*0000*/ 	.byte	0x04, 0x37
        /*0002*/ 	.short	(.L_510 - .L_509)
.L_509:
        /*0004*/ 	.word	0x00000082


	//----- nvinfo : EIATTR_KPARAM_INFO
	.align		4
.L_510:
        /*0008*/ 	.byte	0x04, 0x17
        /*000a*/ 	.short	(.L_512 - .L_511)
.L_511:
        /*000c*/ 	.word	0x00000000
        /*0010*/ 	.short	0x0000
        /*0012*/ 	.short	0x0070
        /*0014*/ 	.byte	0x00, 0xf0, 0x01, 0x1a


	//----- nvinfo : EIATTR_SPARSE_MMA_MASK
	.align		4
.L_512:
        /*0018*/ 	.byte	0x03, 0x50
        /*001a*/ 	.short	0x0000


	//----- nvinfo : EIATTR_MAXREG_COUNT
	.align		4
        /*001c*/ 	.byte	0x03, 0x1b
        /*001e*/ 	.short	0x00a8


	//----- nvinfo : EIATTR_NUM_BARRIERS
	.align		4
        /*0020*/ 	.byte	0x02, 0x4c
        /*0022*/ 	.byte	0x10
	.zero		1


	//----- nvinfo : EIATTR_EXTERNS
	.align		4
        /*0024*/ 	.byte	0x04, 0x0f
        /*0026*/ 	.short	(.L_514 - .L_513)


	//   ....[0]....
	.align		4
.L_513:
        /*0028*/ 	.word	index@(__assertfail)


	//----- nvinfo : EIATTR_ANNOTATIONS
	.align		4
.L_514:
        /*002c*/ 	.byte	0x04, 0x55
        /*002e*/ 	.short	(.L_516 - .L_515)


	//   ....[0]....
.L_515:
        /*0030*/ 	.word	0x00000001
        /*0034*/ 	.byte	0x60, 0x05, 0x00, 0x00, 0x01, 0x00, 0x00, 0x00, 0x40, 0x16, 0x00, 0x00, 0x01, 0x00, 0x00, 0x00
        /*0044*/ 	.byte	0x30, 0x74, 0x00, 0x00, 0x01, 0x00, 0x00, 0x00, 0x60, 0x74, 0x00, 0x00, 0x01, 0x00, 0x00, 0x00
        /*0054*/ 	.byte	0x70, 0x81, 0x00, 0x00


	//----- nvinfo : EIATTR_MERCURY_ISA_VERSION
	.align		4
.L_516:
        /*0058*/ 	.byte	0x03, 0x5f
        /*005a*/ 	.short	0x0101


	//----- nvinfo : EIATTR_INT_WARP_WIDE_INSTR_OFFSETS
	.align		4
        /*005c*/ 	.byte	0x04, 0x31
        /*005e*/ 	.short	(.L_518 - .L_517)


	//   ....[0]....
.L_517:
        /*0060*/ 	.word	0x00000180


	//   ....[1]....
        /*0064*/ 	.word	0x00000240


	//   ....[2]....
        /*0068*/ 	.word	0x00006430


	//----- nvinfo : EIATTR_COOP_GROUP_MASK_REGIDS
	.align		4
.L_518:
        /*006c*/ 	.byte	0x04, 0x29
        /*006e*/ 	.short	(.L_520 - .L_519)


	//   ....[0]....
.L_519:
        /*0070*/ 	.word	0xffffffff


	//   ....[1]....
        /*0074*/ 	.word	0xffffffff


	//   ....[2]....
        /*0078*/ 	.word	0xffffffff


	//   ....[3]....
        /*007c*/ 	.word	0xffffffff


	//   ....[4]....
        /*0080*/ 	.word	0xffffffff


	//   ....[5]....
        /*0084*/ 	.word	0xffffffff


	//   ....[6]....
        /*0088*/ 	.word	0xffffffff


	//   ....[7]....
        /*008c*/ 	.word	0x0500000f


	//----- nvinfo : EIATTR_COOP_GROUP_INSTR_OFFSETS
	.align		4
.L_520:
        /*0090*/ 	.byte	0x04, 0x28
        /*0092*/ 	.short	(.L_522 - .L_521)


	//   ....[0]....
.L_521:
        /*0094*/ 	.word	0x00000060


	//   ....[1]....
        /*0098*/ 	.word	0x00000190


	//   ....[2]....
        /*009c*/ 	.word	0x00000220


	//   ....[3]....
        /*00a0*/ 	.word	0x000003a0


	//   ....[4]....
        /*00a4*/ 	.word	0x00000610


	//   ....[5]....
        /*00a8*/ 	.word	0x00001360


	//   ....[6]....
        /*00ac*/ 	.word	0x00005190


	//   ....[7]....
        /*00b0*/ 	.word	0x000083e0


	//----- nvinfo : EIATTR_REG_RECONFIG
	.align		4
.L_522:
        /*00b4*/ 	.byte	0x01, 0x54
	.zero		2


	//----- nvinfo : EIATTR_SYSCALL_OFFSETS
	.align		4
        /*00b8*/ 	.byte	0x04, 0x46
        /*00ba*/ 	.short	(.L_524 - .L_523)


	//   ....[0]....
.L_523:
        /*00bc*/ 	.word	0x00000fa0


	//   ....[1]....
        /*00c0*/ 	.word	0x00001090


	//   ....[2]....
        /*00c4*/ 	.word	0x000011f0


	//   ....[3]....
        /*00c8*/ 	.word	0x000012e0


	//----- nvinfo : EIATTR_MBARRIER_INSTR_OFFSETS
	.align		4
.L_524:
        /*00cc*/ 	.byte	0x04, 0x39
        /*00ce*/ 	.short	(.L_526 - .L_525)


	//   ....[0]....
.L_525:
        /*00d0*/ 	.word	0x00000260
        /*00d4*/ 	.word	0x000000ff
        /*00d8*/ 	.word	0x00030800
        /*00dc*/ 	.short	0x0100
        /*00de*/ 	.byte	0x06
	.zero		1


	//   ....[1]....
        /*00e0*/ 	.word	0x00000350
        /*00e4*/ 	.word	0x000000ff
        /*00e8*/ 	.word	0x00030810
        /*00ec*/ 	.short	0x0100
        /*00ee*/ 	.byte	0x08
	.zero		1


	//   ....[2]....
        /*00f0*/ 	.word	0x00000360
        /*00f4*/ 	.word	0x000000ff
        /*00f8*/ 	.word	0x00030820
        /*00fc*/ 	.short	0x0100
        /*00fe*/ 	.byte	0x08
	.zero		1


	//   ....[3]....
        /*0100*/ 	.word	0x00000370
        /*0104*/ 	.word	0x000000ff
        /*0108*/ 	.word	0x00030818
        /*010c*/ 	.short	0x0100
        /*010e*/ 	.byte	0x08
	.zero		1


	//   ....[4]....
        /*0110*/ 	.word	0x00000380
        /*0114*/ 	.word	0x000000ff
        /*0118*/ 	.word	0x00030828
        /*011c*/ 	.short	0x0100
        /*011e*/ 	.byte	0x08
	.zero		1


	//   ....[5]....
        /*0120*/ 	.word	0x000004b0
        /*0124*/ 	.word	0x000000ff
        /*0128*/ 	.word	0x00030830
        /*012c*/ 	.short	0x0100
        /*012e*/ 	.byte	0x08
	.zero		1


	//   ....[6]....
        /*0130*/ 	.word	0x000004c0
        /*0134*/ 	.word	0x000000ff
        /*0138*/ 	.word	0x00030840
        /*013c*/ 	.short	0x0100
        /*013e*/ 	.byte	0x08
	.zero		1


	//   ....[7]....
        /*0140*/ 	.word	0x000004d0
        /*0144*/ 	.word	0x000000ff
        /*0148*/ 	.word	0x00030838
        /*014c*/ 	.short	0x0100
        /*014e*/ 	.byte	0x08
	.zero		1


	//   ....[8]....
        /*0150*/ 	.word	0x000004e0
        /*0154*/ 	.word	0x000000ff
        /*0158*/ 	.word	0x00030848
        /*015c*/ 	.short	0x0100
        /*015e*/ 	.byte	0x08
	.zero		1


	//   ....[9]....
        /*0160*/ 	.word	0x000013b0
        /*0164*/ 	.word	0x00000010
        /*0168*/ 	.word	0x00030800
        /*016c*/ 	.short	0x010a
        /*016e*/ 	.byte	0x3f
	.zero		1


	//   ....[10]....
        /*0170*/ 	.word	0x00001620
        /*0174*/ 	.word	0x00000010
        /*0178*/ 	.word	0x00030800
        /*017c*/ 	.short	0x010a
        /*017e*/ 	.byte	0x3f
	.zero		1


	//   ....[11]....
        /*0180*/ 	.word	0x00001b30
        /*0184*/ 	.word	0x00000002
        /*0188*/ 	.word	0x00030810
        /*018c*/ 	.short	0x010a
        /*018e*/ 	.byte	0x3f
	.zero		1


	//   ....[12]....
        /*0190*/ 	.word	0x00001b70
        /*0194*/ 	.word	0x00000002
        /*0198*/ 	.word	0x00030810
        /*019c*/ 	.short	0x010a
        /*019e*/ 	.byte	0x3f
	.zero		1


	//   ....[13]....
        /*01a0*/ 	.word	0x000020a0
        /*01a4*/ 	.word	0x00000002
        /*01a8*/ 	.word	0x00030830
        /*01ac*/ 	.short	0x010a
        /*01ae*/ 	.byte	0x3f
	.zero		1


	//   ....[14]....
        /*01b0*/ 	.word	0x00002120
        /*01b4*/ 	.word	0x00000002
        /*01b8*/ 	.word	0x00030830
        /*01bc*/ 	.short	0x010a
        /*01be*/ 	.byte	0x3f
	.zero		1


	//   ....[15]....
        /*01c0*/ 	.word	0x000040a0
        /*01c4*/ 	.word	0x00000000
        /*01c8*/ 	.word	0x00000000
        /*01cc*/ 	.short	0x0101
        /*01ce*/ 	.byte	0x3f
	.zero		1


	//   ....[16]....
        /*01d0*/ 	.word	0x000043b0
        /*01d4*/ 	.word	0x00000002
        /*01d8*/ 	.word	0x00000000
        /*01dc*/ 	.short	0x0101
        /*01de*/ 	.byte	0x3f
	.zero		1


	//   ....[17]....
        /*01e0*/ 	.word	0x00006930
        /*01e4*/ 	.word	0x0000000c
        /*01e8*/ 	.word	0x00030820
        /*01ec*/ 	.short	0x010a
        /*01ee*/ 	.byte	0x3f
	.zero		1


	//   ....[18]....
        /*01f0*/ 	.word	0x00006f10
        /*01f4*/ 	.word	0x0000000c
        /*01f8*/ 	.word	0x00030840
        /*01fc*/ 	.short	0x010a
        /*01fe*/ 	.byte	0x3f
	.zero		1


	//   ....[19]....
        /*0200*/ 	.word	0x000071c0
        /*0204*/ 	.word	0x0000000c
        /*0208*/ 	.word	0x00030828
        /*020c*/ 	.short	0x010a
        /*020e*/ 	.byte	0x3f
	.zero		1


	//   ....[20]....
        /*0210*/ 	.word	0x000073f0
        /*0214*/ 	.word	0x0000000c
        /*0218*/ 	.word	0x00030848
        /*021c*/ 	.short	0x010a
        /*021e*/ 	.byte	0x3f
	.zero		1


	//   ....[21]....
        /*0220*/ 	.word	0x00007670
        /*0224*/ 	.word	0x0000000c
        /*0228*/ 	.word	0x00030820
        /*022c*/ 	.short	0x010a
        /*022e*/ 	.byte	0x3f
	.zero		1


	//   ....[22]....
        /*0230*/ 	.word	0x00007900
        /*0234*/ 	.word	0x0000000c
        /*0238*/ 	.word	0x00030840
        /*023c*/ 	.short	0x010a
        /*023e*/ 	.byte	0x3f
	.zero		1


	//   ....[23]....
        /*0240*/ 	.word	0x00007b80
        /*0244*/ 	.word	0x0000000c
        /*0248*/ 	.word	0x00030828
        /*024c*/ 	.short	0x010a
        /*024e*/ 	.byte	0x3f
	.zero		1


	//   ....[24]....
        /*0250*/ 	.word	0x00007de0
        /*0254*/ 	.word	0x00000004
        /*0258*/ 	.word	0x00030840
        /*025c*/ 	.short	0x010a
        /*025e*/ 	.byte	0x3f
	.zero		1


	//   ....[25]....
        /*0260*/ 	.word	0x00008260
        /*0264*/ 	.word	0x00000007
        /*0268*/ 	.word	0x00000000
        /*026c*/ 	.short	0x010a
        /*026e*/ 	.byte	0x3f
	.zero		1


	//   ....[26]....
        /*0270*/ 	.word	0x000082b0
        /*0274*/ 	.word	0x0000000b
        /*0278*/ 	.word	0x00000000
        /*027c*/ 	.short	0x010a
        /*027e*/ 	.byte	0x3f
	.zero		1


	//   ....[27]....
        /*0280*/ 	.word	0x00008310
        /*0284*/ 	.word	0x00000009
        /*0288*/ 	.word	0x00000000
        /*028c*/ 	.short	0x010a
        /*028e*/ 	.byte	0x3f
	.zero		1


	//   ....[28]....
        /*0290*/ 	.word	0x00008340
        /*0294*/ 	.word	0x00000003
        /*0298*/ 	.word	0x00000000
        /*029c*/ 	.short	0x010a
        /*029e*/ 	.byte	0x3f
	.zero		1


	//   ....[29]....
        /*02a0*/ 	.word	0x00008410
        /*02a4*/ 	.word	0x00000010
        /*02a8*/ 	.word	0x00030800
        /*02ac*/ 	.short	0x010a
        /*02ae*/ 	.byte	0x3f
	.zero		1


	//   ....[30]....
        /*02b0*/ 	.word	0x00008460
        /*02b4*/ 	.word	0x00000002
        /*02b8*/ 	.word	0x00030810
        /*02bc*/ 	.short	0x010a
        /*02be*/ 	.byte	0x3f
	.zero		1


	//   ....[31]....
        /*02c0*/ 	.word	0x000084b0
        /*02c4*/ 	.word	0x00000002
        /*02c8*/ 	.word	0x00030830
        /*02cc*/ 	.short	0x010a
        /*02ce*/ 	.byte	0x3f
	.zero		1


	//   ....[32]....
        /*02d0*/ 	.word	0x00008500
        /*02d4*/ 	.word	0x0000000c
        /*02d8*/ 	.word	0x00030820
        /*02dc*/ 	.short	0x010a
        /*02de*/ 	.byte	0x3f
	.zero		1


	//   ....[33]....
        /*02e0*/ 	.word	0x00008550
        /*02e4*/ 	.word	0x0000000c
        /*02e8*/ 	.word	0x00030840
        /*02ec*/ 	.short	0x010a
        /*02ee*/ 	.byte	0x3f
	.zero		1


	//   ....[34]....
        /*02f0*/ 	.word	0x000085a0
        /*02f4*/ 	.word	0x0000000c
        /*02f8*/ 	.word	0x00030828
        /*02fc*/ 	.short	0x010a
        /*02fe*/ 	.byte	0x3f
	.zero		1


	//   ....[35]....
        /*0300*/ 	.word	0x000085f0
        /*0304*/ 	.word	0x0000000c
        /*0308*/ 	.word	0x00030848
        /*030c*/ 	.short	0x010a
        /*030e*/ 	.byte	0x3f
	.zero		1


	//   ....[36]....
        /*0310*/ 	.word	0x00008650
        /*0314*/ 	.word	0x0000000c
        /*0318*/ 	.word	0x00030820
        /*031c*/ 	.short	0x010a
        /*031e*/ 	.byte	0x3f
	.zero		1


	//   ....[37]....
        /*0320*/ 	.word	0x000086a0
        /*0324*/ 	.word	0x0000000c
        /*0328*/ 	.word	0x00030840
        /*032c*/ 	.short	0x010a
        /*032e*/ 	.byte	0x3f
	.zero		1


	//   ....[38]....
        /*0330*/ 	.word	0x000086f0
        /*0334*/ 	.word	0x0000000c
        /*0338*/ 	.word	0x00030828
        /*033c*/ 	.short	0x010a
        /*033e*/ 	.byte	0x3f
	.zero		1


	//   ....[39]....
        /*0340*/ 	.word	0x00008740
        /*0344*/ 	.word	0x00000004
        /*0348*/ 	.word	0x00030840
        /*034c*/ 	.short	0x010a
        /*034e*/ 	.byte	0x3f
	.zero		1


	//   ....[40]....
        /*0350*/ 	.word	0x00008820
        /*0354*/ 	.word	0x00000007
        /*0358*/ 	.word	0x00000000
        /*035c*/ 	.short	0x010a
        /*035e*/ 	.byte	0x3f
	.zero		1


	//   ....[41]....
        /*0360*/ 	.word	0x00008870
        /*0364*/ 	.word	0x0000000b
        /*0368*/ 	.word	0x00000000
        /*036c*/ 	.short	0x010a
        /*036e*/ 	.byte	0x3f
	.zero		1


	//   ....[42]....
        /*0370*/ 	.word	0x000088c0
        /*0374*/ 	.word	0x00000009
        /*0378*/ 	.word	0x00000000
        /*037c*/ 	.short	0x010a
        /*037e*/ 	.byte	0x3f
	.zero		1


	//----- nvinfo : EIATTR_NUM_MBARRIERS
	.align		4
.L_526:
        /*0380*/ 	.byte	0x03, 0x38
        /*0382*/ 	.short	0x0009


	//----- nvinfo : EIATTR_EXIT_INSTR_OFFSETS
	.align		4
        /*0384*/ 	.byte	0x04, 0x1c
        /*0386*/ 	.short	(.L_528 - .L_527)


	//   ....[0]....
.L_527:
        /*0388*/ 	.word	0x00008390


	//----- nvinfo : EIATTR_MAX_THREADS
	.align		4
.L_528:
        /*038c*/ 	.byte	0x04, 0x05
        /*038e*/ 	.short	(.L_530 - .L_529)
.L_529:
        /*0390*/ 	.word	0x00000180
        /*0394*/ 	.word	0x00000001
        /*0398*/ 	.word	0x00000001


	//----- nvinfo : EIATTR_CRS_STACK_SIZE
	.align		4
.L_530:
        /*039c*/ 	.byte	0x04, 0x1e
        /*039e*/ 	.short	(.L_532 - .L_531)
.L_531:
        /*03a0*/ 	.word	0x00000000


	//----- nvinfo : EIATTR_CBANK_PARAM_SIZE
	.align		4
.L_532:
        /*03a4*/ 	.byte	0x03, 0x19
        /*03a6*/ 	.short	0x06f0


	//----- nvinfo : EIATTR_PARAM_CBANK
	.align		4
        /*03a8*/ 	.byte	0x04, 0x0a
        /*03aa*/ 	.short	(.L_534 - .L_533)
	.align		4
.L_533:
        /*03ac*/ 	.word	index@(.nv.constant0._ZN7cutlass13device_kernelIN5flash11enable_sm90INS1_16FlashAttnBwdSm90INS1_25CollectiveMainloopBwdSm90ILi2ELi2ELi2EN4cute5tupleIJNS5_1CILi1EEES8_S8_EEENS6_IJNS7_ILi64EEENS7_ILi128EEESB_EEENS_6half_tEfNS_4arch4Sm90ELb0ELb0ELb1ELb1ELb0ELb1ELb0ELb0ELi2ELi1ELi2ELi1ELb0EEENS1_24CollectiveEpilogueBwdGQAISC_fSF_Li256ELb1ELb0EEENS1_19SingleTileSchedulerILb1ELb0ELb0ELi128EEEEEEEEEvNT_6ParamsE)
        /*03b0*/ 	.short	0x0210
        /*03b2*/ 	.short	0x06f0


	//----- nvinfo : EIATTR_SW_WAR
	.align		4
.L_534:
        /*03b4*/ 	.byte	0x04, 0x36
        /*03b6*/ 	.short	(.L_536 - .L_535)
.L_535:
        /*03b8*/ 	.word	0x00000008
.L_536:


//--------------------- .nv.info._ZN7cutlass13device_kernelIN5flash11enable_sm90INS1_16FlashAttnBwdSm90INS1_25CollectiveMainloopBwdSm90ILi2ELi2ELi2EN4cute5tupleIJNS5_1CILi1EEES8_S8_EEENS6_IJNS7_ILi64EEENS7_ILi128EEESB_EEENS_6half_tEfNS_4arch4Sm90ELb0ELb0ELb1ELb1ELb1ELb1ELb0ELb0ELi2ELi1ELi2ELi1ELb0EEENS1_24CollectiveEpilogueBwdGQAISC_fSF_Li256ELb1ELb1EEENS1_19SingleTileSchedulerILb1ELb0ELb0ELi128EEEEEEEEEvNT_6ParamsE --------------------------
	.section	.nv.info._ZN7cutlass13device_kernelIN5flash11enable_sm90INS1_16FlashAttnBwdSm90INS1_25CollectiveMainloopBwdSm90ILi2ELi2ELi2EN4cute5tupleIJNS5_1CILi1EEES8_S8_EEENS6_IJNS7_ILi64EEENS7_ILi128EEESB_EEENS_6half_tEfNS_4arch4Sm90ELb0ELb0ELb1ELb1ELb1ELb1ELb0ELb0ELi2ELi1ELi2ELi1ELb0EEENS1_24CollectiveEpilogueBwdGQAISC_fSF_Li256ELb1ELb1EEENS1_19SingleTileSchedulerILb1ELb0ELb0ELi128EEEEEEEEEvNT_6ParamsE,"",@"SHT_CUDA_INFO"
	.sectionflags	@""
	.align	4


	//----- nvinfo : EIATTR_CUDA_API_VERSION
	.align		4
        /*0000*/ 	.byte	0x04, 0x37
        /*0002*/ 	.short	(.L_538 - .L_537)
.L_537:
        /*0004*/ 	.word	0x00000082


	//----- nvinfo : EIATTR_KPARAM_INFO
	.align		4
.L_538:
        /*0008*/ 	.byte	0x04, 0x17
        /*000a*/ 	.short	(.L_540 - .L_539)
.L_539:
        /*000c*/ 	.word	0x00000000
        /*0010*/ 	.short	0x0000
        /*0012*/ 	.short	0x0070
        /*0014*/ 	.byte	0x00, 0xf0, 0x01, 0x1a


	//----- nvinfo : EIATTR_SPARSE_MMA_MASK
	.align		4
.L_540:
        /*0018*/ 	.byte	0x03, 0x50
        /*001a*/ 	.short	0x0000


	//----- nvinfo : EIATTR_MAXREG_COUNT
	.align		4
        /*001c*/ 	.byte	0x03, 0x1b
        /*001e*/ 	.short	0x00a8


	//----- nvinfo : EIATTR_NUM_BARRIERS
	.align		4
        /*0020*/ 	.byte	0x02, 0x4c
        /*0022*/ 	.byte	0x10
	.zero		1


	//----- nvinfo : EIATTR_EXTERNS
	.align		4
        /*0024*/ 	.byte	0x04, 0x0f
        /*0026*/ 	.short	(.L_542 - .L_541)


	//   ....[0]....
	.align		4
.L_541:
        /*0028*/ 	.word	index@(__assertfail)


	//----- nvinfo : EIATTR_ANNOTATIONS
	.align		4
.L_542:
        /*002c*/ 	.byte	0x04, 0x55
        /*002e*/ 	.short	(.L_544 - .L_543)


	//   ....[0]....
.L_543:
        /*0030*/ 	.word	0x00000001
        /*0034*/ 	.byte	0x60, 0x05, 0x00, 0x00, 0x01, 0x00, 0x00, 0x00, 0x40, 0x16, 0x00, 0x00, 0x01, 0x00, 0x00, 0x00
        /*0044*/ 	.byte	0xd0, 0x80, 0x00, 0x00, 0x01, 0x00, 0x00, 0x00, 0x00, 0x81, 0x00, 0x00, 0x01, 0x00, 0x00, 0x00
        /*0054*/ 	.byte	0x10, 0x8e, 0x00, 0x00


	//----- nvinfo : EIATTR_MERCURY_ISA_VERSION
	.align		4
.L_544:
        /*0058*/ 	.byte	0x03, 0x5f
        /*005a*/ 	.short	0x0101


	//----- nvinfo : EIATTR_INT_WARP_WIDE_INSTR_OFFSETS
	.align		4
        /*005c*/ 	.byte	0x04, 0x31
        /*005e*/ 	.short	(.L_546 - .L_545)


	//   ....[0]....
.L_545:
        /*0060*/ 	.word	0x00000180


	//   ....[1]....
        /*0064*/ 	.word	0x00000240


	//   ....[2]....
        /*0068*/ 	.word	0x00006310


	//   ....[3]....
        /*006c*/ 	.word	0x00006780


	//   ....[4]....
        /*0070*/ 	.word	0x00006d50


	//   ....[5]....
        /*0074*/ 	.word	0x000070d0


	//----- nvinfo : EIATTR_COOP_GROUP_MASK_REGIDS
	.align		4
.L_546:
        /*0078*/ 	.byte	0x04, 0x29
        /*007a*/ 	.short	(.L_548 - .L_547)


	//   ....[0]....
.L_547:
        /*007c*/ 	.word	0xffffffff


	//   ....[1]....
        /*0080*/ 	.word	0xffffffff


	//   ....[2]....
        /*0084*/ 	.word	0xffffffff


	//   ....[3]....
        /*0088*/ 	.word	0xffffffff


	//   ....[4]....
        /*008c*/ 	.word	0xffffffff


	//   ....[5]....
        /*0090*/ 	.word	0xffffffff


	//   ....[6]....
        /*0094*/ 	.word	0xffffffff


	//   ....[7]....
        /*0098*/ 	.word	0xffffffff


	//   ....[8]....
        /*009c*/ 	.word	0xffffffff


	//   ....[9]....
        /*00a0*/ 	.word	0xffffffff


	//   ....[10]....
        /*00a4*/ 	.word	0xffffffff


	//   ....[11]....
        /*00a8*/ 	.word	0xffffffff


	//   ....[12]....
        /*00ac*/ 	.word	0xffffffff


	//   ....[13]....
        /*00b0*/ 	.word	0xffffffff


	//   ....[14]....
        /*00b4*/ 	.word	0xffffffff


	//   ....[15]....
        /*00b8*/ 	.word	0xffffffff


	//   ....[16]....
        /*00bc*/ 	.word	0xffffffff


	//   ....[17]....
        /*00c0*/ 	.word	0x0500000f


	//   ....[18]....
        /*00c4*/ 	.word	0x0500000f


	//   ....[19]....
        /*00c8*/ 	.word	0x0500000f


	//   ....[20]....
        /*00cc*/ 	.word	0x0500000f


	//   ....[21]....
        /*00d0*/ 	.word	0x0500000f


	//   ....[22]....
        /*00d4*/ 	.word	0x0500000f


	//----- nvinfo : EIATTR_COOP_GROUP_INSTR_OFFSETS
	.align		4
.L_548:
        /*00d8*/ 	.byte	0x04, 0x28
        /*00da*/ 	.short	(.L_550 - .L_549)


	//   ....[0]....
.L_549:
        /*00dc*/ 	.word	0x00000060


	//   ....[1]....
        /*00e0*/ 	.word	0x00000190


	//   ....[2]....
        /*00e4*/ 	.word	0x00000220


	//   ....[3]....
        /*00e8*/ 	.word	0x000003a0


	//   ....[4]....
        /*00ec*/ 	.word	0x00000610


	//   ....[5]....
        /*00f0*/ 	.word	0x00001360


	//   ....[6]....
        /*00f4*/ 	.word	0x00004f30


	//   ....[7]....
        /*00f8*/ 	.word	0x000050c0


	//   ....[8]....
        /*00fc*/ 	.word	0x00005390


	//   ....[9]....
        /*0100*/ 	.word	0x00005520


	//   ....[10]....
        /*0104*/ 	.word	0x00005630


	//   ....[11]....
        /*0108*/ 	.word	0x00005fb0


	//   ....[12]....
        /*010c*/ 	.word	0x00006240


	//   ....[13]....
        /*0110*/ 	.word	0x00006480


	//   ....[14]....
        /*0114*/ 	.word	0x000066b0


	//   ....[15]....
        /*0118*/ 	.word	0x00006960


	//   ....[16]....
        /*011c*/ 	.word	0x00006c90


	//   ....[17]....
        /*0120*/ 	.word	0x00009080


	//   ....[18]....
        /*0124*/ 	.word	0x000091d0


	//   ....[19]....
        /*0128*/ 	.word	0x00009240


	//   ....[20]....
        /*012c*/ 	.word	0x000092b0


	//   ....[21]....
        /*0130*/ 	.word	0x00009320


	//   ....[22]....
        /*0134*/ 	.word	0x00009390


	//----- nvinfo : EIATTR_REG_RECONFIG
	.align		4
.L_550:
        /*0138*/ 	.byte	0x01, 0x54
	.zero		2


	//----- nvinfo : EIATTR_SYSCALL_OFFSETS
	.align		4
        /*013c*/ 	.byte	0x04, 0x46
        /*013e*/ 	.short	(.L_552 - .L_551)


	//   ....[0]....
.L_551:
        /*0140*/ 	.word	0x00000fa0


	//   ....[1]....
        /*0144*/ 	.word	0x00001090


	//   ....[2]....
        /*0148*/ 	.word	0x000011f0


	//   ....[3]....
        /*014c*/ 	.word	0x000012e0


	//----- nvinfo : EIATTR_MBARRIER_INSTR_OFFSETS
	.align		4
.L_552:
        /*0150*/ 	.byte	0x04, 0x39
        /*0152*/ 	.short	(.L_554 - .L_553)


	//   ....[0]....
.L_553:
        /*0154*/ 	.word	0x00000260
        /*0158*/ 	.word	0x000000ff
        /*015c*/ 	.word	0x00030800
        /*0160*/ 	.short	0x0100
        /*0162*/ 	.byte	0x06
	.zero		1


	//   ....[1]....
        /*0164*/ 	.word	0x00000350
        /*0168*/ 	.word	0x000000ff
        /*016c*/ 	.word	0x00030810
        /*0170*/ 	.short	0x0100
        /*0172*/ 	.byte	0x08
	.zero		1


	//   ....[2]....
        /*0174*/ 	.word	0x00000360
        /*0178*/ 	.word	0x000000ff
        /*017c*/ 	.word	0x00030820
        /*0180*/ 	.short	0x0100
        /*0182*/ 	.byte	0x08
	.zero		1


	//   ....[3]....
        /*0184*/ 	.word	0x00000370
        /*0188*/ 	.word	0x000000ff
        /*018c*/ 	.word	0x00030818
        /*0190*/ 	.short	0x0100
        /*0192*/ 	.byte	0x08
	.zero		1


	//   ....[4]....
        /*0194*/ 	.word	0x00000380
        /*0198*/ 	.word	0x000000ff
        /*019c*/ 	.word	0x00030828
        /*01a0*/ 	.short	0x0100
        /*01a2*/ 	.byte	0x08
	.zero		1


	//   ....[5]....
        /*01a4*/ 	.word	0x000004b0
        /*01a8*/ 	.word	0x000000ff
        /*01ac*/ 	.word	0x00030830
        /*01b0*/ 	.short	0x0100
        /*01b2*/ 	.byte	0x08
	.zero		1


	//   ....[6]....
        /*01b4*/ 	.word	0x000004c0
        /*01b8*/ 	.word	0x000000ff
        /*01bc*/ 	.word	0x00030840
        /*01c0*/ 	.short	0x0100
        /*01c2*/ 	.byte	0x08
	.zero		1


	//   ....[7]....
        /*01c4*/ 	.word	0x000004d0
        /*01c8*/ 	.word	0x000000ff
        /*01cc*/ 	.word	0x00030838
        /*01d0*/ 	.short	0x0100
        /*01d2*/ 	.byte	0x08
	.zero		1


	//   ....[8]....
        /*01d4*/ 	.word	0x000004e0
        /*01d8*/ 	.word	0x000000ff
        /*01dc*/ 	.word	0x00030848
        /*01e0*/ 	.short	0x0100
        /*01e2*/ 	.byte	0x08
	.zero		1


	//   ....[9]....
        /*01e4*/ 	.word	0x000013b0
        /*01e8*/ 	.word	0x00000010
        /*01ec*/ 	.word	0x00030800
        /*01f0*/ 	.short	0x010a
        /*01f2*/ 	.byte	0x3f
	.zero		1


	//   ....[10]....
        /*01f4*/ 	.word	0x00001620
        /*01f8*/ 	.word	0x00000010
        /*01fc*/ 	.word	0x00030800
        /*0200*/ 	.short	0x010a
        /*0202*/ 	.byte	0x3f
	.zero		1


	//   ....[11]....
        /*0204*/ 	.word	0x00001b30
        /*0208*/ 	.word	0x00000002
        /*020c*/ 	.word	0x00030810
        /*0210*/ 	.short	0x010a
        /*0212*/ 	.byte	0x3f
	.zero		1


	//   ....[12]....
        /*0214*/ 	.word	0x00001b70
        /*0218*/ 	.word	0x00000002
        /*021c*/ 	.word	0x00030810
        /*0220*/ 	.short	0x010a
        /*0222*/ 	.byte	0x3f
	.zero		1


	//   ....[13]....
        /*0224*/ 	.word	0x000020a0
        /*0228*/ 	.word	0x00000002
        /*022c*/ 	.word	0x00030830
        /*0230*/ 	.short	0x010a
        /*0232*/ 	.byte	0x3f
	.zero		1


	//   ....[14]....
        /*0234*/ 	.word	0x00002120
        /*0238*/ 	.word	0x00000002
        /*023c*/ 	.word	0x00030830
        /*0240*/ 	.short	0x010a
        /*0242*/ 	.byte	0x3f
	.zero		1


	//   ....[15]....
        /*0244*/ 	.word	0x000040a0
        /*0248*/ 	.word	0x00000000
        /*024c*/ 	.word	0x00000000
        /*0250*/ 	.short	0x0101
        /*0252*/ 	.byte	0x3f
	.zero		1


	//   ....[16]....
        /*0254*/ 	.word	0x000043b0
        /*0258*/ 	.word	0x00000002
        /*025c*/ 	.word	0x00000000
        /*0260*/ 	.short	0x0101
        /*0262*/ 	.byte	0x3f
	.zero		1


	//   ....[17]....
        /*0264*/ 	.word	0x000075d0
        /*0268*/ 	.word	0x0000000c
        /*026c*/ 	.word	0x00030820
        /*0270*/ 	.short	0x010a
        /*0272*/ 	.byte	0x3f
	.zero		1


	//   ....[18]....
        /*0274*/ 	.word	0x00007bb0
        /*0278*/ 	.word	0x0000000c
        /*027c*/ 	.word	0x00030840
        /*0280*/ 	.short	0x010a
        /*0282*/ 	.byte	0x3f
	.zero		1


	//   ....[19]....
        /*0284*/ 	.word	0x00007e60
        /*0288*/ 	.word	0x0000000c
        /*028c*/ 	.word	0x00030828
        /*0290*/ 	.short	0x010a
        /*0292*/ 	.byte	0x3f
	.zero		1


	//   ....[20]....
        /*0294*/ 	.word	0x00008090
        /*0298*/ 	.word	0x0000000c
        /*029c*/ 	.word	0x00030848
        /*02a0*/ 	.short	0x010a
        /*02a2*/ 	.byte	0x3f
	.zero		1


	//   ....[21]....
        /*02a4*/ 	.word	0x00008310
        /*02a8*/ 	.word	0x0000000c
        /*02ac*/ 	.word	0x00030820
        /*02b0*/ 	.short	0x010a
        /*02b2*/ 	.byte	0x3f
	.zero		1


	//   ....[22]....
        /*02b4*/ 	.word	0x000085a0
        /*02b8*/ 	.word	0x0000000c
        /*02bc*/ 	.word	0x00030840
        /*02c0*/ 	.short	0x010a
        /*02c2*/ 	.byte	0x3f
	.zero		1


	//   ....[23]....
        /*02c4*/ 	.word	0x00008820
        /*02c8*/ 	.word	0x0000000c
        /*02cc*/ 	.word	0x00030828
        /*02d0*/ 	.short	0x010a
        /*02d2*/ 	.byte	0x3f
	.zero		1


	//   ....[24]....
        /*02d4*/ 	.word	0x00008a80
        /*02d8*/ 	.word	0x00000004
        /*02dc*/ 	.word	0x00030840
        /*02e0*/ 	.short	0x010a
        /*02e2*/ 	.byte	0x3f
	.zero		1


	//   ....[25]....
        /*02e4*/ 	.word	0x00008f00
        /*02e8*/ 	.word	0x00000007
        /*02ec*/ 	.word	0x00000000
        /*02f0*/ 	.short	0x010a
        /*02f2*/ 	.byte	0x3f
	.zero		1


	//   ....[26]....
        /*02f4*/ 	.word	0x00008f50
        /*02f8*/ 	.word	0x0000000b
        /*02fc*/ 	.word	0x00000000
        /*0300*/ 	.short	0x010a
        /*0302*/ 	.byte	0x3f
	.zero		1


	//   ....[27]....
        /*0304*/ 	.word	0x00008fb0
        /*0308*/ 	.word	0x00000009
        /*030c*/ 	.word	0x00000000
        /*0310*/ 	.short	0x010a
        /*0312*/ 	.byte	0x3f
	.zero		1


	//   ....[28]....
        /*0314*/ 	.word	0x00008fe0
        /*0318*/ 	.word	0x00000003
        /*031c*/ 	.word	0x00000000
        /*0320*/ 	.short	0x010a
        /*0322*/ 	.byte	0x3f
	.zero		1


	//   ....[29]....
        /*0324*/ 	.word	0x000090b0
        /*0328*/ 	.word	0x00000010
        /*032c*/ 	.word	0x00030800
        /*0330*/ 	.short	0x010a
        /*0332*/ 	.byte	0x3f
	.zero		1


	//   ....[30]....
        /*0334*/ 	.word	0x00009100
        /*0338*/ 	.word	0x00000002
        /*033c*/ 	.word	0x00030810
        /*0340*/ 	.short	0x010a
        /*0342*/ 	.byte	0x3f
	.zero		1


	//   ....[31]....
        /*0344*/ 	.word	0x00009150
        /*0348*/ 	.word	0x00000002
        /*034c*/ 	.word	0x00030830
        /*0350*/ 	.short	0x010a
        /*0352*/ 	.byte	0x3f
	.zero		1


	//   ....[32]....
        /*0354*/ 	.word	0x000093d0
        /*0358*/ 	.word	0x0000000c
        /*035c*/ 	.word	0x00030820
        /*0360*/ 	.short	0x010a
        /*0362*/ 	.byte	0x3f
	.zero		1


	//   ....[33]....
        /*0364*/ 	.word	0x00009420
        /*0368*/ 	.word	0x0000000c
        /*036c*/ 	.word	0x00030840
        /*0370*/ 	.short	0x010a
        /*0372*/ 	.byte	0x3f
	.zero		1


	//   ....[34]....
        /*0374*/ 	.word	0x00009470
        /*0378*/ 	.word	0x0000000c
        /*037c*/ 	.word	0x00030828
        /*0380*/ 	.short	0x010a
        /*0382*/ 	.byte	0x3f
	.zero		1


	//   ....[35]....
        /*0384*/ 	.word	0x000094c0
        /*0388*/ 	.word	0x0000000c
        /*038c*/ 	.word	0x00030848
        /*0390*/ 	.short	0x010a
        /*0392*/ 	.byte	0x3f
	.zero		1


	//   ....[36]....
        /*0394*/ 	.word	0x00009520
        /*0398*/ 	.word	0x0000000c
        /*039c*/ 	.word	0x00030820
        /*03a0*/ 	.short	0x010a
        /*03a2*/ 	.byte	0x3f
	.zero		1


	//   ....[37]....
        /*03a4*/ 	.word	0x00009570
        /*03a8*/ 	.word	0x0000000c
        /*03ac*/ 	.word	0x00030840
        /*03b0*/ 	.short	0x010a
        /*03b2*/ 	.byte	0x3f
	.zero		1


	//   ....[38]....
        /*03b4*/ 	.word	0x000095c0
        /*03b8*/ 	.word	0x0000000c
        /*03bc*/ 	.word	0x00030828
        /*03c0*/ 	.short	0x010a
        /*03c2*/ 	.byte	0x3f
	.zero		1


	//   ....[39]....
        /*03c4*/ 	.word	0x00009610
        /*03c8*/ 	.word	0x00000004
        /*03cc*/ 	.word	0x00030840
        /*03d0*/ 	.short	0x010a
        /*03d2*/ 	.byte	0x3f
	.zero		1


	//   ....[40]....
        /*03d4*/ 	.word	0x000096f0
        /*03d8*/ 	.word	0x00000007
        /*03dc*/ 	.word	0x00000000
        /*03e0*/ 	.short	0x010a
        /*03e2*/ 	.byte	0x3f
	.zero		1


	//   ....[41]....
        /*03e4*/ 	.word	0x00009740
        /*03e8*/ 	.word	0x0000000b
        /*03ec*/ 	.word	0x00000000
        /*03f0*/ 	.short	0x010a
        /*03f2*/ 	.byte	0x3f
	.zero		1


	//   ....[42]....
        /*03f4*/ 	.word	0x00009790
        /*03f8*/ 	.word	0x00000009
        /*03fc*/ 	.word	0x00000000
        /*0400*/ 	.short	0x010a
        /*0402*/ 	.byte	0x3f
	.zero		1


	//----- nvinfo : EIATTR_NUM_MBARRIERS
	.align		4
.L_554:
        /*0404*/ 	.byte	0x03, 0x38
        /*0406*/ 	.short	0x0009


	//----- nvinfo : EIATTR_EXIT_INSTR_OFFSETS
	.align		4
        /*0408*/ 	.byte	0x04, 0x1c
        /*040a*/ 	.short	(.L_556 - .L_555)


	//   ....[0]....
.L_555:
        /*040c*/ 	.word	0x00009030


	//----- nvinfo : EIATTR_MAX_THREADS
	.align		4
.L_556:
        /*0410*/ 	.byte	0x04, 0x05
        /*0412*/ 	.short	(.L_558 - .L_557)
.L_557:
        /*0414*/ 	.word	0x00000180
        /*0418*/ 	.word	0x00000001
        /*041c*/ 	.word	0x00000001


	//----- nvinfo : EIATTR_CRS_STACK_SIZE
	.align		4
.L_558:
        /*0420*/ 	.byte	0x04, 0x1e
        /*0422*/ 	.short	(.L_560 - .L_559)
.L_559:
        /*0424*/ 	.word	0x00000000


	//----- nvinfo : EIATTR_CBANK_PARAM_SIZE
	.align		4
.L_560:
        /*0428*/ 	.byte	0x03, 0x19
        /*042a*/ 	.short	0x06f0


	//----- nvinfo : EIATTR_PARAM_CBANK
	.align		4
        /*042c*/ 	.byte	0x04, 0x0a
        /*042e*/ 	.short	(.L_562 - .L_561)
	.align		4
.L_561:
        /*0430*/ 	.word	index@(.nv.constant0._ZN7cutlass13device_kernelIN5flash11enable_sm90INS1_16FlashAttnBwdSm90INS1_25CollectiveMainloopBwdSm90ILi2ELi2ELi2EN4cute5tupleIJNS5_1CILi1EEES8_S8_EEENS6_IJNS7_ILi64EEENS7_ILi128EEESB_EEENS_6half_tEfNS_4arch4Sm90ELb0ELb0ELb1ELb1ELb1ELb1ELb0ELb0ELi2ELi1ELi2ELi1ELb0EEENS1_24CollectiveEpilogueBwdGQAISC_fSF_Li256ELb1ELb1EEENS1_19SingleTileSchedulerILb1ELb0ELb0ELi128EEEEEEEEEvNT_6ParamsE)
        /*0434*/ 	.short	0x0210
        /*0436*/ 	.short	0x06f0


	//----- nvinfo : EIATTR_SW_WAR
	.align		4
.L_562:
        /*0438*/ 	.byte	0x04, 0x36
        /*043a*/ 	.short	(.L_564 - .L_563)
.L_563:
        /*043c*/ 	.word	0x00000008
.L_564:


//--------------------- .nv.info._ZN7cutlass13device_kernelIN5flash11enable_sm90INS1_16FlashAttnBwdSm90INS1_25CollectiveMainloopBwdSm90ILi2ELi2ELi2EN4cute5tupleIJNS5_1CILi1EEES8_S8_EEENS6_IJNS7_ILi64EEENS7_ILi128EEESB_EEENS_6half_tEfNS_4arch4Sm90ELb0ELb1ELb1ELb0ELb0ELb1ELb0ELb0ELi2ELi1ELi2ELi1ELb0EEENS1_21CollectiveEpilogueBwdISC_SD_SF_Li256ELb0ELb0ELi1EEENS1_19SingleTileSchedulerILb0ELb0ELb0ELi128EEEEEEEEEvNT_6ParamsE --------------------------
	.section	.nv.info._ZN7cutlass13device_kernelIN5flash11enable_sm90INS1_16FlashAttnBwdSm90INS1_25CollectiveMainloopBwdSm90ILi2ELi2ELi2EN4cute5tupleIJNS5_1CILi1EEES8_S8_EEENS6_IJNS7_ILi64EEENS7_ILi128EEESB_EEENS_6half_tEfNS_4arch4Sm90ELb0ELb1ELb1ELb0ELb0ELb1ELb0ELb0ELi2ELi1ELi2ELi1ELb0EEENS1_21CollectiveEpilogueBwdISC_SD_SF_Li256ELb0ELb0ELi1EEENS1_19SingleTileSchedulerILb0ELb0ELb0ELi128EEEEEEEEEvNT_6ParamsE,"",@"SHT_CUDA_INFO"
	.sectionflags	@""
	.align	4


	//----- nvinfo : EIATTR_CUDA_API_VERSION
	.align		4
        /*0000*/ 	.byte	0x04, 0x37
        /*0002*/ 	.short	(.L_566 - .L_565)
.L_565:
        /*0004*/ 	.word	0x00000082


	//----- nvinfo : EIATTR_KPARAM_INFO
	.align		4
.L_566:
        /*0008*/ 	.byte	0x04, 0x17
        /*000a*/ 	.short	(.L_568 - .L_567)
.L_567:
        /*000c*/ 	.word	0x00000000
        /*0010*/ 	.short	0x0000
        /*0012*/ 	.short	0x0070
        /*0014*/ 	.byte	0x00, 0xf0, 0x01, 0x24


	//----- nvinfo : EIATTR_SPARSE_MMA_MASK
	.align		4
.L_568:
        /*0018*/ 	.byte	0x03, 0x50
        /*001a*/ 	.short	0x0000


	//----- nvinfo : EIATTR_MAXREG_COUNT
	.align		4
        /*001c*/ 	.byte	0x03, 0x1b
        /*001e*/ 	.short	0x00a8


	//----- nvinfo : EIATTR_NUM_BARRIERS
	.align		4
        /*0020*/ 	.byte	0x02, 0x4c
        /*0022*/ 	.byte	0x10
	.zero		1


	//----- nvinfo : EIATTR_EXTERNS
	.align		4
        /*0024*/ 	.byte	0x04, 0x0f
        /*0026*/ 	.short	(.L_570 - .L_569)


	//   ....[0]....
	.align		4
.L_569:
        /*0028*/ 	.word	index@(__assertfail)


	//----- nvinfo : EIATTR_ANNOTATIONS
	.align		4
.L_570:
        /*002c*/ 	.byte	0x04, 0x55
        /*002e*/ 	.short	(.L_572 - .L_571)


	//   ....[0]....
.L_571:
        /*0030*/ 	.word	0x00000001
        /*0034*/ 	.byte	0x60, 0x15, 0x00, 0x00, 0x01, 0x00, 0x00, 0x00, 0x30, 0x24, 0x00, 0x00, 0x01, 0x00, 0x00, 0x00
        /*0044*/ 	.byte	0x00, 0x37, 0x00, 0x00, 0x01, 0x00, 0x00, 0x00, 0x90, 0x37, 0x00, 0x00, 0x01, 0x00, 0x00, 0x00
        /*0054*/ 	.byte	0x30, 0x86, 0x00, 0x00, 0x01, 0x00, 0x00, 0x00, 0x20, 0x88, 0x00, 0x00, 0x01, 0x00, 0x00, 0x00
        /*0064*/ 	.byte	0x10, 0x93, 0x00, 0x00, 0x01, 0x00, 0x00, 0x00, 0x30, 0x93, 0x00, 0x00, 0x01, 0x00, 0x00, 0x00
        /*0074*/ 	.byte	0xd0, 0x97, 0x00, 0x00


	//----- nvinfo : EIATTR_MERCURY_ISA_VERSION
	.align		4
.L_572:
        /*0078*/ 	.byte	0x03, 0x5f
        /*007a*/ 	.short	0x0101


	//----- nvinfo : EIATTR_INT_WARP_WIDE_INSTR_OFFSETS
	.align		4
        /*007c*/ 	.byte	0x04, 0x31
        /*007e*/ 	.short	(.L_574 - .L_573)


	//   ....[0]....
.L_573:
        /*0080*/ 	.word	0x000001f0


	//   ....[1]....
        /*0084*/ 	.word	0x00000220


	//----- nvinfo : EIATTR_COOP_GROUP_MASK_REGIDS
	.align		4
.L_574:
        /*0088*/ 	.byte	0x04, 0x29
        /*008a*/ 	.short	(.L_576 - .L_575)


	//   ....[0]....
.L_575:
        /*008c*/ 	.word	0xffffffff


	//   ....[1]....
        /*0090*/ 	.word	0xffffffff


	//   ....[2]....
        /*0094*/ 	.word	0xffffffff


	//   ....[3]....
        /*0098*/ 	.word	0xffffffff


	//   ....[4]....
        /*009c*/ 	.word	0xffffffff


	//   ....[5]....
        /*00a0*/ 	.word	0xffffffff


	//   ....[6]....
        /*00a4*/ 	.word	0xffffffff


	//   ....[7]....
        /*00a8*/ 	.word	0xffffffff


	//   ....[8]....
        /*00ac*/ 	.word	0x0500000f


	//----- nvinfo : EIATTR_COOP_GROUP_INSTR_OFFSETS
	.align		4
.L_576:
        /*00b0*/ 	.byte	0x04, 0x28
        /*00b2*/ 	.short	(.L_578 - .L_577)


	//   ....[0]....
.L_577:
        /*00b4*/ 	.word	0x00000070


	//   ....[1]....
        /*00b8*/ 	.word	0x00000200


	//   ....[2]....
        /*00bc*/ 	.word	0x00000250


	//   ....[3]....
        /*00c0*/ 	.word	0x00000440


	//   ....[4]....
        /*00c4*/ 	.word	0x00000660


	//   ....[5]....
        /*00c8*/ 	.word	0x000011e0


	//   ....[6]....
        /*00cc*/ 	.word	0x000054d0


	//   ....[7]....
        /*00d0*/ 	.word	0x00007020


	//   ....[8]....
        /*00d4*/ 	.word	0x00009e90


	//----- nvinfo : EIATTR_REG_RECONFIG
	.align		4
.L_578:
        /*00d8*/ 	.byte	0x01, 0x54
	.zero		2


	//----- nvinfo : EIATTR_SYSCALL_OFFSETS
	.align		4
        /*00dc*/ 	.byte	0x04, 0x46
        /*00de*/ 	.short	(.L_580 - .L_579)


	//   ....[0]....
.L_579:
        /*00e0*/ 	.word	0x00000e20


	//   ....[1]....
        /*00e4*/ 	.word	0x00000f10


	//   ....[2]....
        /*00e8*/ 	.word	0x00001070


	//   ....[3]....
        /*00ec*/ 	.word	0x00001160


	//   ....[4]....
        /*00f0*/ 	.word	0x00004e40


	//   ....[5]....
        /*00f4*/ 	.word	0x00004f80


	//   ....[6]....
        /*00f8*/ 	.word	0x000050a0


	//   ....[7]....
        /*00fc*/ 	.word	0x000051c0


	//----- nvinfo : EIATTR_MBARRIER_INSTR_OFFSETS
	.align		4
.L_580:
        /*0100*/ 	.byte	0x04, 0x39
        /*0102*/ 	.short	(.L_582 - .L_581)


	//   ....[0]....
.L_581:
        /*0104*/ 	.word	0x000002f0
        /*0108*/ 	.word	0x000000ff
        /*010c*/ 	.word	0x00030800
        /*0110*/ 	.short	0x0100
        /*0112*/ 	.byte	0x06
	.zero		1


	//   ....[1]....
        /*0114*/ 	.word	0x000003f0
        /*0118*/ 	.word	0x000000ff
        /*011c*/ 	.word	0x00030810
        /*0120*/ 	.short	0x0100
        /*0122*/ 	.byte	0x08
	.zero		1


	//   ....[2]....
        /*0124*/ 	.word	0x00000400
        /*0128*/ 	.word	0x000000ff
        /*012c*/ 	.word	0x00030820
        /*0130*/ 	.short	0x0100
        /*0132*/ 	.byte	0x08
	.zero		1


	//   ....[3]....
        /*0134*/ 	.word	0x00000410
        /*0138*/ 	.word	0x000000ff
        /*013c*/ 	.word	0x00030818
        /*0140*/ 	.short	0x0100
        /*0142*/ 	.byte	0x08
	.zero		1


	//   ....[4]....
        /*0144*/ 	.word	0x00000420
        /*0148*/ 	.word	0x000000ff
        /*014c*/ 	.word	0x00030828
        /*0150*/ 	.short	0x0100
        /*0152*/ 	.byte	0x08
	.zero		1


	//   ....[5]....
        /*0154*/ 	.word	0x00000550
        /*0158*/ 	.word	0x000000ff
        /*015c*/ 	.word	0x00030830
        /*0160*/ 	.short	0x0100
        /*0162*/ 	.byte	0x08
	.zero		1


	//   ....[6]....
        /*0164*/ 	.word	0x00000560
        /*0168*/ 	.word	0x000000ff
        /*016c*/ 	.word	0x00030840
        /*0170*/ 	.short	0x0100
        /*0172*/ 	.byte	0x08
	.zero		1


	//   ....[7]....
        /*0174*/ 	.word	0x00000570
        /*0178*/ 	.word	0x000000ff
        /*017c*/ 	.word	0x00030838
        /*0180*/ 	.short	0x0100
        /*0182*/ 	.byte	0x08
	.zero		1


	//   ....[8]....
        /*0184*/ 	.word	0x00000580
        /*0188*/ 	.word	0x000000ff
        /*018c*/ 	.word	0x00030848
        /*0190*/ 	.short	0x0100
        /*0192*/ 	.byte	0x08
	.zero		1


	//   ....[9]....
        /*0194*/ 	.word	0x00001210
        /*0198*/ 	.word	0x00000010
        /*019c*/ 	.word	0x00030800
        /*01a0*/ 	.short	0x010a
        /*01a2*/ 	.byte	0x3f
	.zero		1


	//   ....[10]....
        /*01a4*/ 	.word	0x00001340
        /*01a8*/ 	.word	0x00000010
        /*01ac*/ 	.word	0x00030800
        /*01b0*/ 	.short	0x010a
        /*01b2*/ 	.byte	0x3f
	.zero		1


	//   ....[11]....
        /*01b4*/ 	.word	0x00001a30
        /*01b8*/ 	.word	0x00000000
        /*01bc*/ 	.word	0x00030810
        /*01c0*/ 	.short	0x010a
        /*01c2*/ 	.byte	0x3f
	.zero		1


	//   ....[12]....
        /*01c4*/ 	.word	0x00001a70
        /*01c8*/ 	.word	0x00000000
        /*01cc*/ 	.word	0x00030810
        /*01d0*/ 	.short	0x010a
        /*01d2*/ 	.byte	0x3f
	.zero		1


	//   ....[13]....
        /*01d4*/ 	.word	0x00001fd0
        /*01d8*/ 	.word	0x00000000
        /*01dc*/ 	.word	0x00030830
        /*01e0*/ 	.short	0x010a
        /*01e2*/ 	.byte	0x3f
	.zero		1


	//   ....[14]....
        /*01e4*/ 	.word	0x00002320
        /*01e8*/ 	.word	0x00000000
        /*01ec*/ 	.word	0x00030830
        /*01f0*/ 	.short	0x010a
        /*01f2*/ 	.byte	0x3f
	.zero		1


	//   ....[15]....
        /*01f4*/ 	.word	0x00004550
        /*01f8*/ 	.word	0x00000006
        /*01fc*/ 	.word	0x00000000
        /*0200*/ 	.short	0x0101
        /*0202*/ 	.byte	0x3f
	.zero		1


	//   ....[16]....
        /*0204*/ 	.word	0x00004870
        /*0208*/ 	.word	0x00000000
        /*020c*/ 	.word	0x00000000
        /*0210*/ 	.short	0x0101
        /*0212*/ 	.byte	0x3f
	.zero		1


	//   ....[17]....
        /*0214*/ 	.word	0x00008170
        /*0218*/ 	.word	0x00000010
        /*021c*/ 	.word	0x00030820
        /*0220*/ 	.short	0x010a
        /*0222*/ 	.byte	0x3f
	.zero		1


	//   ....[18]....
        /*0224*/ 	.word	0x000088b0
        /*0228*/ 	.word	0x00000010
        /*022c*/ 	.word	0x00030840
        /*0230*/ 	.short	0x010a
        /*0232*/ 	.byte	0x3f
	.zero		1


	//   ....[19]....
        /*0234*/ 	.word	0x00008b50
        /*0238*/ 	.word	0x00000010
        /*023c*/ 	.word	0x00030828
        /*0240*/ 	.short	0x010a
        /*0242*/ 	.byte	0x3f
	.zero		1


	//   ....[20]....
        /*0244*/ 	.word	0x00008df0
        /*0248*/ 	.word	0x00000010
        /*024c*/ 	.word	0x00030848
        /*0250*/ 	.short	0x010a
        /*0252*/ 	.byte	0x3f
	.zero		1


	//   ....[21]....
        /*0254*/ 	.word	0x00009040
        /*0258*/ 	.word	0x00000010
        /*025c*/ 	.word	0x00030820
        /*0260*/ 	.short	0x010a
        /*0262*/ 	.byte	0x3f
	.zero		1


	//   ....[22]....
        /*0264*/ 	.word	0x00009360
        /*0268*/ 	.word	0x00000010
        /*026c*/ 	.word	0x00030840
        /*0270*/ 	.short	0x010a
        /*0272*/ 	.byte	0x3f
	.zero		1


	//   ....[23]....
        /*0274*/ 	.word	0x000095d0
        /*0278*/ 	.word	0x00000010
        /*027c*/ 	.word	0x00030828
        /*0280*/ 	.short	0x010a
        /*0282*/ 	.byte	0x3f
	.zero		1


	//   ....[24]....
        /*0284*/ 	.word	0x000098c0
        /*0288*/ 	.word	0x00000003
        /*028c*/ 	.word	0x00030840
        /*0290*/ 	.short	0x010a
        /*0292*/ 	.byte	0x3f
	.zero		1


	//   ....[25]....
        /*0294*/ 	.word	0x00009d00
        /*0298*/ 	.word	0x00000006
        /*029c*/ 	.word	0x00000000
        /*02a0*/ 	.short	0x010a
        /*02a2*/ 	.byte	0x3f
	.zero		1


	//   ....[26]....
        /*02a4*/ 	.word	0x00009d60
        /*02a8*/ 	.word	0x00000003
        /*02ac*/ 	.word	0x00000000
        /*02b0*/ 	.short	0x010a
        /*02b2*/ 	.byte	0x3f
	.zero		1


	//   ....[27]....
        /*02b4*/ 	.word	0x00009dc0
        /*02b8*/ 	.word	0x00000000
        /*02bc*/ 	.word	0x00000000
        /*02c0*/ 	.short	0x010a
        /*02c2*/ 	.byte	0x3f
	.zero		1


	//   ....[28]....
        /*02c4*/ 	.word	0x00009df0
        /*02c8*/ 	.word	0x00000003
        /*02cc*/ 	.word	0x00000000
        /*02d0*/ 	.short	0x010a
        /*02d2*/ 	.byte	0x3f
	.zero		1


	//   ....[29]....
        /*02d4*/ 	.word	0x00009ef0
        /*02d8*/ 	.word	0x0000000c
        /*02dc*/ 	.word	0x00030800
        /*02e0*/ 	.short	0x010a
        /*02e2*/ 	.byte	0x3f
	.zero		1


	//   ....[30]....
        /*02e4*/ 	.word	0x00009f40
        /*02e8*/ 	.word	0x00000000
        /*02ec*/ 	.word	0x00030810
        /*02f0*/ 	.short	0x010a
        /*02f2*/ 	.byte	0x3f
	.zero		1


	//   ....[31]....
        /*02f4*/ 	.word	0x00009f90
        /*02f8*/ 	.word	0x00000000
        /*02fc*/ 	.word	0x00030830
        /*0300*/ 	.short	0x010a
        /*0302*/ 	.byte	0x3f
	.zero		1


	//   ....[32]....
        /*0304*/ 	.word	0x00009fe0
        /*0308*/ 	.word	0x00000010
        /*030c*/ 	.word	0x00030820
        /*0310*/ 	.short	0x010a
        /*0312*/ 	.byte	0x3f
	.zero		1


	//   ....[33]....
        /*0314*/ 	.word	0x0000a030
        /*0318*/ 	.word	0x00000010
        /*031c*/ 	.word	0x00030840
        /*0320*/ 	.short	0x010a
        /*0322*/ 	.byte	0x3f
	.zero		1


	//   ....[34]....
        /*0324*/ 	.word	0x0000a080
        /*0328*/ 	.word	0x00000010
        /*032c*/ 	.word	0x00030828
        /*0330*/ 	.short	0x010a
        /*0332*/ 	.byte	0x3f
	.zero		1


	//   ....[35]....
        /*0334*/ 	.word	0x0000a0d0
        /*0338*/ 	.word	0x00000010
        /*033c*/ 	.word	0x00030848
        /*0340*/ 	.short	0x010a
        /*0342*/ 	.byte	0x3f
	.zero		1


	//   ....[36]....
        /*0344*/ 	.word	0x0000a130
        /*0348*/ 	.word	0x00000010
        /*034c*/ 	.word	0x00030820
        /*0350*/ 	.short	0x010a
        /*0352*/ 	.byte	0x3f
	.zero		1


	//   ....[37]....
        /*0354*/ 	.word	0x0000a180
        /*0358*/ 	.word	0x00000010
        /*035c*/ 	.word	0x00030840
        /*0360*/ 	.short	0x010a
        /*0362*/ 	.byte	0x3f
	.zero		1


	//   ....[38]....
        /*0364*/ 	.word	0x0000a1d0
        /*0368*/ 	.word	0x00000010
        /*036c*/ 	.word	0x00030828
        /*0370*/ 	.short	0x010a
        /*0372*/ 	.byte	0x3f
	.zero		1


	//   ....[39]....
        /*0374*/ 	.word	0x0000a220
        /*0378*/ 	.word	0x00000003
        /*037c*/ 	.word	0x00030840
        /*0380*/ 	.short	0x010a
        /*0382*/ 	.byte	0x3f
	.zero		1


	//   ....[40]....
        /*0384*/ 	.word	0x0000a2f0
        /*0388*/ 	.word	0x00000006
        /*038c*/ 	.word	0x00000000
        /*0390*/ 	.short	0x010a
        /*0392*/ 	.byte	0x3f
	.zero		1


	//   ....[41]....
        /*0394*/ 	.word	0x0000a340
        /*0398*/ 	.word	0x00000003
        /*039c*/ 	.word	0x00000000
        /*03a0*/ 	.short	0x010a
        /*03a2*/ 	.byte	0x3f
	.zero		1


	//   ....[42]....
        /*03a4*/ 	.word	0x0000a390
        /*03a8*/ 	.word	0x00000000
        /*03ac*/ 	.word	0x00000000
        /*03b0*/ 	.short	0x010a
        /*03b2*/ 	.byte	0x3f
	.zero		1


	//----- nvinfo : EIATTR_NUM_MBARRIERS
	.align		4
.L_582:
        /*03b4*/ 	.byte	0x03, 0x38
        /*03b6*/ 	.short	0x0009


	//----- nvinfo : EIATTR_EXIT_INSTR_OFFSETS
	.align		4
        /*03b8*/ 	.byte	0x04, 0x1c
        /*03ba*/ 	.short	(.L_584 - .L_583)


	//   ....[0]....
.L_583:
        /*03bc*/ 	.word	0x00009e40


	//----- nvinfo : EIATTR_MAX_THREADS
	.align		4
.L_584:
        /*03c0*/ 	.byte	0x04, 0x05
        /*03c2*/ 	.short	(.L_586 - .L_585)
.L_585:
        /*03c4*/ 	.word	0x00000180
        /*03c8*/ 	.word	0x00000001
        /*03cc*/ 	.word	0x00000001


	//----- nvinfo : EIATTR_CRS_STACK_SIZE
	.align		4
.L_586:
        /*03d0*/ 	.byte	0x04, 0x1e
        /*03d2*/ 	.short	(.L_588 - .L_587)
.L_587:
        /*03d4*/ 	.word	0x00000000


	//----- nvinfo : EIATTR_CBANK_PARAM_SIZE
	.align		4
.L_588:
        /*03d8*/ 	.byte	0x03, 0x19
        /*03da*/ 	.short	0x0970


	//----- nvinfo : EIATTR_PARAM_CBANK
	.align		4
        /*03dc*/ 	.byte	0x04, 0x0a
        /*03de*/ 	.short	(.L_590 - .L_589)
	.align		4
.L_589:
        /*03e0*/ 	.word	index@(.nv.constant0._ZN7cutlass13device_kernelIN5flash11enable_sm90INS1_16FlashAttnBwdSm90INS1_25CollectiveMainloopBwdSm90ILi2ELi2ELi2EN4cute5tupleIJNS5_1CILi1EEES8_S8_EEENS6_IJNS7_ILi64EEENS7_ILi128EEESB_EEENS_6half_tEfNS_4arch4Sm90ELb0ELb1ELb1ELb0ELb0ELb1ELb0ELb0ELi2ELi1ELi2ELi1ELb0EEENS1_21CollectiveEpilogueBwdISC_SD_SF_Li256ELb0ELb0ELi1EEENS1_19SingleTileSchedulerILb0ELb0ELb0ELi128EEEEEEEEEvNT_6ParamsE)
        /*03e4*/ 	.short	0x0210
        /*03e6*/ 	.short	0x0970


	//----- nvinfo : EIATTR_SW_WAR
	.align		4
.L_590:
        /*03e8*/ 	.byte	0x04, 0x36
        /*03ea*/ 	.short	(.L_592 - .L_591)
.L_591:
        /*03ec*/ 	.word	0x00000008
.L_592:


//--------------------- .nv.info._ZN7cutlass13device_kernelIN5flash11enable_sm90INS1_16FlashAttnBwdSm90INS1_25CollectiveMainloopBwdSm90ILi2ELi2ELi2EN4cute5tupleIJNS5_1CILi1EEES8_S8_EEENS6_IJNS7_ILi64EEENS7_ILi128EEESB_EEENS_6half_tEfNS_4arch4Sm90ELb0ELb1ELb1ELb0ELb1ELb1ELb0ELb0ELi2ELi1ELi2ELi1ELb0EEENS1_21CollectiveEpilogueBwdISC_SD_SF_Li256ELb0ELb0ELi1EEENS1_19SingleTileSchedulerILb0ELb0ELb0ELi128EEEEEEEEEvNT_6ParamsE --------------------------
	.section	.nv.info._ZN7cutlass13device_kernelIN5flash11enable_sm90INS1_16FlashAttnBwdSm90INS1_25CollectiveMainloopBwdSm90ILi2ELi2ELi2EN4cute5tupleIJNS5_1CILi1EEES8_S8_EEENS6_IJNS7_ILi64EEENS7_ILi128EEESB_EEENS_6half_tEfNS_4arch4Sm90ELb0ELb1ELb1ELb0ELb1ELb1ELb0ELb0ELi2ELi1ELi2ELi1ELb0EEENS1_21CollectiveEpilogueBwdISC_SD_SF_Li256ELb0ELb0ELi1EEENS1_19SingleTileSchedulerILb0ELb0ELb0ELi128EEEEEEEEEvNT_6ParamsE,"",@"SHT_CUDA_INFO"
	.sectionflags	@""
	.align	4


	//----- nvinfo : EIATTR_CUDA_API_VERSION
	.align		4
        /*0000*/ 	.byte	0x04, 0x37
        /*0002*/ 	.short	(.L_594 - .L_593)
.L_593:
        /*0004*/ 	.word	0x00000082


	//----- nvinfo : EIATTR_KPARAM_INFO
	.align		4
.L_594:
        /*0008*/ 	.byte	0x04, 0x17
        /*000a*/ 	.short	(.L_596 - .L_595)
.L_595:
        /*000c*/ 	.word	0x00000000
        /*0010*/ 	.short	0x0000
        /*0012*/ 	.short	0x0070
        /*0014*/ 	.byte	0x00, 0xf0, 0x01, 0x24


	//----- nvinfo : EIATTR_SPARSE_MMA_MASK
	.align		4
.L_596:
        /*0018*/ 	.byte	0x03, 0x50
        /*001a*/ 	.short	0x0000


	//----- nvinfo : EIATTR_MAXREG_COUNT
	.align		4
        /*001c*/ 	.byte	0x03, 0x1b
        /*001e*/ 	.short	0x00a8


	//----- nvinfo : EIATTR_NUM_BARRIERS
	.align		4
        /*0020*/ 	.byte	0x02, 0x4c
        /*0022*/ 	.byte	0x10
	.zero		1


	//----- nvinfo : EIATTR_EXTERNS
	.align		4
        /*0024*/ 	.byte	0x04, 0x0f
        /*0026*/ 	.short	(.L_598 - .L_597)


	//   ....[0]....
	.align		4
.L_597:
        /*0028*/ 	.word	index@(__assertfail)


	//----- nvinfo : EIATTR_ANNOTATIONS
	.align		4
.L_598:
        /*002c*/ 	.byte	0x04, 0x55
        /*002e*/ 	.short	(.L_600 - .L_599)


	//   ....[0]....
.L_599:
        /*0030*/ 	.word	0x00000001
        /*0034*/ 	.byte	0x70, 0x15, 0x00, 0x00, 0x01, 0x00, 0x00, 0x00, 0x40, 0x24, 0x00, 0x00, 0x01, 0x00, 0x00, 0x00
        /*0044*/ 	.byte	0x10, 0x37, 0x00, 0x00, 0x01, 0x00, 0x00, 0x00, 0xa0, 0x37, 0x00, 0x00, 0x01, 0x00, 0x00, 0x00
        /*0054*/ 	.byte	0x30, 0x95, 0x00, 0x00, 0x01, 0x00, 0x00, 0x00, 0x20, 0x97, 0x00, 0x00, 0x01, 0x00, 0x00, 0x00
        /*0064*/ 	.byte	0x10, 0xa2, 0x00, 0x00, 0x01, 0x00, 0x00, 0x00, 0x30, 0xa2, 0x00, 0x00, 0x01, 0x00, 0x00, 0x00
        /*0074*/ 	.byte	0xd0, 0xa6, 0x00, 0x00


	//----- nvinfo : EIATTR_MERCURY_ISA_VERSION
	.align		4
.L_600:
        /*0078*/ 	.byte	0x03, 0x5f
        /*007a*/ 	.short	0x0101


	//----- nvinfo : EIATTR_INT_WARP_WIDE_INSTR_OFFSETS
	.align		4
        /*007c*/ 	.byte	0x04, 0x31
        /*007e*/ 	.short	(.L_602 - .L_601)


	//   ....[0]....
.L_601:
        /*0080*/ 	.word	0x000001f0


	//   ....[1]....
        /*0084*/ 	.word	0x00000220


	//   ....[2]....
        /*0088*/ 	.word	0x00007980


	//   ....[3]....
        /*008c*/ 	.word	0x00007f80


	//   ....[4]....
        /*0090*/ 	.word	0x00008430


	//   ....[5]....
        /*0094*/ 	.word	0x00008700


	//   ....[6]....
        /*0098*/ 	.word	0x00008960


	//   ....[7]....
        /*009c*/ 	.word	0x00008af0


	//----- nvinfo : EIATTR_COOP_GROUP_MASK_REGIDS
	.align		4
.L_602:
        /*00a0*/ 	.byte	0x04, 0x29
        /*00a2*/ 	.short	(.L_604 - .L_603)


	//   ....[0]....
.L_603:
        /*00a4*/ 	.word	0xffffffff


	//   ....[1]....
        /*00a8*/ 	.word	0xffffffff


	//   ....[2]....
        /*00ac*/ 	.word	0xffffffff


	//   ....[3]....
        /*00b0*/ 	.word	0xffffffff


	//   ....[4]....
        /*00b4*/ 	.word	0xffffffff


	//   ....[5]....
        /*00b8*/ 	.word	0xffffffff


	//   ....[6]....
        /*00bc*/ 	.word	0xffffffff


	//   ....[7]....
        /*00c0*/ 	.word	0xffffffff


	//   ....[8]....
        /*00c4*/ 	.word	0xffffffff


	//   ....[9]....
        /*00c8*/ 	.word	0xffffffff


	//   ....[10]....
        /*00cc*/ 	.word	0xffffffff


	//   ....[11]....
        /*00d0*/ 	.word	0xffffffff


	//   ....[12]....
        /*00d4*/ 	.word	0xffffffff


	//   ....[13]....
        /*00d8*/ 	.word	0xffffffff


	//   ....[14]....
        /*00dc*/ 	.word	0xffffffff


	//   ....[15]....
        /*00e0*/ 	.word	0xffffffff


	//   ....[16]....
        /*00e4*/ 	.word	0xffffffff


	//   ....[17]....
        /*00e8*/ 	.word	0x0500000f


	//   ....[18]....
        /*00ec*/ 	.word	0x0500000f


	//   ....[19]....
        /*00f0*/ 	.word	0x0500000f


	//   ....[20]....
        /*00f4*/ 	.word	0x0500000f


	//----- nvinfo : EIATTR_COOP_GROUP_INSTR_OFFSETS
	.align		4
.L_604:
        /*00f8*/ 	.byte	0x04, 0x28
        /*00fa*/ 	.short	(.L_606 - .L_605)


	//   ....[0]....
.L_605:
        /*00fc*/ 	.word	0x00000070


	//   ....[1]....
        /*0100*/ 	.word	0x00000200


	//   ....[2]....
        /*0104*/ 	.word	0x00000250


	//   ....[3]....
        /*0108*/ 	.word	0x00000440


	//   ....[4]....
        /*010c*/ 	.word	0x00000670


	//   ....[5]....
        /*0110*/ 	.word	0x000011f0


	//   ....[6]....
        /*0114*/ 	.word	0x000054e0


	//   ....[7]....
        /*0118*/ 	.word	0x00007020


	//   ....[8]....
        /*011c*/ 	.word	0x00007580


	//   ....[9]....
        /*0120*/ 	.word	0x000078b0


	//   ....[10]....
        /*0124*/ 	.word	0x00007c00


	//   ....[11]....
        /*0128*/ 	.word	0x00007eb0


	//   ....[12]....
        /*012c*/ 	.word	0x000080f0


	//   ....[13]....
        /*0130*/ 	.word	0x00008360


	//   ....[14]....
        /*0134*/ 	.word	0x00008640


	//   ....[15]....
        /*0138*/ 	.word	0x00008860


	//   ....[16]....
        /*013c*/ 	.word	0x000089f0


	//   ....[17]....
        /*0140*/ 	.word	0x0000ad90


	//   ....[18]....
        /*0144*/ 	.word	0x0000af10


	//   ....[19]....
        /*0148*/ 	.word	0x0000af80


	//   ....[20]....
        /*014c*/ 	.word	0x0000aff0


	//----- nvinfo : EIATTR_REG_RECONFIG
	.align		4
.L_606:
        /*0150*/ 	.byte	0x01, 0x54
	.zero		2


	//----- nvinfo : EIATTR_SYSCALL_OFFSETS
	.align		4
        /*0154*/ 	.byte	0x04, 0x46
        /*0156*/ 	.short	(.L_608 - .L_607)


	//   ....[0]....
.L_607:
        /*0158*/ 	.word	0x00000e30


	//   ....[1]....
        /*015c*/ 	.word	0x00000f20


	//   ....[2]....
        /*0160*/ 	.word	0x00001080


	//   ....[3]....
        /*0164*/ 	.word	0x00001170


	//   ....[4]....
        /*0168*/ 	.word	0x00004e50


	//   ....[5]....
        /*016c*/ 	.word	0x00004f90


	//   ....[6]....
        /*0170*/ 	.word	0x000050b0


	//   ....[7]....
        /*0174*/ 	.word	0x000051d0


	//----- nvinfo : EIATTR_MBARRIER_INSTR_OFFSETS
	.align		4
.L_608:
        /*0178*/ 	.byte	0x04, 0x39
        /*017a*/ 	.short	(.L_610 - .L_609)


	//   ....[0]....
.L_609:
        /*017c*/ 	.word	0x000002f0
        /*0180*/ 	.word	0x000000ff
        /*0184*/ 	.word	0x00030800
        /*0188*/ 	.short	0x0100
        /*018a*/ 	.byte	0x06
	.zero		1


	//   ....[1]....
        /*018c*/ 	.word	0x000003f0
        /*0190*/ 	.word	0x000000ff
        /*0194*/ 	.word	0x00030810
        /*0198*/ 	.short	0x0100
        /*019a*/ 	.byte	0x08
	.zero		1


	//   ....[2]....
        /*019c*/ 	.word	0x00000400
        /*01a0*/ 	.word	0x000000ff
        /*01a4*/ 	.word	0x00030820
        /*01a8*/ 	.short	0x0100
        /*01aa*/ 	.byte	0x08
	.zero		1


	//   ....[3]....
        /*01ac*/ 	.word	0x00000410
        /*01b0*/ 	.word	0x000000ff
        /*01b4*/ 	.word	0x00030818
        /*01b8*/ 	.short	0x0100
        /*01ba*/ 	.byte	0x08
	.zero		1


	//   ....[4]....
        /*01bc*/ 	.word	0x00000420
        /*01c0*/ 	.word	0x000000ff
        /*01c4*/ 	.word	0x00030828
        /*01c8*/ 	.short	0x0100
        /*01ca*/ 	.byte	0x08
	.zero		1


	//   ....[5]....
        /*01cc*/ 	.word	0x00000550
        /*01d0*/ 	.word	0x000000ff
        /*01d4*/ 	.word	0x00030830
        /*01d8*/ 	.short	0x0100
        /*01da*/ 	.byte	0x08
	.zero		1


	//   ....[6]....
        /*01dc*/ 	.word	0x00000560
        /*01e0*/ 	.word	0x000000ff
        /*01e4*/ 	.word	0x00030840
        /*01e8*/ 	.short	0x0100
        /*01ea*/ 	.byte	0x08
	.zero		1


	//   ....[7]....
        /*01ec*/ 	.word	0x00000570
        /*01f0*/ 	.word	0x000000ff
        /*01f4*/ 	.word	0x00030838
        /*01f8*/ 	.short	0x0100
        /*01fa*/ 	.byte	0x08
	.zero		1


	//   ....[8]....
        /*01fc*/ 	.word	0x00000580
        /*0200*/ 	.word	0x000000ff
        /*0204*/ 	.word	0x00030848
        /*0208*/ 	.short	0x0100
        /*020a*/ 	.byte	0x08
	.zero		1


	//   ....[9]....
        /*020c*/ 	.word	0x00001220
        /*0210*/ 	.word	0x00000010
        /*0214*/ 	.word	0x00030800
        /*0218*/ 	.short	0x010a
        /*021a*/ 	.byte	0x3f
	.zero		1


	//   ....[10]....
        /*021c*/ 	.word	0x00001350
        /*0220*/ 	.word	0x00000010
        /*0224*/ 	.word	0x00030800
        /*0228*/ 	.short	0x010a
        /*022a*/ 	.byte	0x3f
	.zero		1


	//   ....[11]....
        /*022c*/ 	.word	0x00001a40
        /*0230*/ 	.word	0x00000000
        /*0234*/ 	.word	0x00030810
        /*0238*/ 	.short	0x010a
        /*023a*/ 	.byte	0x3f
	.zero		1


	//   ....[12]....
        /*023c*/ 	.word	0x00001a80
        /*0240*/ 	.word	0x00000000
        /*0244*/ 	.word	0x00030810
        /*0248*/ 	.short	0x010a
        /*024a*/ 	.byte	0x3f
	.zero		1


	//   ....[13]....
        /*024c*/ 	.word	0x00001fe0
        /*0250*/ 	.word	0x00000000
        /*0254*/ 	.word	0x00030830
        /*0258*/ 	.short	0x010a
        /*025a*/ 	.byte	0x3f
	.zero		1


	//   ....[14]....
        /*025c*/ 	.word	0x00002330
        /*0260*/ 	.word	0x00000000
        /*0264*/ 	.word	0x00030830
        /*0268*/ 	.short	0x010a
        /*026a*/ 	.byte	0x3f
	.zero		1


	//   ....[15]....
        /*026c*/ 	.word	0x00004560
        /*0270*/ 	.word	0x00000006
        /*0274*/ 	.word	0x00000000
        /*0278*/ 	.short	0x0101
        /*027a*/ 	.byte	0x3f
	.zero		1


	//   ....[16]....
        /*027c*/ 	.word	0x00004880
        /*0280*/ 	.word	0x00000000
        /*0284*/ 	.word	0x00000000
        /*0288*/ 	.short	0x0101
        /*028a*/ 	.byte	0x3f
	.zero		1


	//   ....[17]....
        /*028c*/ 	.word	0x00009070
        /*0290*/ 	.word	0x00000010
        /*0294*/ 	.word	0x00030820
        /*0298*/ 	.short	0x010a
        /*029a*/ 	.byte	0x3f
	.zero		1


	//   ....[18]....
        /*029c*/ 	.word	0x000097b0
        /*02a0*/ 	.word	0x00000010
        /*02a4*/ 	.word	0x00030840
        /*02a8*/ 	.short	0x010a
        /*02aa*/ 	.byte	0x3f
	.zero		1


	//   ....[19]....
        /*02ac*/ 	.word	0x00009a50
        /*02b0*/ 	.word	0x00000010
        /*02b4*/ 	.word	0x00030828
        /*02b8*/ 	.short	0x010a
        /*02ba*/ 	.byte	0x3f
	.zero		1


	//   ....[20]....
        /*02bc*/ 	.word	0x00009cf0
        /*02c0*/ 	.word	0x00000010
        /*02c4*/ 	.word	0x00030848
        /*02c8*/ 	.short	0x010a
        /*02ca*/ 	.byte	0x3f
	.zero		1


	//   ....[21]....
        /*02cc*/ 	.word	0x00009f40
        /*02d0*/ 	.word	0x00000010
        /*02d4*/ 	.word	0x00030820
        /*02d8*/ 	.short	0x010a
        /*02da*/ 	.byte	0x3f
	.zero		1


	//   ....[22]....
        /*02dc*/ 	.word	0x0000a260
        /*02e0*/ 	.word	0x00000010
        /*02e4*/ 	.word	0x00030840
        /*02e8*/ 	.short	0x010a
        /*02ea*/ 	.byte	0x3f
	.zero		1


	//   ....[23]....
        /*02ec*/ 	.word	0x0000a4d0
        /*02f0*/ 	.word	0x00000010
        /*02f4*/ 	.word	0x00030828
        /*02f8*/ 	.short	0x010a
        /*02fa*/ 	.byte	0x3f
	.zero		1


	//   ....[24]....
        /*02fc*/ 	.word	0x0000a7c0
        /*0300*/ 	.word	0x00000003
        /*0304*/ 	.word	0x00030840
        /*0308*/ 	.short	0x010a
        /*030a*/ 	.byte	0x3f
	.zero		1


	//   ....[25]....
        /*030c*/ 	.word	0x0000ac00
        /*0310*/ 	.word	0x00000006
        /*0314*/ 	.word	0x00000000
        /*0318*/ 	.short	0x010a
        /*031a*/ 	.byte	0x3f
	.zero		1


	//   ....[26]....
        /*031c*/ 	.word	0x0000ac60
        /*0320*/ 	.word	0x00000003
        /*0324*/ 	.word	0x00000000
        /*0328*/ 	.short	0x010a
        /*032a*/ 	.byte	0x3f
	.zero		1


	//   ....[27]....
        /*032c*/ 	.word	0x0000acc0
        /*0330*/ 	.word	0x00000000
        /*0334*/ 	.word	0x00000000
        /*0338*/ 	.short	0x010a
        /*033a*/ 	.byte	0x3f
	.zero		1


	//   ....[28]....
        /*033c*/ 	.word	0x0000acf0
        /*0340*/ 	.word	0x00000003
        /*0344*/ 	.word	0x00000000
        /*0348*/ 	.short	0x010a
        /*034a*/ 	.byte	0x3f
	.zero		1


	//   ....[29]....
        /*034c*/ 	.word	0x0000adf0
        /*0350*/ 	.word	0x0000000c
        /*0354*/ 	.word	0x00030800
        /*0358*/ 	.short	0x010a
        /*035a*/ 	.byte	0x3f
	.zero		1


	//   ....[30]....
        /*035c*/ 	.word	0x0000ae40
        /*0360*/ 	.word	0x00000000
        /*0364*/ 	.word	0x00030810
        /*0368*/ 	.short	0x010a
        /*036a*/ 	.byte	0x3f
	.zero		1


	//   ....[31]....
        /*036c*/ 	.word	0x0000ae90
        /*0370*/ 	.word	0x00000000
        /*0374*/ 	.word	0x00030830
        /*0378*/ 	.short	0x010a
        /*037a*/ 	.byte	0x3f
	.zero		1


	//   ....[32]....
        /*037c*/ 	.word	0x0000b030
        /*0380*/ 	.word	0x00000010
        /*0384*/ 	.word	0x00030820
        /*0388*/ 	.short	0x010a
        /*038a*/ 	.byte	0x3f
	.zero		1


	//   ....[33]....
        /*038c*/ 	.word	0x0000b080
        /*0390*/ 	.word	0x00000010
        /*0394*/ 	.word	0x00030840
        /*0398*/ 	.short	0x010a
        /*039a*/ 	.byte	0x3f
	.zero		1


	//   ....[34]....
        /*039c*/ 	.word	0x0000b0d0
        /*03a0*/ 	.word	0x00000010
        /*03a4*/ 	.word	0x00030828
        /*03a8*/ 	.short	0x010a
        /*03aa*/ 	.byte	0x3f
	.zero		1


	//   ....[35]....
        /*03ac*/ 	.word	0x0000b120
        /*03b0*/ 	.word	0x00000010
        /*03b4*/ 	.word	0x00030848
        /*03b8*/ 	.short	0x010a
        /*03ba*/ 	.byte	0x3f
	.zero		1


	//   ....[36]....
        /*03bc*/ 	.word	0x0000b180
        /*03c0*/ 	.word	0x00000010
        /*03c4*/ 	.word	0x00030820
        /*03c8*/ 	.short	0x010a
        /*03ca*/ 	.byte	0x3f
	.zero		1


	//   ....[37]....
        /*03cc*/ 	.word	0x0000b1d0
        /*03d0*/ 	.word	0x00000010
        /*03d4*/ 	.word	0x00030840
        /*03d8*/ 	.short	0x010a
        /*03da*/ 	.byte	0x3f
	.zero		1


	//   ....[38]....
        /*03dc*/ 	.word	0x0000b220
        /*03e0*/ 	.word	0x00000010
        /*03e4*/ 	.word	0x00030828
        /*03e8*/ 	.short	0x010a
        /*03ea*/ 	.byte	0x3f
	.zero		1


	//   ....[39]....
        /*03ec*/ 	.word	0x0000b270
        /*03f0*/ 	.word	0x00000003
        /*03f4*/ 	.word	0x00030840
        /*03f8*/ 	.short	0x010a
        /*03fa*/ 	.byte	0x3f
	.zero		1


	//   ....[40]....
        /*03fc*/ 	.word	0x0000b340
        /*0400*/ 	.word	0x00000006
        /*0404*/ 	.word	0x00000000
        /*0408*/ 	.short	0x010a
        /*040a*/ 	.byte	0x3f
	.zero		1


	//   ....[41]....
        /*040c*/ 	.word	0x0000b390
        /*0410*/ 	.word	0x00000003
        /*0414*/ 	.word	0x00000000
        /*0418*/ 	.short	0x010a
        /*041a*/ 	.byte	0x3f
	.zero		1


	//   ....[42]....
        /*041c*/ 	.word	0x0000b3e0
        /*0420*/ 	.word	0x00000000
        /*0424*/ 	.word	0x00000000
        /*0428*/ 	.short	0x010a
        /*042a*/ 	.byte	0x3f
	.zero		1


	//----- nvinfo : EIATTR_NUM_MBARRIERS
	.align		4
.L_610:
        /*042c*/ 	.byte	0x03, 0x38
        /*042e*/ 	.short	0x0009


	//----- nvinfo : EIATTR_EXIT_INSTR_OFFSETS
	.align		4
        /*0430*/ 	.byte	0x04, 0x1c
        /*0432*/ 	.short	(.L_612 - .L_611)


	//   ....[0]....
.L_611:
        /*0434*/ 	.word	0x0000ad40


	//----- nvinfo : EIATTR_MAX_THREADS
	.align		4
.L_612:
        /*0438*/ 	.byte	0x04, 0x05
        /*043a*/ 	.short	(.L_614 - .L_613)
.L_613:
        /*043c*/ 	.word	0x00000180
        /*0440*/ 	.word	0x00000001
        /*0444*/ 	.word	0x00000001


	//----- nvinfo : EIATTR_CRS_STACK_SIZE
	.align		4
.L_614:
        /*0448*/ 	.byte	0x04, 0x1e
        /*044a*/ 	.short	(.L_616 - .L_615)
.L_615:
        /*044c*/ 	.word	0x00000000


	//----- nvinfo : EIATTR_CBANK_PARAM_SIZE
	.align		4
.L_616:
        /*0450*/ 	.byte	0x03, 0x19
        /*0452*/ 	.short	0x0970


	//----- nvinfo : EIATTR_PARAM_CBANK
	.align		4
        /*0454*/ 	.byte	0x04, 0x0a
        /*0456*/ 	.short	(.L_618 - .L_617)
	.align		4
.L_617:
        /*0458*/ 	.word	index@(.nv.constant0._ZN7cutlass13device_kernelIN5flash11enable_sm90INS1_16FlashAttnBwdSm90INS1_25CollectiveMainloopBwdSm90ILi2ELi2ELi2EN4cute5tupleIJNS5_1CILi1EEES8_S8_EEENS6_IJNS7_ILi64EEENS7_ILi128EEESB_EEENS_6half_tEfNS_4arch4Sm90ELb0ELb1ELb1ELb0ELb1ELb1ELb0ELb0ELi2ELi1ELi2ELi1ELb0EEENS1_21CollectiveEpilogueBwdISC_SD_SF_Li256ELb0ELb0ELi1EEENS1_19SingleTileSchedulerILb0ELb0ELb0ELi128EEEEEEEEEvNT_6ParamsE)
        /*045c*/ 	.short	0x0210
        /*045e*/ 	.short	0x0970


	//----- nvinfo : EIATTR_SW_WAR
	.align		4
.L_618:
        /*0460*/ 	.byte	0x04, 0x36
        /*0462*/ 	.short	(.L_620 - .L_619)
.L_619:
        /*0464*/ 	.word	0x00000008
.L_620:


//--------------------- .nv.info._ZN7cutlass13device_kernelIN5flash11enable_sm90INS1_16FlashAttnBwdSm90INS1_25CollectiveMainloopBwdSm90ILi2ELi2ELi2EN4cute5tupleIJNS5_1CILi1EEES8_S8_EEENS6_IJNS7_ILi64EEENS7_ILi128EEESB_EEENS_6half_tEfNS_4arch4Sm90ELb0ELb1ELb1ELb0ELb0ELb1ELb0ELb0ELi2ELi1ELi2ELi1ELb0EEENS1_24CollectiveEpilogueBwdGQAISC_fSF_Li256ELb0ELb0EEENS1_19SingleTileSchedulerILb0ELb0ELb0ELi128EEEEEEEEEvNT_6ParamsE --------------------------
	.section	.nv.info._ZN7cutlass13device_kernelIN5flash11enable_sm90INS1_16FlashAttnBwdSm90INS1_25CollectiveMainloopBwdSm90ILi2ELi2ELi2EN4cute5tupleIJNS5_1CILi1EEES8_S8_EEENS6_IJNS7_ILi64EEENS7_ILi128EEESB_EEENS_6half_tEfNS_4arch4Sm90ELb0ELb1ELb1ELb0ELb0ELb1ELb0ELb0ELi2ELi1ELi2ELi1ELb0EEENS1_24CollectiveEpilogueBwdGQAISC_fSF_Li256ELb0ELb0EEENS1_19SingleTileSchedulerILb0ELb0ELb0ELi128EEEEEEEEEvNT_6ParamsE,"",@"SHT_CUDA_INFO"
	.sectionflags	@""
	.align	4


	//----- nvinfo : EIATTR_CUDA_API_VERSION
	.align		4
        /*0000*/ 	.byte	0x04, 0x37
        /*0002*/ 	.short	(.L_622 - .L_621)
.L_621:
        /*0004*/ 	.word	0x00000082


	//----- nvinfo : EIATTR_KPARAM_INFO
	.align		4
.L_622:
        /*0008*/ 	.byte	0x04, 0x17
        /*000a*/ 	.short	(.L_624 - .L_623)
.L_623:
        /*000c*/ 	.word	0x00000000
        /*0010*/ 	.short	0x0000
        /*0012*/ 	.short	0x0070
        /*0014*/ 	.byte	0x00, 0xf0, 0x01, 0x1a


	//----- nvinfo : EIATTR_SPARSE_MMA_MASK
	.align		4
.L_624:
        /*0018*/ 	.byte	0x03, 0x50
        /*001a*/ 	.short	0x0000


	//----- nvinfo : EIATTR_MAXREG_COUNT
	.align		4
        /*001c*/ 	.byte	0x03, 0x1b
        /*001e*/ 	.short	0x00a8


	//----- nvinfo : EIATTR_NUM_BARRIERS
	.align		4
        /*0020*/ 	.byte	0x02, 0x4c
        /*0022*/ 	.byte	0x10
	.zero		1


	//----- nvinfo : EIATTR_EXTERNS
	.align		4
        /*0024*/ 	.byte	0x04, 0x0f
        /*0026*/ 	.short	(.L_626 - .L_625)


	//   ....[0]....
	.align		4
.L_625:
        /*0028*/ 	.word	index@(__assertfail)


	//----- nvinfo : EIATTR_ANNOTATIONS
	.align		4
.L_626:
        /*002c*/ 	.byte	0x04, 0x55
        /*002e*/ 	.short	(.L_628 - .L_627)


	//   ....[0]....
.L_627:
        /*0030*/ 	.word	0x00000001
        /*0034*/ 	.byte	0x00, 0x15, 0x00, 0x00, 0x01, 0x00, 0x00, 0x00, 0xc0, 0x23, 0x00, 0x00, 0x01, 0x00, 0x00, 0x00
        /*0044*/ 	.byte	0x90, 0x36, 0x00, 0x00, 0x01, 0x00, 0x00, 0x00, 0x20, 0x37, 0x00, 0x00, 0x01, 0x00, 0x00, 0x00
        /*0054*/ 	.byte	0x10, 0x6b, 0x00, 0x00, 0x01, 0x00, 0x00, 0x00, 0x00, 0x6d, 0x00, 0x00, 0x01, 0x00, 0x00, 0x00
        /*0064*/ 	.byte	0xf0, 0x77, 0x00, 0x00, 0x01, 0x00, 0x00, 0x00, 0x10, 0x78, 0x00, 0x00, 0x01, 0x00, 0x00, 0x00
        /*0074*/ 	.byte	0xb0, 0x7c, 0x00, 0x00


	//----- nvinfo : EIATTR_MERCURY_ISA_VERSION
	.align		4
.L_628:
        /*0078*/ 	.byte	0x03, 0x5f
        /*007a*/ 	.short	0x0101


	//----- nvinfo : EIATTR_INT_WARP_WIDE_INSTR_OFFSETS
	.align		4
        /*007c*/ 	.byte	0x04, 0x31
        /*007e*/ 	.short	(.L_630 - .L_629)


	//   ....[0]....
.L_629:
        /*0080*/ 	.word	0x00000190


	//   ....[1]....
        /*0084*/ 	.word	0x000001c0


	//----- nvinfo : EIATTR_COOP_GROUP_MASK_REGIDS
	.align		4
.L_630:
        /*0088*/ 	.byte	0x04, 0x29
        /*008a*/ 	.short	(.L_632 - .L_631)


	//   ....[0]....
.L_631:
        /*008c*/ 	.word	0xffffffff


	//   ....[1]....
        /*0090*/ 	.word	0xffffffff


	//   ....[2]....
        /*0094*/ 	.word	0xffffffff


	//   ....[3]....
        /*0098*/ 	.word	0xffffffff


	//   ....[4]....
        /*009c*/ 	.word	0xffffffff


	//   ....[5]....
        /*00a0*/ 	.word	0xffffffff


	//   ....[6]....
        /*00a4*/ 	.word	0xffffffff


	//   ....[7]....
        /*00a8*/ 	.word	0x0500000f


	//----- nvinfo : EIATTR_COOP_GROUP_INSTR_OFFSETS
	.align		4
.L_632:
        /*00ac*/ 	.byte	0x04, 0x28
        /*00ae*/ 	.short	(.L_634 - .L_633)


	//   ....[0]....
.L_633:
        /*00b0*/ 	.word	0x00000070


	//   ....[1]....
        /*00b4*/ 	.word	0x000001a0


	//   ....[2]....
        /*00b8*/ 	.word	0x000001f0


	//   ....[3]....
        /*00bc*/ 	.word	0x000003e0


	//   ....[4]....
        /*00c0*/ 	.word	0x00000600


	//   ....[5]....
        /*00c4*/ 	.word	0x00001180


	//   ....[6]....
        /*00c8*/ 	.word	0x00005500


	//   ....[7]....
        /*00cc*/ 	.word	0x00008370


	//----- nvinfo : EIATTR_REG_RECONFIG
	.align		4
.L_634:
        /*00d0*/ 	.byte	0x01, 0x54
	.zero		2


	//----- nvinfo : EIATTR_SYSCALL_OFFSETS
	.align		4
        /*00d4*/ 	.byte	0x04, 0x46
        /*00d6*/ 	.short	(.L_636 - .L_635)


	//   ....[0]....
.L_635:
        /*00d8*/ 	.word	0x00000dc0


	//   ....[1]....
        /*00dc*/ 	.word	0x00000eb0


	//   ....[2]....
        /*00e0*/ 	.word	0x00001010


	//   ....[3]....
        /*00e4*/ 	.word	0x00001100


	//----- nvinfo : EIATTR_MBARRIER_INSTR_OFFSETS
	.align		4
.L_636:
        /*00e8*/ 	.byte	0x04, 0x39
        /*00ea*/ 	.short	(.L_638 - .L_637)


	//   ....[0]....
.L_637:
        /*00ec*/ 	.word	0x00000290
        /*00f0*/ 	.word	0x000000ff
        /*00f4*/ 	.word	0x00030800
        /*00f8*/ 	.short	0x0100
        /*00fa*/ 	.byte	0x06
	.zero		1


	//   ....[1]....
        /*00fc*/ 	.word	0x00000390
        /*0100*/ 	.word	0x000000ff
        /*0104*/ 	.word	0x00030810
        /*0108*/ 	.short	0x0100
        /*010a*/ 	.byte	0x08
	.zero		1


	//   ....[2]....
        /*010c*/ 	.word	0x000003a0
        /*0110*/ 	.word	0x000000ff
        /*0114*/ 	.word	0x00030820
        /*0118*/ 	.short	0x0100
        /*011a*/ 	.byte	0x08
	.zero		1


	//   ....[3]....
        /*011c*/ 	.word	0x000003b0
        /*0120*/ 	.word	0x000000ff
        /*0124*/ 	.word	0x00030818
        /*0128*/ 	.short	0x0100
        /*012a*/ 	.byte	0x08
	.zero		1


	//   ....[4]....
        /*012c*/ 	.word	0x000003c0
        /*0130*/ 	.word	0x000000ff
        /*0134*/ 	.word	0x00030828
        /*0138*/ 	.short	0x0100
        /*013a*/ 	.byte	0x08
	.zero		1


	//   ....[5]....
        /*013c*/ 	.word	0x000004f0
        /*0140*/ 	.word	0x000000ff
        /*0144*/ 	.word	0x00030830
        /*0148*/ 	.short	0x0100
        /*014a*/ 	.byte	0x08
	.zero		1


	//   ....[6]....
        /*014c*/ 	.word	0x00000500
        /*0150*/ 	.word	0x000000ff
        /*0154*/ 	.word	0x00030840
        /*0158*/ 	.short	0x0100
        /*015a*/ 	.byte	0x08
	.zero		1


	//   ....[7]....
        /*015c*/ 	.word	0x00000510
        /*0160*/ 	.word	0x000000ff
        /*0164*/ 	.word	0x00030838
        /*0168*/ 	.short	0x0100
        /*016a*/ 	.byte	0x08
	.zero		1


	//   ....[8]....
        /*016c*/ 	.word	0x00000520
        /*0170*/ 	.word	0x000000ff
        /*0174*/ 	.word	0x00030848
        /*0178*/ 	.short	0x0100
        /*017a*/ 	.byte	0x08
	.zero		1


	//   ....[9]....
        /*017c*/ 	.word	0x000011b0
        /*0180*/ 	.word	0x00000010
        /*0184*/ 	.word	0x00030800
        /*0188*/ 	.short	0x010a
        /*018a*/ 	.byte	0x3f
	.zero		1


	//   ....[10]....
        /*018c*/ 	.word	0x000012e0
        /*0190*/ 	.word	0x00000010
        /*0194*/ 	.word	0x00030800
        /*0198*/ 	.short	0x010a
        /*019a*/ 	.byte	0x3f
	.zero		1


	//   ....[11]....
        /*019c*/ 	.word	0x000019c0
        /*01a0*/ 	.word	0x00000000
        /*01a4*/ 	.word	0x00030810
        /*01a8*/ 	.short	0x010a
        /*01aa*/ 	.byte	0x3f
	.zero		1


	//   ....[12]....
        /*01ac*/ 	.word	0x00001a00
        /*01b0*/ 	.word	0x00000000
        /*01b4*/ 	.word	0x00030810
        /*01b8*/ 	.short	0x010a
        /*01ba*/ 	.byte	0x3f
	.zero		1


	//   ....[13]....
        /*01bc*/ 	.word	0x00001f60
        /*01c0*/ 	.word	0x00000000
        /*01c4*/ 	.word	0x00030830
        /*01c8*/ 	.short	0x010a
        /*01ca*/ 	.byte	0x3f
	.zero		1


	//   ....[14]....
        /*01cc*/ 	.word	0x000022b0
        /*01d0*/ 	.word	0x00000000
        /*01d4*/ 	.word	0x00030830
        /*01d8*/ 	.short	0x010a
        /*01da*/ 	.byte	0x3f
	.zero		1


	//   ....[15]....
        /*01dc*/ 	.word	0x000044e0
        /*01e0*/ 	.word	0x00000006
        /*01e4*/ 	.word	0x00000000
        /*01e8*/ 	.short	0x0101
        /*01ea*/ 	.byte	0x3f
	.zero		1


	//   ....[16]....
        /*01ec*/ 	.word	0x00004800
        /*01f0*/ 	.word	0x00000000
        /*01f4*/ 	.word	0x00000000
        /*01f8*/ 	.short	0x0101
        /*01fa*/ 	.byte	0x3f
	.zero		1


	//   ....[17]....
        /*01fc*/ 	.word	0x00006650
        /*0200*/ 	.word	0x00000010
        /*0204*/ 	.word	0x00030820
        /*0208*/ 	.short	0x010a
        /*020a*/ 	.byte	0x3f
	.zero		1


	//   ....[18]....
        /*020c*/ 	.word	0x00006d90
        /*0210*/ 	.word	0x00000010
        /*0214*/ 	.word	0x00030840
        /*0218*/ 	.short	0x010a
        /*021a*/ 	.byte	0x3f
	.zero		1


	//   ....[19]....
        /*021c*/ 	.word	0x00007030
        /*0220*/ 	.word	0x00000010
        /*0224*/ 	.word	0x00030828
        /*0228*/ 	.short	0x010a
        /*022a*/ 	.byte	0x3f
	.zero		1


	//   ....[20]....
        /*022c*/ 	.word	0x000072d0
        /*0230*/ 	.word	0x00000010
        /*0234*/ 	.word	0x00030848
        /*0238*/ 	.short	0x010a
        /*023a*/ 	.byte	0x3f
	.zero		1


	//   ....[21]....
        /*023c*/ 	.word	0x00007520
        /*0240*/ 	.word	0x00000010
        /*0244*/ 	.word	0x00030820
        /*0248*/ 	.short	0x010a
        /*024a*/ 	.byte	0x3f
	.zero		1


	//   ....[22]....
        /*024c*/ 	.word	0x00007840
        /*0250*/ 	.word	0x00000010
        /*0254*/ 	.word	0x00030840
        /*0258*/ 	.short	0x010a
        /*025a*/ 	.byte	0x3f
	.zero		1


	//   ....[23]....
        /*025c*/ 	.word	0x00007ab0
        /*0260*/ 	.word	0x00000010
        /*0264*/ 	.word	0x00030828
        /*0268*/ 	.short	0x010a
        /*026a*/ 	.byte	0x3f
	.zero		1


	//   ....[24]....
        /*026c*/ 	.word	0x00007da0
        /*0270*/ 	.word	0x00000003
        /*0274*/ 	.word	0x00030840
        /*0278*/ 	.short	0x010a
        /*027a*/ 	.byte	0x3f
	.zero		1


	//   ....[25]....
        /*027c*/ 	.word	0x000081e0
        /*0280*/ 	.word	0x00000006
        /*0284*/ 	.word	0x00000000
        /*0288*/ 	.short	0x010a
        /*028a*/ 	.byte	0x3f
	.zero		1


	//   ....[26]....
        /*028c*/ 	.word	0x00008240
        /*0290*/ 	.word	0x00000003
        /*0294*/ 	.word	0x00000000
        /*0298*/ 	.short	0x010a
        /*029a*/ 	.byte	0x3f
	.zero		1


	//   ....[27]....
        /*029c*/ 	.word	0x000082a0
        /*02a0*/ 	.word	0x00000000
        /*02a4*/ 	.word	0x00000000
        /*02a8*/ 	.short	0x010a
        /*02aa*/ 	.byte	0x3f
	.zero		1


	//   ....[28]....
        /*02ac*/ 	.word	0x000082d0
        /*02b0*/ 	.word	0x00000003
        /*02b4*/ 	.word	0x00000000
        /*02b8*/ 	.short	0x010a
        /*02ba*/ 	.byte	0x3f
	.zero		1


	//   ....[29]....
        /*02bc*/ 	.word	0x000083d0
        /*02c0*/ 	.word	0x0000000c
        /*02c4*/ 	.word	0x00030800
        /*02c8*/ 	.short	0x010a
        /*02ca*/ 	.byte	0x3f
	.zero		1


	//   ....[30]....
        /*02cc*/ 	.word	0x00008420
        /*02d0*/ 	.word	0x00000000
        /*02d4*/ 	.word	0x00030810
        /*02d8*/ 	.short	0x010a
        /*02da*/ 	.byte	0x3f
	.zero		1


	//   ....[31]....
        /*02dc*/ 	.word	0x00008470
        /*02e0*/ 	.word	0x00000000
        /*02e4*/ 	.word	0x00030830
        /*02e8*/ 	.short	0x010a
        /*02ea*/ 	.byte	0x3f
	.zero		1


	//   ....[32]....
        /*02ec*/ 	.word	0x000084c0
        /*02f0*/ 	.word	0x00000010
        /*02f4*/ 	.word	0x00030820
        /*02f8*/ 	.short	0x010a
        /*02fa*/ 	.byte	0x3f
	.zero		1


	//   ....[33]....
        /*02fc*/ 	.word	0x00008510
        /*0300*/ 	.word	0x00000010
        /*0304*/ 	.word	0x00030840
        /*0308*/ 	.short	0x010a
        /*030a*/ 	.byte	0x3f
	.zero		1


	//   ....[34]....
        /*030c*/ 	.word	0x00008560
        /*0310*/ 	.word	0x00000010
        /*0314*/ 	.word	0x00030828
        /*0318*/ 	.short	0x010a
        /*031a*/ 	.byte	0x3f
	.zero		1


	//   ....[35]....
        /*031c*/ 	.word	0x000085b0
        /*0320*/ 	.word	0x00000010
        /*0324*/ 	.word	0x00030848
        /*0328*/ 	.short	0x010a
        /*032a*/ 	.byte	0x3f
	.zero		1


	//   ....[36]....
        /*032c*/ 	.word	0x00008610
        /*0330*/ 	.word	0x00000010
        /*0334*/ 	.word	0x00030820
        /*0338*/ 	.short	0x010a
        /*033a*/ 	.byte	0x3f
	.zero		1


	//   ....[37]....
        /*033c*/ 	.word	0x00008660
        /*0340*/ 	.word	0x00000010
        /*0344*/ 	.word	0x00030840
        /*0348*/ 	.short	0x010a
        /*034a*/ 	.byte	0x3f
	.zero		1


	//   ....[38]....
        /*034c*/ 	.word	0x000086b0
        /*0350*/ 	.word	0x00000010
        /*0354*/ 	.word	0x00030828
        /*0358*/ 	.short	0x010a
        /*035a*/ 	.byte	0x3f
	.zero		1


	//   ....[39]....
        /*035c*/ 	.word	0x00008700
        /*0360*/ 	.word	0x00000003
        /*0364*/ 	.word	0x00030840
        /*0368*/ 	.short	0x010a
        /*036a*/ 	.byte	0x3f
	.zero		1


	//   ....[40]....
        /*036c*/ 	.word	0x000087d0
        /*0370*/ 	.word	0x00000006
        /*0374*/ 	.word	0x00000000
        /*0378*/ 	.short	0x010a
        /*037a*/ 	.byte	0x3f
	.zero		1


	//   ....[41]....
        /*037c*/ 	.word	0x00008820
        /*0380*/ 	.word	0x00000003
        /*0384*/ 	.word	0x00000000
        /*0388*/ 	.short	0x010a
        /*038a*/ 	.byte	0x3f
	.zero		1


	//   ....[42]....
        /*038c*/ 	.word	0x00008870
        /*0390*/ 	.word	0x00000000
        /*0394*/ 	.word	0x00000000
        /*0398*/ 	.short	0x010a
        /*039a*/ 	.byte	0x3f
	.zero		1


	//----- nvinfo : EIATTR_NUM_MBARRIERS
	.align		4
.L_638:
        /*039c*/ 	.byte	0x03, 0x38
        /*039e*/ 	.short	0x0009


	//----- nvinfo : EIATTR_EXIT_INSTR_OFFSETS
	.align		4
        /*03a0*/ 	.byte	0x04, 0x1c
        /*03a2*/ 	.short	(.L_640 - .L_639)


	//   ....[0]....
.L_639:
        /*03a4*/ 	.word	0x00008320


	//----- nvinfo : EIATTR_MAX_THREADS
	.align		4
.L_640:
        /*03a8*/ 	.byte	0x04, 0x05
        /*03aa*/ 	.short	(.L_642 - .L_641)
.L_641:
        /*03ac*/ 	.word	0x00000180
        /*03b0*/ 	.word	0x00000001
        /*03b4*/ 	.word	0x00000001


	//----- nvinfo : EIATTR_CRS_STACK_SIZE
	.align		4
.L_642:
        /*03b8*/ 	.byte	0x04, 0x1e
        /*03ba*/ 	.short	(.L_644 - .L_643)
.L_643:
        /*03bc*/ 	.word	0x00000000


	//----- nvinfo : EIATTR_CBANK_PARAM_SIZE
	.align		4
.L_644:
        /*03c0*/ 	.byte	0x03, 0x19
        /*03c2*/ 	.short	0x06f0


	//----- nvinfo : EIATTR_PARAM_CBANK
	.align		4
        /*03c4*/ 	.byte	0x04, 0x0a
        /*03c6*/ 	.short	(.L_646 - .L_645)
	.align		4
.L_645:
        /*03c8*/ 	.word	index@(.nv.constant0._ZN7cutlass13device_kernelIN5flash11enable_sm90INS1_16FlashAttnBwdSm90INS1_25CollectiveMainloopBwdSm90ILi2ELi2ELi2EN4cute5tupleIJNS5_1CILi1EEES8_S8_EEENS6_IJNS7_ILi64EEENS7_ILi128EEESB_EEENS_6half_tEfNS_4arch4Sm90ELb0ELb1ELb1ELb0ELb0ELb1ELb0ELb0ELi2ELi1ELi2ELi1ELb0EEENS1_24CollectiveEpilogueBwdGQAISC_fSF_Li256ELb0ELb0EEENS1_19SingleTileSchedulerILb0ELb0ELb0ELi128EEEEEEEEEvNT_6ParamsE)
        /*03cc*/ 	.short	0x0210
        /*03ce*/ 	.short	0x06f0


	//----- nvinfo : EIATTR_SW_WAR
	.align		4
.L_646:
        /*03d0*/ 	.byte	0x04, 0x36
        /*03d2*/ 	.short	(.L_648 - .L_647)
.L_647:
        /*03d4*/ 	.word	0x00000008
.L_648:


//--------------------- .nv.info._ZN7cutlass13device_kernelIN5flash11enable_sm90INS1_16FlashAttnBwdSm90INS1_25CollectiveMainloopBwdSm90ILi2ELi2ELi2EN4cute5tupleIJNS5_1CILi1EEES8_S8_EEENS6_IJNS7_ILi64EEENS7_ILi128EEESB_EEENS_6half_tEfNS_4arch4Sm90ELb0ELb1ELb1ELb0ELb1ELb1ELb0ELb0ELi2ELi1ELi2ELi1ELb0EEENS1_24CollectiveEpilogueBwdGQAISC_fSF_Li256ELb0ELb1EEENS1_19SingleTileSchedulerILb0ELb0ELb0ELi128EEEEEEEEEvNT_6ParamsE --------------------------
	.section	.nv.info._ZN7cutlass13device_kernelIN5flash11enable_sm90INS1_16FlashAttnBwdSm90INS1_25CollectiveMainloopBwdSm90ILi2ELi2ELi2EN4cute5tupleIJNS5_1CILi1EEES8_S8_EEENS6_IJNS7_ILi64EEENS7_ILi128EEESB_EEENS_6half_tEfNS_4arch4Sm90ELb0ELb1ELb1ELb0ELb1ELb1ELb0ELb0ELi2ELi1ELi2ELi1ELb0EEENS1_24CollectiveEpilogueBwdGQAISC_fSF_Li256ELb0ELb1EEENS1_19SingleTileSchedulerILb0ELb0ELb0ELi128EEEEEEEEEvNT_6ParamsE,"",@"SHT_CUDA_INFO"
	.sectionflags	@""
	.align	4


	//----- nvinfo : EIATTR_CUDA_API_VERSION
	.align		4
        /*0000*/ 	.byte	0x04, 0x37
        /*0002*/ 	.short	(.L_650 - .L_649)
.L_649:
        /*0004*/ 	.word	0x00000082


	//----- nvinfo : EIATTR_KPARAM_INFO
	.align		4
.L_650:
        /*0008*/ 	.byte	0x04, 0x17
        /*000a*/ 	.short	(.L_652 - .L_651)
.L_651:
        /*000c*/ 	.word	0x00000000
        /*0010*/ 	.short	0x0000
        /*0012*/ 	.short	0x0070
        /*0014*/ 	.byte	0x00, 0xf0, 0x01, 0x1a


	//----- nvinfo : EIATTR_SPARSE_MMA_MASK
	.align		4
.L_652:
        /*0018*/ 	.byte	0x03, 0x50
        /*001a*/ 	.short	0x0000


	//----- nvinfo : EIATTR_MAXREG_COUNT
	.align		4
        /*001c*/ 	.byte	0x03, 0x1b
        /*001e*/ 	.short	0x00a8


	//----- nvinfo : EIATTR_NUM_BARRIERS
	.align		4
        /*0020*/ 	.byte	0x02, 0x4c
        /*0022*/ 	.byte	0x10
	.zero		1


	//----- nvinfo : EIATTR_EXTERNS
	.align		4
        /*0024*/ 	.byte	0x04, 0x0f
        /*0026*/ 	.short	(.L_654 - .L_653)


	//   ....[0]....
	.align		4
.L_653:
        /*0028*/ 	.word	index@(__assertfail)


	//----- nvinfo : EIATTR_ANNOTATIONS
	.align		4
.L_654:
        /*002c*/ 	.byte	0x04, 0x55
        /*002e*/ 	.short	(.L_656 - .L_655)


	//   ....[0]....
.L_655:
        /*0030*/ 	.word	0x00000001
        /*0034*/ 	.byte	0x10, 0x15, 0x00, 0x00, 0x01, 0x00, 0x00, 0x00, 0xd0, 0x23, 0x00, 0x00, 0x01, 0x00, 0x00, 0x00
        /*0044*/ 	.byte	0xa0, 0x36, 0x00, 0x00, 0x01, 0x00, 0x00, 0x00, 0x30, 0x37, 0x00, 0x00, 0x01, 0x00, 0x00, 0x00
        /*0054*/ 	.byte	0x00, 0x7f, 0x00, 0x00, 0x01, 0x00, 0x00, 0x00, 0xf0, 0x80, 0x00, 0x00, 0x01, 0x00, 0x00, 0x00
        /*0064*/ 	.byte	0xe0, 0x8b, 0x00, 0x00, 0x01, 0x00, 0x00, 0x00, 0x00, 0x8c, 0x00, 0x00, 0x01, 0x00, 0x00, 0x00
        /*0074*/ 	.byte	0xa0, 0x90, 0x00, 0x00


	//----- nvinfo : EIATTR_MERCURY_ISA_VERSION
	.align		4
.L_656:
        /*0078*/ 	.byte	0x03, 0x5f
        /*007a*/ 	.short	0x0101


	//----- nvinfo : EIATTR_INT_WARP_WIDE_INSTR_OFFSETS
	.align		4
        /*007c*/ 	.byte	0x04, 0x31
        /*007e*/ 	.short	(.L_658 - .L_657)


	//   ....[0]....
.L_657:
        /*0080*/ 	.word	0x00000190


	//   ....[1]....
        /*0084*/ 	.word	0x000001c0


	//   ....[2]....
        /*0088*/ 	.word	0x00006350


	//   ....[3]....
        /*008c*/ 	.word	0x00006950


	//   ....[4]....
        /*0090*/ 	.word	0x00006e00


	//   ....[5]....
        /*0094*/ 	.word	0x000070d0


	//   ....[6]....
        /*0098*/ 	.word	0x00007330


	//   ....[7]....
        /*009c*/ 	.word	0x000074c0


	//----- nvinfo : EIATTR_COOP_GROUP_MASK_REGIDS
	.align		4
.L_658:
        /*00a0*/ 	.byte	0x04, 0x29
        /*00a2*/ 	.short	(.L_660 - .L_659)


	//   ....[0]....
.L_659:
        /*00a4*/ 	.word	0xffffffff


	//   ....[1]....
        /*00a8*/ 	.word	0xffffffff


	//   ....[2]....
        /*00ac*/ 	.word	0xffffffff


	//   ....[3]....
        /*00b0*/ 	.word	0xffffffff


	//   ....[4]....
        /*00b4*/ 	.word	0xffffffff


	//   ....[5]....
        /*00b8*/ 	.word	0xffffffff


	//   ....[6]....
        /*00bc*/ 	.word	0xffffffff


	//   ....[7]....
        /*00c0*/ 	.word	0xffffffff


	//   ....[8]....
        /*00c4*/ 	.word	0xffffffff


	//   ....[9]....
        /*00c8*/ 	.word	0xffffffff


	//   ....[10]....
        /*00cc*/ 	.word	0xffffffff


	//   ....[11]....
        /*00d0*/ 	.word	0xffffffff


	//   ....[12]....
        /*00d4*/ 	.word	0xffffffff


	//   ....[13]....
        /*00d8*/ 	.word	0xffffffff


	//   ....[14]....
        /*00dc*/ 	.word	0xffffffff


	//   ....[15]....
        /*00e0*/ 	.word	0xffffffff


	//   ....[16]....
        /*00e4*/ 	.word	0xffffffff


	//   ....[17]....
        /*00e8*/ 	.word	0xffffffff


	//   ....[18]....
        /*00ec*/ 	.word	0xffffffff


	//   ....[19]....
        /*00f0*/ 	.word	0xffffffff


	//   ....[20]....
        /*00f4*/ 	.word	0x0500000f


	//   ....[21]....
        /*00f8*/ 	.word	0x0500000f


	//   ....[22]....
        /*00fc*/ 	.word	0x0500000f


	//   ....[23]....
        /*0100*/ 	.word	0x0500000f


	//   ....[24]....
        /*0104*/ 	.word	0x0500000f


	//   ....[25]....
        /*0108*/ 	.word	0x0500000f


	//----- nvinfo : EIATTR_COOP_GROUP_INSTR_OFFSETS
	.align		4
.L_660:
        /*010c*/ 	.byte	0x04, 0x28
        /*010e*/ 	.short	(.L_662 - .L_661)


	//   ....[0]....
.L_661:
        /*0110*/ 	.word	0x00000070


	//   ....[1]....
        /*0114*/ 	.word	0x000001a0


	//   ....[2]....
        /*0118*/ 	.word	0x000001f0


	//   ....[3]....
        /*011c*/ 	.word	0x000003e0


	//   ....[4]....
        /*0120*/ 	.word	0x00000610


	//   ....[5]....
        /*0124*/ 	.word	0x00001190


	//   ....[6]....
        /*0128*/ 	.word	0x000052d0


	//   ....[7]....
        /*012c*/ 	.word	0x00005450


	//   ....[8]....
        /*0130*/ 	.word	0x00005740


	//   ....[9]....
        /*0134*/ 	.word	0x000058d0


	//   ....[10]....
        /*0138*/ 	.word	0x000059f0


	//   ....[11]....
        /*013c*/ 	.word	0x00005f50


	//   ....[12]....
        /*0140*/ 	.word	0x00006280


	//   ....[13]....
        /*0144*/ 	.word	0x000065d0


	//   ....[14]....
        /*0148*/ 	.word	0x00006880


	//   ....[15]....
        /*014c*/ 	.word	0x00006ac0


	//   ....[16]....
        /*0150*/ 	.word	0x00006d30


	//   ....[17]....
        /*0154*/ 	.word	0x00007010


	//   ....[18]....
        /*0158*/ 	.word	0x00007230


	//   ....[19]....
        /*015c*/ 	.word	0x000073c0


	//   ....[20]....
        /*0160*/ 	.word	0x00009760


	//   ....[21]....
        /*0164*/ 	.word	0x000098e0


	//   ....[22]....
        /*0168*/ 	.word	0x00009950


	//   ....[23]....
        /*016c*/ 	.word	0x000099c0


	//   ....[24]....
        /*0170*/ 	.word	0x00009a30


	//   ....[25]....
        /*0174*/ 	.word	0x00009aa0


	//----- nvinfo : EIATTR_REG_RECONFIG
	.align		4
.L_662:
        /*0178*/ 	.byte	0x01, 0x54
	.zero		2


	//----- nvinfo : EIATTR_SYSCALL_OFFSETS
	.align		4
        /*017c*/ 	.byte	0x04, 0x46
        /*017e*/ 	.short	(.L_664 - .L_663)


	//   ....[0]....
.L_663:
        /*0180*/ 	.word	0x00000dd0


	//   ....[1]....
        /*0184*/ 	.word	0x00000ec0


	//   ....[2]....
        /*0188*/ 	.word	0x00001020


	//   ....[3]....
        /*018c*/ 	.word	0x00001110


	//----- nvinfo : EIATTR_MBARRIER_INSTR_OFFSETS
	.align		4
.L_664:
        /*0190*/ 	.byte	0x04, 0x39
        /*0192*/ 	.short	(.L_666 - .L_665)


	//   ....[0]....
.L_665:
        /*0194*/ 	.word	0x00000290
        /*0198*/ 	.word	0x000000ff
        /*019c*/ 	.word	0x00030800
        /*01a0*/ 	.short	0x0100
        /*01a2*/ 	.byte	0x06
	.zero		1


	//   ....[1]....
        /*01a4*/ 	.word	0x00000390
        /*01a8*/ 	.word	0x000000ff
        /*01ac*/ 	.word	0x00030810
        /*01b0*/ 	.short	0x0100
        /*01b2*/ 	.byte	0x08
	.zero		1


	//   ....[2]....
        /*01b4*/ 	.word	0x000003a0
        /*01b8*/ 	.word	0x000000ff
        /*01bc*/ 	.word	0x00030820
        /*01c0*/ 	.short	0x0100
        /*01c2*/ 	.byte	0x08
	.zero		1


	//   ....[3]....
        /*01c4*/ 	.word	0x000003b0
        /*01c8*/ 	.word	0x000000ff
        /*01cc*/ 	.word	0x00030818
        /*01d0*/ 	.short	0x0100
        /*01d2*/ 	.byte	0x08
	.zero		1


	//   ....[4]....
        /*01d4*/ 	.word	0x000003c0
        /*01d8*/ 	.word	0x000000ff
        /*01dc*/ 	.word	0x00030828
        /*01e0*/ 	.short	0x0100
        /*01e2*/ 	.byte	0x08
	.zero		1


	//   ....[5]....
        /*01e4*/ 	.word	0x000004f0
        /*01e8*/ 	.word	0x000000ff
        /*01ec*/ 	.word	0x00030830
        /*01f0*/ 	.short	0x0100
        /*01f2*/ 	.byte	0x08
	.zero		1


	//   ....[6]....
        /*01f4*/ 	.word	0x00000500
        /*01f8*/ 	.word	0x000000ff
        /*01fc*/ 	.word	0x00030840
        /*0200*/ 	.short	0x0100
        /*0202*/ 	.byte	0x08
	.zero		1


	//   ....[7]....
        /*0204*/ 	.word	0x00000510
        /*0208*/ 	.word	0x000000ff
        /*020c*/ 	.word	0x00030838
        /*0210*/ 	.short	0x0100
        /*0212*/ 	.byte	0x08
	.zero		1


	//   ....[8]....
        /*0214*/ 	.word	0x00000520
        /*0218*/ 	.word	0x000000ff
        /*021c*/ 	.word	0x00030848
        /*0220*/ 	.short	0x0100
        /*0222*/ 	.byte	0x08
	.zero		1


	//   ....[9]....
        /*0224*/ 	.word	0x000011c0
        /*0228*/ 	.word	0x00000010
        /*022c*/ 	.word	0x00030800
        /*0230*/ 	.short	0x010a
        /*0232*/ 	.byte	0x3f
	.zero		1


	//   ....[10]....
        /*0234*/ 	.word	0x000012f0
        /*0238*/ 	.word	0x00000010
        /*023c*/ 	.word	0x00030800
        /*0240*/ 	.short	0x010a
        /*0242*/ 	.byte	0x3f
	.zero		1


	//   ....[11]....
        /*0244*/ 	.word	0x000019d0
        /*0248*/ 	.word	0x00000000
        /*024c*/ 	.word	0x00030810
        /*0250*/ 	.short	0x010a
        /*0252*/ 	.byte	0x3f
	.zero		1


	//   ....[12]....
        /*0254*/ 	.word	0x00001a10
        /*0258*/ 	.word	0x00000000
        /*025c*/ 	.word	0x00030810
        /*0260*/ 	.short	0x010a
        /*0262*/ 	.byte	0x3f
	.zero		1


	//   ....[13]....
        /*0264*/ 	.word	0x00001f70
        /*0268*/ 	.word	0x00000000
        /*026c*/ 	.word	0x00030830
        /*0270*/ 	.short	0x010a
        /*0272*/ 	.byte	0x3f
	.zero		1


	//   ....[14]....
        /*0274*/ 	.word	0x000022c0
        /*0278*/ 	.word	0x00000000
        /*027c*/ 	.word	0x00030830
        /*0280*/ 	.short	0x010a
        /*0282*/ 	.byte	0x3f
	.zero		1


	//   ....[15]....
        /*0284*/ 	.word	0x000044f0
        /*0288*/ 	.word	0x00000006
        /*028c*/ 	.word	0x00000000
        /*0290*/ 	.short	0x0101
        /*0292*/ 	.byte	0x3f
	.zero		1


	//   ....[16]....
        /*0294*/ 	.word	0x00004810
        /*0298*/ 	.word	0x00000000
        /*029c*/ 	.word	0x00000000
        /*02a0*/ 	.short	0x0101
        /*02a2*/ 	.byte	0x3f
	.zero		1


	//   ....[17]....
        /*02a4*/ 	.word	0x00007a40
        /*02a8*/ 	.word	0x00000010
        /*02ac*/ 	.word	0x00030820
        /*02b0*/ 	.short	0x010a
        /*02b2*/ 	.byte	0x3f
	.zero		1


	//   ....[18]....
        /*02b4*/ 	.word	0x00008180
        /*02b8*/ 	.word	0x00000010
        /*02bc*/ 	.word	0x00030840
        /*02c0*/ 	.short	0x010a
        /*02c2*/ 	.byte	0x3f
	.zero		1


	//   ....[19]....
        /*02c4*/ 	.word	0x00008420
        /*02c8*/ 	.word	0x00000010
        /*02cc*/ 	.word	0x00030828
        /*02d0*/ 	.short	0x010a
        /*02d2*/ 	.byte	0x3f
	.zero		1


	//   ....[20]....
        /*02d4*/ 	.word	0x000086c0
        /*02d8*/ 	.word	0x00000010
        /*02dc*/ 	.word	0x00030848
        /*02e0*/ 	.short	0x010a
        /*02e2*/ 	.byte	0x3f
	.zero		1


	//   ....[21]....
        /*02e4*/ 	.word	0x00008910
        /*02e8*/ 	.word	0x00000010
        /*02ec*/ 	.word	0x00030820
        /*02f0*/ 	.short	0x010a
        /*02f2*/ 	.byte	0x3f
	.zero		1


	//   ....[22]....
        /*02f4*/ 	.word	0x00008c30
        /*02f8*/ 	.word	0x00000010
        /*02fc*/ 	.word	0x00030840
        /*0300*/ 	.short	0x010a
        /*0302*/ 	.byte	0x3f
	.zero		1


	//   ....[23]....
        /*0304*/ 	.word	0x00008ea0
        /*0308*/ 	.word	0x00000010
        /*030c*/ 	.word	0x00030828
        /*0310*/ 	.short	0x010a
        /*0312*/ 	.byte	0x3f
	.zero		1


	//   ....[24]....
        /*0314*/ 	.word	0x00009190
        /*0318*/ 	.word	0x00000003
        /*031c*/ 	.word	0x00030840
        /*0320*/ 	.short	0x010a
        /*0322*/ 	.byte	0x3f
	.zero		1


	//   ....[25]....
        /*0324*/ 	.word	0x000095d0
        /*0328*/ 	.word	0x00000006
        /*032c*/ 	.word	0x00000000
        /*0330*/ 	.short	0x010a
        /*0332*/ 	.byte	0x3f
	.zero		1


	//   ....[26]....
        /*0334*/ 	.word	0x00009630
        /*0338*/ 	.word	0x00000003
        /*033c*/ 	.word	0x00000000
        /*0340*/ 	.short	0x010a
        /*0342*/ 	.byte	0x3f
	.zero		1


	//   ....[27]....
        /*0344*/ 	.word	0x00009690
        /*0348*/ 	.word	0x00000000
        /*034c*/ 	.word	0x00000000
        /*0350*/ 	.short	0x010a
        /*0352*/ 	.byte	0x3f
	.zero		1


	//   ....[28]....
        /*0354*/ 	.word	0x000096c0
        /*0358*/ 	.word	0x00000003
        /*035c*/ 	.word	0x00000000
        /*0360*/ 	.short	0x010a
        /*0362*/ 	.byte	0x3f
	.zero		1


	//   ....[29]....
        /*0364*/ 	.word	0x000097c0
        /*0368*/ 	.word	0x0000000c
        /*036c*/ 	.word	0x00030800
        /*0370*/ 	.short	0x010a
        /*0372*/ 	.byte	0x3f
	.zero		1


	//   ....[30]....
        /*0374*/ 	.word	0x00009810
        /*0378*/ 	.word	0x00000000
        /*037c*/ 	.word	0x00030810
        /*0380*/ 	.short	0x010a
        /*0382*/ 	.byte	0x3f
	.zero		1


	//   ....[31]....
        /*0384*/ 	.word	0x00009860
        /*0388*/ 	.word	0x00000000
        /*038c*/ 	.word	0x00030830
        /*0390*/ 	.short	0x010a
        /*0392*/ 	.byte	0x3f
	.zero		1


	//   ....[32]....
        /*0394*/ 	.word	0x00009ae0
        /*0398*/ 	.word	0x00000010
        /*039c*/ 	.word	0x00030820
        /*03a0*/ 	.short	0x010a
        /*03a2*/ 	.byte	0x3f
	.zero		1


	//   ....[33]....
        /*03a4*/ 	.word	0x00009b30
        /*03a8*/ 	.word	0x00000010
        /*03ac*/ 	.word	0x00030840
        /*03b0*/ 	.short	0x010a
        /*03b2*/ 	.byte	0x3f
	.zero		1


	//   ....[34]....
        /*03b4*/ 	.word	0x00009b80
        /*03b8*/ 	.word	0x00000010
        /*03bc*/ 	.word	0x00030828
        /*03c0*/ 	.short	0x010a
        /*03c2*/ 	.byte	0x3f
	.zero		1


	//   ....[35]....
        /*03c4*/ 	.word	0x00009bd0
        /*03c8*/ 	.word	0x00000010
        /*03cc*/ 	.word	0x00030848
        /*03d0*/ 	.short	0x010a
        /*03d2*/ 	.byte	0x3f
	.zero		1


	//   ....[36]....
        /*03d4*/ 	.word	0x00009c30
        /*03d8*/ 	.word	0x00000010
        /*03dc*/ 	.word	0x00030820
        /*03e0*/ 	.short	0x010a
        /*03e2*/ 	.byte	0x3f
	.zero		1


	//   ....[37]....
        /*03e4*/ 	.word	0x00009c80
        /*03e8*/ 	.word	0x00000010
        /*03ec*/ 	.word	0x00030840
        /*03f0*/ 	.short	0x010a
        /*03f2*/ 	.byte	0x3f
	.zero		1


	//   ....[38]....
        /*03f4*/ 	.word	0x00009cd0
        /*03f8*/ 	.word	0x00000010
        /*03fc*/ 	.word	0x00030828
        /*0400*/ 	.short	0x010a
        /*0402*/ 	.byte	0x3f
	.zero		1


	//   ....[39]....
        /*0404*/ 	.word	0x00009d20
        /*0408*/ 	.word	0x00000003
        /*040c*/ 	.word	0x00030840
        /*0410*/ 	.short	0x010a
        /*0412*/ 	.byte	0x3f
	.zero		1


	//   ....[40]....
        /*0414*/ 	.word	0x00009df0
        /*0418*/ 	.word	0x00000006
        /*041c*/ 	.word	0x00000000
        /*0420*/ 	.short	0x010a
        /*0422*/ 	.byte	0x3f
	.zero		1


	//   ....[41]....
        /*0424*/ 	.word	0x00009e40
        /*0428*/ 	.word	0x00000003
        /*042c*/ 	.word	0x00000000
        /*0430*/ 	.short	0x010a
        /*0432*/ 	.byte	0x3f
	.zero		1


	//   ....[42]....
        /*0434*/ 	.word	0x00009e90
        /*0438*/ 	.word	0x00000000
        /*043c*/ 	.word	0x00000000
        /*0440*/ 	.short	0x010a
        /*0442*/ 	.byte	0x3f
	.zero		1


	//----- nvinfo : EIATTR_NUM_MBARRIERS
	.align		4
.L_666:
        /*0444*/ 	.byte	0x03, 0x38
        /*0446*/ 	.short	0x0009


	//----- nvinfo : EIATTR_EXIT_INSTR_OFFSETS
	.align		4
        /*0448*/ 	.byte	0x04, 0x1c
        /*044a*/ 	.short	(.L_668 - .L_667)


	//   ....[0]....
.L_667:
        /*044c*/ 	.word	0x00009710


	//----- nvinfo : EIATTR_MAX_THREADS
	.align		4
.L_668:
        /*0450*/ 	.byte	0x04, 0x05
        /*0452*/ 	.short	(.L_670 - .L_669)
.L_669:
        /*0454*/ 	.word	0x00000180
        /*0458*/ 	.word	0x00000001
        /*045c*/ 	.word	0x00000001


	//----- nvinfo : EIATTR_CRS_STACK_SIZE
	.align		4
.L_670:
        /*0460*/ 	.byte	0x04, 0x1e
        /*0462*/ 	.short	(.L_672 - .L_671)
.L_671:
        /*0464*/ 	.word	0x00000000


	//----- nvinfo : EIATTR_CBANK_PARAM_SIZE
	.align		4
.L_672:
        /*0468*/ 	.byte	0x03, 0x19
        /*046a*/ 	.short	0x06f0


	//----- nvinfo : EIATTR_PARAM_CBANK
	.align		4
        /*046c*/ 	.byte	0x04, 0x0a
        /*046e*/ 	.short	(.L_674 - .L_673)
	.align		4
.L_673:
        /*0470*/ 	.word	index@(.nv.constant0._ZN7cutlass13device_kernelIN5flash11enable_sm90INS1_16FlashAttnBwdSm90INS1_25CollectiveMainloopBwdSm90ILi2ELi2ELi2EN4cute5tupleIJNS5_1CILi1EEES8_S8_EEENS6_IJNS7_ILi64EEENS7_ILi128EEESB_EEENS_6half_tEfNS_4arch4Sm90ELb0ELb1ELb1ELb0ELb1ELb1ELb0ELb0ELi2ELi1ELi2ELi1ELb0EEENS1_24CollectiveEpilogueBwdGQAISC_fSF_Li256ELb0ELb1EEENS1_19SingleTileSchedulerILb0ELb0ELb0ELi128EEEEEEEEEvNT_6ParamsE)
        /*0474*/ 	.short	0x0210
        /*0476*/ 	.short	0x06f0


	//----- nvinfo : EIATTR_SW_WAR
	.align		4
.L_674:
        /*0478*/ 	.byte	0x04, 0x36
        /*047a*/ 	.short	(.L_676 - .L_675)
.L_675:
        /*047c*/ 	.word	0x00000008
.L_676:


//--------------------- .nv.info._ZN7cutlass13device_kernelIN5flash11enable_sm90INS1_16FlashAttnBwdSm90INS1_25CollectiveMainloopBwdSm90ILi2ELi2ELi2EN4cute5tupleIJNS5_1CILi1EEES8_S8_EEENS6_IJNS7_ILi64EEENS7_ILi128EEESB_EEENS_6half_tEfNS_4arch4Sm90ELb0ELb1ELb1ELb1ELb0ELb1ELb0ELb0ELi2ELi1ELi2ELi1ELb0EEENS1_21CollectiveEpilogueBwdISC_SD_SF_Li256ELb1ELb0ELi1EEENS1_19SingleTileSchedulerILb1ELb0ELb0ELi128EEEEEEEEEvNT_6ParamsE --------------------------
	.section	.nv.info._ZN7cutlass13device_kernelIN5flash11enable_sm90INS1_16FlashAttnBwdSm90INS1_25CollectiveMainloopBwdSm90ILi2ELi2ELi2EN4cute5tupleIJNS5_1CILi1EEES8_S8_EEENS6_IJNS7_ILi64EEENS7_ILi128EEESB_EEENS_6half_tEfNS_4arch4Sm90ELb0ELb1ELb1ELb1ELb0ELb1ELb0ELb0ELi2ELi1ELi2ELi1ELb0EEENS1_21CollectiveEpilogueBwdISC_SD_SF_Li256ELb1ELb0ELi1EEENS1_19SingleTileSchedulerILb1ELb0ELb0ELi128EEEEEEEEEvNT_6ParamsE,"",@"SHT_CUDA_INFO"
	.sectionflags	@""
	.align	4


	//----- nvinfo : EIATTR_CUDA_API_VERSION
	.align		4
        /*0000*/ 	.byte	0x04, 0x37
        /*0002*/ 	.short	(.L_678 - .L_677)
.L_677:
        /*0004*/ 	.word	0x00000082


	//----- nvinfo : EIATTR_KPARAM_INFO
	.align		4
.L_678:
        /*0008*/ 	.byte	0x04, 0x17
        /*000a*/ 	.short	(.L_680 - .L_679)
.L_679:
        /*000c*/ 	.word	0x00000000
        /*0010*/ 	.short	0x0000
        /*0012*/ 	.short	0x0070
        /*0014*/ 	.byte	0x00, 0xf0, 0x01, 0x1a


	//----- nvinfo : EIATTR_SPARSE_MMA_MASK
	.align		4
.L_680:
        /*0018*/ 	.byte	0x03, 0x50
        /*001a*/ 	.short	0x0000


	//----- nvinfo : EIATTR_MAXREG_COUNT
	.align		4
        /*001c*/ 	.byte	0x03, 0x1b
        /*001e*/ 	.short	0x00a8


	//----- nvinfo : EIATTR_NUM_BARRIERS
	.align		4
        /*0020*/ 	.byte	0x02, 0x4c
        /*0022*/ 	.byte	0x10
	.zero		1


	//----- nvinfo : EIATTR_EXTERNS
	.align		4
        /*0024*/ 	.byte	0x04, 0x0f
        /*0026*/ 	.short	(.L_682 - .L_681)


	//   ....[0]....
	.align		4
.L_681:
        /*0028*/ 	.word	index@(__assertfail)


	//----- nvinfo : EIATTR_ANNOTATIONS
	.align		4
.L_682:
        /*002c*/ 	.byte	0x04, 0x55
        /*002e*/ 	.short	(.L_684 - .L_683)


	//   ....[0]....
.L_683:
        /*0030*/ 	.word	0x00000001
        /*0034*/ 	.byte	0xa0, 0x19, 0x00, 0x00, 0x01, 0x00, 0x00, 0x00, 0x70, 0x28, 0x00, 0x00, 0x01, 0x00, 0x00, 0x00
        /*0044*/ 	.byte	0x40, 0x3b, 0x00, 0x00, 0x01, 0x00, 0x00, 0x00, 0xd0, 0x3b, 0x00, 0x00, 0x01, 0x00, 0x00, 0x00
        /*0054*/ 	.byte	0x10, 0xaa, 0x00, 0x00, 0x01, 0x00, 0x00, 0x00, 0xb0, 0xab, 0x00, 0x00, 0x01, 0x00, 0x00, 0x00
        /*0064*/ 	.byte	0x30, 0xb7, 0x00, 0x00, 0x01, 0x00, 0x00, 0x00, 0x50, 0xb7, 0x00, 0x00, 0x01, 0x00, 0x00, 0x00
        /*0074*/ 	.byte	0xc0, 0xba, 0x00, 0x00


	//----- nvinfo : EIATTR_MERCURY_ISA_VERSION
	.align		4
.L_684:
        /*0078*/ 	.byte	0x03, 0x5f
        /*007a*/ 	.short	0x0101


	//----- nvinfo : EIATTR_INT_WARP_WIDE_INSTR_OFFSETS
	.align		4
        /*007c*/ 	.byte	0x04, 0x31
        /*007e*/ 	.short	(.L_686 - .L_685)


	//   ....[0]....
.L_685:
        /*0080*/ 	.word	0x00000190


	//   ....[1]....
        /*0084*/ 	.word	0x000001c0


	//----- nvinfo : EIATTR_COOP_GROUP_MASK_REGIDS
	.align		4
.L_686:
        /*0088*/ 	.byte	0x04, 0x29
        /*008a*/ 	.short	(.L_688 - .L_687)


	//   ....[0]....
.L_687:
        /*008c*/ 	.word	0xffffffff


	//   ....[1]....
        /*0090*/ 	.word	0xffffffff


	//   ....[2]....
        /*0094*/ 	.word	0xffffffff


	//   ....[3]....
        /*0098*/ 	.word	0xffffffff


	//   ....[4]....
        /*009c*/ 	.word	0xffffffff


	//   ....[5]....
        /*00a0*/ 	.word	0xffffffff


	//   ....[6]....
        /*00a4*/ 	.word	0xffffffff


	//   ....[7]....
        /*00a8*/ 	.word	0x0500000f


	//----- nvinfo : EIATTR_COOP_GROUP_INSTR_OFFSETS
	.align		4
.L_688:
        /*00ac*/ 	.byte	0x04, 0x28
        /*00ae*/ 	.short	(.L_690 - .L_689)


	//   ....[0]....
.L_689:
        /*00b0*/ 	.word	0x00000070


	//   ....[1]....
        /*00b4*/ 	.word	0x000001a0


	//   ....[2]....
        /*00b8*/ 	.word	0x000001f0


	//   ....[3]....
        /*00bc*/ 	.word	0x000003e0


	//   ....[4]....
        /*00c0*/ 	.word	0x00000620


	//   ....[5]....
        /*00c4*/ 	.word	0x00001650


	//   ....[6]....
        /*00c8*/ 	.word	0x00008780


	//   ....[7]....
        /*00cc*/ 	.word	0x0000c310


	//----- nvinfo : EIATTR_REG_RECONFIG
	.align		4
.L_690:
        /*00d0*/ 	.byte	0x01, 0x54
	.zero		2


	//----- nvinfo : EIATTR_SYSCALL_OFFSETS
	.align		4
        /*00d4*/ 	.byte	0x04, 0x46
        /*00d6*/ 	.short	(.L_692 - .L_691)


	//   ....[0]....
.L_691:
        /*00d8*/ 	.word	0x00001290


	//   ....[1]....
        /*00dc*/ 	.word	0x00001380


	//   ....[2]....
        /*00e0*/ 	.word	0x000014e0


	//   ....[3]....
        /*00e4*/ 	.word	0x000015d0


	//----- nvinfo : EIATTR_MBARRIER_INSTR_OFFSETS
	.align		4
.L_692:
        /*00e8*/ 	.byte	0x04, 0x39
        /*00ea*/ 	.short	(.L_694 - .L_693)


	//   ....[0]....
.L_693:
        /*00ec*/ 	.word	0x00000290
        /*00f0*/ 	.word	0x000000ff
        /*00f4*/ 	.word	0x00030800
        /*00f8*/ 	.short	0x0100
        /*00fa*/ 	.byte	0x06
	.zero		1


	//   ....[1]....
        /*00fc*/ 	.word	0x00000390
        /*0100*/ 	.word	0x000000ff
        /*0104*/ 	.word	0x00030810
        /*0108*/ 	.short	0x0100
        /*010a*/ 	.byte	0x08
	.zero		1


	//   ....[2]....
        /*010c*/ 	.word	0x000003a0
        /*0110*/ 	.word	0x000000ff
        /*0114*/ 	.word	0x00030820
        /*0118*/ 	.short	0x0100
        /*011a*/ 	.byte	0x08
	.zero		1


	//   ....[3]....
        /*011c*/ 	.word	0x000003b0
        /*0120*/ 	.word	0x000000ff
        /*0124*/ 	.word	0x00030818
        /*0128*/ 	.short	0x0100
        /*012a*/ 	.byte	0x08
	.zero		1


	//   ....[4]....
        /*012c*/ 	.word	0x000003c0
        /*0130*/ 	.word	0x000000ff
        /*0134*/ 	.word	0x00030828
        /*0138*/ 	.short	0x0100
        /*013a*/ 	.byte	0x08
	.zero		1


	//   ....[5]....
        /*013c*/ 	.word	0x000004f0
        /*0140*/ 	.word	0x000000ff
        /*0144*/ 	.word	0x00030830
        /*0148*/ 	.short	0x0100
        /*014a*/ 	.byte	0x08
	.zero		1


	//   ....[6]....
        /*014c*/ 	.word	0x00000500
        /*0150*/ 	.word	0x000000ff
        /*0154*/ 	.word	0x00030840
        /*0158*/ 	.short	0x0100
        /*015a*/ 	.byte	0x08
	.zero		1


	//   ....[7]....
        /*015c*/ 	.word	0x00000510
        /*0160*/ 	.word	0x000000ff
        /*0164*/ 	.word	0x00030838
        /*0168*/ 	.short	0x0100
        /*016a*/ 	.byte	0x08
	.zero		1


	//   ....[8]....
        /*016c*/ 	.word	0x00000520
        /*0170*/ 	.word	0x000000ff
        /*0174*/ 	.word	0x00030848
        /*0178*/ 	.short	0x0100
        /*017a*/ 	.byte	0x08
	.zero		1


	//   ....[9]....
        /*017c*/ 	.word	0x00001680
        /*0180*/ 	.word	0x00000010
        /*0184*/ 	.word	0x00030800
        /*0188*/ 	.short	0x010a
        /*018a*/ 	.byte	0x3f
	.zero		1


	//   ....[10]....
        /*018c*/ 	.word	0x000017b0
        /*0190*/ 	.word	0x00000010
        /*0194*/ 	.word	0x00030800
        /*0198*/ 	.short	0x010a
        /*019a*/ 	.byte	0x3f
	.zero		1


	//   ....[11]....
        /*019c*/ 	.word	0x00001e70
        /*01a0*/ 	.word	0x00000000
        /*01a4*/ 	.word	0x00030810
        /*01a8*/ 	.short	0x010a
        /*01aa*/ 	.byte	0x3f
	.zero		1


	//   ....[12]....
        /*01ac*/ 	.word	0x00001eb0
        /*01b0*/ 	.word	0x00000000
        /*01b4*/ 	.word	0x00030810
        /*01b8*/ 	.short	0x010a
        /*01ba*/ 	.byte	0x3f
	.zero		1


	//   ....[13]....
        /*01bc*/ 	.word	0x00002410
        /*01c0*/ 	.word	0x00000000
        /*01c4*/ 	.word	0x00030830
        /*01c8*/ 	.short	0x010a
        /*01ca*/ 	.byte	0x3f
	.zero		1


	//   ....[14]....
        /*01cc*/ 	.word	0x00002760
        /*01d0*/ 	.word	0x00000000
        /*01d4*/ 	.word	0x00030830
        /*01d8*/ 	.short	0x010a
        /*01da*/ 	.byte	0x3f
	.zero		1


	//   ....[15]....
        /*01dc*/ 	.word	0x00004990
        /*01e0*/ 	.word	0x00000006
        /*01e4*/ 	.word	0x00000000
        /*01e8*/ 	.short	0x0101
        /*01ea*/ 	.byte	0x3f
	.zero		1


	//   ....[16]....
        /*01ec*/ 	.word	0x00004cb0
        /*01f0*/ 	.word	0x00000000
        /*01f4*/ 	.word	0x00000000
        /*01f8*/ 	.short	0x0101
        /*01fa*/ 	.byte	0x3f
	.zero		1


	//   ....[17]....
        /*01fc*/ 	.word	0x0000a500
        /*0200*/ 	.word	0x0000000f
        /*0204*/ 	.word	0x00030820
        /*0208*/ 	.short	0x010a
        /*020a*/ 	.byte	0x3f
	.zero		1


	//   ....[18]....
        /*020c*/ 	.word	0x0000ac30
        /*0210*/ 	.word	0x0000000f
        /*0214*/ 	.word	0x00030840
        /*0218*/ 	.short	0x010a
        /*021a*/ 	.byte	0x3f
	.zero		1


	//   ....[19]....
        /*021c*/ 	.word	0x0000af00
        /*0220*/ 	.word	0x0000000f
        /*0224*/ 	.word	0x00030828
        /*0228*/ 	.short	0x010a
        /*022a*/ 	.byte	0x3f
	.zero		1


	//   ....[20]....
        /*022c*/ 	.word	0x0000b1d0
        /*0230*/ 	.word	0x0000000f
        /*0234*/ 	.word	0x00030848
        /*0238*/ 	.short	0x010a
        /*023a*/ 	.byte	0x3f
	.zero		1


	//   ....[21]....
        /*023c*/ 	.word	0x0000b440
        /*0240*/ 	.word	0x0000000f
        /*0244*/ 	.word	0x00030820
        /*0248*/ 	.short	0x010a
        /*024a*/ 	.byte	0x3f
	.zero		1


	//   ....[22]....
        /*024c*/ 	.word	0x0000b780
        /*0250*/ 	.word	0x0000000f
        /*0254*/ 	.word	0x00030840
        /*0258*/ 	.short	0x010a
        /*025a*/ 	.byte	0x3f
	.zero		1


	//   ....[23]....
        /*025c*/ 	.word	0x0000ba20
        /*0260*/ 	.word	0x0000000f
        /*0264*/ 	.word	0x00030828
        /*0268*/ 	.short	0x010a
        /*026a*/ 	.byte	0x3f
	.zero		1


	//   ....[24]....
        /*026c*/ 	.word	0x0000bd30
        /*0270*/ 	.word	0x00000003
        /*0274*/ 	.word	0x00030840
        /*0278*/ 	.short	0x010a
        /*027a*/ 	.byte	0x3f
	.zero		1


	//   ....[25]....
        /*027c*/ 	.word	0x0000c190
        /*0280*/ 	.word	0x00000007
        /*0284*/ 	.word	0x00000000
        /*0288*/ 	.short	0x010a
        /*028a*/ 	.byte	0x3f
	.zero		1


	//   ....[26]....
        /*028c*/ 	.word	0x0000c1e0
        /*0290*/ 	.word	0x00000003
        /*0294*/ 	.word	0x00000000
        /*0298*/ 	.short	0x010a
        /*029a*/ 	.byte	0x3f
	.zero		1


	//   ....[27]....
        /*029c*/ 	.word	0x0000c240
        /*02a0*/ 	.word	0x00000005
        /*02a4*/ 	.word	0x00000000
        /*02a8*/ 	.short	0x010a
        /*02aa*/ 	.byte	0x3f
	.zero		1


	//   ....[28]....
        /*02ac*/ 	.word	0x0000c270
        /*02b0*/ 	.word	0x00000003
        /*02b4*/ 	.word	0x00000000
        /*02b8*/ 	.short	0x010a
        /*02ba*/ 	.byte	0x3f
	.zero		1


	//   ....[29]....
        /*02bc*/ 	.word	0x0000c370
        /*02c0*/ 	.word	0x0000000c
        /*02c4*/ 	.word	0x00030800
        /*02c8*/ 	.short	0x010a
        /*02ca*/ 	.byte	0x3f
	.zero		1


	//   ....[30]....
        /*02cc*/ 	.word	0x0000c3c0
        /*02d0*/ 	.word	0x00000000
        /*02d4*/ 	.word	0x00030810
        /*02d8*/ 	.short	0x010a
        /*02da*/ 	.byte	0x3f
	.zero		1


	//   ....[31]....
        /*02dc*/ 	.word	0x0000c410
        /*02e0*/ 	.word	0x00000000
        /*02e4*/ 	.word	0x00030830
        /*02e8*/ 	.short	0x010a
        /*02ea*/ 	.byte	0x3f
	.zero		1


	//   ....[32]....
        /*02ec*/ 	.word	0x0000c460
        /*02f0*/ 	.word	0x0000000f
        /*02f4*/ 	.word	0x00030820
        /*02f8*/ 	.short	0x010a
        /*02fa*/ 	.byte	0x3f
	.zero		1


	//   ....[33]....
        /*02fc*/ 	.word	0x0000c4b0
        /*0300*/ 	.word	0x0000000f
        /*0304*/ 	.word	0x00030840
        /*0308*/ 	.short	0x010a
        /*030a*/ 	.byte	0x3f
	.zero		1


	//   ....[34]....
        /*030c*/ 	.word	0x0000c500
        /*0310*/ 	.word	0x0000000f
        /*0314*/ 	.word	0x00030828
        /*0318*/ 	.short	0x010a
        /*031a*/ 	.byte	0x3f
	.zero		1


	//   ....[35]....
        /*031c*/ 	.word	0x0000c550
        /*0320*/ 	.word	0x0000000f
        /*0324*/ 	.word	0x00030848
        /*0328*/ 	.short	0x010a
        /*032a*/ 	.byte	0x3f
	.zero		1


	//   ....[36]....
        /*032c*/ 	.word	0x0000c5b0
        /*0330*/ 	.word	0x0000000f
        /*0334*/ 	.word	0x00030820
        /*0338*/ 	.short	0x010a
        /*033a*/ 	.byte	0x3f
	.zero		1


	//   ....[37]....
        /*033c*/ 	.word	0x0000c600
        /*0340*/ 	.word	0x0000000f
        /*0344*/ 	.word	0x00030840
        /*0348*/ 	.short	0x010a
        /*034a*/ 	.byte	0x3f
	.zero		1


	//   ....[38]....
        /*034c*/ 	.word	0x0000c650
        /*0350*/ 	.word	0x0000000f
        /*0354*/ 	.word	0x00030828
        /*0358*/ 	.short	0x010a
        /*035a*/ 	.byte	0x3f
	.zero		1


	//   ....[39]....
        /*035c*/ 	.word	0x0000c6a0
        /*0360*/ 	.word	0x00000003
        /*0364*/ 	.word	0x00030840
        /*0368*/ 	.short	0x010a
        /*036a*/ 	.byte	0x3f
	.zero		1


	//   ....[40]....
        /*036c*/ 	.word	0x0000c770
        /*0370*/ 	.word	0x00000007
        /*0374*/ 	.word	0x00000000
        /*0378*/ 	.short	0x010a
        /*037a*/ 	.byte	0x3f
	.zero		1


	//   ....[41]....
        /*037c*/ 	.word	0x0000c7c0
        /*0380*/ 	.word	0x00000003
        /*0384*/ 	.word	0x00000000
        /*0388*/ 	.short	0x010a
        /*038a*/ 	.byte	0x3f
	.zero		1


	//   ....[42]....
        /*038c*/ 	.word	0x0000c810
        /*0390*/ 	.word	0x00000005
        /*0394*/ 	.word	0x00000000
        /*0398*/ 	.short	0x010a
        /*039a*/ 	.byte	0x3f
	.zero		1


	//----- nvinfo : EIATTR_NUM_MBARRIERS
	.align		4
.L_694:
        /*039c*/ 	.byte	0x03, 0x38
        /*039e*/ 	.short	0x0009


	//----- nvinfo : EIATTR_EXIT_INSTR_OFFSETS
	.align		4
        /*03a0*/ 	.byte	0x04, 0x1c
        /*03a2*/ 	.short	(.L_696 - .L_695)


	//   ....[0]....
.L_695:
        /*03a4*/ 	.word	0x0000c2c0


	//----- nvinfo : EIATTR_MAX_THREADS
	.align		4
.L_696:
        /*03a8*/ 	.byte	0x04, 0x05
        /*03aa*/ 	.short	(.L_698 - .L_697)
.L_697:
        /*03ac*/ 	.word	0x00000180
        /*03b0*/ 	.word	0x00000001
        /*03b4*/ 	.word	0x00000001


	//----- nvinfo : EIATTR_CRS_STACK_SIZE
	.align		4
.L_698:
        /*03b8*/ 	.byte	0x04, 0x1e
        /*03ba*/ 	.short	(.L_700 - .L_699)
.L_699:
        /*03bc*/ 	.word	0x00000000


	//----- nvinfo : EIATTR_CBANK_PARAM_SIZE
	.align		4
.L_700:
        /*03c0*/ 	.byte	0x03, 0x19
        /*03c2*/ 	.short	0x06f0


	//----- nvinfo : EIATTR_PARAM_CBANK
	.align		4
        /*03c4*/ 	.byte	0x04, 0x0a
        /*03c6*/ 	.short	(.L_702 - .L_701)
	.align		4
.L_701:
        /*03c8*/ 	.word	index@(.nv.constant0._ZN7cutlass13device_kernelIN5flash11enable_sm90INS1_16FlashAttnBwdSm90INS1_25CollectiveMainloopBwdSm90ILi2ELi2ELi2EN4cute5tupleIJNS5_1CILi1EEES8_S8_EEENS6_IJNS7_ILi64EEENS7_ILi128EEESB_EEENS_6half_tEfNS_4arch4Sm90ELb0ELb1ELb1ELb1ELb0ELb1ELb0ELb0ELi2ELi1ELi2ELi1ELb0EEENS1_21CollectiveEpilogueBwdISC_SD_SF_Li256ELb1ELb0ELi1EEENS1_19SingleTileSchedulerILb1ELb0ELb0ELi128EEEEEEEEEvNT_6ParamsE)
        /*03cc*/ 	.short	0x0210
        /*03ce*/ 	.short	0x06f0


	//----- nvinfo : EIATTR_SW_WAR
	.align		4
.L_702:
        /*03d0*/ 	.byte	0x04, 0x36
        /*03d2*/ 	.short	(.L_704 - .L_703)
.L_703:
        /*03d4*/ 	.word	0x00000008
.L_704:


//--------------------- .nv.info._ZN7cutlass13device_kernelIN5flash11enable_sm90INS1_16FlashAttnBwdSm90INS1_25CollectiveMainloopBwdSm90ILi2ELi2ELi2EN4cute5tupleIJNS5_1CILi1EEES8_S8_EEENS6_IJNS7_ILi64EEENS7_ILi128EEESB_EEENS_6half_tEfNS_4arch4Sm90ELb0ELb1ELb1ELb1ELb1ELb1ELb0ELb0ELi2ELi1ELi2ELi1ELb0EEENS1_21CollectiveEpilogueBwdISC_SD_SF_Li256ELb1ELb0ELi1EEENS1_19SingleTileSchedulerILb1ELb0ELb0ELi128EEEEEEEEEvNT_6ParamsE --------------------------
	.section	.nv.info._ZN7cutlass13device_kernelIN5flash11enable_sm90INS1_16FlashAttnBwdSm90INS1_25CollectiveMainloopBwdSm90ILi2ELi2ELi2EN4cute5tupleIJNS5_1CILi1EEES8_S8_EEENS6_IJNS7_ILi64EEENS7_ILi128EEESB_EEENS_6half_tEfNS_4arch4Sm90ELb0ELb1ELb1ELb1ELb1ELb1ELb0ELb0ELi2ELi1ELi2ELi1ELb0EEENS1_21CollectiveEpilogueBwdISC_SD_SF_Li256ELb1ELb0ELi1EEENS1_19SingleTileSchedulerILb1ELb0ELb0ELi128EEEEEEEEEvNT_6ParamsE,"",@"SHT_CUDA_INFO"
	.sectionflags	@""
	.align	4


	//----- nvinfo : EIATTR_CUDA_API_VERSION
	.align		4
        /*0000*/ 	.byte	0x04, 0x37
        /*0002*/ 	.short	(.L_706 - .L_705)
.L_705:
        /*0004*/ 	.word	0x00000082


	//----- nvinfo : EIATTR_KPARAM_INFO
	.align		4
.L_706:
        /*0008*/ 	.byte	0x04, 0x17
        /*000a*/ 	.short	(.L_708 - .L_707)
.L_707:
        /*000c*/ 	.word	0x00000000
        /*0010*/ 	.short	0x0000
        /*0012*/ 	.short	0x0070
        /*0014*/ 	.byte	0x00, 0xf0, 0x01, 0x1a


	//----- nvinfo : EIATTR_SPARSE_MMA_MASK
	.align		4
.L_708:
        /*0018*/ 	.byte	0x03, 0x50
        /*001a*/ 	.short	0x0000


	//----- nvinfo : EIATTR_MAXREG_COUNT
	.align		4
        /*001c*/ 	.byte	0x03, 0x1b
        /*001e*/ 	.short	0x00a8


	//----- nvinfo : EIATTR_NUM_BARRIERS
	.align		4
        /*0020*/ 	.byte	0x02, 0x4c
        /*0022*/ 	.byte	0x10
	.zero		1


	//----- nvinfo : EIATTR_EXTERNS
	.align		4
        /*0024*/ 	.byte	0x04, 0x0f
        /*0026*/ 	.short	(.L_710 - .L_709)


	//   ....[0]....
	.align		4
.L_709:
        /*0028*/ 	.word	index@(__assertfail)


	//----- nvinfo : EIATTR_ANNOTATIONS
	.align		4
.L_710:
        /*002c*/ 	.byte	0x04, 0x55
        /*002e*/ 	.short	(.L_712 - .L_711)


	//   ....[0]....
.L_711:
        /*0030*/ 	.word	0x00000001
        /*0034*/ 	.byte	0xa0, 0x19, 0x00, 0x00, 0x01, 0x00, 0x00, 0x00, 0x70, 0x28, 0x00, 0x00, 0x01, 0x00, 0x00, 0x00
        /*0044*/ 	.byte	0x40, 0x3b, 0x00, 0x00, 0x01, 0x00, 0x00, 0x00, 0xd0, 0x3b, 0x00, 0x00, 0x01, 0x00, 0x00, 0x00
        /*0054*/ 	.byte	0x20, 0xb9, 0x00, 0x00, 0x01, 0x00, 0x00, 0x00, 0xc0, 0xba, 0x00, 0x00, 0x01, 0x00, 0x00, 0x00
        /*0064*/ 	.byte	0x40, 0xc6, 0x00, 0x00, 0x01, 0x00, 0x00, 0x00, 0x60, 0xc6, 0x00, 0x00, 0x01, 0x00, 0x00, 0x00
        /*0074*/ 	.byte	0xd0, 0xc9, 0x00, 0x00


	//----- nvinfo : EIATTR_MERCURY_ISA_VERSION
	.align		4
.L_712:
        /*0078*/ 	.byte	0x03, 0x5f
        /*007a*/ 	.short	0x0101


	//----- nvinfo : EIATTR_INT_WARP_WIDE_INSTR_OFFSETS
	.align		4
        /*007c*/ 	.byte	0x04, 0x31
        /*007e*/ 	.short	(.L_714 - .L_713)


	//   ....[0]....
.L_713:
        /*0080*/ 	.word	0x00000190


	//   ....[1]....
        /*0084*/ 	.word	0x000001c0


	//   ....[2]....
        /*0088*/ 	.word	0x00009660


	//   ....[3]....
        /*008c*/ 	.word	0x00009cb0


	//   ....[4]....
        /*0090*/ 	.word	0x0000a160


	//   ....[5]....
        /*0094*/ 	.word	0x0000a420


	//   ....[6]....
        /*0098*/ 	.word	0x0000a680


	//   ....[7]....
        /*009c*/ 	.word	0x0000a810


	//----- nvinfo : EIATTR_COOP_GROUP_MASK_REGIDS
	.align		4
.L_714:
        /*00a0*/ 	.byte	0x04, 0x29
        /*00a2*/ 	.short	(.L_716 - .L_715)


	//   ....[0]....
.L_715:
        /*00a4*/ 	.word	0xffffffff


	//   ....[1]....
        /*00a8*/ 	.word	0xffffffff


	//   ....[2]....
        /*00ac*/ 	.word	0xffffffff


	//   ....[3]....
        /*00b0*/ 	.word	0xffffffff


	//   ....[4]....
        /*00b4*/ 	.word	0xffffffff


	//   ....[5]....
        /*00b8*/ 	.word	0xffffffff


	//   ....[6]....
        /*00bc*/ 	.word	0xffffffff


	//   ....[7]....
        /*00c0*/ 	.word	0xffffffff


	//   ....[8]....
        /*00c4*/ 	.word	0xffffffff


	//   ....[9]....
        /*00c8*/ 	.word	0xffffffff


	//   ....[10]....
        /*00cc*/ 	.word	0xffffffff


	//   ....[11]....
        /*00d0*/ 	.word	0xffffffff


	//   ....[12]....
        /*00d4*/ 	.word	0xffffffff


	//   ....[13]....
        /*00d8*/ 	.word	0xffffffff


	//   ....[14]....
        /*00dc*/ 	.word	0xffffffff


	//   ....[15]....
        /*00e0*/ 	.word	0xffffffff


	//   ....[16]....
        /*00e4*/ 	.word	0x0500000f


	//   ....[17]....
        /*00e8*/ 	.word	0x0500000f


	//   ....[18]....
        /*00ec*/ 	.word	0x0500000f


	//   ....[19]....
        /*00f0*/ 	.word	0x0500000f


	//----- nvinfo : EIATTR_COOP_GROUP_INSTR_OFFSETS
	.align		4
.L_716:
        /*00f4*/ 	.byte	0x04, 0x28
        /*00f6*/ 	.short	(.L_718 - .L_717)


	//   ....[0]....
.L_717:
        /*00f8*/ 	.word	0x00000070


	//   ....[1]....
        /*00fc*/ 	.word	0x000001a0


	//   ....[2]....
        /*0100*/ 	.word	0x000001f0


	//   ....[3]....
        /*0104*/ 	.word	0x000003e0


	//   ....[4]....
        /*0108*/ 	.word	0x00000620


	//   ....[5]....
        /*010c*/ 	.word	0x00001650


	//   ....[6]....
        /*0110*/ 	.word	0x00008780


	//   ....[7]....
        /*0114*/ 	.word	0x00009260


	//   ....[8]....
        /*0118*/ 	.word	0x00009590


	//   ....[9]....
        /*011c*/ 	.word	0x00009910


	//   ....[10]....
        /*0120*/ 	.word	0x00009be0


	//   ....[11]....
        /*0124*/ 	.word	0x00009e20


	//   ....[12]....
        /*0128*/ 	.word	0x0000a090


	//   ....[13]....
        /*012c*/ 	.word	0x0000a360


	//   ....[14]....
        /*0130*/ 	.word	0x0000a580


	//   ....[15]....
        /*0134*/ 	.word	0x0000a710


	//   ....[16]....
        /*0138*/ 	.word	0x0000d220


	//   ....[17]....
        /*013c*/ 	.word	0x0000d3a0


	//   ....[18]....
        /*0140*/ 	.word	0x0000d410


	//   ....[19]....
        /*0144*/ 	.word	0x0000d480


	//----- nvinfo : EIATTR_REG_RECONFIG
	.align		4
.L_718:
        /*0148*/ 	.byte	0x01, 0x54
	.zero		2


	//----- nvinfo : EIATTR_SYSCALL_OFFSETS
	.align		4
        /*014c*/ 	.byte	0x04, 0x46
        /*014e*/ 	.short	(.L_720 - .L_719)


	//   ....[0]....
.L_719:
        /*0150*/ 	.word	0x00001290


	//   ....[1]....
        /*0154*/ 	.word	0x00001380


	//   ....[2]....
        /*0158*/ 	.word	0x000014e0


	//   ....[3]....
        /*015c*/ 	.word	0x000015d0


	//----- nvinfo : EIATTR_MBARRIER_INSTR_OFFSETS
	.align		4
.L_720:
        /*0160*/ 	.byte	0x04, 0x39
        /*0162*/ 	.short	(.L_722 - .L_721)


	//   ....[0]....
.L_721:
        /*0164*/ 	.word	0x00000290
        /*0168*/ 	.word	0x000000ff
        /*016c*/ 	.word	0x00030800
        /*0170*/ 	.short	0x0100
        /*0172*/ 	.byte	0x06
	.zero		1


	//   ....[1]....
        /*0174*/ 	.word	0x00000390
        /*0178*/ 	.word	0x000000ff
        /*017c*/ 	.word	0x00030810
        /*0180*/ 	.short	0x0100
        /*0182*/ 	.byte	0x08
	.zero		1


	//   ....[2]....
        /*0184*/ 	.word	0x000003a0
        /*0188*/ 	.word	0x000000ff
        /*018c*/ 	.word	0x00030820
        /*0190*/ 	.short	0x0100
        /*0192*/ 	.byte	0x08
	.zero		1


	//   ....[3]....
        /*0194*/ 	.word	0x000003b0
        /*0198*/ 	.word	0x000000ff
        /*019c*/ 	.word	0x00030818
        /*01a0*/ 	.short	0x0100
        /*01a2*/ 	.byte	0x08
	.zero		1


	//   ....[4]....
        /*01a4*/ 	.word	0x000003c0
        /*01a8*/ 	.word	0x000000ff
        /*01ac*/ 	.word	0x00030828
        /*01b0*/ 	.short	0x0100
        /*01b2*/ 	.byte	0x08
	.zero		1


	//   ....[5]....
        /*01b4*/ 	.word	0x000004f0
        /*01b8*/ 	.word	0x000000ff
        /*01bc*/ 	.word	0x00030830
        /*01c0*/ 	.short	0x0100
        /*01c2*/ 	.byte	0x08
	.zero		1


	//   ....[6]....
        /*01c4*/ 	.word	0x00000500
        /*01c8*/ 	.word	0x000000ff
        /*01cc*/ 	.word	0x00030840
        /*01d0*/ 	.short	0x0100
        /*01d2*/ 	.byte	0x08
	.zero		1


	//   ....[7]....
        /*01d4*/ 	.word	0x00000510
        /*01d8*/ 	.word	0x000000ff
        /*01dc*/ 	.word	0x00030838
        /*01e0*/ 	.short	0x0100
        /*01e2*/ 	.byte	0x08
	.zero		1


	//   ....[8]....
        /*01e4*/ 	.word	0x00000520
        /*01e8*/ 	.word	0x000000ff
        /*01ec*/ 	.word	0x00030848
        /*01f0*/ 	.short	0x0100
        /*01f2*/ 	.byte	0x08
	.zero		1


	//   ....[9]....
        /*01f4*/ 	.word	0x00001680
        /*01f8*/ 	.word	0x00000010
        /*01fc*/ 	.word	0x00030800
        /*0200*/ 	.short	0x010a
        /*0202*/ 	.byte	0x3f
	.zero		1


	//   ....[10]....
        /*0204*/ 	.word	0x000017b0
        /*0208*/ 	.word	0x00000010
        /*020c*/ 	.word	0x00030800
        /*0210*/ 	.short	0x010a
        /*0212*/ 	.byte	0x3f
	.zero		1


	//   ....[11]....
        /*0214*/ 	.word	0x00001e70
        /*0218*/ 	.word	0x00000000
        /*021c*/ 	.word	0x00030810
        /*0220*/ 	.short	0x010a
        /*0222*/ 	.byte	0x3f
	.zero		1


	//   ....[12]....
        /*0224*/ 	.word	0x00001eb0
        /*0228*/ 	.word	0x00000000
        /*022c*/ 	.word	0x00030810
        /*0230*/ 	.short	0x010a
        /*0232*/ 	.byte	0x3f
	.zero		1


	//   ....[13]....
        /*0234*/ 	.word	0x00002410
        /*0238*/ 	.word	0x00000000
        /*023c*/ 	.word	0x00030830
        /*0240*/ 	.short	0x010a
        /*0242*/ 	.byte	0x3f
	.zero		1


	//   ....[14]....
        /*0244*/ 	.word	0x00002760
        /*0248*/ 	.word	0x00000000
        /*024c*/ 	.word	0x00030830
        /*0250*/ 	.short	0x010a
        /*0252*/ 	.byte	0x3f
	.zero		1


	//   ....[15]....
        /*0254*/ 	.word	0x00004990
        /*0258*/ 	.word	0x00000006
        /*025c*/ 	.word	0x00000000
        /*0260*/ 	.short	0x0101
        /*0262*/ 	.byte	0x3f
	.zero		1


	//   ....[16]....
        /*0264*/ 	.word	0x00004cb0
        /*0268*/ 	.word	0x00000000
        /*026c*/ 	.word	0x00000000
        /*0270*/ 	.short	0x0101
        /*0272*/ 	.byte	0x3f
	.zero		1


	//   ....[17]....
        /*0274*/ 	.word	0x0000b410
        /*0278*/ 	.word	0x0000000f
        /*027c*/ 	.word	0x00030820
        /*0280*/ 	.short	0x010a
        /*0282*/ 	.byte	0x3f
	.zero		1


	//   ....[18]....
        /*0284*/ 	.word	0x0000bb40
        /*0288*/ 	.word	0x0000000f
        /*028c*/ 	.word	0x00030840
        /*0290*/ 	.short	0x010a
        /*0292*/ 	.byte	0x3f
	.zero		1


	//   ....[19]....
        /*0294*/ 	.word	0x0000be10
        /*0298*/ 	.word	0x0000000f
        /*029c*/ 	.word	0x00030828
        /*02a0*/ 	.short	0x010a
        /*02a2*/ 	.byte	0x3f
	.zero		1


	//   ....[20]....
        /*02a4*/ 	.word	0x0000c0e0
        /*02a8*/ 	.word	0x0000000f
        /*02ac*/ 	.word	0x00030848
        /*02b0*/ 	.short	0x010a
        /*02b2*/ 	.byte	0x3f
	.zero		1


	//   ....[21]....
        /*02b4*/ 	.word	0x0000c350
        /*02b8*/ 	.word	0x0000000f
        /*02bc*/ 	.word	0x00030820
        /*02c0*/ 	.short	0x010a
        /*02c2*/ 	.byte	0x3f
	.zero		1


	//   ....[22]....
        /*02c4*/ 	.word	0x0000c690
        /*02c8*/ 	.word	0x0000000f
        /*02cc*/ 	.word	0x00030840
        /*02d0*/ 	.short	0x010a
        /*02d2*/ 	.byte	0x3f
	.zero		1


	//   ....[23]....
        /*02d4*/ 	.word	0x0000c930
        /*02d8*/ 	.word	0x0000000f
        /*02dc*/ 	.word	0x00030828
        /*02e0*/ 	.short	0x010a
        /*02e2*/ 	.byte	0x3f
	.zero		1


	//   ....[24]....
        /*02e4*/ 	.word	0x0000cc40
        /*02e8*/ 	.word	0x00000003
        /*02ec*/ 	.word	0x00030840
        /*02f0*/ 	.short	0x010a
        /*02f2*/ 	.byte	0x3f
	.zero		1


	//   ....[25]....
        /*02f4*/ 	.word	0x0000d0a0
        /*02f8*/ 	.word	0x00000007
        /*02fc*/ 	.word	0x00000000
        /*0300*/ 	.short	0x010a
        /*0302*/ 	.byte	0x3f
	.zero		1


	//   ....[26]....
        /*0304*/ 	.word	0x0000d0f0
        /*0308*/ 	.word	0x00000003
        /*030c*/ 	.word	0x00000000
        /*0310*/ 	.short	0x010a
        /*0312*/ 	.byte	0x3f
	.zero		1


	//   ....[27]....
        /*0314*/ 	.word	0x0000d150
        /*0318*/ 	.word	0x00000005
        /*031c*/ 	.word	0x00000000
        /*0320*/ 	.short	0x010a
        /*0322*/ 	.byte	0x3f
	.zero		1


	//   ....[28]....
        /*0324*/ 	.word	0x0000d180
        /*0328*/ 	.word	0x00000003
        /*032c*/ 	.word	0x00000000
        /*0330*/ 	.short	0x010a
        /*0332*/ 	.byte	0x3f
	.zero		1


	//   ....[29]....
        /*0334*/ 	.word	0x0000d280
        /*0338*/ 	.word	0x0000000c
        /*033c*/ 	.word	0x00030800
        /*0340*/ 	.short	0x010a
        /*0342*/ 	.byte	0x3f
	.zero		1


	//   ....[30]....
        /*0344*/ 	.word	0x0000d2d0
        /*0348*/ 	.word	0x00000000
        /*034c*/ 	.word	0x00030810
        /*0350*/ 	.short	0x010a
        /*0352*/ 	.byte	0x3f
	.zero		1


	//   ....[31]....
        /*0354*/ 	.word	0x0000d320
        /*0358*/ 	.word	0x00000000
        /*035c*/ 	.word	0x00030830
        /*0360*/ 	.short	0x010a
        /*0362*/ 	.byte	0x3f
	.zero		1


	//   ....[32]....
        /*0364*/ 	.word	0x0000d4c0
        /*0368*/ 	.word	0x0000000f
        /*036c*/ 	.word	0x00030820
        /*0370*/ 	.short	0x010a
        /*0372*/ 	.byte	0x3f
	.zero		1


	//   ....[33]....
        /*0374*/ 	.word	0x0000d510
        /*0378*/ 	.word	0x0000000f
        /*037c*/ 	.word	0x00030840
        /*0380*/ 	.short	0x010a
        /*0382*/ 	.byte	0x3f
	.zero		1


	//   ....[34]....
        /*0384*/ 	.word	0x0000d560
        /*0388*/ 	.word	0x0000000f
        /*038c*/ 	.word	0x00030828
        /*0390*/ 	.short	0x010a
        /*0392*/ 	.byte	0x3f
	.zero		1


	//   ....[35]....
        /*0394*/ 	.word	0x0000d5b0
        /*0398*/ 	.word	0x0000000f
        /*039c*/ 	.word	0x00030848
        /*03a0*/ 	.short	0x010a
        /*03a2*/ 	.byte	0x3f
	.zero		1


	//   ....[36]....
        /*03a4*/ 	.word	0x0000d610
        /*03a8*/ 	.word	0x0000000f
        /*03ac*/ 	.word	0x00030820
        /*03b0*/ 	.short	0x010a
        /*03b2*/ 	.byte	0x3f
	.zero		1


	//   ....[37]....
        /*03b4*/ 	.word	0x0000d660
        /*03b8*/ 	.word	0x0000000f
        /*03bc*/ 	.word	0x00030840
        /*03c0*/ 	.short	0x010a
        /*03c2*/ 	.byte	0x3f
	.zero		1


	//   ....[38]....
        /*03c4*/ 	.word	0x0000d6b0
        /*03c8*/ 	.word	0x0000000f
        /*03cc*/ 	.word	0x00030828
        /*03d0*/ 	.short	0x010a
        /*03d2*/ 	.byte	0x3f
	.zero		1


	//   ....[39]....
        /*03d4*/ 	.word	0x0000d700
        /*03d8*/ 	.word	0x00000003
        /*03dc*/ 	.word	0x00030840
        /*03e0*/ 	.short	0x010a
        /*03e2*/ 	.byte	0x3f
	.zero		1


	//   ....[40]....
        /*03e4*/ 	.word	0x0000d7d0
        /*03e8*/ 	.word	0x00000007
        /*03ec*/ 	.word	0x00000000
        /*03f0*/ 	.short	0x010a
        /*03f2*/ 	.byte	0x3f
	.zero		1


	//   ....[41]....
        /*03f4*/ 	.word	0x0000d820
        /*03f8*/ 	.word	0x00000003
        /*03fc*/ 	.word	0x00000000
        /*0400*/ 	.short	0x010a
        /*0402*/ 	.byte	0x3f
	.zero		1


	//   ....[42]....
        /*0404*/ 	.word	0x0000d870
        /*0408*/ 	.word	0x00000005
        /*040c*/ 	.word	0x00000000
        /*0410*/ 	.short	0x010a
        /*0412*/ 	.byte	0x3f
	.zero		1


	//----- nvinfo : EIATTR_NUM_MBARRIERS
	.align		4
.L_722:
        /*0414*/ 	.byte	0x03, 0x38
        /*0416*/ 	.short	0x0009


	//----- nvinfo : EIATTR_EXIT_INSTR_OFFSETS
	.align		4
        /*0418*/ 	.byte	0x04, 0x1c
        /*041a*/ 	.short	(.L_724 - .L_723)


	//   ....[0]....
.L_723:
        /*041c*/ 	.word	0x0000d1d0


	//----- nvinfo : EIATTR_MAX_THREADS
	.align		4
.L_724:
        /*0420*/ 	.byte	0x04, 0x05
        /*0422*/ 	.short	(.L_726 - .L_725)
.L_725:
        /*0424*/ 	.word	0x00000180
        /*0428*/ 	.word	0x00000001
        /*042c*/ 	.word	0x00000001


	//----- nvinfo : EIATTR_CRS_STACK_SIZE
	.align		4
.L_726:
        /*0430*/ 	.byte	0x04, 0x1e
        /*0432*/ 	.short	(.L_728 - .L_727)
.L_727:
        /*0434*/ 	.word	0x00000000


	//----- nvinfo : EIATTR_CBANK_PARAM_SIZE
	.align		4
.L_728:
        /*0438*/ 	.byte	0x03, 0x19
        /*043a*/ 	.short	0x06f0


	//----- nvinfo : EIATTR_PARAM_CBANK
	.align		4
        /*043c*/ 	.byte	0x04, 0x0a
        /*043e*/ 	.short	(.L_730 - .L_729)
	.align		4
.L_729:
        /*0440*/ 	.word	index@(.nv.constant0._ZN7cutlass13device_kernelIN5flash11enable_sm90INS1_16FlashAttnBwdSm90INS1_25CollectiveMainloopBwdSm90ILi2ELi2ELi2EN4cute5tupleIJNS5_1CILi1EEES8_S8_EEENS6_IJNS7_ILi64EEENS7_ILi128EEESB_EEENS_6half_tEfNS_4arch4Sm90ELb0ELb1ELb1ELb1ELb1ELb1ELb0ELb0ELi2ELi1ELi2ELi1ELb0EEENS1_21CollectiveEpilogueBwdISC_SD_SF_Li256ELb1ELb0ELi1EEENS1_19SingleTileSchedulerILb1ELb0ELb0ELi128EEEEEEEEEvNT_6ParamsE)
        /*0444*/ 	.short	0x0210
        /*0446*/ 	.short	0x06f0


	//----- nvinfo : EIATTR_SW_WAR
	.align		4
.L_730:
        /*0448*/ 	.byte	0x04, 0x36
        /*044a*/ 	.short	(.L_732 - .L_731)
.L_731:
        /*044c*/ 	.word	0x00000008
.L_732:


//--------------------- .nv.info._ZN7cutlass13device_kernelIN5flash11enable_sm90INS1_16FlashAttnBwdSm90INS1_25CollectiveMainloopBwdSm90ILi2ELi2ELi2EN4cute5tupleIJNS5_1CILi1EEES8_S8_EEENS6_IJNS7_ILi64EEENS7_ILi128EEESB_EEENS_6half_tEfNS_4arch4Sm90ELb0ELb1ELb1ELb1ELb0ELb1ELb0ELb0ELi2ELi1ELi2ELi1ELb0EEENS1_24CollectiveEpilogueBwdGQAISC_fSF_Li256ELb1ELb0EEENS1_19SingleTileSchedulerILb1ELb0ELb0ELi128EEEEEEEEEvNT_6ParamsE --------------------------
	.section	.nv.info._ZN7cutlass13device_kernelIN5flash11enable_sm90INS1_16FlashAttnBwdSm90INS1_25CollectiveMainloopBwdSm90ILi2ELi2ELi2EN4cute5tupleIJNS5_1CILi1EEES8_S8_EEENS6_IJNS7_ILi64EEENS7_ILi128EEESB_EEENS_6half_tEfNS_4arch4Sm90ELb0ELb1ELb1ELb1ELb0ELb1ELb0ELb0ELi2ELi1ELi2ELi1ELb0EEENS1_24CollectiveEpilogueBwdGQAISC_fSF_Li256ELb1ELb0EEENS1_19SingleTileSchedulerILb1ELb0ELb0ELi128EEEEEEEEEvNT_6ParamsE,"",@"SHT_CUDA_INFO"
	.sectionflags	@""
	.align	4


	//----- nvinfo : EIATTR_CUDA_API_VERSION
	.align		4
        /*0000*/ 	.byte	0x04, 0x37
        /*0002*/ 	.short	(.L_734 - .L_733)
.L_733:
        /*0004*/ 	.word	0x00000082


	//----- nvinfo : EIATTR_KPARAM_INFO
	.align		4
.L_734:
        /*0008*/ 	.byte	0x04, 0x17
        /*000a*/ 	.short	(.L_736 - .L_735)
.L_735:
        /*000c*/ 	.word	0x00000000
        /*0010*/ 	.short	0x0000
        /*0012*/ 	.short	0x0070
        /*0014*/ 	.byte	0x00, 0xf0, 0x01, 0x1a


	//----- nvinfo : EIATTR_SPARSE_MMA_MASK
	.align		4
.L_736:
        /*0018*/ 	.byte	0x03, 0x50
        /*001a*/ 	.short	0x0000


	//----- nvinfo : EIATTR_MAXREG_COUNT
	.align		4
        /*001c*/ 	.byte	0x03, 0x1b
        /*001e*/ 	.short	0x00a8


	//----- nvinfo : EIATTR_NUM_BARRIERS
	.align		4
        /*0020*/ 	.byte	0x02, 0x4c
        /*0022*/ 	.byte	0x10
	.zero		1


	//----- nvinfo : EIATTR_EXTERNS
	.align		4
        /*0024*/ 	.byte	0x04, 0x0f
        /*0026*/ 	.short	(.L_738 - .L_737)


	//   ....[0]....
	.align		4
.L_737:
        /*0028*/ 	.word	index@(__assertfail)


	//----- nvinfo : EIATTR_ANNOTATIONS
	.align		4
.L_738:
        /*002c*/ 	.byte	0x04, 0x55
        /*002e*/ 	.short	(.L_740 - .L_739)


	//   ....[0]....
.L_739:
        /*0030*/ 	.word	0x00000001
        /*0034*/ 	.byte	0x80, 0x19, 0x00, 0x00, 0x01, 0x00, 0x00, 0x00, 0x50, 0x28, 0x00, 0x00, 0x01, 0x00, 0x00, 0x00
        /*0044*/ 	.byte	0x20, 0x3b, 0x00, 0x00, 0x01, 0x00, 0x00, 0x00, 0xb0, 0x3b, 0x00, 0x00, 0x01, 0x00, 0x00, 0x00
        /*0054*/ 	.byte	0x50, 0x7d, 0x00, 0x00, 0x01, 0x00, 0x00, 0x00, 0xf0, 0x7e, 0x00, 0x00, 0x01, 0x00, 0x00, 0x00
        /*0064*/ 	.byte	0x70, 0x8a, 0x00, 0x00, 0x01, 0x00, 0x00, 0x00, 0x90, 0x8a, 0x00, 0x00, 0x01, 0x00, 0x00, 0x00
        /*0074*/ 	.byte	0x00, 0x8e, 0x00, 0x00


	//----- nvinfo : EIATTR_MERCURY_ISA_VERSION
	.align		4
.L_740:
        /*0078*/ 	.byte	0x03, 0x5f
        /*007a*/ 	.short	0x0101


	//----- nvinfo : EIATTR_INT_WARP_WIDE_INSTR_OFFSETS
	.align		4
        /*007c*/ 	.byte	0x04, 0x31
        /*007e*/ 	.short	(.L_742 - .L_741)


	//   ....[0]....
.L_741:
        /*0080*/ 	.word	0x00000190


	//   ....[1]....
        /*0084*/ 	.word	0x000001c0


	//----- nvinfo : EIATTR_COOP_GROUP_MASK_REGIDS
	.align		4
.L_742:
        /*0088*/ 	.byte	0x04, 0x29
        /*008a*/ 	.short	(.L_744 - .L_743)


	//   ....[0]....
.L_743:
        /*008c*/ 	.word	0xffffffff


	//   ....[1]....
        /*0090*/ 	.word	0xffffffff


	//   ....[2]....
        /*0094*/ 	.word	0xffffffff


	//   ....[3]....
        /*0098*/ 	.word	0xffffffff


	//   ....[4]....
        /*009c*/ 	.word	0xffffffff


	//   ....[5]....
        /*00a0*/ 	.word	0xffffffff


	//   ....[6]....
        /*00a4*/ 	.word	0xffffffff


	//   ....[7]....
        /*00a8*/ 	.word	0x0500000f


	//----- nvinfo : EIATTR_COOP_GROUP_INSTR_OFFSETS
	.align		4
.L_744:
        /*00ac*/ 	.byte	0x04, 0x28
        /*00ae*/ 	.short	(.L_746 - .L_745)


	//   ....[0]....
.L_745:
        /*00b0*/ 	.word	0x00000070


	//   ....[1]....
        /*00b4*/ 	.word	0x000001a0


	//   ....[2]....
        /*00b8*/ 	.word	0x000001f0


	//   ....[3]....
        /*00bc*/ 	.word	0x000003e0


	//   ....[4]....
        /*00c0*/ 	.word	0x00000620


	//   ....[5]....
        /*00c4*/ 	.word	0x00001630


	//   ....[6]....
        /*00c8*/ 	.word	0x00005ac0


	//   ....[7]....
        /*00cc*/ 	.word	0x00009650


	//----- nvinfo : EIATTR_REG_RECONFIG
	.align		4
.L_746:
        /*00d0*/ 	.byte	0x01, 0x54
	.zero		2


	//----- nvinfo : EIATTR_SYSCALL_OFFSETS
	.align		4
        /*00d4*/ 	.byte	0x04, 0x46
        /*00d6*/ 	.short	(.L_748 - .L_747)


	//   ....[0]....
.L_747:
        /*00d8*/ 	.word	0x00001270


	//   ....[1]....
        /*00dc*/ 	.word	0x00001360


	//   ....[2]....
        /*00e0*/ 	.word	0x000014c0


	//   ....[3]....
        /*00e4*/ 	.word	0x000015b0


	//----- nvinfo : EIATTR_MBARRIER_INSTR_OFFSETS
	.align		4
.L_748:
        /*00e8*/ 	.byte	0x04, 0x39
        /*00ea*/ 	.short	(.L_750 - .L_749)


	//   ....[0]....
.L_749:
        /*00ec*/ 	.word	0x00000290
        /*00f0*/ 	.word	0x000000ff
        /*00f4*/ 	.word	0x00030800
        /*00f8*/ 	.short	0x0100
        /*00fa*/ 	.byte	0x06
	.zero		1


	//   ....[1]....
        /*00fc*/ 	.word	0x00000390
        /*0100*/ 	.word	0x000000ff
        /*0104*/ 	.word	0x00030810
        /*0108*/ 	.short	0x0100
        /*010a*/ 	.byte	0x08
	.zero		1


	//   ....[2]....
        /*010c*/ 	.word	0x000003a0
        /*0110*/ 	.word	0x000000ff
        /*0114*/ 	.word	0x00030820
        /*0118*/ 	.short	0x0100
        /*011a*/ 	.byte	0x08
	.zero		1


	//   ....[3]....
        /*011c*/ 	.word	0x000003b0
        /*0120*/ 	.word	0x000000ff
        /*0124*/ 	.word	0x00030818
        /*0128*/ 	.short	0x0100
        /*012a*/ 	.byte	0x08
	.zero		1


	//   ....[4]....
        /*012c*/ 	.word	0x000003c0
        /*0130*/ 	.word	0x000000ff
        /*0134*/ 	.word	0x00030828
        /*0138*/ 	.short	0x0100
        /*013a*/ 	.byte	0x08
	.zero		1


	//   ....[5]....
        /*013c*/ 	.word	0x000004f0
        /*0140*/ 	.word	0x000000ff
        /*0144*/ 	.word	0x00030830
        /*0148*/ 	.short	0x0100
        /*014a*/ 	.byte	0x08
	.zero		1


	//   ....[6]....
        /*014c*/ 	.word	0x00000500
        /*0150*/ 	.word	0x000000ff
        /*0154*/ 	.word	0x00030840
        /*0158*/ 	.short	0x0100
        /*015a*/ 	.byte	0x08
	.zero		1


	//   ....[7]....
        /*015c*/ 	.word	0x00000510
        /*0160*/ 	.word	0x000000ff
        /*0164*/ 	.word	0x00030838
        /*0168*/ 	.short	0x0100
        /*016a*/ 	.byte	0x08
	.zero		1


	//   ....[8]....
        /*016c*/ 	.word	0x00000520
        /*0170*/ 	.word	0x000000ff
        /*0174*/ 	.word	0x00030848
        /*0178*/ 	.short	0x0100
        /*017a*/ 	.byte	0x08
	.zero		1


	//   ....[9]....
        /*017c*/ 	.word	0x00001660
        /*0180*/ 	.word	0x00000010
        /*0184*/ 	.word	0x00030800
        /*0188*/ 	.short	0x010a
        /*018a*/ 	.byte	0x3f
	.zero		1


	//   ....[10]....
        /*018c*/ 	.word	0x00001790
        /*0190*/ 	.word	0x00000010
        /*0194*/ 	.word	0x00030800
        /*0198*/ 	.short	0x010a
        /*019a*/ 	.byte	0x3f
	.zero		1


	//   ....[11]....
        /*019c*/ 	.word	0x00001e50
        /*01a0*/ 	.word	0x00000000
        /*01a4*/ 	.word	0x00030810
        /*01a8*/ 	.short	0x010a
        /*01aa*/ 	.byte	0x3f
	.zero		1


	//   ....[12]....
        /*01ac*/ 	.word	0x00001e90
        /*01b0*/ 	.word	0x00000000
        /*01b4*/ 	.word	0x00030810
        /*01b8*/ 	.short	0x010a
        /*01ba*/ 	.byte	0x3f
	.zero		1


	//   ....[13]....
        /*01bc*/ 	.word	0x000023f0
        /*01c0*/ 	.word	0x00000000
        /*01c4*/ 	.word	0x00030830
        /*01c8*/ 	.short	0x010a
        /*01ca*/ 	.byte	0x3f
	.zero		1


	//   ....[14]....
        /*01cc*/ 	.word	0x00002740
        /*01d0*/ 	.word	0x00000000
        /*01d4*/ 	.word	0x00030830
        /*01d8*/ 	.short	0x010a
        /*01da*/ 	.byte	0x3f
	.zero		1


	//   ....[15]....
        /*01dc*/ 	.word	0x00004970
        /*01e0*/ 	.word	0x00000006
        /*01e4*/ 	.word	0x00000000
        /*01e8*/ 	.short	0x0101
        /*01ea*/ 	.byte	0x3f
	.zero		1


	//   ....[16]....
        /*01ec*/ 	.word	0x00004c90
        /*01f0*/ 	.word	0x00000000
        /*01f4*/ 	.word	0x00000000
        /*01f8*/ 	.short	0x0101
        /*01fa*/ 	.byte	0x3f
	.zero		1


	//   ....[17]....
        /*01fc*/ 	.word	0x00007840
        /*0200*/ 	.word	0x0000000f
        /*0204*/ 	.word	0x00030820
        /*0208*/ 	.short	0x010a
        /*020a*/ 	.byte	0x3f
	.zero		1


	//   ....[18]....
        /*020c*/ 	.word	0x00007f70
        /*0210*/ 	.word	0x0000000f
        /*0214*/ 	.word	0x00030840
        /*0218*/ 	.short	0x010a
        /*021a*/ 	.byte	0x3f
	.zero		1


	//   ....[19]....
        /*021c*/ 	.word	0x00008240
        /*0220*/ 	.word	0x0000000f
        /*0224*/ 	.word	0x00030828
        /*0228*/ 	.short	0x010a
        /*022a*/ 	.byte	0x3f
	.zero		1


	//   ....[20]....
        /*022c*/ 	.word	0x00008510
        /*0230*/ 	.word	0x0000000f
        /*0234*/ 	.word	0x00030848
        /*0238*/ 	.short	0x010a
        /*023a*/ 	.byte	0x3f
	.zero		1


	//   ....[21]....
        /*023c*/ 	.word	0x00008780
        /*0240*/ 	.word	0x0000000f
        /*0244*/ 	.word	0x00030820
        /*0248*/ 	.short	0x010a
        /*024a*/ 	.byte	0x3f
	.zero		1


	//   ....[22]....
        /*024c*/ 	.word	0x00008ac0
        /*0250*/ 	.word	0x0000000f
        /*0254*/ 	.word	0x00030840
        /*0258*/ 	.short	0x010a
        /*025a*/ 	.byte	0x3f
	.zero		1


	//   ....[23]....
        /*025c*/ 	.word	0x00008d60
        /*0260*/ 	.word	0x0000000f
        /*0264*/ 	.word	0x00030828
        /*0268*/ 	.short	0x010a
        /*026a*/ 	.byte	0x3f
	.zero		1


	//   ....[24]....
        /*026c*/ 	.word	0x00009070
        /*0270*/ 	.word	0x00000003
        /*0274*/ 	.word	0x00030840
        /*0278*/ 	.short	0x010a
        /*027a*/ 	.byte	0x3f
	.zero		1


	//   ....[25]....
        /*027c*/ 	.word	0x000094d0
        /*0280*/ 	.word	0x00000007
        /*0284*/ 	.word	0x00000000
        /*0288*/ 	.short	0x010a
        /*028a*/ 	.byte	0x3f
	.zero		1


	//   ....[26]....
        /*028c*/ 	.word	0x00009520
        /*0290*/ 	.word	0x00000003
        /*0294*/ 	.word	0x00000000
        /*0298*/ 	.short	0x010a
        /*029a*/ 	.byte	0x3f
	.zero		1


	//   ....[27]....
        /*029c*/ 	.word	0x00009580
        /*02a0*/ 	.word	0x00000005
        /*02a4*/ 	.word	0x00000000
        /*02a8*/ 	.short	0x010a
        /*02aa*/ 	.byte	0x3f
	.zero		1


	//   ....[28]....
        /*02ac*/ 	.word	0x000095b0
        /*02b0*/ 	.word	0x00000003
        /*02b4*/ 	.word	0x00000000
        /*02b8*/ 	.short	0x010a
        /*02ba*/ 	.byte	0x3f
	.zero		1


	//   ....[29]....
        /*02bc*/ 	.word	0x000096b0
        /*02c0*/ 	.word	0x0000000c
        /*02c4*/ 	.word	0x00030800
        /*02c8*/ 	.short	0x010a
        /*02ca*/ 	.byte	0x3f
	.zero		1


	//   ....[30]....
        /*02cc*/ 	.word	0x00009700
        /*02d0*/ 	.word	0x00000000
        /*02d4*/ 	.word	0x00030810
        /*02d8*/ 	.short	0x010a
        /*02da*/ 	.byte	0x3f
	.zero		1


	//   ....[31]....
        /*02dc*/ 	.word	0x00009750
        /*02e0*/ 	.word	0x00000000
        /*02e4*/ 	.word	0x00030830
        /*02e8*/ 	.short	0x010a
        /*02ea*/ 	.byte	0x3f
	.zero		1


	//   ....[32]....
        /*02ec*/ 	.word	0x000097a0
        /*02f0*/ 	.word	0x0000000f
        /*02f4*/ 	.word	0x00030820
        /*02f8*/ 	.short	0x010a
        /*02fa*/ 	.byte	0x3f
	.zero		1


	//   ....[33]....
        /*02fc*/ 	.word	0x000097f0
        /*0300*/ 	.word	0x0000000f
        /*0304*/ 	.word	0x00030840
        /*0308*/ 	.short	0x010a
        /*030a*/ 	.byte	0x3f
	.zero		1


	//   ....[34]....
        /*030c*/ 	.word	0x00009840
        /*0310*/ 	.word	0x0000000f
        /*0314*/ 	.word	0x00030828
        /*0318*/ 	.short	0x010a
        /*031a*/ 	.byte	0x3f
	.zero		1


	//   ....[35]....
        /*031c*/ 	.word	0x00009890
        /*0320*/ 	.word	0x0000000f
        /*0324*/ 	.word	0x00030848
        /*0328*/ 	.short	0x010a
        /*032a*/ 	.byte	0x3f
	.zero		1


	//   ....[36]....
        /*032c*/ 	.word	0x000098f0
        /*0330*/ 	.word	0x0000000f
        /*0334*/ 	.word	0x00030820
        /*0338*/ 	.short	0x010a
        /*033a*/ 	.byte	0x3f
	.zero		1


	//   ....[37]....
        /*033c*/ 	.word	0x00009940
        /*0340*/ 	.word	0x0000000f
        /*0344*/ 	.word	0x00030840
        /*0348*/ 	.short	0x010a
        /*034a*/ 	.byte	0x3f
	.zero		1


	//   ....[38]....
        /*034c*/ 	.word	0x00009990
        /*0350*/ 	.word	0x0000000f
        /*0354*/ 	.word	0x00030828
        /*0358*/ 	.short	0x010a
        /*035a*/ 	.byte	0x3f
	.zero		1


	//   ....[39]....
        /*035c*/ 	.word	0x000099e0
        /*0360*/ 	.word	0x00000003
        /*0364*/ 	.word	0x00030840
        /*0368*/ 	.short	0x010a
        /*036a*/ 	.byte	0x3f
	.zero		1


	//   ....[40]....
        /*036c*/ 	.word	0x00009ab0
        /*0370*/ 	.word	0x00000007
        /*0374*/ 	.word	0x00000000
        /*0378*/ 	.short	0x010a
        /*037a*/ 	.byte	0x3f
	.zero		1


	//   ....[41]....
        /*037c*/ 	.word	0x00009b00
        /*0380*/ 	.word	0x00000003
        /*0384*/ 	.word	0x00000000
        /*0388*/ 	.short	0x010a
        /*038a*/ 	.byte	0x3f
	.zero		1


	//   ....[42]....
        /*038c*/ 	.word	0x00009b50
        /*0390*/ 	.word	0x00000005
        /*0394*/ 	.word	0x00000000
        /*0398*/ 	.short	0x010a
        /*039a*/ 	.byte	0x3f
	.zero		1


	//----- nvinfo : EIATTR_NUM_MBARRIERS
	.align		4
.L_750:
        /*039c*/ 	.byte	0x03, 0x38
        /*039e*/ 	.short	0x0009


	//----- nvinfo : EIATTR_EXIT_INSTR_OFFSETS
	.align		4
        /*03a0*/ 	.byte	0x04, 0x1c
        /*03a2*/ 	.short	(.L_752 - .L_751)


	//   ....[0]....
.L_751:
        /*03a4*/ 	.word	0x00009600


	//----- nvinfo : EIATTR_MAX_THREADS
	.align		4
.L_752:
        /*03a8*/ 	.byte	0x04, 0x05
        /*03aa*/ 	.short	(.L_754 - .L_753)
.L_753:
        /*03ac*/ 	.word	0x00000180
        /*03b0*/ 	.word	0x00000001
        /*03b4*/ 	.word	0x00000001


	//----- nvinfo : EIATTR_CRS_STACK_SIZE
	.align		4
.L_754:
        /*03b8*/ 	.byte	0x04, 0x1e
        /*03ba*/ 	.short	(.L_756 - .L_755)
.L_755:
        /*03bc*/ 	.word	0x00000000


	//----- nvinfo : EIATTR_CBANK_PARAM_SIZE
	.align		4
.L_756:
        /*03c0*/ 	.byte	0x03, 0x19
        /*03c2*/ 	.short	0x06f0


	//----- nvinfo : EIATTR_PARAM_CBANK
	.align		4
        /*03c4*/ 	.byte	0x04, 0x0a
        /*03c6*/ 	.short	(.L_758 - .L_757)
	.align		4
.L_757:
        /*03c8*/ 	.word	index@(.nv.constant0._ZN7cutlass13device_kernelIN5flash11enable_sm90INS1_16FlashAttnBwdSm90INS1_25CollectiveMainloopBwdSm90ILi2ELi2ELi2EN4cute5tupleIJNS5_1CILi1EEES8_S8_EEENS6_IJNS7_ILi64EEENS7_ILi128EEESB_EEENS_6half_tEfNS_4arch4Sm90ELb0ELb1ELb1ELb1ELb0ELb1ELb0ELb0ELi2ELi1ELi2ELi1ELb0EEENS1_24CollectiveEpilogueBwdGQAISC_fSF_Li256ELb1ELb0EEENS1_19SingleTileSchedulerILb1ELb0ELb0ELi128EEEEEEEEEvNT_6ParamsE)
        /*03cc*/ 	.short	0x0210
        /*03ce*/ 	.short	0x06f0


	//----- nvinfo : EIATTR_SW_WAR
	.align		4
.L_758:
        /*03d0*/ 	.byte	0x04, 0x36
        /*03d2*/ 	.short	(.L_760 - .L_759)
.L_759:
        /*03d4*/ 	.word	0x00000008
.L_760:


//--------------------- .nv.info._ZN7cutlass13device_kernelIN5flash11enable_sm90INS1_16FlashAttnBwdSm90INS1_25CollectiveMainloopBwdSm90ILi2ELi2ELi2EN4cute5tupleIJNS5_1CILi1EEES8_S8_EEENS6_IJNS7_ILi64EEENS7_ILi128EEESB_EEENS_6half_tEfNS_4arch4Sm90ELb0ELb1ELb1ELb1ELb1ELb1ELb0ELb0ELi2ELi1ELi2ELi1ELb0EEENS1_24CollectiveEpilogueBwdGQAISC_fSF_Li256ELb1ELb1EEENS1_19SingleTileSchedulerILb1ELb0ELb0ELi128EEEEEEEEEvNT_6ParamsE --------------------------
	.section	.nv.info._ZN7cutlass13device_kernelIN5flash11enable_sm90INS1_16FlashAttnBwdSm90INS1_25CollectiveMainloopBwdSm90ILi2ELi2ELi2EN4cute5tupleIJNS5_1CILi1EEES8_S8_EEENS6_IJNS7_ILi64EEENS7_ILi128EEESB_EEENS_6half_tEfNS_4arch4Sm90ELb0ELb1ELb1ELb1ELb1ELb1ELb0ELb0ELi2ELi1ELi2ELi1ELb0EEENS1_24CollectiveEpilogueBwdGQAISC_fSF_Li256ELb1ELb1EEENS1_19SingleTileSchedulerILb1ELb0ELb0ELi128EEEEEEEEEvNT_6ParamsE,"",@"SHT_CUDA_INFO"
	.sectionflags	@""
	.align	4


	//----- nvinfo : EIATTR_CUDA_API_VERSION
	.align		4
        /*0000*/ 	.byte	0x04, 0x37
        /*0002*/ 	.short	(.L_762 - .L_761)
.L_761:
        /*0004*/ 	.word	0x00000082


	//----- nvinfo : EIATTR_KPARAM_INFO
	.align		4
.L_762:
        /*0008*/ 	.byte	0x04, 0x17
        /*000a*/ 	.short	(.L_764 - .L_763)
.L_763:
        /*000c*/ 	.word	0x00000000
        /*0010*/ 	.short	0x0000
        /*0012*/ 	.short	0x0070
        /*0014*/ 	.byte	0x00, 0xf0, 0x01, 0x1a


	//----- nvinfo : EIATTR_SPARSE_MMA_MASK
	.align		4
.L_764:
        /*0018*/ 	.byte	0x03, 0x50
        /*001a*/ 	.short	0x0000


	//----- nvinfo : EIATTR_MAXREG_COUNT
	.align		4
        /*001c*/ 	.byte	0x03, 0x1b
        /*001e*/ 	.short	0x00a8


	//----- nvinfo : EIATTR_NUM_BARRIERS
	.align		4
        /*0020*/ 	.byte	0x02, 0x4c
        /*0022*/ 	.byte	0x10
	.zero		1


	//----- nvinfo : EIATTR_EXTERNS
	.align		4
        /*0024*/ 	.byte	0x04, 0x0f
        /*0026*/ 	.short	(.L_766 - .L_765)


	//   ....[0]....
	.align		4
.L_765:
        /*0028*/ 	.word	index@(__assertfail)


	//----- nvinfo : EIATTR_ANNOTATIONS
	.align		4
.L_766:
        /*002c*/ 	.byte	0x04, 0x55
        /*002e*/ 	.short	(.L_768 - .L_767)


	//   ....[0]....
.L_767:
        /*0030*/ 	.word	0x00000001
        /*0034*/ 	.byte	0x80, 0x19, 0x00, 0x00, 0x01, 0x00, 0x00, 0x00, 0x50, 0x28, 0x00, 0x00, 0x01, 0x00, 0x00, 0x00
        /*0044*/ 	.byte	0x20, 0x3b, 0x00, 0x00, 0x01, 0x00, 0x00, 0x00, 0xb0, 0x3b, 0x00, 0x00, 0x01, 0x00, 0x00, 0x00
        /*0054*/ 	.byte	0x80, 0x91, 0x00, 0x00, 0x01, 0x00, 0x00, 0x00, 0x20, 0x93, 0x00, 0x00, 0x01, 0x00, 0x00, 0x00
        /*0064*/ 	.byte	0xa0, 0x9e, 0x00, 0x00, 0x01, 0x00, 0x00, 0x00, 0xc0, 0x9e, 0x00, 0x00, 0x01, 0x00, 0x00, 0x00
        /*0074*/ 	.byte	0x30, 0xa2, 0x00, 0x00


	//----- nvinfo : EIATTR_MERCURY_ISA_VERSION
	.align		4
.L_768:
        /*0078*/ 	.byte	0x03, 0x5f
        /*007a*/ 	.short	0x0101


	//----- nvinfo : EIATTR_INT_WARP_WIDE_INSTR_OFFSETS
	.align		4
        /*007c*/ 	.byte	0x04, 0x31
        /*007e*/ 	.short	(.L_770 - .L_769)


	//   ....[0]....
.L_769:
        /*0080*/ 	.word	0x00000190


	//   ....[1]....
        /*0084*/ 	.word	0x000001c0


	//   ....[2]....
        /*0088*/ 	.word	0x00006ea0


	//   ....[3]....
        /*008c*/ 	.word	0x00007500


	//   ....[4]....
        /*0090*/ 	.word	0x000079b0


	//   ....[5]....
        /*0094*/ 	.word	0x00007c80


	//   ....[6]....
        /*0098*/ 	.word	0x00007ee0


	//   ....[7]....
        /*009c*/ 	.word	0x00008070


	//----- nvinfo : EIATTR_COOP_GROUP_MASK_REGIDS
	.align		4
.L_770:
        /*00a0*/ 	.byte	0x04, 0x29
        /*00a2*/ 	.short	(.L_772 - .L_771)


	//   ....[0]....
.L_771:
        /*00a4*/ 	.word	0xffffffff


	//   ....[1]....
        /*00a8*/ 	.word	0xffffffff


	//   ....[2]....
        /*00ac*/ 	.word	0xffffffff


	//   ....[3]....
        /*00b0*/ 	.word	0xffffffff


	//   ....[4]....
        /*00b4*/ 	.word	0xffffffff


	//   ....[5]....
        /*00b8*/ 	.word	0xffffffff


	//   ....[6]....
        /*00bc*/ 	.word	0xffffffff


	//   ....[7]....
        /*00c0*/ 	.word	0xffffffff


	//   ....[8]....
        /*00c4*/ 	.word	0xffffffff


	//   ....[9]....
        /*00c8*/ 	.word	0xffffffff


	//   ....[10]....
        /*00cc*/ 	.word	0xffffffff


	//   ....[11]....
        /*00d0*/ 	.word	0xffffffff


	//   ....[12]....
        /*00d4*/ 	.word	0xffffffff


	//   ....[13]....
        /*00d8*/ 	.word	0xffffffff


	//   ....[14]....
        /*00dc*/ 	.word	0xffffffff


	//   ....[15]....
        /*00e0*/ 	.word	0xffffffff


	//   ....[16]....
        /*00e4*/ 	.word	0xffffffff


	//   ....[17]....
        /*00e8*/ 	.word	0xffffffff


	//   ....[18]....
        /*00ec*/ 	.word	0xffffffff


	//   ....[19]....
        /*00f0*/ 	.word	0xffffffff


	//   ....[20]....
        /*00f4*/ 	.word	0x0500000f


	//   ....[21]....
        /*00f8*/ 	.word	0x0500000f


	//   ....[22]....
        /*00fc*/ 	.word	0x0500000f


	//   ....[23]....
        /*0100*/ 	.word	0x0500000f


	//   ....[24]....
        /*0104*/ 	.word	0x0500000f


	//   ....[25]....
        /*0108*/ 	.word	0x0500000f


	//----- nvinfo : EIATTR_COOP_GROUP_INSTR_OFFSETS
	.align		4
.L_772:
        /*010c*/ 	.byte	0x04, 0x28
        /*010e*/ 	.short	(.L_774 - .L_773)


	//   ....[0]....
.L_773:
        /*0110*/ 	.word	0x00000070


	//   ....[1]....
        /*0114*/ 	.word	0x000001a0


	//   ....[2]....
        /*0118*/ 	.word	0x000001f0


	//   ....[3]....
        /*011c*/ 	.word	0x000003e0


	//   ....[4]....
        /*0120*/ 	.word	0x00000620


	//   ....[5]....
        /*0124*/ 	.word	0x00001630


	//   ....[6]....
        /*0128*/ 	.word	0x00005890


	//   ....[7]....
        /*012c*/ 	.word	0x00005a20


	//   ....[8]....
        /*0130*/ 	.word	0x00005d10


	//   ....[9]....
        /*0134*/ 	.word	0x00005ea0


	//   ....[10]....
        /*0138*/ 	.word	0x00005fb0


	//   ....[11]....
        /*013c*/ 	.word	0x00006aa0


	//   ....[12]....
        /*0140*/ 	.word	0x00006dd0


	//   ....[13]....
        /*0144*/ 	.word	0x00007160


	//   ....[14]....
        /*0148*/ 	.word	0x00007430


	//   ....[15]....
        /*014c*/ 	.word	0x00007670


	//   ....[16]....
        /*0150*/ 	.word	0x000078e0


	//   ....[17]....
        /*0154*/ 	.word	0x00007bc0


	//   ....[18]....
        /*0158*/ 	.word	0x00007de0


	//   ....[19]....
        /*015c*/ 	.word	0x00007f70


	//   ....[20]....
        /*0160*/ 	.word	0x0000aa80


	//   ....[21]....
        /*0164*/ 	.word	0x0000ac00


	//   ....[22]....
        /*0168*/ 	.word	0x0000ac70


	//   ....[23]....
        /*016c*/ 	.word	0x0000ace0


	//   ....[24]....
        /*0170*/ 	.word	0x0000ad50


	//   ....[25]....
        /*0174*/ 	.word	0x0000adc0


	//----- nvinfo : EIATTR_REG_RECONFIG
	.align		4
.L_774:
        /*0178*/ 	.byte	0x01, 0x54
	.zero		2


	//----- nvinfo : EIATTR_SYSCALL_OFFSETS
	.align		4
        /*017c*/ 	.byte	0x04, 0x46
        /*017e*/ 	.short	(.L_776 - .L_775)


	//   ....[0]....
.L_775:
        /*0180*/ 	.word	0x00001270


	//   ....[1]....
        /*0184*/ 	.word	0x00001360


	//   ....[2]....
        /*0188*/ 	.word	0x000014c0


	//   ....[3]....
        /*018c*/ 	.word	0x000015b0


	//----- nvinfo : EIATTR_MBARRIER_INSTR_OFFSETS
	.align		4
.L_776:
        /*0190*/ 	.byte	0x04, 0x39
        /*0192*/ 	.short	(.L_778 - .L_777)


	//   ....[0]....
.L_777:
        /*0194*/ 	.word	0x00000290
        /*0198*/ 	.word	0x000000ff
        /*019c*/ 	.word	0x00030800
        /*01a0*/ 	.short	0x0100
        /*01a2*/ 	.byte	0x06
	.zero		1


	//   ....[1]....
        /*01a4*/ 	.word	0x00000390
        /*01a8*/ 	.word	0x000000ff
        /*01ac*/ 	.word	0x00030810
        /*01b0*/ 	.short	0x0100
        /*01b2*/ 	.byte	0x08
	.zero		1


	//   ....[2]....
        /*01b4*/ 	.word	0x000003a0
        /*01b8*/ 	.word	0x000000ff
        /*01bc*/ 	.word	0x00030820
        /*01c0*/ 	.short	0x0100
        /*01c2*/ 	.byte	0x08
	.zero		1


	//   ....[3]....
        /*01c4*/ 	.word	0x000003b0
        /*01c8*/ 	.word	0x000000ff
        /*01cc*/ 	.word	0x00030818
        /*01d0*/ 	.short	0x0100
        /*01d2*/ 	.byte	0x08
	.zero		1


	//   ....[4]....
        /*01d4*/ 	.word	0x000003c0
        /*01d8*/ 	.word	0x000000ff
        /*01dc*/ 	.word	0x00030828
        /*01e0*/ 	.short	0x0100
        /*01e2*/ 	.byte	0x08
	.zero		1


	//   ....[5]....
        /*01e4*/ 	.word	0x000004f0
        /*01e8*/ 	.word	0x000000ff
        /*01ec*/ 	.word	0x00030830
        /*01f0*/ 	.short	0x0100
        /*01f2*/ 	.byte	0x08
	.zero		1


	//   ....[6]....
        /*01f4*/ 	.word	0x00000500
        /*01f8*/ 	.word	0x000000ff
        /*01fc*/ 	.word	0x00030840
        /*0200*/ 	.short	0x0100
        /*0202*/ 	.byte	0x08
	.zero		1


	//   ....[7]....
        /*0204*/ 	.word	0x00000510
        /*0208*/ 	.word	0x000000ff
        /*020c*/ 	.word	0x00030838
        /*0210*/ 	.short	0x0100
        /*0212*/ 	.byte	0x08
	.zero		1


	//   ....[8]....
        /*0214*/ 	.word	0x00000520
        /*0218*/ 	.word	0x000000ff
        /*021c*/ 	.word	0x00030848
        /*0220*/ 	.short	0x0100
        /*0222*/ 	.byte	0x08
	.zero		1


	//   ....[9]....
        /*0224*/ 	.word	0x00001660
        /*0228*/ 	.word	0x00000010
        /*022c*/ 	.word	0x00030800
        /*0230*/ 	.short	0x010a
        /*0232*/ 	.byte	0x3f
	.zero		1


	//   ....[10]....
        /*0234*/ 	.word	0x00001790
        /*0238*/ 	.word	0x00000010
        /*023c*/ 	.word	0x00030800
        /*0240*/ 	.short	0x010a
        /*0242*/ 	.byte	0x3f
	.zero		1


	//   ....[11]....
        /*0244*/ 	.word	0x00001e50
        /*0248*/ 	.word	0x00000000
        /*024c*/ 	.word	0x00030810
        /*0250*/ 	.short	0x010a
        /*0252*/ 	.byte	0x3f
	.zero		1


	//   ....[12]....
        /*0254*/ 	.word	0x00001e90
        /*0258*/ 	.word	0x00000000
        /*025c*/ 	.word	0x00030810
        /*0260*/ 	.short	0x010a
        /*0262*/ 	.byte	0x3f
	.zero		1


	//   ....[13]....
        /*0264*/ 	.word	0x000023f0
        /*0268*/ 	.word	0x00000000
        /*026c*/ 	.word	0x00030830
        /*0270*/ 	.short	0x010a
        /*0272*/ 	.byte	0x3f
	.zero		1


	//   ....[14]....
        /*0274*/ 	.word	0x00002740
        /*0278*/ 	.word	0x00000000
        /*027c*/ 	.word	0x00030830
        /*0280*/ 	.short	0x010a
        /*0282*/ 	.byte	0x3f
	.zero		1


	//   ....[15]....
        /*0284*/ 	.word	0x00004970
        /*0288*/ 	.word	0x00000006
        /*028c*/ 	.word	0x00000000
        /*0290*/ 	.short	0x0101
        /*0292*/ 	.byte	0x3f
	.zero		1


	//   ....[16]....
        /*0294*/ 	.word	0x00004c90
        /*0298*/ 	.word	0x00000000
        /*029c*/ 	.word	0x00000000
        /*02a0*/ 	.short	0x0101
        /*02a2*/ 	.byte	0x3f
	.zero		1


	//   ....[17]....
        /*02a4*/ 	.word	0x00008c70
        /*02a8*/ 	.word	0x0000000f
        /*02ac*/ 	.word	0x00030820
        /*02b0*/ 	.short	0x010a
        /*02b2*/ 	.byte	0x3f
	.zero		1


	//   ....[18]....
        /*02b4*/ 	.word	0x000093a0
        /*02b8*/ 	.word	0x0000000f
        /*02bc*/ 	.word	0x00030840
        /*02c0*/ 	.short	0x010a
        /*02c2*/ 	.byte	0x3f
	.zero		1


	//   ....[19]....
        /*02c4*/ 	.word	0x00009670
        /*02c8*/ 	.word	0x0000000f
        /*02cc*/ 	.word	0x00030828
        /*02d0*/ 	.short	0x010a
        /*02d2*/ 	.byte	0x3f
	.zero		1


	//   ....[20]....
        /*02d4*/ 	.word	0x00009940
        /*02d8*/ 	.word	0x0000000f
        /*02dc*/ 	.word	0x00030848
        /*02e0*/ 	.short	0x010a
        /*02e2*/ 	.byte	0x3f
	.zero		1


	//   ....[21]....
        /*02e4*/ 	.word	0x00009bb0
        /*02e8*/ 	.word	0x0000000f
        /*02ec*/ 	.word	0x00030820
        /*02f0*/ 	.short	0x010a
        /*02f2*/ 	.byte	0x3f
	.zero		1


	//   ....[22]....
        /*02f4*/ 	.word	0x00009ef0
        /*02f8*/ 	.word	0x0000000f
        /*02fc*/ 	.word	0x00030840
        /*0300*/ 	.short	0x010a
        /*0302*/ 	.byte	0x3f
	.zero		1


	//   ....[23]....
        /*0304*/ 	.word	0x0000a190
        /*0308*/ 	.word	0x0000000f
        /*030c*/ 	.word	0x00030828
        /*0310*/ 	.short	0x010a
        /*0312*/ 	.byte	0x3f
	.zero		1


	//   ....[24]....
        /*0314*/ 	.word	0x0000a4a0
        /*0318*/ 	.word	0x00000003
        /*031c*/ 	.word	0x00030840
        /*0320*/ 	.short	0x010a
        /*0322*/ 	.byte	0x3f
	.zero		1


	//   ....[25]....
        /*0324*/ 	.word	0x0000a900
        /*0328*/ 	.word	0x00000007
        /*032c*/ 	.word	0x00000000
        /*0330*/ 	.short	0x010a
        /*0332*/ 	.byte	0x3f
	.zero		1


	//   ....[26]....
        /*0334*/ 	.word	0x0000a950
        /*0338*/ 	.word	0x00000003
        /*033c*/ 	.word	0x00000000
        /*0340*/ 	.short	0x010a
        /*0342*/ 	.byte	0x3f
	.zero		1


	//   ....[27]....
        /*0344*/ 	.word	0x0000a9b0
        /*0348*/ 	.word	0x00000005
        /*034c*/ 	.word	0x00000000
        /*0350*/ 	.short	0x010a
        /*0352*/ 	.byte	0x3f
	.zero		1


	//   ....[28]....
        /*0354*/ 	.word	0x0000a9e0
        /*0358*/ 	.word	0x00000003
        /*035c*/ 	.word	0x00000000
        /*0360*/ 	.short	0x010a
        /*0362*/ 	.byte	0x3f
	.zero		1


	//   ....[29]....
        /*0364*/ 	.word	0x0000aae0
        /*0368*/ 	.word	0x0000000c
        /*036c*/ 	.word	0x00030800
        /*0370*/ 	.short	0x010a
        /*0372*/ 	.byte	0x3f
	.zero		1


	//   ....[30]....
        /*0374*/ 	.word	0x0000ab30
        /*0378*/ 	.word	0x00000000
        /*037c*/ 	.word	0x00030810
        /*0380*/ 	.short	0x010a
        /*0382*/ 	.byte	0x3f
	.zero		1


	//   ....[31]....
        /*0384*/ 	.word	0x0000ab80
        /*0388*/ 	.word	0x00000000
        /*038c*/ 	.word	0x00030830
        /*0390*/ 	.short	0x010a
        /*0392*/ 	.byte	0x3f
	.zero		1


	//   ....[32]....
        /*0394*/ 	.word	0x0000ae00
        /*0398*/ 	.word	0x0000000f
        /*039c*/ 	.word	0x00030820
        /*03a0*/ 	.short	0x010a
        /*03a2*/ 	.byte	0x3f
	.zero		1


	//   ....[33]....
        /*03a4*/ 	.word	0x0000ae50
        /*03a8*/ 	.word	0x0000000f
        /*03ac*/ 	.word	0x00030840
        /*03b0*/ 	.short	0x010a
        /*03b2*/ 	.byte	0x3f
	.zero		1


	//   ....[34]....
        /*03b4*/ 	.word	0x0000aea0
        /*03b8*/ 	.word	0x0000000f
        /*03bc*/ 	.word	0x00030828
        /*03c0*/ 	.short	0x010a
        /*03c2*/ 	.byte	0x3f
	.zero		1


	//   ....[35]....
        /*03c4*/ 	.word	0x0000aef0
        /*03c8*/ 	.word	0x0000000f
        /*03cc*/ 	.word	0x00030848
        /*03d0*/ 	.short	0x010a
        /*03d2*/ 	.byte	0x3f
	.zero		1


	//   ....[36]....
        /*03d4*/ 	.word	0x0000af50
        /*03d8*/ 	.word	0x0000000f
        /*03dc*/ 	.word	0x00030820
        /*03e0*/ 	.short	0x010a
        /*03e2*/ 	.byte	0x3f
	.zero		1


	//   ....[37]....
        /*03e4*/ 	.word	0x0000afa0
        /*03e8*/ 	.word	0x0000000f
        /*03ec*/ 	.word	0x00030840
        /*03f0*/ 	.short	0x010a
        /*03f2*/ 	.byte	0x3f
	.zero		1


	//   ....[38]....
        /*03f4*/ 	.word	0x0000aff0
        /*03f8*/ 	.word	0x0000000f
        /*03fc*/ 	.word	0x00030828
        /*0400*/ 	.short	0x010a
        /*0402*/ 	.byte	0x3f
	.zero		1


	//   ....[39]....
        /*0404*/ 	.word	0x0000b040
        /*0408*/ 	.word	0x00000003
        /*040c*/ 	.word	0x00030840
        /*0410*/ 	.short	0x010a
        /*0412*/ 	.byte	0x3f
	.zero		1


	//   ....[40]....
        /*0414*/ 	.word	0x0000b110
        /*0418*/ 	.word	0x00000007
        /*041c*/ 	.word	0x00000000
        /*0420*/ 	.short	0x010a
        /*0422*/ 	.byte	0x3f
	.zero		1


	//   ....[41]....
        /*0424*/ 	.word	0x0000b160
        /*0428*/ 	.word	0x00000003
        /*042c*/ 	.word	0x00000000
        /*0430*/ 	.short	0x010a
        /*0432*/ 	.byte	0x3f
	.zero		1


	//   ....[42]....
        /*0434*/ 	.word	0x0000b1b0
        /*0438*/ 	.word	0x00000005
        /*043c*/ 	.word	0x00000000
        /*0440*/ 	.short	0x010a
        /*0442*/ 	.byte	0x3f
	.zero		1


	//----- nvinfo : EIATTR_NUM_MBARRIERS
	.align		4
.L_778:
        /*0444*/ 	.byte	0x03, 0x38
        /*0446*/ 	.short	0x0009


	//----- nvinfo : EIATTR_EXIT_INSTR_OFFSETS
	.align		4
        /*0448*/ 	.byte	0x04, 0x1c
        /*044a*/ 	.short	(.L_780 - .L_779)


	//   ....[0]....
.L_779:
        /*044c*/ 	.word	0x0000aa30


	//----- nvinfo : EIATTR_MAX_THREADS
	.align		4
.L_780:
        /*0450*/ 	.byte	0x04, 0x05
        /*0452*/ 	.short	(.L_782 - .L_781)
.L_781:
        /*0454*/ 	.word	0x00000180
        /*0458*/ 	.word	0x00000001
        /*045c*/ 	.word	0x00000001


	//----- nvinfo : EIATTR_CRS_STACK_SIZE
	.align		4
.L_782:
        /*0460*/ 	.byte	0x04, 0x1e
        /*0462*/ 	.short	(.L_784 - .L_783)
.L_783:
        /*0464*/ 	.word	0x00000000


	//----- nvinfo : EIATTR_CBANK_PARAM_SIZE
	.align		4
.L_784:
        /*0468*/ 	.byte	0x03, 0x19
        /*046a*/ 	.short	0x06f0


	//----- nvinfo : EIATTR_PARAM_CBANK
	.align		4
        /*046c*/ 	.byte	0x04, 0x0a
        /*046e*/ 	.short	(.L_786 - .L_785)
	.align		4
.L_785:
        /*0470*/ 	.word	index@(.nv.constant0._ZN7cutlass13device_kernelIN5flash11enable_sm90INS1_16FlashAttnBwdSm90INS1_25CollectiveMainloopBwdSm90ILi2ELi2ELi2EN4cute5tupleIJNS5_1CILi1EEES8_S8_EEENS6_IJNS7_ILi64EEENS7_ILi128EEESB_EEENS_6half_tEfNS_4arch4Sm90ELb0ELb1ELb1ELb1ELb1ELb1ELb0ELb0ELi2ELi1ELi2ELi1ELb0EEENS1_24CollectiveEpilogueBwdGQAISC_fSF_Li256ELb1ELb1EEENS1_19SingleTileSchedulerILb1ELb0ELb0ELi128EEEEEEEEEvNT_6ParamsE)
        /*0474*/ 	.short	0x0210
        /*0476*/ 	.short	0x06f0


	//----- nvinfo : EIATTR_SW_WAR
	.align		4
.L_786:
        /*0478*/ 	.byte	0x04, 0x36
        /*047a*/ 	.short	(.L_788 - .L_787)
.L_787:
        /*047c*/ 	.word	0x00000008
.L_788:


//--------------------- .nv.info._ZN7cutlass13device_kernelIN5flash11enable_sm90INS1_16FlashAttnBwdSm90INS1_25CollectiveMainloopBwdSm90ILi2ELi2ELi2EN4cute5tupleIJNS5_1CILi1EEES8_S8_EEENS6_IJNS7_ILi64EEENS7_ILi128EEESB_EEENS_6half_tEfNS_4arch4Sm90ELb1ELb0ELb1ELb0ELb0ELb1ELb0ELb0ELi2ELi1ELi2ELi1ELb0EEENS1_21CollectiveEpilogueBwdISC_SD_SF_Li256ELb0ELb0ELi1EEENS1_25SingleTileBwdLPTSchedulerILb0ELi128ELb0EEEEEEEEEvNT_6ParamsE --------------------------
	.section	.nv.info._ZN7cutlass13device_kernelIN5flash11enable_sm90INS1_16FlashAttnBwdSm90INS1_25CollectiveMainloopBwdSm90ILi2ELi2ELi2EN4cute5tupleIJNS5_1CILi1EEES8_S8_EEENS6_IJNS7_ILi64EEENS7_ILi128EEESB_EEENS_6half_tEfNS_4arch4Sm90ELb1ELb0ELb1ELb0ELb0ELb1ELb0ELb0ELi2ELi1ELi2ELi1ELb0EEENS1_21CollectiveEpilogueBwdISC_SD_SF_Li256ELb0ELb0ELi1EEENS1_25SingleTileBwdLPTSchedulerILb0ELi128ELb0EEEEEEEEEvNT_6ParamsE,"",@"SHT_CUDA_INFO"
	.sectionflags	@""
	.align	4


	//----- nvinfo : EIATTR_CUDA_API_VERSION
	.align		4
        /*0000*/ 	.byte	0x04, 0x37
        /*0002*/ 	.short	(.L_790 - .L_789)
.L_789:
        /*0004*/ 	.word	0x00000082


	//----- nvinfo : EIATTR_KPARAM_INFO
	.align		4
.L_790:
        /*0008*/ 	.byte	0x04, 0x17
        /*000a*/ 	.short	(.L_792 - .L_791)
.L_791:
        /*000c*/ 	.word	0x00000000
        /*0010*/ 	.short	0x0000
        /*0012*/ 	.short	0x0070
        /*0014*/ 	.byte	0x00, 0xf0, 0x01, 0x24


	//----- nvinfo : EIATTR_SPARSE_MMA_MASK
	.align		4
.L_792:
        /*0018*/ 	.byte	0x03, 0x50
        /*001a*/ 	.short	0x0000


	//----- nvinfo : EIATTR_MAXREG_COUNT
	.align		4
        /*001c*/ 	.byte	0x03, 0x1b
        /*001e*/ 	.short	0x00a8


	//----- nvinfo : EIATTR_NUM_BARRIERS
	.align		4
        /*0020*/ 	.byte	0x02, 0x4c
        /*0022*/ 	.byte	0x10
	.zero		1


	//----- nvinfo : EIATTR_EXTERNS
	.align		4
        /*0024*/ 	.byte	0x04, 0x0f
        /*0026*/ 	.short	(.L_794 - .L_793)


	//   ....[0]....
	.align		4
.L_793:
        /*0028*/ 	.word	index@(__assertfail)


	//----- nvinfo : EIATTR_ANNOTATIONS
	.align		4
.L_794:
        /*002c*/ 	.byte	0x04, 0x55
        /*002e*/ 	.short	(.L_796 - .L_795)


	//   ....[0]....
.L_795:
        /*0030*/ 	.word	0x00000001
        /*0034*/ 	.byte	0xe0, 0x10, 0x00, 0x00, 0x01, 0x00, 0x00, 0x00, 0x50, 0x17, 0x00, 0x00, 0x01, 0x00, 0x00, 0x00
        /*0044*/ 	.byte	0x80, 0x32, 0x00, 0x00, 0x01, 0x00, 0x00, 0x00, 0x40, 0x33, 0x00, 0x00, 0x01, 0x00, 0x00, 0x00
        /*0054*/ 	.byte	0x80, 0x89, 0x00, 0x00, 0x01, 0x00, 0x00, 0x00, 0x70, 0x94, 0x00, 0x00


	//----- nvinfo : EIATTR_MERCURY_ISA_VERSION
	.align		4
.L_796:
        /*0060*/ 	.byte	0x03, 0x5f
        /*0062*/ 	.short	0x0101


	//----- nvinfo : EIATTR_INT_WARP_WIDE_INSTR_OFFSETS
	.align		4
        /*0064*/ 	.byte	0x04, 0x31
        /*0066*/ 	.short	(.L_798 - .L_797)


	//   ....[0]....
.L_797:
        /*0068*/ 	.word	0x000001f0


	//   ....[1]....
        /*006c*/ 	.word	0x00000220


	//----- nvinfo : EIATTR_COOP_GROUP_MASK_REGIDS
	.align		4
.L_798:
        /*0070*/ 	.byte	0x04, 0x29
        /*0072*/ 	.short	(.L_800 - .L_799)


	//   ....[0]....
.L_799:
        /*0074*/ 	.word	0xffffffff


	//   ....[1]....
        /*0078*/ 	.word	0xffffffff


	//   ....[2]....
        /*007c*/ 	.word	0xffffffff


	//   ....[3]....
        /*0080*/ 	.word	0xffffffff


	//   ....[4]....
        /*0084*/ 	.word	0xffffffff


	//   ....[5]....
        /*0088*/ 	.word	0xffffffff


	//   ....[6]....
        /*008c*/ 	.word	0xffffffff


	//   ....[7]....
        /*0090*/ 	.word	0xffffffff


	//   ....[8]....
        /*0094*/ 	.word	0x0500000f


	//----- nvinfo : EIATTR_COOP_GROUP_INSTR_OFFSETS
	.align		4
.L_800:
        /*0098*/ 	.byte	0x04, 0x28
        /*009a*/ 	.short	(.L_802 - .L_801)


	//   ....[0]....
.L_801:
        /*009c*/ 	.word	0x00000070


	//   ....[1]....
        /*00a0*/ 	.word	0x00000200


	//   ....[2]....
        /*00a4*/ 	.word	0x00000250


	//   ....[3]....
        /*00a8*/ 	.word	0x00000440


	//   ....[4]....
        /*00ac*/ 	.word	0x00000680


	//   ....[5]....
        /*00b0*/ 	.word	0x00001380


	//   ....[6]....
        /*00b4*/ 	.word	0x000053a0


	//   ....[7]....
        /*00b8*/ 	.word	0x00006e90


	//   ....[8]....
        /*00bc*/ 	.word	0x0000a030


	//----- nvinfo : EIATTR_REG_RECONFIG
	.align		4
.L_802:
        /*00c0*/ 	.byte	0x01, 0x54
	.zero		2


	//----- nvinfo : EIATTR_SYSCALL_OFFSETS
	.align		4
        /*00c4*/ 	.byte	0x04, 0x46
        /*00c6*/ 	.short	(.L_804 - .L_803)


	//   ....[0]....
.L_803:
        /*00c8*/ 	.word	0x00000fb0


	//   ....[1]....
        /*00cc*/ 	.word	0x000010a0


	//   ....[2]....
        /*00d0*/ 	.word	0x00001210


	//   ....[3]....
        /*00d4*/ 	.word	0x00001300


	//   ....[4]....
        /*00d8*/ 	.word	0x00004d10


	//   ....[5]....
        /*00dc*/ 	.word	0x00004e50


	//   ....[6]....
        /*00e0*/ 	.word	0x00004f70


	//   ....[7]....
        /*00e4*/ 	.word	0x00005090


	//----- nvinfo : EIATTR_MBARRIER_INSTR_OFFSETS
	.align		4
.L_804:
        /*00e8*/ 	.byte	0x04, 0x39
        /*00ea*/ 	.short	(.L_806 - .L_805)


	//   ....[0]....
.L_805:
        /*00ec*/ 	.word	0x000002f0
        /*00f0*/ 	.word	0x000000ff
        /*00f4*/ 	.word	0x00030800
        /*00f8*/ 	.short	0x0100
        /*00fa*/ 	.byte	0x06
	.zero		1


	//   ....[1]....
        /*00fc*/ 	.word	0x000003f0
        /*0100*/ 	.word	0x000000ff
        /*0104*/ 	.word	0x00030810
        /*0108*/ 	.short	0x0100
        /*010a*/ 	.byte	0x08
	.zero		1


	//   ....[2]....
        /*010c*/ 	.word	0x00000400
        /*0110*/ 	.word	0x000000ff
        /*0114*/ 	.word	0x00030820
        /*0118*/ 	.short	0x0100
        /*011a*/ 	.byte	0x08
	.zero		1


	//   ....[3]....
        /*011c*/ 	.word	0x00000410
        /*0120*/ 	.word	0x000000ff
        /*0124*/ 	.word	0x00030818
        /*0128*/ 	.short	0x0100
        /*012a*/ 	.byte	0x08
	.zero		1


	//   ....[4]....
        /*012c*/ 	.word	0x00000420
        /*0130*/ 	.word	0x000000ff
        /*0134*/ 	.word	0x00030828
        /*0138*/ 	.short	0x0100
        /*013a*/ 	.byte	0x08
	.zero		1


	//   ....[5]....
        /*013c*/ 	.word	0x00000550
        /*0140*/ 	.word	0x000000ff
        /*0144*/ 	.word	0x00030830
        /*0148*/ 	.short	0x0100
        /*014a*/ 	.byte	0x08
	.zero		1


	//   ....[6]....
        /*014c*/ 	.word	0x00000560
        /*0150*/ 	.word	0x000000ff
        /*0154*/ 	.word	0x00030840
        /*0158*/ 	.short	0x0100
        /*015a*/ 	.byte	0x08
	.zero		1


	//   ....[7]....
        /*015c*/ 	.word	0x00000570
        /*0160*/ 	.word	0x000000ff
        /*0164*/ 	.word	0x00030838
        /*0168*/ 	.short	0x0100
        /*016a*/ 	.byte	0x08
	.zero		1


	//   ....[8]....
        /*016c*/ 	.word	0x00000580
        /*0170*/ 	.word	0x000000ff
        /*0174*/ 	.word	0x00030848
        /*0178*/ 	.short	0x0100
        /*017a*/ 	.byte	0x08
	.zero		1


	//   ....[9]....
        /*017c*/ 	.word	0x000013c0
        /*0180*/ 	.word	0x00000010
        /*0184*/ 	.word	0x00030800
        /*0188*/ 	.short	0x010a
        /*018a*/ 	.byte	0x3f
	.zero		1


	//   ....[10]....
        /*018c*/ 	.word	0x00001460
        /*0190*/ 	.word	0x00000010
        /*0194*/ 	.word	0x00030800
        /*0198*/ 	.short	0x010a
        /*019a*/ 	.byte	0x3f
	.zero		1


	//   ....[11]....
        /*019c*/ 	.word	0x00001bc0
        /*01a0*/ 	.word	0x00000000
        /*01a4*/ 	.word	0x00030810
        /*01a8*/ 	.short	0x010a
        /*01aa*/ 	.byte	0x3f
	.zero		1


	//   ....[12]....
        /*01ac*/ 	.word	0x00001c00
        /*01b0*/ 	.word	0x00000000
        /*01b4*/ 	.word	0x00030810
        /*01b8*/ 	.short	0x010a
        /*01ba*/ 	.byte	0x3f
	.zero		1


	//   ....[13]....
        /*01bc*/ 	.word	0x00002160
        /*01c0*/ 	.word	0x00000000
        /*01c4*/ 	.word	0x00030830
        /*01c8*/ 	.short	0x010a
        /*01ca*/ 	.byte	0x3f
	.zero		1


	//   ....[14]....
        /*01cc*/ 	.word	0x000024d0
        /*01d0*/ 	.word	0x00000000
        /*01d4*/ 	.word	0x00030830
        /*01d8*/ 	.short	0x010a
        /*01da*/ 	.byte	0x3f
	.zero		1


	//   ....[15]....
        /*01dc*/ 	.word	0x00004420
        /*01e0*/ 	.word	0x00000006
        /*01e4*/ 	.word	0x00000000
        /*01e8*/ 	.short	0x0101
        /*01ea*/ 	.byte	0x3f
	.zero		1


	//   ....[16]....
        /*01ec*/ 	.word	0x00004750
        /*01f0*/ 	.word	0x00000000
        /*01f4*/ 	.word	0x00000000
        /*01f8*/ 	.short	0x0101
        /*01fa*/ 	.byte	0x3f
	.zero		1


	//   ....[17]....
        /*01fc*/ 	.word	0x000082e0
        /*0200*/ 	.word	0x00000010
        /*0204*/ 	.word	0x00030820
        /*0208*/ 	.short	0x010a
        /*020a*/ 	.byte	0x3f
	.zero		1


	//   ....[18]....
        /*020c*/ 	.word	0x00008a10
        /*0210*/ 	.word	0x00000010
        /*0214*/ 	.word	0x00030840
        /*0218*/ 	.short	0x010a
        /*021a*/ 	.byte	0x3f
	.zero		1


	//   ....[19]....
        /*021c*/ 	.word	0x00008cb0
        /*0220*/ 	.word	0x00000010
        /*0224*/ 	.word	0x00030828
        /*0228*/ 	.short	0x010a
        /*022a*/ 	.byte	0x3f
	.zero		1


	//   ....[20]....
        /*022c*/ 	.word	0x00008f50
        /*0230*/ 	.word	0x00000010
        /*0234*/ 	.word	0x00030848
        /*0238*/ 	.short	0x010a
        /*023a*/ 	.byte	0x3f
	.zero		1


	//   ....[21]....
        /*023c*/ 	.word	0x000091a0
        /*0240*/ 	.word	0x00000010
        /*0244*/ 	.word	0x00030820
        /*0248*/ 	.short	0x010a
        /*024a*/ 	.byte	0x3f
	.zero		1


	//   ....[22]....
        /*024c*/ 	.word	0x000094d0
        /*0250*/ 	.word	0x00000010
        /*0254*/ 	.word	0x00030840
        /*0258*/ 	.short	0x010a
        /*025a*/ 	.byte	0x3f
	.zero		1


	//   ....[23]....
        /*025c*/ 	.word	0x00009740
        /*0260*/ 	.word	0x00000010
        /*0264*/ 	.word	0x00030828
        /*0268*/ 	.short	0x010a
        /*026a*/ 	.byte	0x3f
	.zero		1


	//   ....[24]....
        /*026c*/ 	.word	0x00009a60
        /*0270*/ 	.word	0x00000003
        /*0274*/ 	.word	0x00030840
        /*0278*/ 	.short	0x010a
        /*027a*/ 	.byte	0x3f
	.zero		1


	//   ....[25]....
        /*027c*/ 	.word	0x00009ea0
        /*0280*/ 	.word	0x00000006
        /*0284*/ 	.word	0x00000000
        /*0288*/ 	.short	0x010a
        /*028a*/ 	.byte	0x3f
	.zero		1


	//   ....[26]....
        /*028c*/ 	.word	0x00009f00
        /*0290*/ 	.word	0x00000003
        /*0294*/ 	.word	0x00000000
        /*0298*/ 	.short	0x010a
        /*029a*/ 	.byte	0x3f
	.zero		1


	//   ....[27]....
        /*029c*/ 	.word	0x00009f60
        /*02a0*/ 	.word	0x00000000
        /*02a4*/ 	.word	0x00000000
        /*02a8*/ 	.short	0x010a
        /*02aa*/ 	.byte	0x3f
	.zero		1


	//   ....[28]....
        /*02ac*/ 	.word	0x00009f90
        /*02b0*/ 	.word	0x00000003
        /*02b4*/ 	.word	0x00000000
        /*02b8*/ 	.short	0x010a
        /*02ba*/ 	.byte	0x3f
	.zero		1


	//   ....[29]....
        /*02bc*/ 	.word	0x0000a090
        /*02c0*/ 	.word	0x00000000
        /*02c4*/ 	.word	0x00030800
        /*02c8*/ 	.short	0x010a
        /*02ca*/ 	.byte	0x3f
	.zero		1


	//   ....[30]....
        /*02cc*/ 	.word	0x0000a0e0
        /*02d0*/ 	.word	0x00000000
        /*02d4*/ 	.word	0x00030810
        /*02d8*/ 	.short	0x010a
        /*02da*/ 	.byte	0x3f
	.zero		1


	//   ....[31]....
        /*02dc*/ 	.word	0x0000a130
        /*02e0*/ 	.word	0x00000000
        /*02e4*/ 	.word	0x00030830
        /*02e8*/ 	.short	0x010a
        /*02ea*/ 	.byte	0x3f
	.zero		1


	//   ....[32]....
        /*02ec*/ 	.word	0x0000a180
        /*02f0*/ 	.word	0x00000010
        /*02f4*/ 	.word	0x00030820
        /*02f8*/ 	.short	0x010a
        /*02fa*/ 	.byte	0x3f
	.zero		1


	//   ....[33]....
        /*02fc*/ 	.word	0x0000a1d0
        /*0300*/ 	.word	0x00000010
        /*0304*/ 	.word	0x00030840
        /*0308*/ 	.short	0x010a
        /*030a*/ 	.byte	0x3f
	.zero		1


	//   ....[34]....
        /*030c*/ 	.word	0x0000a220
        /*0310*/ 	.word	0x00000010
        /*0314*/ 	.word	0x00030828
        /*0318*/ 	.short	0x010a
        /*031a*/ 	.byte	0x3f
	.zero		1


	//   ....[35]....
        /*031c*/ 	.word	0x0000a270
        /*0320*/ 	.word	0x00000010
        /*0324*/ 	.word	0x00030848
        /*0328*/ 	.short	0x010a
        /*032a*/ 	.byte	0x3f
	.zero		1


	//   ....[36]....
        /*032c*/ 	.word	0x0000a2d0
        /*0330*/ 	.word	0x00000010
        /*0334*/ 	.word	0x00030820
        /*0338*/ 	.short	0x010a
        /*033a*/ 	.byte	0x3f
	.zero		1


	//   ....[37]....
        /*033c*/ 	.word	0x0000a320
        /*0340*/ 	.word	0x00000010
        /*0344*/ 	.word	0x00030840
        /*0348*/ 	.short	0x010a
        /*034a*/ 	.byte	0x3f
	.zero		1


	//   ....[38]....
        /*034c*/ 	.word	0x0000a370
        /*0350*/ 	.word	0x00000010
        /*0354*/ 	.word	0x00030828
        /*0358*/ 	.short	0x010a
        /*035a*/ 	.byte	0x3f
	.zero		1


	//   ....[39]....
        /*035c*/ 	.word	0x0000a3c0
        /*0360*/ 	.word	0x00000003
        /*0364*/ 	.word	0x00030840
        /*0368*/ 	.short	0x010a
        /*036a*/ 	.byte	0x3f
	.zero		1


	//   ....[40]....
        /*036c*/ 	.word	0x0000a490
        /*0370*/ 	.word	0x00000006
        /*0374*/ 	.word	0x00000000
        /*0378*/ 	.short	0x010a
        /*037a*/ 	.byte	0x3f
	.zero		1


	//   ....[41]....
        /*037c*/ 	.word	0x0000a4e0
        /*0380*/ 	.word	0x00000003
        /*0384*/ 	.word	0x00000000
        /*0388*/ 	.short	0x010a
        /*038a*/ 	.byte	0x3f
	.zero		1


	//   ....[42]....
        /*038c*/ 	.word	0x0000a530
        /*0390*/ 	.word	0x00000000
        /*0394*/ 	.word	0x00000000
        /*0398*/ 	.short	0x010a
        /*039a*/ 	.byte	0x3f
	.zero		1


	//----- nvinfo : EIATTR_NUM_MBARRIERS
	.align		4
.L_806:
        /*039c*/ 	.byte	0x03, 0x38
        /*039e*/ 	.short	0x0009


	//----- nvinfo : EIATTR_EXIT_INSTR_OFFSETS
	.align		4
        /*03a0*/ 	.byte	0x04, 0x1c
        /*03a2*/ 	.short	(.L_808 - .L_807)


	//   ....[0]....
.L_807:
        /*03a4*/ 	.word	0x00009fe0


	//----- nvinfo : EIATTR_MAX_THREADS
	.align		4
.L_808:
        /*03a8*/ 	.byte	0x04, 0x05
        /*03aa*/ 	.short	(.L_810 - .L_809)
.L_809:
        /*03ac*/ 	.word	0x00000180
        /*03b0*/ 	.word	0x00000001
        /*03b4*/ 	.word	0x00000001


	//----- nvinfo : EIATTR_CRS_STACK_SIZE
	.align		4
.L_810:
        /*03b8*/ 	.byte	0x04, 0x1e
        /*03ba*/ 	.short	(.L_812 - .L_811)
.L_811:
        /*03bc*/ 	.word	0x00000000


	//----- nvinfo : EIATTR_CBANK_PARAM_SIZE
	.align		4
.L_812:
        /*03c0*/ 	.byte	0x03, 0x19
        /*03c2*/ 	.short	0x0970


	//----- nvinfo : EIATTR_PARAM_CBANK
	.align		4
        /*03c4*/ 	.byte	0x04, 0x0a
        /*03c6*/ 	.short	(.L_814 - .L_813)
	.align		4
.L_813:
        /*03c8*/ 	.word	index@(.nv.constant0._ZN7cutlass13device_kernelIN5flash11enable_sm90INS1_16FlashAttnBwdSm90INS1_25CollectiveMainloopBwdSm90ILi2ELi2ELi2EN4cute5tupleIJNS5_1CILi1EEES8_S8_EEENS6_IJNS7_ILi64EEENS7_ILi128EEESB_EEENS_6half_tEfNS_4arch4Sm90ELb1ELb0ELb1ELb0ELb0ELb1ELb0ELb0ELi2ELi1ELi2ELi1ELb0EEENS1_21CollectiveEpilogueBwdISC_SD_SF_Li256ELb0ELb0ELi1EEENS1_25SingleTileBwdLPTSchedulerILb0ELi128ELb0EEEEEEEEEvNT_6ParamsE)
        /*03cc*/ 	.short	0x0210
        /*03ce*/ 	.short	0x0970


	//----- nvinfo : EIATTR_SW_WAR
	.align		4
.L_814:
        /*03d0*/ 	.byte	0x04, 0x36
        /*03d2*/ 	.short	(.L_816 - .L_815)
.L_815:
        /*03d4*/ 	.word	0x00000008
.L_816:


//--------------------- .nv.info._ZN7cutlass13device_kernelIN5flash11enable_sm90INS1_16FlashAttnBwdSm90INS1_25CollectiveMainloopBwdSm90ILi2ELi2ELi2EN4cute5tupleIJNS5_1CILi1EEES8_S8_EEENS6_IJNS7_ILi64EEENS7_ILi128EEESB_EEENS_6half_tEfNS_4arch4Sm90ELb1ELb0ELb1ELb0ELb1ELb1ELb0ELb0ELi2ELi1ELi2ELi1ELb0EEENS1_21CollectiveEpilogueBwdISC_SD_SF_Li256ELb0ELb0ELi1EEENS1_25SingleTileBwdLPTSchedulerILb0ELi128ELb1EEEEEEEEEvNT_6ParamsE --------------------------
	.section	.nv.info._ZN7cutlass13device_kernelIN5flash11enable_sm90INS1_16FlashAttnBwdSm90INS1_25CollectiveMainloopBwdSm90ILi2ELi2ELi2EN4cute5tupleIJNS5_1CILi1EEES8_S8_EEENS6_IJNS7_ILi64EEENS7_ILi128EEESB_EEENS_6half_tEfNS_4arch4Sm90ELb1ELb0ELb1ELb0ELb1ELb1ELb0ELb0ELi2ELi1ELi2ELi1ELb0EEENS1_21CollectiveEpilogueBwdISC_SD_SF_Li256ELb0ELb0ELi1EEENS1_25SingleTileBwdLPTSchedulerILb0ELi128ELb1EEEEEEEEEvNT_6ParamsE,"",@"SHT_CUDA_INFO"
	.sectionflags	@""
	.align	4


	//----- nvinfo : EIATTR_CUDA_API_VERSION
	.align		4
        /*0000*/ 	.byte	0x04, 0x37
        /*0002*/ 	.short	(.L_818 - .L_817)
.L_817:
        /*0004*/ 	.word	0x00000082


	//----- nvinfo : EIATTR_KPARAM_INFO
	.align		4
.L_818:
        /*0008*/ 	.byte	0x04, 0x17
        /*000a*/ 	.short	(.L_820 - .L_819)
.L_819:
        /*000c*/ 	.word	0x00000000
        /*0010*/ 	.short	0x0000
        /*0012*/ 	.short	0x0070
        /*0014*/ 	.byte	0x00, 0xf0, 0x01, 0x24


	//----- nvinfo : EIATTR_SPARSE_MMA_MASK
	.align		4
.L_820:
        /*0018*/ 	.byte	0x03, 0x50
        /*001a*/ 	.short	0x0000


	//----- nvinfo : EIATTR_MAXREG_COUNT
	.align		4
        /*001c*/ 	.byte	0x03, 0x1b
        /*001e*/ 	.short	0x00a8


	//----- nvinfo : EIATTR_NUM_BARRIERS
	.align		4
        /*0020*/ 	.byte	0x02, 0x4c
        /*0022*/ 	.byte	0x10
	.zero		1


	//----- nvinfo : EIATTR_EXTERNS
	.align		4
        /*0024*/ 	.byte	0x04, 0x0f
        /*0026*/ 	.short	(.L_822 - .L_821)


	//   ....[0]....
	.align		4
.L_821:
        /*0028*/ 	.word	index@(__assertfail)


	//----- nvinfo : EIATTR_ANNOTATIONS
	.align		4
.L_822:
        /*002c*/ 	.byte	0x04, 0x55
        /*002e*/ 	.short	(.L_824 - .L_823)


	//   ....[0]....
.L_823:
        /*0030*/ 	.word	0x00000001
        /*0034*/ 	.byte	0x20, 0x11, 0x00, 0x00, 0x01, 0x00, 0x00, 0x00, 0x90, 0x17, 0x00, 0x00, 0x01, 0x00, 0x00, 0x00
        /*0044*/ 	.byte	0xc0, 0x32, 0x00, 0x00, 0x01, 0x00, 0x00, 0x00, 0x80, 0x33, 0x00, 0x00, 0x01, 0x00, 0x00, 0x00
        /*0054*/ 	.byte	0x00, 0x94, 0x00, 0x00, 0x01, 0x00, 0x00, 0x00, 0xf0, 0x9e, 0x00, 0x00


	//----- nvinfo : EIATTR_MERCURY_ISA_VERSION
	.align		4
.L_824:
        /*0060*/ 	.byte	0x03, 0x5f
        /*0062*/ 	.short	0x0101


	//----- nvinfo : EIATTR_INT_WARP_WIDE_INSTR_OFFSETS
	.align		4
        /*0064*/ 	.byte	0x04, 0x31
        /*0066*/ 	.short	(.L_826 - .L_825)


	//   ....[0]....
.L_825:
        /*0068*/ 	.word	0x000001f0


	//   ....[1]....
        /*006c*/ 	.word	0x00000220


	//   ....[2]....
        /*0070*/ 	.word	0x00007ad0


	//   ....[3]....
        /*0074*/ 	.word	0x00008140


	//   ....[4]....
        /*0078*/ 	.word	0x00008670


	//----- nvinfo : EIATTR_COOP_GROUP_MASK_REGIDS
	.align		4
.L_826:
        /*007c*/ 	.byte	0x04, 0x29
        /*007e*/ 	.short	(.L_828 - .L_827)


	//   ....[0]....
.L_827:
        /*0080*/ 	.word	0xffffffff


	//   ....[1]....
        /*0084*/ 	.word	0xffffffff


	//   ....[2]....
        /*0088*/ 	.word	0xffffffff


	//   ....[3]....
        /*008c*/ 	.word	0xffffffff


	//   ....[4]....
        /*0090*/ 	.word	0xffffffff


	//   ....[5]....
        /*0094*/ 	.word	0xffffffff


	//   ....[6]....
        /*0098*/ 	.word	0xffffffff


	//   ....[7]....
        /*009c*/ 	.word	0xffffffff


	//   ....[8]....
        /*00a0*/ 	.word	0xffffffff


	//   ....[9]....
        /*00a4*/ 	.word	0xffffffff


	//   ....[10]....
        /*00a8*/ 	.word	0xffffffff


	//   ....[11]....
        /*00ac*/ 	.word	0xffffffff


	//   ....[12]....
        /*00b0*/ 	.word	0xffffffff


	//   ....[13]....
        /*00b4*/ 	.word	0xffffffff


	//   ....[14]....
        /*00b8*/ 	.word	0x0500000f


	//   ....[15]....
        /*00bc*/ 	.word	0x0500000f


	//   ....[16]....
        /*00c0*/ 	.word	0x0500000f


	//   ....[17]....
        /*00c4*/ 	.word	0x0500000f


	//----- nvinfo : EIATTR_COOP_GROUP_INSTR_OFFSETS
	.align		4
.L_828:
        /*00c8*/ 	.byte	0x04, 0x28
        /*00ca*/ 	.short	(.L_830 - .L_829)


	//   ....[0]....
.L_829:
        /*00cc*/ 	.word	0x00000070


	//   ....[1]....
        /*00d0*/ 	.word	0x00000200


	//   ....[2]....
        /*00d4*/ 	.word	0x00000250


	//   ....[3]....
        /*00d8*/ 	.word	0x00000440


	//   ....[4]....
        /*00dc*/ 	.word	0x00000690


	//   ....[5]....
        /*00e0*/ 	.word	0x000013c0


	//   ....[6]....
        /*00e4*/ 	.word	0x000053d0


	//   ....[7]....
        /*00e8*/ 	.word	0x00006f00


	//   ....[8]....
        /*00ec*/ 	.word	0x000076d0


	//   ....[9]....
        /*00f0*/ 	.word	0x00007a00


	//   ....[10]....
        /*00f4*/ 	.word	0x00007dc0


	//   ....[11]....
        /*00f8*/ 	.word	0x00008070


	//   ....[12]....
        /*00fc*/ 	.word	0x00008330


	//   ....[13]....
        /*0100*/ 	.word	0x000085a0


	//   ....[14]....
        /*0104*/ 	.word	0x0000aab0


	//   ....[15]....
        /*0108*/ 	.word	0x0000ac30


	//   ....[16]....
        /*010c*/ 	.word	0x0000aca0


	//   ....[17]....
        /*0110*/ 	.word	0x0000ad10


	//----- nvinfo : EIATTR_REG_RECONFIG
	.align		4
.L_830:
        /*0114*/ 	.byte	0x01, 0x54
	.zero		2


	//----- nvinfo : EIATTR_SYSCALL_OFFSETS
	.align		4
        /*0118*/ 	.byte	0x04, 0x46
        /*011a*/ 	.short	(.L_832 - .L_831)


	//   ....[0]....
.L_831:
        /*011c*/ 	.word	0x00000ff0


	//   ....[1]....
        /*0120*/ 	.word	0x000010e0


	//   ....[2]....
        /*0124*/ 	.word	0x00001250


	//   ....[3]....
        /*0128*/ 	.word	0x00001340


	//   ....[4]....
        /*012c*/ 	.word	0x00004d40


	//   ....[5]....
        /*0130*/ 	.word	0x00004e80


	//   ....[6]....
        /*0134*/ 	.word	0x00004fa0


	//   ....[7]....
        /*0138*/ 	.word	0x000050c0


	//----- nvinfo : EIATTR_MBARRIER_INSTR_OFFSETS
	.align		4
.L_832:
        /*013c*/ 	.byte	0x04, 0x39
        /*013e*/ 	.short	(.L_834 - .L_833)


	//   ....[0]....
.L_833:
        /*0140*/ 	.word	0x000002f0
        /*0144*/ 	.word	0x000000ff
        /*0148*/ 	.word	0x00030800
        /*014c*/ 	.short	0x0100
        /*014e*/ 	.byte	0x06
	.zero		1


	//   ....[1]....
        /*0150*/ 	.word	0x000003f0
        /*0154*/ 	.word	0x000000ff
        /*0158*/ 	.word	0x00030810
        /*015c*/ 	.short	0x0100
        /*015e*/ 	.byte	0x08
	.zero		1


	//   ....[2]....
        /*0160*/ 	.word	0x00000400
        /*0164*/ 	.word	0x000000ff
        /*0168*/ 	.word	0x00030820
        /*016c*/ 	.short	0x0100
        /*016e*/ 	.byte	0x08
	.zero		1


	//   ....[3]....
        /*0170*/ 	.word	0x00000410
        /*0174*/ 	.word	0x000000ff
        /*0178*/ 	.word	0x00030818
        /*017c*/ 	.short	0x0100
        /*017e*/ 	.byte	0x08
	.zero		1


	//   ....[4]....
        /*0180*/ 	.word	0x00000420
        /*0184*/ 	.word	0x000000ff
        /*0188*/ 	.word	0x00030828
        /*018c*/ 	.short	0x0100
        /*018e*/ 	.byte	0x08
	.zero		1


	//   ....[5]....
        /*0190*/ 	.word	0x00000550
        /*0194*/ 	.word	0x000000ff
        /*0198*/ 	.word	0x00030830
        /*019c*/ 	.short	0x0100
        /*019e*/ 	.byte	0x08
	.zero		1


	//   ....[6]....
        /*01a0*/ 	.word	0x00000560
        /*01a4*/ 	.word	0x000000ff
        /*01a8*/ 	.word	0x00030840
        /*01ac*/ 	.short	0x0100
        /*01ae*/ 	.byte	0x08
	.zero		1


	//   ....[7]....
        /*01b0*/ 	.word	0x00000570
        /*01b4*/ 	.word	0x000000ff
        /*01b8*/ 	.word	0x00030838
        /*01bc*/ 	.short	0x0100
        /*01be*/ 	.byte	0x08
	.zero		1


	//   ....[8]....
        /*01c0*/ 	.word	0x00000580
        /*01c4*/ 	.word	0x000000ff
        /*01c8*/ 	.word	0x00030848
        /*01cc*/ 	.short	0x0100
        /*01ce*/ 	.byte	0x08
	.zero		1


	//   ....[9]....
        /*01d0*/ 	.word	0x00001400
        /*01d4*/ 	.word	0x00000010
        /*01d8*/ 	.word	0x00030800
        /*01dc*/ 	.short	0x010a
        /*01de*/ 	.byte	0x3f
	.zero		1


	//   ....[10]....
        /*01e0*/ 	.word	0x000014a0
        /*01e4*/ 	.word	0x00000010
        /*01e8*/ 	.word	0x00030800
        /*01ec*/ 	.short	0x010a
        /*01ee*/ 	.byte	0x3f
	.zero		1


	//   ....[11]....
        /*01f0*/ 	.word	0x00001c00
        /*01f4*/ 	.word	0x00000000
        /*01f8*/ 	.word	0x00030810
        /*01fc*/ 	.short	0x010a
        /*01fe*/ 	.byte	0x3f
	.zero		1


	//   ....[12]....
        /*0200*/ 	.word	0x00001c40
        /*0204*/ 	.word	0x00000000
        /*0208*/ 	.word	0x00030810
        /*020c*/ 	.short	0x010a
        /*020e*/ 	.byte	0x3f
	.zero		1


	//   ....[13]....
        /*0210*/ 	.word	0x000021a0
        /*0214*/ 	.word	0x00000000
        /*0218*/ 	.word	0x00030830
        /*021c*/ 	.short	0x010a
        /*021e*/ 	.byte	0x3f
	.zero		1


	//   ....[14]....
        /*0220*/ 	.word	0x00002510
        /*0224*/ 	.word	0x00000000
        /*0228*/ 	.word	0x00030830
        /*022c*/ 	.short	0x010a
        /*022e*/ 	.byte	0x3f
	.zero		1


	//   ....[15]....
        /*0230*/ 	.word	0x00004450
        /*0234*/ 	.word	0x00000006
        /*0238*/ 	.word	0x00000000
        /*023c*/ 	.short	0x0101
        /*023e*/ 	.byte	0x3f
	.zero		1


	//   ....[16]....
        /*0240*/ 	.word	0x00004780
        /*0244*/ 	.word	0x00000000
        /*0248*/ 	.word	0x00000000
        /*024c*/ 	.short	0x0101
        /*024e*/ 	.byte	0x3f
	.zero		1


	//   ....[17]....
        /*0250*/ 	.word	0x00008d60
        /*0254*/ 	.word	0x00000010
        /*0258*/ 	.word	0x00030820
        /*025c*/ 	.short	0x010a
        /*025e*/ 	.byte	0x3f
	.zero		1


	//   ....[18]....
        /*0260*/ 	.word	0x00009490
        /*0264*/ 	.word	0x00000010
        /*0268*/ 	.word	0x00030840
        /*026c*/ 	.short	0x010a
        /*026e*/ 	.byte	0x3f
	.zero		1


	//   ....[19]....
        /*0270*/ 	.word	0x00009730
        /*0274*/ 	.word	0x00000010
        /*0278*/ 	.word	0x00030828
        /*027c*/ 	.short	0x010a
        /*027e*/ 	.byte	0x3f
	.zero		1


	//   ....[20]....
        /*0280*/ 	.word	0x000099d0
        /*0284*/ 	.word	0x00000010
        /*0288*/ 	.word	0x00030848
        /*028c*/ 	.short	0x010a
        /*028e*/ 	.byte	0x3f
	.zero		1


	//   ....[21]....
        /*0290*/ 	.word	0x00009c20
        /*0294*/ 	.word	0x00000010
        /*0298*/ 	.word	0x00030820
        /*029c*/ 	.short	0x010a
        /*029e*/ 	.byte	0x3f
	.zero		1


	//   ....[22]....
        /*02a0*/ 	.word	0x00009f50
        /*02a4*/ 	.word	0x00000010
        /*02a8*/ 	.word	0x00030840
        /*02ac*/ 	.short	0x010a
        /*02ae*/ 	.byte	0x3f
	.zero		1


	//   ....[23]....
        /*02b0*/ 	.word	0x0000a1c0
        /*02b4*/ 	.word	0x00000010
        /*02b8*/ 	.word	0x00030828
        /*02bc*/ 	.short	0x010a
        /*02be*/ 	.byte	0x3f
	.zero		1


	//   ....[24]....
        /*02c0*/ 	.word	0x0000a4e0
        /*02c4*/ 	.word	0x00000003
        /*02c8*/ 	.word	0x00030840
        /*02cc*/ 	.short	0x010a
        /*02ce*/ 	.byte	0x3f
	.zero		1


	//   ....[25]....
        /*02d0*/ 	.word	0x0000a920
        /*02d4*/ 	.word	0x00000006
        /*02d8*/ 	.word	0x00000000
        /*02dc*/ 	.short	0x010a
        /*02de*/ 	.byte	0x3f
	.zero		1


	//   ....[26]....
        /*02e0*/ 	.word	0x0000a980
        /*02e4*/ 	.word	0x00000003
        /*02e8*/ 	.word	0x00000000
        /*02ec*/ 	.short	0x010a
        /*02ee*/ 	.byte	0x3f
	.zero		1


	//   ....[27]....
        /*02f0*/ 	.word	0x0000a9e0
        /*02f4*/ 	.word	0x00000000
        /*02f8*/ 	.word	0x00000000
        /*02fc*/ 	.short	0x010a
        /*02fe*/ 	.byte	0x3f
	.zero		1


	//   ....[28]....
        /*0300*/ 	.word	0x0000aa10
        /*0304*/ 	.word	0x00000003
        /*0308*/ 	.word	0x00000000
        /*030c*/ 	.short	0x010a
        /*030e*/ 	.byte	0x3f
	.zero		1


	//   ....[29]....
        /*0310*/ 	.word	0x0000ab10
        /*0314*/ 	.word	0x00000000
        /*0318*/ 	.word	0x00030800
        /*031c*/ 	.short	0x010a
        /*031e*/ 	.byte	0x3f
	.zero		1


	//   ....[30]....
        /*0320*/ 	.word	0x0000ab60
        /*0324*/ 	.word	0x00000000
        /*0328*/ 	.word	0x00030810
        /*032c*/ 	.short	0x010a
        /*032e*/ 	.byte	0x3f
	.zero		1


	//   ....[31]....
        /*0330*/ 	.word	0x0000abb0
        /*0334*/ 	.word	0x00000000
        /*0338*/ 	.word	0x00030830
        /*033c*/ 	.short	0x010a
        /*033e*/ 	.byte	0x3f
	.zero		1


	//   ....[32]....
        /*0340*/ 	.word	0x0000ad50
        /*0344*/ 	.word	0x00000010
        /*0348*/ 	.word	0x00030820
        /*034c*/ 	.short	0x010a
        /*034e*/ 	.byte	0x3f
	.zero		1


	//   ....[33]....
        /*0350*/ 	.word	0x0000ada0
        /*0354*/ 	.word	0x00000010
        /*0358*/ 	.word	0x00030840
        /*035c*/ 	.short	0x010a
        /*035e*/ 	.byte	0x3f
	.zero		1


	//   ....[34]....
        /*0360*/ 	.word	0x0000adf0
        /*0364*/ 	.word	0x00000010
        /*0368*/ 	.word	0x00030828
        /*036c*/ 	.short	0x010a
        /*036e*/ 	.byte	0x3f
	.zero		1


	//   ....[35]....
        /*0370*/ 	.word	0x0000ae40
        /*0374*/ 	.word	0x00000010
        /*0378*/ 	.word	0x00030848
        /*037c*/ 	.short	0x010a
        /*037e*/ 	.byte	0x3f
	.zero		1


	//   ....[36]....
        /*0380*/ 	.word	0x0000aea0
        /*0384*/ 	.word	0x00000010
        /*0388*/ 	.word	0x00030820
        /*038c*/ 	.short	0x010a
        /*038e*/ 	.byte	0x3f
	.zero		1


	//   ....[37]....
        /*0390*/ 	.word	0x0000aef0
        /*0394*/ 	.word	0x00000010
        /*0398*/ 	.word	0x00030840
        /*039c*/ 	.short	0x010a
        /*039e*/ 	.byte	0x3f
	.zero		1


	//   ....[38]....
        /*03a0*/ 	.word	0x0000af40
        /*03a4*/ 	.word	0x00000010
        /*03a8*/ 	.word	0x00030828
        /*03ac*/ 	.short	0x010a
        /*03ae*/ 	.byte	0x3f
	.zero		1


	//   ....[39]....
        /*03b0*/ 	.word	0x0000af90
        /*03b4*/ 	.word	0x00000003
        /*03b8*/ 	.word	0x00030840
        /*03bc*/ 	.short	0x010a
        /*03be*/ 	.byte	0x3f
	.zero		1


	//   ....[40]....
        /*03c0*/ 	.word	0x0000b060
        /*03c4*/ 	.word	0x00000006
        /*03c8*/ 	.word	0x00000000
        /*03cc*/ 	.short	0x010a
        /*03ce*/ 	.byte	0x3f
	.zero		1


	//   ....[41]....
        /*03d0*/ 	.word	0x0000b0b0
        /*03d4*/ 	.word	0x00000003
        /*03d8*/ 	.word	0x00000000
        /*03dc*/ 	.short	0x010a
        /*03de*/ 	.byte	0x3f
	.zero		1


	//   ....[42]....
        /*03e0*/ 	.word	0x0000b100
        /*03e4*/ 	.word	0x00000000
        /*03e8*/ 	.word	0x00000000
        /*03ec*/ 	.short	0x010a
        /*03ee*/ 	.byte	0x3f
	.zero		1


	//----- nvinfo : EIATTR_NUM_MBARRIERS
	.align		4
.L_834:
        /*03f0*/ 	.byte	0x03, 0x38
        /*03f2*/ 	.short	0x0009


	//----- nvinfo : EIATTR_EXIT_INSTR_OFFSETS
	.align		4
        /*03f4*/ 	.byte	0x04, 0x1c
        /*03f6*/ 	.short	(.L_836 - .L_835)


	//   ....[0]....
.L_835:
        /*03f8*/ 	.word	0x0000aa60


	//----- nvinfo : EIATTR_MAX_THREADS
	.align		4
.L_836:
        /*03fc*/ 	.byte	0x04, 0x05
        /*03fe*/ 	.short	(.L_838 - .L_837)
.L_837:
        /*0400*/ 	.word	0x00000180
        /*0404*/ 	.word	0x00000001
        /*0408*/ 	.word	0x00000001


	//----- nvinfo : EIATTR_CRS_STACK_SIZE
	.align		4
.L_838:
        /*040c*/ 	.byte	0x04, 0x1e
        /*040e*/ 	.short	(.L_840 - .L_839)
.L_839:
        /*0410*/ 	.word	0x00000000


	//----- nvinfo : EIATTR_CBANK_PARAM_SIZE
	.align		4
.L_840:
        /*0414*/ 	.byte	0x03, 0x19
        /*0416*/ 	.short	0x0970


	//----- nvinfo : EIATTR_PARAM_CBANK
	.align		4
        /*0418*/ 	.byte	0x04, 0x0a
        /*041a*/ 	.short	(.L_842 - .L_841)
	.align		4
.L_841:
        /*041c*/ 	.word	index@(.nv.constant0._ZN7cutlass13device_kernelIN5flash11enable_sm90INS1_16FlashAttnBwdSm90INS1_25CollectiveMainloopBwdSm90ILi2ELi2ELi2EN4cute5tupleIJNS5_1CILi1EEES8_S8_EEENS6_IJNS7_ILi64EEENS7_ILi128EEESB_EEENS_6half_tEfNS_4arch4Sm90ELb1ELb0ELb1ELb0ELb1ELb1ELb0ELb0ELi2ELi1ELi2ELi1ELb0EEENS1_21CollectiveEpilogueBwdISC_SD_SF_Li256ELb0ELb0ELi1EEENS1_25SingleTileBwdLPTSchedulerILb0ELi128ELb1EEEEEEEEEvNT_6ParamsE)
        /*0420*/ 	.short	0x0210
        /*0422*/ 	.short	0x0970


	//----- nvinfo : EIATTR_SW_WAR
	.align		4
.L_842:
        /*0424*/ 	.byte	0x04, 0x36
        /*0426*/ 	.short	(.L_844 - .L_843)
.L_843:
        /*0428*/ 	.word	0x00000008
.L_844:


//--------------------- .nv.info._ZN7cutlass13device_kernelIN5flash11enable_sm90INS1_16FlashAttnBwdSm90INS1_25CollectiveMainloopBwdSm90ILi2ELi2ELi2EN4cute5tupleIJNS5_1CILi1EEES8_S8_EEENS6_IJNS7_ILi64EEENS7_ILi128EEESB_EEENS_6half_tEfNS_4arch4Sm90ELb1ELb0ELb1ELb0ELb0ELb1ELb0ELb0ELi2ELi1ELi2ELi1ELb0EEENS1_24CollectiveEpilogueBwdGQAISC_fSF_Li256ELb0ELb0EEENS1_25SingleTileBwdLPTSchedulerILb0ELi128ELb0EEEEEEEEEvNT_6ParamsE --------------------------
	.section	.nv.info._ZN7cutlass13device_kernelIN5flash11enable_sm90INS1_16FlashAttnBwdSm90INS1_25CollectiveMainloopBwdSm90ILi2ELi2ELi2EN4cute5tupleIJNS5_1CILi1EEES8_S8_EEENS6_IJNS7_ILi64EEENS7_ILi128EEESB_EEENS_6half_tEfNS_4arch4Sm90ELb1ELb0ELb1ELb0ELb0ELb1ELb0ELb0ELi2ELi1ELi2ELi1ELb0EEENS1_24CollectiveEpilogueBwdGQAISC_fSF_Li256ELb0ELb0EEENS1_25SingleTileBwdLPTSchedulerILb0ELi128ELb0EEEEEEEEEvNT_6ParamsE,"",@"SHT_CUDA_INFO"
	.sectionflags	@""
	.align	4


	//----- nvinfo : EIATTR_CUDA_API_VERSION
	.align		4
        /*0000*/ 	.byte	0x04, 0x37
        /*0002*/ 	.short	(.L_846 - .L_845)
.L_845:
        /*0004*/ 	.word	0x00000082


	//----- nvinfo : EIATTR_KPARAM_INFO
	.align		4
.L_846:
        /*0008*/ 	.byte	0x04, 0x17
        /*000a*/ 	.short	(.L_848 - .L_847)
.L_847:
        /*000c*/ 	.word	0x00000000
        /*0010*/ 	.short	0x0000
        /*0012*/ 	.short	0x0070
        /*0014*/ 	.byte	0x00, 0xf0, 0x01, 0x1c


	//----- nvinfo : EIATTR_SPARSE_MMA_MASK
	.align		4
.L_848:
        /*0018*/ 	.byte	0x03, 0x50
        /*001a*/ 	.short	0x0000


	//----- nvinfo : EIATTR_MAXREG_COUNT
	.align		4
        /*001c*/ 	.byte	0x03, 0x1b
        /*001e*/ 	.short	0x00a8


	//----- nvinfo : EIATTR_NUM_BARRIERS
	.align		4
        /*0020*/ 	.byte	0x02, 0x4c
        /*0022*/ 	.byte	0x10
	.zero		1


	//----- nvinfo : EIATTR_EXTERNS
	.align		4
        /*0024*/ 	.byte	0x04, 0x0f
        /*0026*/ 	.short	(.L_850 - .L_849)


	//   ....[0]....
	.align		4
.L_849:
        /*0028*/ 	.word	index@(__assertfail)


	//----- nvinfo : EIATTR_ANNOTATIONS
	.align		4
.L_850:
        /*002c*/ 	.byte	0x04, 0x55
        /*002e*/ 	.short	(.L_852 - .L_851)


	//   ....[0]....
.L_851:
        /*0030*/ 	.word	0x00000001
        /*0034*/ 	.byte	0x80, 0x10, 0x00, 0x00, 0x01, 0x00, 0x00, 0x00, 0xf0, 0x16, 0x00, 0x00, 0x01, 0x00, 0x00, 0x00
        /*0044*/ 	.byte	0x10, 0x32, 0x00, 0x00, 0x01, 0x00, 0x00, 0x00, 0xd0, 0x32, 0x00, 0x00, 0x01, 0x00, 0x00, 0x00
        /*0054*/ 	.byte	0x80, 0x6e, 0x00, 0x00, 0x01, 0x00, 0x00, 0x00, 0x70, 0x79, 0x00, 0x00


	//----- nvinfo : EIATTR_MERCURY_ISA_VERSION
	.align		4
.L_852:
        /*0060*/ 	.byte	0x03, 0x5f
        /*0062*/ 	.short	0x0101


	//----- nvinfo : EIATTR_INT_WARP_WIDE_INSTR_OFFSETS
	.align		4
        /*0064*/ 	.byte	0x04, 0x31
        /*0066*/ 	.short	(.L_854 - .L_853)


	//   ....[0]....
.L_853:
        /*0068*/ 	.word	0x00000190


	//   ....[1]....
        /*006c*/ 	.word	0x000001c0


	//----- nvinfo : EIATTR_COOP_GROUP_MASK_REGIDS
	.align		4
.L_854:
        /*0070*/ 	.byte	0x04, 0x29
        /*0072*/ 	.short	(.L_856 - .L_855)


	//   ....[0]....
.L_855:
        /*0074*/ 	.word	0xffffffff


	//   ....[1]....
        /*0078*/ 	.word	0xffffffff


	//   ....[2]....
        /*007c*/ 	.word	0xffffffff


	//   ....[3]....
        /*0080*/ 	.word	0xffffffff


	//   ....[4]....
        /*0084*/ 	.word	0xffffffff


	//   ....[5]....
        /*0088*/ 	.word	0xffffffff


	//   ....[6]....
        /*008c*/ 	.word	0xffffffff


	//   ....[7]....
        /*0090*/ 	.word	0x0500000f


	//----- nvinfo : EIATTR_COOP_GROUP_INSTR_OFFSETS
	.align		4
.L_856:
        /*0094*/ 	.byte	0x04, 0x28
        /*0096*/ 	.short	(.L_858 - .L_857)


	//   ....[0]....
.L_857:
        /*0098*/ 	.word	0x00000070


	//   ....[1]....
        /*009c*/ 	.word	0x000001a0


	//   ....[2]....
        /*00a0*/ 	.word	0x000001f0


	//   ....[3]....
        /*00a4*/ 	.word	0x000003e0


	//   ....[4]....
        /*00a8*/ 	.word	0x00000620


	//   ....[5]....
        /*00ac*/ 	.word	0x00001320


	//   ....[6]....
        /*00b0*/ 	.word	0x00005390


	//   ....[7]....
        /*00b4*/ 	.word	0x00008530


	//----- nvinfo : EIATTR_REG_RECONFIG
	.align		4
.L_858:
        /*00b8*/ 	.byte	0x01, 0x54
	.zero		2


	//----- nvinfo : EIATTR_SYSCALL_OFFSETS
	.align		4
        /*00bc*/ 	.byte	0x04, 0x46
        /*00be*/ 	.short	(.L_860 - .L_859)


	//   ....[0]....
.L_859:
        /*00c0*/ 	.word	0x00000f50


	//   ....[1]....
        /*00c4*/ 	.word	0x00001040


	//   ....[2]....
        /*00c8*/ 	.word	0x000011b0


	//   ....[3]....
        /*00cc*/ 	.word	0x000012a0


	//----- nvinfo : EIATTR_MBARRIER_INSTR_OFFSETS
	.align		4
.L_860:
        /*00d0*/ 	.byte	0x04, 0x39
        /*00d2*/ 	.short	(.L_862 - .L_861)


	//   ....[0]....
.L_861:
        /*00d4*/ 	.word	0x00000290
        /*00d8*/ 	.word	0x000000ff
        /*00dc*/ 	.word	0x00030800
        /*00e0*/ 	.short	0x0100
        /*00e2*/ 	.byte	0x06
	.zero		1


	//   ....[1]....
        /*00e4*/ 	.word	0x00000390
        /*00e8*/ 	.word	0x000000ff
        /*00ec*/ 	.word	0x00030810
        /*00f0*/ 	.short	0x0100
        /*00f2*/ 	.byte	0x08
	.zero		1


	//   ....[2]....
        /*00f4*/ 	.word	0x000003a0
        /*00f8*/ 	.word	0x000000ff
        /*00fc*/ 	.word	0x00030820
        /*0100*/ 	.short	0x0100
        /*0102*/ 	.byte	0x08
	.zero		1


	//   ....[3]....
        /*0104*/ 	.word	0x000003b0
        /*0108*/ 	.word	0x000000ff
        /*010c*/ 	.word	0x00030818
        /*0110*/ 	.short	0x0100
        /*0112*/ 	.byte	0x08
	.zero		1


	//   ....[4]....
        /*0114*/ 	.word	0x000003c0
        /*0118*/ 	.word	0x000000ff
        /*011c*/ 	.word	0x00030828
        /*0120*/ 	.short	0x0100
        /*0122*/ 	.byte	0x08
	.zero		1


	//   ....[5]....
        /*0124*/ 	.word	0x000004f0
        /*0128*/ 	.word	0x000000ff
        /*012c*/ 	.word	0x00030830
        /*0130*/ 	.short	0x0100
        /*0132*/ 	.byte	0x08
	.zero		1


	//   ....[6]....
        /*0134*/ 	.word	0x00000500
        /*0138*/ 	.word	0x000000ff
        /*013c*/ 	.word	0x00030840
        /*0140*/ 	.short	0x0100
        /*0142*/ 	.byte	0x08
	.zero		1


	//   ....[7]....
        /*0144*/ 	.word	0x00000510
        /*0148*/ 	.word	0x000000ff
        /*014c*/ 	.word	0x00030838
        /*0150*/ 	.short	0x0100
        /*0152*/ 	.byte	0x08
	.zero		1


	//   ....[8]....
        /*0154*/ 	.word	0x00000520
        /*0158*/ 	.word	0x000000ff
        /*015c*/ 	.word	0x00030848
        /*0160*/ 	.short	0x0100
        /*0162*/ 	.byte	0x08
	.zero		1


	//   ....[9]....
        /*0164*/ 	.word	0x00001360
        /*0168*/ 	.word	0x00000010
        /*016c*/ 	.word	0x00030800
        /*0170*/ 	.short	0x010a
        /*0172*/ 	.byte	0x3f
	.zero		1


	//   ....[10]....
        /*0174*/ 	.word	0x00001400
        /*0178*/ 	.word	0x00000010
        /*017c*/ 	.word	0x00030800
        /*0180*/ 	.short	0x010a
        /*0182*/ 	.byte	0x3f
	.zero		1


	//   ....[11]....
        /*0184*/ 	.word	0x00001b50
        /*0188*/ 	.word	0x00000000
        /*018c*/ 	.word	0x00030810
        /*0190*/ 	.short	0x010a
        /*0192*/ 	.byte	0x3f
	.zero		1


	//   ....[12]....
        /*0194*/ 	.word	0x00001b90
        /*0198*/ 	.word	0x00000000
        /*019c*/ 	.word	0x00030810
        /*01a0*/ 	.short	0x010a
        /*01a2*/ 	.byte	0x3f
	.zero		1


	//   ....[13]....
        /*01a4*/ 	.word	0x000020f0
        /*01a8*/ 	.word	0x00000000
        /*01ac*/ 	.word	0x00030830
        /*01b0*/ 	.short	0x010a
        /*01b2*/ 	.byte	0x3f
	.zero		1


	//   ....[14]....
        /*01b4*/ 	.word	0x00002460
        /*01b8*/ 	.word	0x00000000
        /*01bc*/ 	.word	0x00030830
        /*01c0*/ 	.short	0x010a
        /*01c2*/ 	.byte	0x3f
	.zero		1


	//   ....[15]....
        /*01c4*/ 	.word	0x000043b0
        /*01c8*/ 	.word	0x00000006
        /*01cc*/ 	.word	0x00000000
        /*01d0*/ 	.short	0x0101
        /*01d2*/ 	.byte	0x3f
	.zero		1


	//   ....[16]....
        /*01d4*/ 	.word	0x000046e0
        /*01d8*/ 	.word	0x00000000
        /*01dc*/ 	.word	0x00000000
        /*01e0*/ 	.short	0x0101
        /*01e2*/ 	.byte	0x3f
	.zero		1


	//   ....[17]....
        /*01e4*/ 	.word	0x000067e0
        /*01e8*/ 	.word	0x00000010
        /*01ec*/ 	.word	0x00030820
        /*01f0*/ 	.short	0x010a
        /*01f2*/ 	.byte	0x3f
	.zero		1


	//   ....[18]....
        /*01f4*/ 	.word	0x00006f10
        /*01f8*/ 	.word	0x00000010
        /*01fc*/ 	.word	0x00030840
        /*0200*/ 	.short	0x010a
        /*0202*/ 	.byte	0x3f
	.zero		1


	//   ....[19]....
        /*0204*/ 	.word	0x000071b0
        /*0208*/ 	.word	0x00000010
        /*020c*/ 	.word	0x00030828
        /*0210*/ 	.short	0x010a
        /*0212*/ 	.byte	0x3f
	.zero		1


	//   ....[20]....
        /*0214*/ 	.word	0x00007450
        /*0218*/ 	.word	0x00000010
        /*021c*/ 	.word	0x00030848
        /*0220*/ 	.short	0x010a
        /*0222*/ 	.byte	0x3f
	.zero		1


	//   ....[21]....
        /*0224*/ 	.word	0x000076a0
        /*0228*/ 	.word	0x00000010
        /*022c*/ 	.word	0x00030820
        /*0230*/ 	.short	0x010a
        /*0232*/ 	.byte	0x3f
	.zero		1


	//   ....[22]....
        /*0234*/ 	.word	0x000079d0
        /*0238*/ 	.word	0x00000010
        /*023c*/ 	.word	0x00030840
        /*0240*/ 	.short	0x010a
        /*0242*/ 	.byte	0x3f
	.zero		1


	//   ....[23]....
        /*0244*/ 	.word	0x00007c40
        /*0248*/ 	.word	0x00000010
        /*024c*/ 	.word	0x00030828
        /*0250*/ 	.short	0x010a
        /*0252*/ 	.byte	0x3f
	.zero		1


	//   ....[24]....
        /*0254*/ 	.word	0x00007f60
        /*0258*/ 	.word	0x00000003
        /*025c*/ 	.word	0x00030840
        /*0260*/ 	.short	0x010a
        /*0262*/ 	.byte	0x3f
	.zero		1


	//   ....[25]....
        /*0264*/ 	.word	0x000083a0
        /*0268*/ 	.word	0x00000006
        /*026c*/ 	.word	0x00000000
        /*0270*/ 	.short	0x010a
        /*0272*/ 	.byte	0x3f
	.zero		1


	//   ....[26]....
        /*0274*/ 	.word	0x00008400
        /*0278*/ 	.word	0x00000003
        /*027c*/ 	.word	0x00000000
        /*0280*/ 	.short	0x010a
        /*0282*/ 	.byte	0x3f
	.zero		1


	//   ....[27]....
        /*0284*/ 	.word	0x00008460
        /*0288*/ 	.word	0x00000000
        /*028c*/ 	.word	0x00000000
        /*0290*/ 	.short	0x010a
        /*0292*/ 	.byte	0x3f
	.zero		1


	//   ....[28]....
        /*0294*/ 	.word	0x00008490
        /*0298*/ 	.word	0x00000003
        /*029c*/ 	.word	0x00000000
        /*02a0*/ 	.short	0x010a
        /*02a2*/ 	.byte	0x3f
	.zero		1


	//   ....[29]....
        /*02a4*/ 	.word	0x00008590
        /*02a8*/ 	.word	0x00000000
        /*02ac*/ 	.word	0x00030800
        /*02b0*/ 	.short	0x010a
        /*02b2*/ 	.byte	0x3f
	.zero		1


	//   ....[30]....
        /*02b4*/ 	.word	0x000085e0
        /*02b8*/ 	.word	0x00000000
        /*02bc*/ 	.word	0x00030810
        /*02c0*/ 	.short	0x010a
        /*02c2*/ 	.byte	0x3f
	.zero		1


	//   ....[31]....
        /*02c4*/ 	.word	0x00008630
        /*02c8*/ 	.word	0x00000000
        /*02cc*/ 	.word	0x00030830
        /*02d0*/ 	.short	0x010a
        /*02d2*/ 	.byte	0x3f
	.zero		1


	//   ....[32]....
        /*02d4*/ 	.word	0x00008680
        /*02d8*/ 	.word	0x00000010
        /*02dc*/ 	.word	0x00030820
        /*02e0*/ 	.short	0x010a
        /*02e2*/ 	.byte	0x3f
	.zero		1


	//   ....[33]....
        /*02e4*/ 	.word	0x000086d0
        /*02e8*/ 	.word	0x00000010
        /*02ec*/ 	.word	0x00030840
        /*02f0*/ 	.short	0x010a
        /*02f2*/ 	.byte	0x3f
	.zero		1


	//   ....[34]....
        /*02f4*/ 	.word	0x00008720
        /*02f8*/ 	.word	0x00000010
        /*02fc*/ 	.word	0x00030828
        /*0300*/ 	.short	0x010a
        /*0302*/ 	.byte	0x3f
	.zero		1


	//   ....[35]....
        /*0304*/ 	.word	0x00008770
        /*0308*/ 	.word	0x00000010
        /*030c*/ 	.word	0x00030848
        /*0310*/ 	.short	0x010a
        /*0312*/ 	.byte	0x3f
	.zero		1


	//   ....[36]....
        /*0314*/ 	.word	0x000087d0
        /*0318*/ 	.word	0x00000010
        /*031c*/ 	.word	0x00030820
        /*0320*/ 	.short	0x010a
        /*0322*/ 	.byte	0x3f
	.zero		1


	//   ....[37]....
        /*0324*/ 	.word	0x00008820
        /*0328*/ 	.word	0x00000010
        /*032c*/ 	.word	0x00030840
        /*0330*/ 	.short	0x010a
        /*0332*/ 	.byte	0x3f
	.zero		1


	//   ....[38]....
        /*0334*/ 	.word	0x00008870
        /*0338*/ 	.word	0x00000010
        /*033c*/ 	.word	0x00030828
        /*0340*/ 	.short	0x010a
        /*0342*/ 	.byte	0x3f
	.zero		1


	//   ....[39]....
        /*0344*/ 	.word	0x000088c0
        /*0348*/ 	.word	0x00000003
        /*034c*/ 	.word	0x00030840
        /*0350*/ 	.short	0x010a
        /*0352*/ 	.byte	0x3f
	.zero		1


	//   ....[40]....
        /*0354*/ 	.word	0x00008990
        /*0358*/ 	.word	0x00000006
        /*035c*/ 	.word	0x00000000
        /*0360*/ 	.short	0x010a
        /*0362*/ 	.byte	0x3f
	.zero		1


	//   ....[41]....
        /*0364*/ 	.word	0x000089e0
        /*0368*/ 	.word	0x00000003
        /*036c*/ 	.word	0x00000000
        /*0370*/ 	.short	0x010a
        /*0372*/ 	.byte	0x3f
	.zero		1


	//   ....[42]....
        /*0374*/ 	.word	0x00008a30
        /*0378*/ 	.word	0x00000000
        /*037c*/ 	.word	0x00000000
        /*0380*/ 	.short	0x010a
        /*0382*/ 	.byte	0x3f
	.zero		1


	//----- nvinfo : EIATTR_NUM_MBARRIERS
	.align		4
.L_862:
        /*0384*/ 	.byte	0x03, 0x38
        /*0386*/ 	.short	0x0009


	//----- nvinfo : EIATTR_EXIT_INSTR_OFFSETS
	.align		4
        /*0388*/ 	.byte	0x04, 0x1c
        /*038a*/ 	.short	(.L_864 - .L_863)


	//   ....[0]....
.L_863:
        /*038c*/ 	.word	0x000084e0


	//----- nvinfo : EIATTR_MAX_THREADS
	.align		4
.L_864:
        /*0390*/ 	.byte	0x04, 0x05
        /*0392*/ 	.short	(.L_866 - .L_865)
.L_865:
        /*0394*/ 	.word	0x00000180
        /*0398*/ 	.word	0x00000001
        /*039c*/ 	.word	0x00000001


	//----- nvinfo : EIATTR_CRS_STACK_SIZE
	.align		4
.L_866:
        /*03a0*/ 	.byte	0x04, 0x1e
        /*03a2*/ 	.short	(.L_868 - .L_867)
.L_867:
        /*03a4*/ 	.word	0x00000000


	//----- nvinfo : EIATTR_CBANK_PARAM_SIZE
	.align		4
.L_868:
        /*03a8*/ 	.byte	0x03, 0x19
        /*03aa*/ 	.short	0x0770


	//----- nvinfo : EIATTR_PARAM_CBANK
	.align		4
        /*03ac*/ 	.byte	0x04, 0x0a
        /*03ae*/ 	.short	(.L_870 - .L_869)
	.align		4
.L_869:
        /*03b0*/ 	.word	index@(.nv.constant0._ZN7cutlass13device_kernelIN5flash11enable_sm90INS1_16FlashAttnBwdSm90INS1_25CollectiveMainloopBwdSm90ILi2ELi2ELi2EN4cute5tupleIJNS5_1CILi1EEES8_S8_EEENS6_IJNS7_ILi64EEENS7_ILi128EEESB_EEENS_6half_tEfNS_4arch4Sm90ELb1ELb0ELb1ELb0ELb0ELb1ELb0ELb0ELi2ELi1ELi2ELi1ELb0EEENS1_24CollectiveEpilogueBwdGQAISC_fSF_Li256ELb0ELb0EEENS1_25SingleTileBwdLPTSchedulerILb0ELi128ELb0EEEEEEEEEvNT_6ParamsE)
        /*03b4*/ 	.short	0x0210
        /*03b6*/ 	.short	0x0770


	//----- nvinfo : EIATTR_SW_WAR
	.align		4
.L_870:
        /*03b8*/ 	.byte	0x04, 0x36
        /*03ba*/ 	.short	(.L_872 - .L_871)
.L_871:
        /*03bc*/ 	.word	0x00000008
.L_872:


//--------------------- .nv.info._ZN7cutlass13device_kernelIN5flash11enable_sm90INS1_16FlashAttnBwdSm90INS1_25CollectiveMainloopBwdSm90ILi2ELi2ELi2EN4cute5tupleIJNS5_1CILi1EEES8_S8_EEENS6_IJNS7_ILi64EEENS7_ILi128EEESB_EEENS_6half_tEfNS_4arch4Sm90ELb1ELb0ELb1ELb0ELb1ELb1ELb0ELb0ELi2ELi1ELi2ELi1ELb0EEENS1_24CollectiveEpilogueBwdGQAISC_fSF_Li256ELb0ELb1EEENS1_25SingleTileBwdLPTSchedulerILb0ELi128ELb1EEEEEEEEEvNT_6ParamsE --------------------------
	.section	.nv.info._ZN7cutlass13device_kernelIN5flash11enable_sm90INS1_16FlashAttnBwdSm90INS1_25CollectiveMainloopBwdSm90ILi2ELi2ELi2EN4cute5tupleIJNS5_1CILi1EEES8_S8_EEENS6_IJNS7_ILi64EEENS7_ILi128EEESB_EEENS_6half_tEfNS_4arch4Sm90ELb1ELb0ELb1ELb0ELb1ELb1ELb0ELb0ELi2ELi1ELi2ELi1ELb0EEENS1_24CollectiveEpilogueBwdGQAISC_fSF_Li256ELb0ELb1EEENS1_25SingleTileBwdLPTSchedulerILb0ELi128ELb1EEEEEEEEEvNT_6ParamsE,"",@"SHT_CUDA_INFO"
	.sectionflags	@""
	.align	4


	//----- nvinfo : EIATTR_CUDA_API_VERSION
	.align		4
        /*0000*/ 	.byte	0x04, 0x37
        /*0002*/ 	.short	(.L_874 - .L_873)
.L_873:
        /*0004*/ 	.word	0x00000082


	//----- nvinfo : EIATTR_KPARAM_INFO
	.align		4
.L_874:
        /*0008*/ 	.byte	0x04, 0x17
        /*000a*/ 	.short	(.L_876 - .L_875)
.L_875:
        /*000c*/ 	.word	0x00000000
        /*0010*/ 	.short	0x0000
        /*0012*/ 	.short	0x0070
        /*0014*/ 	.byte	0x00, 0xf0, 0x01, 0x1c


	//----- nvinfo : EIATTR_SPARSE_MMA_MASK
	.align		4
.L_876:
        /*0018*/ 	.byte	0x03, 0x50
        /*001a*/ 	.short	0x0000


	//----- nvinfo : EIATTR_MAXREG_COUNT
	.align		4
        /*001c*/ 	.byte	0x03, 0x1b
        /*001e*/ 	.short	0x00a8


	//----- nvinfo : EIATTR_NUM_BARRIERS
	.align		4
        /*0020*/ 	.byte	0x02, 0x4c
        /*0022*/ 	.byte	0x10
	.zero		1


	//----- nvinfo : EIATTR_EXTERNS
	.align		4
        /*0024*/ 	.byte	0x04, 0x0f
        /*0026*/ 	.short	(.L_878 - .L_877)


	//   ....[0]....
	.align		4
.L_877:
        /*0028*/ 	.word	index@(__assertfail)


	//----- nvinfo : EIATTR_ANNOTATIONS
	.align		4
.L_878:
        /*002c*/ 	.byte	0x04, 0x55
        /*002e*/ 	.short	(.L_880 - .L_879)


	//   ....[0]....
.L_879:
        /*0030*/ 	.word	0x00000001
        /*0034*/ 	.byte	0xc0, 0x10, 0x00, 0x00, 0x01, 0x00, 0x00, 0x00, 0x30, 0x17, 0x00, 0x00, 0x01, 0x00, 0x00, 0x00
        /*0044*/ 	.byte	0x50, 0x32, 0x00, 0x00, 0x01, 0x00, 0x00, 0x00, 0x10, 0x33, 0x00, 0x00, 0x01, 0x00, 0x00, 0x00
        /*0054*/ 	.byte	0xd0, 0x7d, 0x00, 0x00, 0x01, 0x00, 0x00, 0x00, 0xc0, 0x88, 0x00, 0x00


	//----- nvinfo : EIATTR_MERCURY_ISA_VERSION
	.align		4
.L_880:
        /*0060*/ 	.byte	0x03, 0x5f
        /*0062*/ 	.short	0x0101


	//----- nvinfo : EIATTR_INT_WARP_WIDE_INSTR_OFFSETS
	.align		4
        /*0064*/ 	.byte	0x04, 0x31
        /*0066*/ 	.short	(.L_882 - .L_881)


	//   ....[0]....
.L_881:
        /*0068*/ 	.word	0x00000190


	//   ....[1]....
        /*006c*/ 	.word	0x000001c0


	//   ....[2]....
        /*0070*/ 	.word	0x000064a0


	//   ....[3]....
        /*0074*/ 	.word	0x00006b10


	//   ....[4]....
        /*0078*/ 	.word	0x00007040


	//----- nvinfo : EIATTR_COOP_GROUP_MASK_REGIDS
	.align		4
.L_882:
        /*007c*/ 	.byte	0x04, 0x29
        /*007e*/ 	.short	(.L_884 - .L_883)


	//   ....[0]....
.L_883:
        /*0080*/ 	.word	0xffffffff


	//   ....[1]....
        /*0084*/ 	.word	0xffffffff


	//   ....[2]....
        /*0088*/ 	.word	0xffffffff


	//   ....[3]....
        /*008c*/ 	.word	0xffffffff


	//   ....[4]....
        /*0090*/ 	.word	0xffffffff


	//   ....[5]....
        /*0094*/ 	.word	0xffffffff


	//   ....[6]....
        /*0098*/ 	.word	0xffffffff


	//   ....[7]....
        /*009c*/ 	.word	0xffffffff


	//   ....[8]....
        /*00a0*/ 	.word	0xffffffff


	//   ....[9]....
        /*00a4*/ 	.word	0xffffffff


	//   ....[10]....
        /*00a8*/ 	.word	0xffffffff


	//   ....[11]....
        /*00ac*/ 	.word	0xffffffff


	//   ....[12]....
        /*00b0*/ 	.word	0xffffffff


	//   ....[13]....
        /*00b4*/ 	.word	0xffffffff


	//   ....[14]....
        /*00b8*/ 	.word	0xffffffff


	//   ....[15]....
        /*00bc*/ 	.word	0xffffffff


	//   ....[16]....
        /*00c0*/ 	.word	0xffffffff


	//   ....[17]....
        /*00c4*/ 	.word	0x0500000f


	//   ....[18]....
        /*00c8*/ 	.word	0x0500000f


	//   ....[19]....
        /*00cc*/ 	.word	0x0500000f


	//   ....[20]....
        /*00d0*/ 	.word	0x0500000f


	//   ....[21]....
        /*00d4*/ 	.word	0x0500000f


	//   ....[22]....
        /*00d8*/ 	.word	0x0500000f


	//----- nvinfo : EIATTR_COOP_GROUP_INSTR_OFFSETS
	.align		4
.L_884:
        /*00dc*/ 	.byte	0x04, 0x28
        /*00de*/ 	.short	(.L_886 - .L_885)


	//   ....[0]....
.L_885:
        /*00e0*/ 	.word	0x00000070


	//   ....[1]....
        /*00e4*/ 	.word	0x000001a0


	//   ....[2]....
        /*00e8*/ 	.word	0x000001f0


	//   ....[3]....
        /*00ec*/ 	.word	0x000003e0


	//   ....[4]....
        /*00f0*/ 	.word	0x00000630


	//   ....[5]....
        /*00f4*/ 	.word	0x00001360


	//   ....[6]....
        /*00f8*/ 	.word	0x000051c0


	//   ....[7]....
        /*00fc*/ 	.word	0x00005340


	//   ....[8]....
        /*0100*/ 	.word	0x00005630


	//   ....[9]....
        /*0104*/ 	.word	0x000057c0


	//   ....[10]....
        /*0108*/ 	.word	0x000058d0


	//   ....[11]....
        /*010c*/ 	.word	0x000060a0


	//   ....[12]....
        /*0110*/ 	.word	0x000063d0


	//   ....[13]....
        /*0114*/ 	.word	0x00006790


	//   ....[14]....
        /*0118*/ 	.word	0x00006a40


	//   ....[15]....
        /*011c*/ 	.word	0x00006d00


	//   ....[16]....
        /*0120*/ 	.word	0x00006f70


	//   ....[17]....
        /*0124*/ 	.word	0x00009480


	//   ....[18]....
        /*0128*/ 	.word	0x00009600


	//   ....[19]....
        /*012c*/ 	.word	0x00009670


	//   ....[20]....
        /*0130*/ 	.word	0x000096e0


	//   ....[21]....
        /*0134*/ 	.word	0x00009750


	//   ....[22]....
        /*0138*/ 	.word	0x000097c0


	//----- nvinfo : EIATTR_REG_RECONFIG
	.align		4
.L_886:
        /*013c*/ 	.byte	0x01, 0x54
	.zero		2


	//----- nvinfo : EIATTR_SYSCALL_OFFSETS
	.align		4
        /*0140*/ 	.byte	0x04, 0x46
        /*0142*/ 	.short	(.L_888 - .L_887)


	//   ....[0]....
.L_887:
        /*0144*/ 	.word	0x00000f90


	//   ....[1]....
        /*0148*/ 	.word	0x00001080


	//   ....[2]....
        /*014c*/ 	.word	0x000011f0


	//   ....[3]....
        /*0150*/ 	.word	0x000012e0


	//----- nvinfo : EIATTR_MBARRIER_INSTR_OFFSETS
	.align		4
.L_888:
        /*0154*/ 	.byte	0x04, 0x39
        /*0156*/ 	.short	(.L_890 - .L_889)


	//   ....[0]....
.L_889:
        /*0158*/ 	.word	0x00000290
        /*015c*/ 	.word	0x000000ff
        /*0160*/ 	.word	0x00030800
        /*0164*/ 	.short	0x0100
        /*0166*/ 	.byte	0x06
	.zero		1


	//   ....[1]....
        /*0168*/ 	.word	0x00000390
        /*016c*/ 	.word	0x000000ff
        /*0170*/ 	.word	0x00030810
        /*0174*/ 	.short	0x0100
        /*0176*/ 	.byte	0x08
	.zero		1


	//   ....[2]....
        /*0178*/ 	.word	0x000003a0
        /*017c*/ 	.word	0x000000ff
        /*0180*/ 	.word	0x00030820
        /*0184*/ 	.short	0x0100
        /*0186*/ 	.byte	0x08
	.zero		1


	//   ....[3]....
        /*0188*/ 	.word	0x000003b0
        /*018c*/ 	.word	0x000000ff
        /*0190*/ 	.word	0x00030818
        /*0194*/ 	.short	0x0100
        /*0196*/ 	.byte	0x08
	.zero		1


	//   ....[4]....
        /*0198*/ 	.word	0x000003c0
        /*019c*/ 	.word	0x000000ff
        /*01a0*/ 	.word	0x00030828
        /*01a4*/ 	.short	0x0100
        /*01a6*/ 	.byte	0x08
	.zero		1


	//   ....[5]....
        /*01a8*/ 	.word	0x000004f0
        /*01ac*/ 	.word	0x000000ff
        /*01b0*/ 	.word	0x00030830
        /*01b4*/ 	.short	0x0100
        /*01b6*/ 	.byte	0x08
	.zero		1


	//   ....[6]....
        /*01b8*/ 	.word	0x00000500
        /*01bc*/ 	.word	0x000000ff
        /*01c0*/ 	.word	0x00030840
        /*01c4*/ 	.short	0x0100
        /*01c6*/ 	.byte	0x08
	.zero		1


	//   ....[7]....
        /*01c8*/ 	.word	0x00000510
        /*01cc*/ 	.word	0x000000ff
        /*01d0*/ 	.word	0x00030838
        /*01d4*/ 	.short	0x0100
        /*01d6*/ 	.byte	0x08
	.zero		1


	//   ....[8]....
        /*01d8*/ 	.word	0x00000520
        /*01dc*/ 	.word	0x000000ff
        /*01e0*/ 	.word	0x00030848
        /*01e4*/ 	.short	0x0100
        /*01e6*/ 	.byte	0x08
	.zero		1


	//   ....[9]....
        /*01e8*/ 	.word	0x000013a0
        /*01ec*/ 	.word	0x00000010
        /*01f0*/ 	.word	0x00030800
        /*01f4*/ 	.short	0x010a
        /*01f6*/ 	.byte	0x3f
	.zero		1


	//   ....[10]....
        /*01f8*/ 	.word	0x00001440
        /*01fc*/ 	.word	0x00000010
        /*0200*/ 	.word	0x00030800
        /*0204*/ 	.short	0x010a
        /*0206*/ 	.byte	0x3f
	.zero		1


	//   ....[11]....
        /*0208*/ 	.word	0x00001b90
        /*020c*/ 	.word	0x00000000
        /*0210*/ 	.word	0x00030810
        /*0214*/ 	.short	0x010a
        /*0216*/ 	.byte	0x3f
	.zero		1


	//   ....[12]....
        /*0218*/ 	.word	0x00001bd0
        /*021c*/ 	.word	0x00000000
        /*0220*/ 	.word	0x00030810
        /*0224*/ 	.short	0x010a
        /*0226*/ 	.byte	0x3f
	.zero		1


	//   ....[13]....
        /*0228*/ 	.word	0x00002130
        /*022c*/ 	.word	0x00000000
        /*0230*/ 	.word	0x00030830
        /*0234*/ 	.short	0x010a
        /*0236*/ 	.byte	0x3f
	.zero		1


	//   ....[14]....
        /*0238*/ 	.word	0x000024a0
        /*023c*/ 	.word	0x00000000
        /*0240*/ 	.word	0x00030830
        /*0244*/ 	.short	0x010a
        /*0246*/ 	.byte	0x3f
	.zero		1


	//   ....[15]....
        /*0248*/ 	.word	0x000043e0
        /*024c*/ 	.word	0x00000006
        /*0250*/ 	.word	0x00000000
        /*0254*/ 	.short	0x0101
        /*0256*/ 	.byte	0x3f
	.zero		1


	//   ....[16]....
        /*0258*/ 	.word	0x00004710
        /*025c*/ 	.word	0x00000000
        /*0260*/ 	.word	0x00000000
        /*0264*/ 	.short	0x0101
        /*0266*/ 	.byte	0x3f
	.zero		1


	//   ....[17]....
        /*0268*/ 	.word	0x00007730
        /*026c*/ 	.word	0x00000010
        /*0270*/ 	.word	0x00030820
        /*0274*/ 	.short	0x010a
        /*0276*/ 	.byte	0x3f
	.zero		1


	//   ....[18]....
        /*0278*/ 	.word	0x00007e60
        /*027c*/ 	.word	0x00000010
        /*0280*/ 	.word	0x00030840
        /*0284*/ 	.short	0x010a
        /*0286*/ 	.byte	0x3f
	.zero		1


	//   ....[19]....
        /*0288*/ 	.word	0x00008100
        /*028c*/ 	.word	0x00000010
        /*0290*/ 	.word	0x00030828
        /*0294*/ 	.short	0x010a
        /*0296*/ 	.byte	0x3f
	.zero		1


	//   ....[20]....
        /*0298*/ 	.word	0x000083a0
        /*029c*/ 	.word	0x00000010
        /*02a0*/ 	.word	0x00030848
        /*02a4*/ 	.short	0x010a
        /*02a6*/ 	.byte	0x3f
	.zero		1


	//   ....[21]....
        /*02a8*/ 	.word	0x000085f0
        /*02ac*/ 	.word	0x00000010
        /*02b0*/ 	.word	0x00030820
        /*02b4*/ 	.short	0x010a
        /*02b6*/ 	.byte	0x3f
	.zero		1


	//   ....[22]....
        /*02b8*/ 	.word	0x00008920
        /*02bc*/ 	.word	0x00000010
        /*02c0*/ 	.word	0x00030840
        /*02c4*/ 	.short	0x010a
        /*02c6*/ 	.byte	0x3f
	.zero		1


	//   ....[23]....
        /*02c8*/ 	.word	0x00008b90
        /*02cc*/ 	.word	0x00000010
        /*02d0*/ 	.word	0x00030828
        /*02d4*/ 	.short	0x010a
        /*02d6*/ 	.byte	0x3f
	.zero		1


	//   ....[24]....
        /*02d8*/ 	.word	0x00008eb0
        /*02dc*/ 	.word	0x00000003
        /*02e0*/ 	.word	0x00030840
        /*02e4*/ 	.short	0x010a
        /*02e6*/ 	.byte	0x3f
	.zero		1


	//   ....[25]....
        /*02e8*/ 	.word	0x000092f0
        /*02ec*/ 	.word	0x00000006
        /*02f0*/ 	.word	0x00000000
        /*02f4*/ 	.short	0x010a
        /*02f6*/ 	.byte	0x3f
	.zero		1


	//   ....[26]....
        /*02f8*/ 	.word	0x00009350
        /*02fc*/ 	.word	0x00000003
        /*0300*/ 	.word	0x00000000
        /*0304*/ 	.short	0x010a
        /*0306*/ 	.byte	0x3f
	.zero		1


	//   ....[27]....
        /*0308*/ 	.word	0x000093b0
        /*030c*/ 	.word	0x00000000
        /*0310*/ 	.word	0x00000000
        /*0314*/ 	.short	0x010a
        /*0316*/ 	.byte	0x3f
	.zero		1


	//   ....[28]....
        /*0318*/ 	.word	0x000093e0
        /*031c*/ 	.word	0x00000003
        /*0320*/ 	.word	0x00000000
        /*0324*/ 	.short	0x010a
        /*0326*/ 	.byte	0x3f
	.zero		1


	//   ....[29]....
        /*0328*/ 	.word	0x000094e0
        /*032c*/ 	.word	0x00000000
        /*0330*/ 	.word	0x00030800
        /*0334*/ 	.short	0x010a
        /*0336*/ 	.byte	0x3f
	.zero		1


	//   ....[30]....
        /*0338*/ 	.word	0x00009530
        /*033c*/ 	.word	0x00000000
        /*0340*/ 	.word	0x00030810
        /*0344*/ 	.short	0x010a
        /*0346*/ 	.byte	0x3f
	.zero		1


	//   ....[31]....
        /*0348*/ 	.word	0x00009580
        /*034c*/ 	.word	0x00000000
        /*0350*/ 	.word	0x00030830
        /*0354*/ 	.short	0x010a
        /*0356*/ 	.byte	0x3f
	.zero		1


	//   ....[32]....
        /*0358*/ 	.word	0x00009800
        /*035c*/ 	.word	0x00000010
        /*0360*/ 	.word	0x00030820
        /*0364*/ 	.short	0x010a
        /*0366*/ 	.byte	0x3f
	.zero		1


	//   ....[33]....
        /*0368*/ 	.word	0x00009850
        /*036c*/ 	.word	0x00000010
        /*0370*/ 	.word	0x00030840
        /*0374*/ 	.short	0x010a
        /*0376*/ 	.byte	0x3f
	.zero		1


	//   ....[34]....
        /*0378*/ 	.word	0x000098a0
        /*037c*/ 	.word	0x00000010
        /*0380*/ 	.word	0x00030828
        /*0384*/ 	.short	0x010a
        /*0386*/ 	.byte	0x3f
	.zero		1


	//   ....[35]....
        /*0388*/ 	.word	0x000098f0
        /*038c*/ 	.word	0x00000010
        /*0390*/ 	.word	0x00030848
        /*0394*/ 	.short	0x010a
        /*0396*/ 	.byte	0x3f
	.zero		1


	//   ....[36]....
        /*0398*/ 	.word	0x00009950
        /*039c*/ 	.word	0x00000010
        /*03a0*/ 	.word	0x00030820
        /*03a4*/ 	.short	0x010a
        /*03a6*/ 	.byte	0x3f
	.zero		1


	//   ....[37]....
        /*03a8*/ 	.word	0x000099a0
        /*03ac*/ 	.word	0x00000010
        /*03b0*/ 	.word	0x00030840
        /*03b4*/ 	.short	0x010a
        /*03b6*/ 	.byte	0x3f
	.zero		1


	//   ....[38]....
        /*03b8*/ 	.word	0x000099f0
        /*03bc*/ 	.word	0x00000010
        /*03c0*/ 	.word	0x00030828
        /*03c4*/ 	.short	0x010a
        /*03c6*/ 	.byte	0x3f
	.zero		1


	//   ....[39]....
        /*03c8*/ 	.word	0x00009a40
        /*03cc*/ 	.word	0x00000003
        /*03d0*/ 	.word	0x00030840
        /*03d4*/ 	.short	0x010a
        /*03d6*/ 	.byte	0x3f
	.zero		1


	//   ....[40]....
        /*03d8*/ 	.word	0x00009b10
        /*03dc*/ 	.word	0x00000006
        /*03e0*/ 	.word	0x00000000
        /*03e4*/ 	.short	0x010a
        /*03e6*/ 	.byte	0x3f
	.zero		1


	//   ....[41]....
        /*03e8*/ 	.word	0x00009b60
        /*03ec*/ 	.word	0x00000003
        /*03f0*/ 	.word	0x00000000
        /*03f4*/ 	.short	0x010a
        /*03f6*/ 	.byte	0x3f
	.zero		1


	//   ....[42]....
        /*03f8*/ 	.word	0x00009bb0
        /*03fc*/ 	.word	0x00000000
        /*0400*/ 	.word	0x00000000
        /*0404*/ 	.short	0x010a
        /*0406*/ 	.byte	0x3f
	.zero		1


	//----- nvinfo : EIATTR_NUM_MBARRIERS
	.align		4
.L_890:
        /*0408*/ 	.byte	0x03, 0x38
        /*040a*/ 	.short	0x0009


	//----- nvinfo : EIATTR_EXIT_INSTR_OFFSETS
	.align		4
        /*040c*/ 	.byte	0x04, 0x1c
        /*040e*/ 	.short	(.L_892 - .L_891)


	//   ....[0]....
.L_891:
        /*0410*/ 	.word	0x00009430


	//----- nvinfo : EIATTR_MAX_THREADS
	.align		4
.L_892:
        /*0414*/ 	.byte	0x04, 0x05
        /*0416*/ 	.short	(.L_894 - .L_893)
.L_893:
        /*0418*/ 	.word	0x00000180
        /*041c*/ 	.word	0x00000001
        /*0420*/ 	.word	0x00000001


	//----- nvinfo : EIATTR_CRS_STACK_SIZE
	.align		4
.L_894:
        /*0424*/ 	.byte	0x04, 0x1e
        /*0426*/ 	.short	(.L_896 - .L_895)
.L_895:
        /*0428*/ 	.word	0x00000000


	//----- nvinfo : EIATTR_CBANK_PARAM_SIZE
	.align		4
.L_896:
        /*042c*/ 	.byte	0x03, 0x19
        /*042e*/ 	.short	0x0770


	//----- nvinfo : EIATTR_PARAM_CBANK
	.align		4
        /*0430*/ 	.byte	0x04, 0x0a
        /*0432*/ 	.short	(.L_898 - .L_897)
	.align		4
.L_897:
        /*0434*/ 	.word	index@(.nv.constant0._ZN7cutlass13device_kernelIN5flash11enable_sm90INS1_16FlashAttnBwdSm90INS1_25CollectiveMainloopBwdSm90ILi2ELi2ELi2EN4cute5tupleIJNS5_1CILi1EEES8_S8_EEENS6_IJNS7_ILi64EEENS7_ILi128EEESB_EEENS_6half_tEfNS_4arch4Sm90ELb1ELb0ELb1ELb0ELb1ELb1ELb0ELb0ELi2ELi1ELi2ELi1ELb0EEENS1_24CollectiveEpilogueBwdGQAISC_fSF_Li256ELb0ELb1EEENS1_25SingleTileBwdLPTSchedulerILb0ELi128ELb1EEEEEEEEEvNT_6ParamsE)
        /*0438*/ 	.short	0x0210
        /*043a*/ 	.short	0x0770


	//----- nvinfo : EIATTR_SW_WAR
	.align		4
.L_898:
        /*043c*/ 	.byte	0x04, 0x36
        /*043e*/ 	.short	(.L_900 - .L_899)
.L_899:
        /*0440*/ 	.word	0x00000008
.L_900:


//--------------------- .nv.info._ZN7cutlass13device_kernelIN5flash11enable_sm90INS1_16FlashAttnBwdSm90INS1_25CollectiveMainloopBwdSm90ILi2ELi2ELi2EN4cute5tupleIJNS5_1CILi1EEES8_S8_EEENS6_IJNS7_ILi64EEENS7_ILi128EEESB_EEENS_6half_tEfNS_4arch4Sm90ELb1ELb0ELb1ELb1ELb0ELb1ELb0ELb0ELi2ELi1ELi2ELi1ELb0EEENS1_21CollectiveEpilogueBwdISC_SD_SF_Li256ELb1ELb0ELi1EEENS1_25SingleTileBwdLPTSchedulerILb1ELi128ELb0EEEEEEEEEvNT_6ParamsE --------------------------
	.section	.nv.info._ZN7cutlass13device_kernelIN5flash11enable_sm90INS1_16FlashAttnBwdSm90INS1_25CollectiveMainloopBwdSm90ILi2ELi2ELi2EN4cute5tupleIJNS5_1CILi1EEES8_S8_EEENS6_IJNS7_ILi64EEENS7_ILi128EEESB_EEENS_6half_tEfNS_4arch4Sm90ELb1ELb0ELb1ELb1ELb0ELb1ELb0ELb0ELi2ELi1ELi2ELi1ELb0EEENS1_21CollectiveEpilogueBwdISC_SD_SF_Li256ELb1ELb0ELi1EEENS1_25SingleTileBwdLPTSchedulerILb1ELi128ELb0EEEEEEEEEvNT_6ParamsE,"",@"SHT_CUDA_INFO"
	.sectionflags	@""
	.align	4


	//----- nvinfo : EIATTR_CUDA_API_VERSION
	.align		4
        /*0000*/ 	.byte	0x04, 0x37
        /*0002*/ 	.short	(.L_902 - .L_901)
.L_901:
        /*0004*/ 	.word	0x00000082


	//----- nvinfo : EIATTR_KPARAM_INFO
	.align		4
.L_902:
        /*0008*/ 	.byte	0x04, 0x17
        /*000a*/ 	.short	(.L_904 - .L_903)
.L_903:
        /*000c*/ 	.word	0x00000000
        /*0010*/ 	.short	0x0000
        /*0012*/ 	.short	0x0070
        /*0014*/ 	.byte	0x00, 0xf0, 0x01, 0x1a


	//----- nvinfo : EIATTR_SPARSE_MMA_MASK
	.align		4
.L_904:
        /*0018*/ 	.byte	0x03, 0x50
        /*001a*/ 	.short	0x0000


	//----- nvinfo : EIATTR_MAXREG_COUNT
	.align		4
        /*001c*/ 	.byte	0x03, 0x1b
        /*001e*/ 	.short	0x00a8


	//----- nvinfo : EIATTR_NUM_BARRIERS
	.align		4
        /*0020*/ 	.byte	0x02, 0x4c
        /*0022*/ 	.byte	0x10
	.zero		1


	//----- nvinfo : EIATTR_EXTERNS
	.align		4
        /*0024*/ 	.byte	0x04, 0x0f
        /*0026*/ 	.short	(.L_906 - .L_905)


	//   ....[0]....
	.align		4
.L_905:
        /*0028*/ 	.word	index@(__assertfail)


	//----- nvinfo : EIATTR_ANNOTATIONS
	.align		4
.L_906:
        /*002c*/ 	.byte	0x04, 0x55
        /*002e*/ 	.short	(.L_908 - .L_907)


	//   ....[0]....
.L_907:
        /*0030*/ 	.word	0x00000001
        /*0034*/ 	.byte	0xb0, 0x15, 0x00, 0x00, 0x01, 0x00, 0x00, 0x00, 0x20, 0x1c, 0x00, 0x00, 0x01, 0x00, 0x00, 0x00
        /*0044*/ 	.byte	0x30, 0x37, 0x00, 0x00, 0x01, 0x00, 0x00, 0x00, 0xf0, 0x37, 0x00, 0x00, 0x01, 0x00, 0x00, 0x00
        /*0054*/ 	.byte	0xe0, 0xab, 0x00, 0x00, 0x01, 0x00, 0x00, 0x00, 0xe0, 0xae, 0x00, 0x00, 0x01, 0x00, 0x00, 0x00
        /*0064*/ 	.byte	0x40, 0xba, 0x00, 0x00, 0x01, 0x00, 0x00, 0x00, 0x60, 0xba, 0x00, 0x00, 0x01, 0x00, 0x00, 0x00
        /*0074*/ 	.byte	0xd0, 0xbd, 0x00, 0x00


	//----- nvinfo : EIATTR_MERCURY_ISA_VERSION
	.align		4
.L_908:
        /*0078*/ 	.byte	0x03, 0x5f
        /*007a*/ 	.short	0x0101


	//----- nvinfo : EIATTR_INT_WARP_WIDE_INSTR_OFFSETS
	.align		4
        /*007c*/ 	.byte	0x04, 0x31
        /*007e*/ 	.short	(.L_910 - .L_909)


	//   ....[0]....
.L_909:
        /*0080*/ 	.word	0x00000190


	//   ....[1]....
        /*0084*/ 	.word	0x000001c0


	//----- nvinfo : EIATTR_COOP_GROUP_MASK_REGIDS
	.align		4
.L_910:
        /*0088*/ 	.byte	0x04, 0x29
        /*008a*/ 	.short	(.L_912 - .L_911)


	//   ....[0]....
.L_911:
        /*008c*/ 	.word	0xffffffff


	//   ....[1]....
        /*0090*/ 	.word	0xffffffff


	//   ....[2]....
        /*0094*/ 	.word	0xffffffff


	//   ....[3]....
        /*0098*/ 	.word	0xffffffff


	//   ....[4]....
        /*009c*/ 	.word	0xffffffff


	//   ....[5]....
        /*00a0*/ 	.word	0xffffffff


	//   ....[6]....
        /*00a4*/ 	.word	0xffffffff


	//   ....[7]....
        /*00a8*/ 	.word	0x0500000f


	//----- nvinfo : EIATTR_COOP_GROUP_INSTR_OFFSETS
	.align		4
.L_912:
        /*00ac*/ 	.byte	0x04, 0x28
        /*00ae*/ 	.short	(.L_914 - .L_913)


	//   ....[0]....
.L_913:
        /*00b0*/ 	.word	0x00000070


	//   ....[1]....
        /*00b4*/ 	.word	0x000001a0


	//   ....[2]....
        /*00b8*/ 	.word	0x000001f0


	//   ....[3]....
        /*00bc*/ 	.word	0x000003e0


	//   ....[4]....
        /*00c0*/ 	.word	0x00000630


	//   ....[5]....
        /*00c4*/ 	.word	0x00001850


	//   ....[6]....
        /*00c8*/ 	.word	0x00008710


	//   ....[7]....
        /*00cc*/ 	.word	0x0000c620


	//----- nvinfo : EIATTR_REG_RECONFIG
	.align		4
.L_914:
        /*00d0*/ 	.byte	0x01, 0x54
	.zero		2


	//----- nvinfo : EIATTR_SYSCALL_OFFSETS
	.align		4
        /*00d4*/ 	.byte	0x04, 0x46
        /*00d6*/ 	.short	(.L_916 - .L_915)


	//   ....[0]....
.L_915:
        /*00d8*/ 	.word	0x00001480


	//   ....[1]....
        /*00dc*/ 	.word	0x00001570


	//   ....[2]....
        /*00e0*/ 	.word	0x000016e0


	//   ....[3]....
        /*00e4*/ 	.word	0x000017d0


	//----- nvinfo : EIATTR_MBARRIER_INSTR_OFFSETS
	.align		4
.L_916:
        /*00e8*/ 	.byte	0x04, 0x39
        /*00ea*/ 	.short	(.L_918 - .L_917)


	//   ....[0]....
.L_917:
        /*00ec*/ 	.word	0x00000290
        /*00f0*/ 	.word	0x000000ff
        /*00f4*/ 	.word	0x00030800
        /*00f8*/ 	.short	0x0100
        /*00fa*/ 	.byte	0x06
	.zero		1


	//   ....[1]....
        /*00fc*/ 	.word	0x00000390
        /*0100*/ 	.word	0x000000ff
        /*0104*/ 	.word	0x00030810
        /*0108*/ 	.short	0x0100
        /*010a*/ 	.byte	0x08
	.zero		1


	//   ....[2]....
        /*010c*/ 	.word	0x000003a0
        /*0110*/ 	.word	0x000000ff
        /*0114*/ 	.word	0x00030820
        /*0118*/ 	.short	0x0100
        /*011a*/ 	.byte	0x08
	.zero		1


	//   ....[3]....
        /*011c*/ 	.word	0x000003b0
        /*0120*/ 	.word	0x000000ff
        /*0124*/ 	.word	0x00030818
        /*0128*/ 	.short	0x0100
        /*012a*/ 	.byte	0x08
	.zero		1


	//   ....[4]....
        /*012c*/ 	.word	0x000003c0
        /*0130*/ 	.word	0x000000ff
        /*0134*/ 	.word	0x00030828
        /*0138*/ 	.short	0x0100
        /*013a*/ 	.byte	0x08
	.zero		1


	//   ....[5]....
        /*013c*/ 	.word	0x000004f0
        /*0140*/ 	.word	0x000000ff
        /*0144*/ 	.word	0x00030830
        /*0148*/ 	.short	0x0100
        /*014a*/ 	.byte	0x08
	.zero		1


	//   ....[6]....
        /*014c*/ 	.word	0x00000500
        /*0150*/ 	.word	0x000000ff
        /*0154*/ 	.word	0x00030840
        /*0158*/ 	.short	0x0100
        /*015a*/ 	.byte	0x08
	.zero		1


	//   ....[7]....
        /*015c*/ 	.word	0x00000510
        /*0160*/ 	.word	0x000000ff
        /*0164*/ 	.word	0x00030838
        /*0168*/ 	.short	0x0100
        /*016a*/ 	.byte	0x08
	.zero		1


	//   ....[8]....
        /*016c*/ 	.word	0x00000520
        /*0170*/ 	.word	0x000000ff
        /*0174*/ 	.word	0x00030848
        /*0178*/ 	.short	0x0100
        /*017a*/ 	.byte	0x08
	.zero		1


	//   ....[9]....
        /*017c*/ 	.word	0x00001890
        /*0180*/ 	.word	0x00000010
        /*0184*/ 	.word	0x00030800
        /*0188*/ 	.short	0x010a
        /*018a*/ 	.byte	0x3f
	.zero		1


	//   ....[10]....
        /*018c*/ 	.word	0x00001930
        /*0190*/ 	.word	0x00000010
        /*0194*/ 	.word	0x00030800
        /*0198*/ 	.short	0x010a
        /*019a*/ 	.byte	0x3f
	.zero		1


	//   ....[11]....
        /*019c*/ 	.word	0x00002070
        /*01a0*/ 	.word	0x00000000
        /*01a4*/ 	.word	0x00030810
        /*01a8*/ 	.short	0x010a
        /*01aa*/ 	.byte	0x3f
	.zero		1


	//   ....[12]....
        /*01ac*/ 	.word	0x000020b0
        /*01b0*/ 	.word	0x00000000
        /*01b4*/ 	.word	0x00030810
        /*01b8*/ 	.short	0x010a
        /*01ba*/ 	.byte	0x3f
	.zero		1


	//   ....[13]....
        /*01bc*/ 	.word	0x00002610
        /*01c0*/ 	.word	0x00000000
        /*01c4*/ 	.word	0x00030830
        /*01c8*/ 	.short	0x010a
        /*01ca*/ 	.byte	0x3f
	.zero		1


	//   ....[14]....
        /*01cc*/ 	.word	0x00002980
        /*01d0*/ 	.word	0x00000000
        /*01d4*/ 	.word	0x00030830
        /*01d8*/ 	.short	0x010a
        /*01da*/ 	.byte	0x3f
	.zero		1


	//   ....[15]....
        /*01dc*/ 	.word	0x000048c0
        /*01e0*/ 	.word	0x00000006
        /*01e4*/ 	.word	0x00000000
        /*01e8*/ 	.short	0x0101
        /*01ea*/ 	.byte	0x3f
	.zero		1


	//   ....[16]....
        /*01ec*/ 	.word	0x00004bf0
        /*01f0*/ 	.word	0x00000000
        /*01f4*/ 	.word	0x00000000
        /*01f8*/ 	.short	0x0101
        /*01fa*/ 	.byte	0x3f
	.zero		1


	//   ....[17]....
        /*01fc*/ 	.word	0x0000a860
        /*0200*/ 	.word	0x0000000f
        /*0204*/ 	.word	0x00030820
        /*0208*/ 	.short	0x010a
        /*020a*/ 	.byte	0x3f
	.zero		1


	//   ....[18]....
        /*020c*/ 	.word	0x0000af40
        /*0210*/ 	.word	0x0000000f
        /*0214*/ 	.word	0x00030840
        /*0218*/ 	.short	0x010a
        /*021a*/ 	.byte	0x3f
	.zero		1


	//   ....[19]....
        /*021c*/ 	.word	0x0000b210
        /*0220*/ 	.word	0x0000000f
        /*0224*/ 	.word	0x00030828
        /*0228*/ 	.short	0x010a
        /*022a*/ 	.byte	0x3f
	.zero		1


	//   ....[20]....
        /*022c*/ 	.word	0x0000b4e0
        /*0230*/ 	.word	0x0000000f
        /*0234*/ 	.word	0x00030848
        /*0238*/ 	.short	0x010a
        /*023a*/ 	.byte	0x3f
	.zero		1


	//   ....[21]....
        /*023c*/ 	.word	0x0000b750
        /*0240*/ 	.word	0x0000000f
        /*0244*/ 	.word	0x00030820
        /*0248*/ 	.short	0x010a
        /*024a*/ 	.byte	0x3f
	.zero		1


	//   ....[22]....
        /*024c*/ 	.word	0x0000ba90
        /*0250*/ 	.word	0x0000000f
        /*0254*/ 	.word	0x00030840
        /*0258*/ 	.short	0x010a
        /*025a*/ 	.byte	0x3f
	.zero		1


	//   ....[23]....
        /*025c*/ 	.word	0x0000bd30
        /*0260*/ 	.word	0x0000000f
        /*0264*/ 	.word	0x00030828
        /*0268*/ 	.short	0x010a
        /*026a*/ 	.byte	0x3f
	.zero		1


	//   ....[24]....
        /*026c*/ 	.word	0x0000c040
        /*0270*/ 	.word	0x00000003
        /*0274*/ 	.word	0x00030840
        /*0278*/ 	.short	0x010a
        /*027a*/ 	.byte	0x3f
	.zero		1


	//   ....[25]....
        /*027c*/ 	.word	0x0000c4a0
        /*0280*/ 	.word	0x00000007
        /*0284*/ 	.word	0x00000000
        /*0288*/ 	.short	0x010a
        /*028a*/ 	.byte	0x3f
	.zero		1


	//   ....[26]....
        /*028c*/ 	.word	0x0000c4f0
        /*0290*/ 	.word	0x00000003
        /*0294*/ 	.word	0x00000000
        /*0298*/ 	.short	0x010a
        /*029a*/ 	.byte	0x3f
	.zero		1


	//   ....[27]....
        /*029c*/ 	.word	0x0000c550
        /*02a0*/ 	.word	0x00000005
        /*02a4*/ 	.word	0x00000000
        /*02a8*/ 	.short	0x010a
        /*02aa*/ 	.byte	0x3f
	.zero		1


	//   ....[28]....
        /*02ac*/ 	.word	0x0000c580
        /*02b0*/ 	.word	0x00000003
        /*02b4*/ 	.word	0x00000000
        /*02b8*/ 	.short	0x010a
        /*02ba*/ 	.byte	0x3f
	.zero		1


	//   ....[29]....
        /*02bc*/ 	.word	0x0000c680
        /*02c0*/ 	.word	0x00000000
        /*02c4*/ 	.word	0x00030800
        /*02c8*/ 	.short	0x010a
        /*02ca*/ 	.byte	0x3f
	.zero		1


	//   ....[30]....
        /*02cc*/ 	.word	0x0000c6d0
        /*02d0*/ 	.word	0x00000000
        /*02d4*/ 	.word	0x00030810
        /*02d8*/ 	.short	0x010a
        /*02da*/ 	.byte	0x3f
	.zero		1


	//   ....[31]....
        /*02dc*/ 	.word	0x0000c720
        /*02e0*/ 	.word	0x00000000
        /*02e4*/ 	.word	0x00030830
        /*02e8*/ 	.short	0x010a
        /*02ea*/ 	.byte	0x3f
	.zero		1


	//   ....[32]....
        /*02ec*/ 	.word	0x0000c770
        /*02f0*/ 	.word	0x0000000f
        /*02f4*/ 	.word	0x00030820
        /*02f8*/ 	.short	0x010a
        /*02fa*/ 	.byte	0x3f
	.zero		1


	//   ....[33]....
        /*02fc*/ 	.word	0x0000c7c0
        /*0300*/ 	.word	0x0000000f
        /*0304*/ 	.word	0x00030840
        /*0308*/ 	.short	0x010a
        /*030a*/ 	.byte	0x3f
	.zero		1


	//   ....[34]....
        /*030c*/ 	.word	0x0000c810
        /*0310*/ 	.word	0x0000000f
        /*0314*/ 	.word	0x00030828
        /*0318*/ 	.short	0x010a
        /*031a*/ 	.byte	0x3f
	.zero		1


	//   ....[35]....
        /*031c*/ 	.word	0x0000c860
        /*0320*/ 	.word	0x0000000f
        /*0324*/ 	.word	0x00030848
        /*0328*/ 	.short	0x010a
        /*032a*/ 	.byte	0x3f
	.zero		1


	//   ....[36]....
        /*032c*/ 	.word	0x0000c8c0
        /*0330*/ 	.word	0x0000000f
        /*0334*/ 	.word	0x00030820
        /*0338*/ 	.short	0x010a
        /*033a*/ 	.byte	0x3f
	.zero		1


	//   ....[37]....
        /*033c*/ 	.word	0x0000c910
        /*0340*/ 	.word	0x0000000f
        /*0344*/ 	.word	0x00030840
        /*0348*/ 	.short	0x010a
        /*034a*/ 	.byte	0x3f
	.zero		1


	//   ....[38]....
        /*034c*/ 	.word	0x0000c960
        /*0350*/ 	.word	0x0000000f
        /*0354*/ 	.word	0x00030828
        /*0358*/ 	.short	0x010a
        /*035a*/ 	.byte	0x3f
	.zero		1


	//   ....[39]....
        /*035c*/ 	.word	0x0000c9b0
        /*0360*/ 	.word	0x00000003
        /*0364*/ 	.word	0x00030840
        /*0368*/ 	.short	0x010a
        /*036a*/ 	.byte	0x3f
	.zero		1


	//   ....[40]....
        /*036c*/ 	.word	0x0000ca80
        /*0370*/ 	.word	0x00000007
        /*0374*/ 	.word	0x00000000
        /*0378*/ 	.short	0x010a
        /*037a*/ 	.byte	0x3f
	.zero		1


	//   ....[41]....
        /*037c*/ 	.word	0x0000cad0
        /*0380*/ 	.word	0x00000003
        /*0384*/ 	.word	0x00000000
        /*0388*/ 	.short	0x010a
        /*038a*/ 	.byte	0x3f
	.zero		1


	//   ....[42]....
        /*038c*/ 	.word	0x0000cb20
        /*0390*/ 	.word	0x00000005
        /*0394*/ 	.word	0x00000000
        /*0398*/ 	.short	0x010a
        /*039a*/ 	.byte	0x3f
	.zero		1


	//----- nvinfo : EIATTR_NUM_MBARRIERS
	.align		4
.L_918:
        /*039c*/ 	.byte	0x03, 0x38
        /*039e*/ 	.short	0x0009


	//----- nvinfo : EIATTR_EXIT_INSTR_OFFSETS
	.align		4
        /*03a0*/ 	.byte	0x04, 0x1c
        /*03a2*/ 	.short	(.L_920 - .L_919)


	//   ....[0]....
.L_919:
        /*03a4*/ 	.word	0x0000c5d0


	//----- nvinfo : EIATTR_MAX_THREADS
	.align		4
.L_920:
        /*03a8*/ 	.byte	0x04, 0x05
        /*03aa*/ 	.short	(.L_922 - .L_921)
.L_921:
        /*03ac*/ 	.word	0x00000180
        /*03b0*/ 	.word	0x00000001
        /*03b4*/ 	.word	0x00000001


	//----- nvinfo : EIATTR_CRS_STACK_SIZE
	.align		4
.L_922:
        /*03b8*/ 	.byte	0x04, 0x1e
        /*03ba*/ 	.short	(.L_924 - .L_923)
.L_923:
        /*03bc*/ 	.word	0x00000000


	//----- nvinfo : EIATTR_CBANK_PARAM_SIZE
	.align		4
.L_924:
        /*03c0*/ 	.byte	0x03, 0x19
        /*03c2*/ 	.short	0x06f0


	//----- nvinfo : EIATTR_PARAM_CBANK
	.align		4
        /*03c4*/ 	.byte	0x04, 0x0a
        /*03c6*/ 	.short	(.L_926 - .L_925)
	.align		4
.L_925:
        /*03c8*/ 	.word	index@(.nv.constant0._ZN7cutlass13device_kernelIN5flash11enable_sm90INS1_16FlashAttnBwdSm90INS1_25CollectiveMainloopBwdSm90ILi2ELi2ELi2EN4cute5tupleIJNS5_1CILi1EEES8_S8_EEENS6_IJNS7_ILi64EEENS7_ILi128EEESB_EEENS_6half_tEfNS_4arch4Sm90ELb1ELb0ELb1ELb1ELb0ELb1ELb0ELb0ELi2ELi1ELi2ELi1ELb0EEENS1_21CollectiveEpilogueBwdISC_SD_SF_Li256ELb1ELb0ELi1EEENS1_25SingleTileBwdLPTSchedulerILb1ELi128ELb0EEEEEEEEEvNT_6ParamsE)
        /*03cc*/ 	.short	0x0210
        /*03ce*/ 	.short	0x06f0


	//----- nvinfo : EIATTR_SW_WAR
	.align		4
.L_926:
        /*03d0*/ 	.byte	0x04, 0x36
        /*03d2*/ 	.short	(.L_928 - .L_927)
.L_927:
        /*03d4*/ 	.word	0x00000008
.L_928:


//--------------------- .nv.info._ZN7cutlass13device_kernelIN5flash11enable_sm90INS1_16FlashAttnBwdSm90INS1_25CollectiveMainloopBwdSm90ILi2ELi2ELi2EN4cute5tupleIJNS5_1CILi1EEES8_S8_EEENS6_IJNS7_ILi64EEENS7_ILi128EEESB_EEENS_6half_tEfNS_4arch4Sm90ELb1ELb0ELb1ELb1ELb1ELb1ELb0ELb0ELi2ELi1ELi2ELi1ELb0EEENS1_21CollectiveEpilogueBwdISC_SD_SF_Li256ELb1ELb0ELi1EEENS1_25SingleTileBwdLPTSchedulerILb1ELi128ELb1EEEEEEEEEvNT_6ParamsE --------------------------
	.section	.nv.info._ZN7cutlass13device_kernelIN5flash11enable_sm90INS1_16FlashAttnBwdSm90INS1_25CollectiveMainloopBwdSm90ILi2ELi2ELi2EN4cute5tupleIJNS5_1CILi1EEES8_S8_EEENS6_IJNS7_ILi64EEENS7_ILi128EEESB_EEENS_6half_tEfNS_4arch4Sm90ELb1ELb0ELb1ELb1ELb1ELb1ELb0ELb0ELi2ELi1ELi2ELi1ELb0EEENS1_21CollectiveEpilogueBwdISC_SD_SF_Li256ELb1ELb0ELi1EEENS1_25SingleTileBwdLPTSchedulerILb1ELi128ELb1EEEEEEEEEvNT_6ParamsE,"",@"SHT_CUDA_INFO"
	.sectionflags	@""
	.align	4


	//----- nvinfo : EIATTR_CUDA_API_VERSION
	.align		4
        /*0000*/ 	.byte	0x04, 0x37
        /*0002*/ 	.short	(.L_930 - .L_929)
.L_929:
        /*0004*/ 	.word	0x00000082


	//----- nvinfo : EIATTR_KPARAM_INFO
	.align		4
.L_930:
        /*0008*/ 	.byte	0x04, 0x17
        /*000a*/ 	.short	(.L_932 - .L_931)
.L_931:
        /*000c*/ 	.word	0x00000000
        /*0010*/ 	.short	0x0000
        /*0012*/ 	.short	0x0070
        /*0014*/ 	.byte	0x00, 0xf0, 0x01, 0x1a


	//----- nvinfo : EIATTR_SPARSE_MMA_MASK
	.align		4
.L_932:
        /*0018*/ 	.byte	0x03, 0x50
        /*001a*/ 	.short	0x0000


	//----- nvinfo : EIATTR_MAXREG_COUNT
	.align		4
        /*001c*/ 	.byte	0x03, 0x1b
        /*001e*/ 	.short	0x00a8


	//----- nvinfo : EIATTR_NUM_BARRIERS
	.align		4
        /*0020*/ 	.byte	0x02, 0x4c
        /*0022*/ 	.byte	0x10
	.zero		1


	//----- nvinfo : EIATTR_EXTERNS
	.align		4
        /*0024*/ 	.byte	0x04, 0x0f
        /*0026*/ 	.short	(.L_934 - .L_933)


	//   ....[0]....
	.align		4
.L_933:
        /*0028*/ 	.word	index@(__assertfail)


	//----- nvinfo : EIATTR_ANNOTATIONS
	.align		4
.L_934:
        /*002c*/ 	.byte	0x04, 0x55
        /*002e*/ 	.short	(.L_936 - .L_935)


	//   ....[0]....
.L_935:
        /*0030*/ 	.word	0x00000001
        /*0034*/ 	.byte	0xd0, 0x15, 0x00, 0x00, 0x01, 0x00, 0x00, 0x00, 0x40, 0x1c, 0x00, 0x00, 0x01, 0x00, 0x00, 0x00
        /*0044*/ 	.byte	0x50, 0x37, 0x00, 0x00, 0x01, 0x00, 0x00, 0x00, 0x10, 0x38, 0x00, 0x00, 0x01, 0x00, 0x00, 0x00
        /*0054*/ 	.byte	0x00, 0xb5, 0x00, 0x00, 0x01, 0x00, 0x00, 0x00, 0x00, 0xb8, 0x00, 0x00, 0x01, 0x00, 0x00, 0x00
        /*0064*/ 	.byte	0x60, 0xc3, 0x00, 0x00, 0x01, 0x00, 0x00, 0x00, 0x80, 0xc3, 0x00, 0x00, 0x01, 0x00, 0x00, 0x00
        /*0074*/ 	.byte	0xf0, 0xc6, 0x00, 0x00


	//----- nvinfo : EIATTR_MERCURY_ISA_VERSION
	.align		4
.L_936:
        /*0078*/ 	.byte	0x03, 0x5f
        /*007a*/ 	.short	0x0101


	//----- nvinfo : EIATTR_INT_WARP_WIDE_INSTR_OFFSETS
	.align		4
        /*007c*/ 	.byte	0x04, 0x31
        /*007e*/ 	.short	(.L_938 - .L_937)


	//   ....[0]....
.L_937:
        /*0080*/ 	.word	0x00000190


	//   ....[1]....
        /*0084*/ 	.word	0x000001c0


	//   ....[2]....
        /*0088*/ 	.word	0x000098e0


	//   ....[3]....
        /*008c*/ 	.word	0x00009f90


	//   ....[4]....
        /*0090*/ 	.word	0x0000a4c0


	//----- nvinfo : EIATTR_COOP_GROUP_MASK_REGIDS
	.align		4
.L_938:
        /*0094*/ 	.byte	0x04, 0x29
        /*0096*/ 	.short	(.L_940 - .L_939)


	//   ....[0]....
.L_939:
        /*0098*/ 	.word	0xffffffff


	//   ....[1]....
        /*009c*/ 	.word	0xffffffff


	//   ....[2]....
        /*00a0*/ 	.word	0xffffffff


	//   ....[3]....
        /*00a4*/ 	.word	0xffffffff


	//   ....[4]....
        /*00a8*/ 	.word	0xffffffff


	//   ....[5]....
        /*00ac*/ 	.word	0xffffffff


	//   ....[6]....
        /*00b0*/ 	.word	0xffffffff


	//   ....[7]....
        /*00b4*/ 	.word	0xffffffff


	//   ....[8]....
        /*00b8*/ 	.word	0xffffffff


	//   ....[9]....
        /*00bc*/ 	.word	0xffffffff


	//   ....[10]....
        /*00c0*/ 	.word	0xffffffff


	//   ....[11]....
        /*00c4*/ 	.word	0xffffffff


	//   ....[12]....
        /*00c8*/ 	.word	0xffffffff


	//   ....[13]....
        /*00cc*/ 	.word	0x0500000f


	//   ....[14]....
        /*00d0*/ 	.word	0x0500000f


	//   ....[15]....
        /*00d4*/ 	.word	0x0500000f


	//   ....[16]....
        /*00d8*/ 	.word	0x0500000f


	//----- nvinfo : EIATTR_COOP_GROUP_INSTR_OFFSETS
	.align		4
.L_940:
        /*00dc*/ 	.byte	0x04, 0x28
        /*00de*/ 	.short	(.L_942 - .L_941)


	//   ....[0]....
.L_941:
        /*00e0*/ 	.word	0x00000070


	//   ....[1]....
        /*00e4*/ 	.word	0x000001a0


	//   ....[2]....
        /*00e8*/ 	.word	0x000001f0


	//   ....[3]....
        /*00ec*/ 	.word	0x000003e0


	//   ....[4]....
        /*00f0*/ 	.word	0x00000630


	//   ....[5]....
        /*00f4*/ 	.word	0x00001870


	//   ....[6]....
        /*00f8*/ 	.word	0x00008730


	//   ....[7]....
        /*00fc*/ 	.word	0x000094e0


	//   ....[8]....
        /*0100*/ 	.word	0x00009810


	//   ....[9]....
        /*0104*/ 	.word	0x00009c10


	//   ....[10]....
        /*0108*/ 	.word	0x00009ec0


	//   ....[11]....
        /*010c*/ 	.word	0x0000a180


	//   ....[12]....
        /*0110*/ 	.word	0x0000a3f0


	//   ....[13]....
        /*0114*/ 	.word	0x0000cf40


	//   ....[14]....
        /*0118*/ 	.word	0x0000d0c0


	//   ....[15]....
        /*011c*/ 	.word	0x0000d130


	//   ....[16]....
        /*0120*/ 	.word	0x0000d1a0


	//----- nvinfo : EIATTR_REG_RECONFIG
	.align		4
.L_942:
        /*0124*/ 	.byte	0x01, 0x54
	.zero		2


	//----- nvinfo : EIATTR_SYSCALL_OFFSETS
	.align		4
        /*0128*/ 	.byte	0x04, 0x46
        /*012a*/ 	.short	(.L_944 - .L_943)


	//   ....[0]....
.L_943:
        /*012c*/ 	.word	0x000014a0


	//   ....[1]....
        /*0130*/ 	.word	0x00001590


	//   ....[2]....
        /*0134*/ 	.word	0x00001700


	//   ....[3]....
        /*0138*/ 	.word	0x000017f0


	//----- nvinfo : EIATTR_MBARRIER_INSTR_OFFSETS
	.align		4
.L_944:
        /*013c*/ 	.byte	0x04, 0x39
        /*013e*/ 	.short	(.L_946 - .L_945)


	//   ....[0]....
.L_945:
        /*0140*/ 	.word	0x00000290
        /*0144*/ 	.word	0x000000ff
        /*0148*/ 	.word	0x00030800
        /*014c*/ 	.short	0x0100
        /*014e*/ 	.byte	0x06
	.zero		1


	//   ....[1]....
        /*0150*/ 	.word	0x00000390
        /*0154*/ 	.word	0x000000ff
        /*0158*/ 	.word	0x00030810
        /*015c*/ 	.short	0x0100
        /*015e*/ 	.byte	0x08
	.zero		1


	//   ....[2]....
        /*0160*/ 	.word	0x000003a0
        /*0164*/ 	.word	0x000000ff
        /*0168*/ 	.word	0x00030820
        /*016c*/ 	.short	0x0100
        /*016e*/ 	.byte	0x08
	.zero		1


	//   ....[3]....
        /*0170*/ 	.word	0x000003b0
        /*0174*/ 	.word	0x000000ff
        /*0178*/ 	.word	0x00030818
        /*017c*/ 	.short	0x0100
        /*017e*/ 	.byte	0x08
	.zero		1


	//   ....[4]....
        /*0180*/ 	.word	0x000003c0
        /*0184*/ 	.word	0x000000ff
        /*0188*/ 	.word	0x00030828
        /*018c*/ 	.short	0x0100
        /*018e*/ 	.byte	0x08
	.zero		1


	//   ....[5]....
        /*0190*/ 	.word	0x000004f0
        /*0194*/ 	.word	0x000000ff
        /*0198*/ 	.word	0x00030830
        /*019c*/ 	.short	0x0100
        /*019e*/ 	.byte	0x08
	.zero		1


	//   ....[6]....
        /*01a0*/ 	.word	0x00000500
        /*01a4*/ 	.word	0x000000ff
        /*01a8*/ 	.word	0x00030840
        /*01ac*/ 	.short	0x0100
        /*01ae*/ 	.byte	0x08
	.zero		1


	//   ....[7]....
        /*01b0*/ 	.word	0x00000510
        /*01b4*/ 	.word	0x000000ff
        /*01b8*/ 	.word	0x00030838
        /*01bc*/ 	.short	0x0100
        /*01be*/ 	.byte	0x08
	.zero		1


	//   ....[8]....
        /*01c0*/ 	.word	0x00000520
        /*01c4*/ 	.word	0x000000ff
        /*01c8*/ 	.word	0x00030848
        /*01cc*/ 	.short	0x0100
        /*01ce*/ 	.byte	0x08
	.zero		1


	//   ....[9]....
        /*01d0*/ 	.word	0x000018b0
        /*01d4*/ 	.word	0x00000010
        /*01d8*/ 	.word	0x00030800
        /*01dc*/ 	.short	0x010a
        /*01de*/ 	.byte	0x3f
	.zero		1


	//   ....[10]....
        /*01e0*/ 	.word	0x00001950
        /*01e4*/ 	.word	0x00000010
        /*01e8*/ 	.word	0x00030800
        /*01ec*/ 	.short	0x010a
        /*01ee*/ 	.byte	0x3f
	.zero		1


	//   ....[11]....
        /*01f0*/ 	.word	0x00002090
        /*01f4*/ 	.word	0x00000000
        /*01f8*/ 	.word	0x00030810
        /*01fc*/ 	.short	0x010a
        /*01fe*/ 	.byte	0x3f
	.zero		1


	//   ....[12]....
        /*0200*/ 	.word	0x000020d0
        /*0204*/ 	.word	0x00000000
        /*0208*/ 	.word	0x00030810
        /*020c*/ 	.short	0x010a
        /*020e*/ 	.byte	0x3f
	.zero		1


	//   ....[13]....
        /*0210*/ 	.word	0x00002630
        /*0214*/ 	.word	0x00000000
        /*0218*/ 	.word	0x00030830
        /*021c*/ 	.short	0x010a
        /*021e*/ 	.byte	0x3f
	.zero		1


	//   ....[14]....
        /*0220*/ 	.word	0x000029a0
        /*0224*/ 	.word	0x00000000
        /*0228*/ 	.word	0x00030830
        /*022c*/ 	.short	0x010a
        /*022e*/ 	.byte	0x3f
	.zero		1


	//   ....[15]....
        /*0230*/ 	.word	0x000048e0
        /*0234*/ 	.word	0x00000006
        /*0238*/ 	.word	0x00000000
        /*023c*/ 	.short	0x0101
        /*023e*/ 	.byte	0x3f
	.zero		1


	//   ....[16]....
        /*0240*/ 	.word	0x00004c10
        /*0244*/ 	.word	0x00000000
        /*0248*/ 	.word	0x00000000
        /*024c*/ 	.short	0x0101
        /*024e*/ 	.byte	0x3f
	.zero		1


	//   ....[17]....
        /*0250*/ 	.word	0x0000b180
        /*0254*/ 	.word	0x0000000f
        /*0258*/ 	.word	0x00030820
        /*025c*/ 	.short	0x010a
        /*025e*/ 	.byte	0x3f
	.zero		1


	//   ....[18]....
        /*0260*/ 	.word	0x0000b860
        /*0264*/ 	.word	0x0000000f
        /*0268*/ 	.word	0x00030840
        /*026c*/ 	.short	0x010a
        /*026e*/ 	.byte	0x3f
	.zero		1


	//   ....[19]....
        /*0270*/ 	.word	0x0000bb30
        /*0274*/ 	.word	0x0000000f
        /*0278*/ 	.word	0x00030828
        /*027c*/ 	.short	0x010a
        /*027e*/ 	.byte	0x3f
	.zero		1


	//   ....[20]....
        /*0280*/ 	.word	0x0000be00
        /*0284*/ 	.word	0x0000000f
        /*0288*/ 	.word	0x00030848
        /*028c*/ 	.short	0x010a
        /*028e*/ 	.byte	0x3f
	.zero		1


	//   ....[21]....
        /*0290*/ 	.word	0x0000c070
        /*0294*/ 	.word	0x0000000f
        /*0298*/ 	.word	0x00030820
        /*029c*/ 	.short	0x010a
        /*029e*/ 	.byte	0x3f
	.zero		1


	//   ....[22]....
        /*02a0*/ 	.word	0x0000c3b0
        /*02a4*/ 	.word	0x0000000f
        /*02a8*/ 	.word	0x00030840
        /*02ac*/ 	.short	0x010a
        /*02ae*/ 	.byte	0x3f
	.zero		1


	//   ....[23]....
        /*02b0*/ 	.word	0x0000c650
        /*02b4*/ 	.word	0x0000000f
        /*02b8*/ 	.word	0x00030828
        /*02bc*/ 	.short	0x010a
        /*02be*/ 	.byte	0x3f
	.zero		1


	//   ....[24]....
        /*02c0*/ 	.word	0x0000c960
        /*02c4*/ 	.word	0x00000003
        /*02c8*/ 	.word	0x00030840
        /*02cc*/ 	.short	0x010a
        /*02ce*/ 	.byte	0x3f
	.zero		1


	//   ....[25]....
        /*02d0*/ 	.word	0x0000cdc0
        /*02d4*/ 	.word	0x00000007
        /*02d8*/ 	.word	0x00000000
        /*02dc*/ 	.short	0x010a
        /*02de*/ 	.byte	0x3f
	.zero		1


	//   ....[26]....
        /*02e0*/ 	.word	0x0000ce10
        /*02e4*/ 	.word	0x00000003
        /*02e8*/ 	.word	0x00000000
        /*02ec*/ 	.short	0x010a
        /*02ee*/ 	.byte	0x3f
	.zero		1


	//   ....[27]....
        /*02f0*/ 	.word	0x0000ce70
        /*02f4*/ 	.word	0x00000005
        /*02f8*/ 	.word	0x00000000
        /*02fc*/ 	.short	0x010a
        /*02fe*/ 	.byte	0x3f
	.zero		1


	//   ....[28]....
        /*0300*/ 	.word	0x0000cea0
        /*0304*/ 	.word	0x00000003
        /*0308*/ 	.word	0x00000000
        /*030c*/ 	.short	0x010a
        /*030e*/ 	.byte	0x3f
	.zero		1


	//   ....[29]....
        /*0310*/ 	.word	0x0000cfa0
        /*0314*/ 	.word	0x00000000
        /*0318*/ 	.word	0x00030800
        /*031c*/ 	.short	0x010a
        /*031e*/ 	.byte	0x3f
	.zero		1


	//   ....[30]....
        /*0320*/ 	.word	0x0000cff0
        /*0324*/ 	.word	0x00000000
        /*0328*/ 	.word	0x00030810
        /*032c*/ 	.short	0x010a
        /*032e*/ 	.byte	0x3f
	.zero		1


	//   ....[31]....
        /*0330*/ 	.word	0x0000d040
        /*0334*/ 	.word	0x00000000
        /*0338*/ 	.word	0x00030830
        /*033c*/ 	.short	0x010a
        /*033e*/ 	.byte	0x3f
	.zero		1


	//   ....[32]....
        /*0340*/ 	.word	0x0000d1e0
        /*0344*/ 	.word	0x0000000f
        /*0348*/ 	.word	0x00030820
        /*034c*/ 	.short	0x010a
        /*034e*/ 	.byte	0x3f
	.zero		1


	//   ....[33]....
        /*0350*/ 	.word	0x0000d230
        /*0354*/ 	.word	0x0000000f
        /*0358*/ 	.word	0x00030840
        /*035c*/ 	.short	0x010a
        /*035e*/ 	.byte	0x3f
	.zero		1


	//   ....[34]....
        /*0360*/ 	.word	0x0000d280
        /*0364*/ 	.word	0x0000000f
        /*0368*/ 	.word	0x00030828
        /*036c*/ 	.short	0x010a
        /*036e*/ 	.byte	0x3f
	.zero		1


	//   ....[35]....
        /*0370*/ 	.word	0x0000d2d0
        /*0374*/ 	.word	0x0000000f
        /*0378*/ 	.word	0x00030848
        /*037c*/ 	.short	0x010a
        /*037e*/ 	.byte	0x3f
	.zero		1


	//   ....[36]....
        /*0380*/ 	.word	0x0000d330
        /*0384*/ 	.word	0x0000000f
        /*0388*/ 	.word	0x00030820
        /*038c*/ 	.short	0x010a
        /*038e*/ 	.byte	0x3f
	.zero		1


	//   ....[37]....
        /*0390*/ 	.word	0x0000d380
        /*0394*/ 	.word	0x0000000f
        /*0398*/ 	.word	0x00030840
        /*039c*/ 	.short	0x010a
        /*039e*/ 	.byte	0x3f
	.zero		1


	//   ....[38]....
        /*03a0*/ 	.word	0x0000d3d0
        /*03a4*/ 	.word	0x0000000f
        /*03a8*/ 	.word	0x00030828
        /*03ac*/ 	.short	0x010a
        /*03ae*/ 	.byte	0x3f
	.zero		1


	//   ....[39]....
        /*03b0*/ 	.word	0x0000d420
        /*03b4*/ 	.word	0x00000003
        /*03b8*/ 	.word	0x00030840
        /*03bc*/ 	.short	0x010a
        /*03be*/ 	.byte	0x3f
	.zero		1


	//   ....[40]....
        /*03c0*/ 	.word	0x0000d4f0
        /*03c4*/ 	.word	0x00000007
        /*03c8*/ 	.word	0x00000000
        /*03cc*/ 	.short	0x010a
        /*03ce*/ 	.byte	0x3f
	.zero		1


	//   ....[41]....
        /*03d0*/ 	.word	0x0000d540
        /*03d4*/ 	.word	0x00000003
        /*03d8*/ 	.word	0x00000000
        /*03dc*/ 	.short	0x010a
        /*03de*/ 	.byte	0x3f
	.zero		1


	//   ....[42]....
        /*03e0*/ 	.word	0x0000d590
        /*03e4*/ 	.word	0x00000005
        /*03e8*/ 	.word	0x00000000
        /*03ec*/ 	.short	0x010a
        /*03ee*/ 	.byte	0x3f
	.zero		1


	//----- nvinfo : EIATTR_NUM_MBARRIERS
	.align		4
.L_946:
        /*03f0*/ 	.byte	0x03, 0x38
        /*03f2*/ 	.short	0x0009


	//----- nvinfo : EIATTR_EXIT_INSTR_OFFSETS
	.align		4
        /*03f4*/ 	.byte	0x04, 0x1c
        /*03f6*/ 	.short	(.L_948 - .L_947)


	//   ....[0]....
.L_947:
        /*03f8*/ 	.word	0x0000cef0


	//----- nvinfo : EIATTR_MAX_THREADS
	.align		4
.L_948:
        /*03fc*/ 	.byte	0x04, 0x05
        /*03fe*/ 	.short	(.L_950 - .L_949)
.L_949:
        /*0400*/ 	.word	0x00000180
        /*0404*/ 	.word	0x00000001
        /*0408*/ 	.word	0x00000001


	//----- nvinfo : EIATTR_CRS_STACK_SIZE
	.align		4
.L_950:
        /*040c*/ 	.byte	0x04, 0x1e
        /*040e*/ 	.short	(.L_952 - .L_951)
.L_951:
        /*0410*/ 	.word	0x00000000


	//----- nvinfo : EIATTR_CBANK_PARAM_SIZE
	.align		4
.L_952:
        /*0414*/ 	.byte	0x03, 0x19
        /*0416*/ 	.short	0x06f0


	//----- nvinfo : EIATTR_PARAM_CBANK
	.align		4
        /*0418*/ 	.byte	0x04, 0x0a
        /*041a*/ 	.short	(.L_954 - .L_953)
	.align		4
.L_953:
        /*041c*/ 	.word	index@(.nv.constant0._ZN7cutlass13device_kernelIN5flash11enable_sm90INS1_16FlashAttnBwdSm90INS1_25CollectiveMainloopBwdSm90ILi2ELi2ELi2EN4cute5tupleIJNS5_1CILi1EEES8_S8_EEENS6_IJNS7_ILi64EEENS7_ILi128EEESB_EEENS_6half_tEfNS_4arch4Sm90ELb1ELb0ELb1ELb1ELb1ELb1ELb0ELb0ELi2ELi1ELi2ELi1ELb0EEENS1_21CollectiveEpilogueBwdISC_SD_SF_Li256ELb1ELb0ELi1EEENS1_25SingleTileBwdLPTSchedulerILb1ELi128ELb1EEEEEEEEEvNT_6ParamsE)
        /*0420*/ 	.short	0x0210
        /*0422*/ 	.short	0x06f0


	//----- nvinfo : EIATTR_SW_WAR
	.align		4
.L_954:
        /*0424*/ 	.byte	0x04, 0x36
        /*0426*/ 	.short	(.L_956 - .L_955)
.L_955:
        /*0428*/ 	.word	0x00000008
.L_956:


//--------------------- .nv.info._ZN7cutlass13device_kernelIN5flash11enable_sm90INS1_16FlashAttnBwdSm90INS1_25CollectiveMainloopBwdSm90ILi2ELi2ELi2EN4cute5tupleIJNS5_1CILi1EEES8_S8_EEENS6_IJNS7_ILi64EEENS7_ILi128EEESB_EEENS_6half_tEfNS_4arch4Sm90ELb1ELb0ELb1ELb1ELb0ELb1ELb0ELb0ELi2ELi1ELi2ELi1ELb0EEENS1_24CollectiveEpilogueBwdGQAISC_fSF_Li256ELb1ELb0EEENS1_25SingleTileBwdLPTSchedulerILb1ELi128ELb0EEEEEEEEEvNT_6ParamsE --------------------------
	.section	.nv.info._ZN7cutlass13device_kernelIN5flash11enable_sm90INS1_16FlashAttnBwdSm90INS1_25CollectiveMainloopBwdSm90ILi2ELi2ELi2EN4cute5tupleIJNS5_1CILi1EEES8_S8_EEENS6_IJNS7_ILi64EEENS7_ILi128EEESB_EEENS_6half_tEfNS_4arch4Sm90ELb1ELb0ELb1ELb1ELb0ELb1ELb0ELb0ELi2ELi1ELi2ELi1ELb0EEENS1_24CollectiveEpilogueBwdGQAISC_fSF_Li256ELb1ELb0EEENS1_25SingleTileBwdLPTSchedulerILb1ELi128ELb0EEEEEEEEEvNT_6ParamsE,"",@"SHT_CUDA_INFO"
	.sectionflags	@""
	.align	4


	//----- nvinfo : EIATTR_CUDA_API_VERSION
	.align		4
        /*0000*/ 	.byte	0x04, 0x37
        /*0002*/ 	.short	(.L_958 - .L_957)
.L_957:
        /*0004*/ 	.word	0x00000082


	//----- nvinfo : EIATTR_KPARAM_INFO
	.align		4
.L_958:
        /*0008*/ 	.byte	0x04, 0x17
        /*000a*/ 	.short	(.L_960 - .L_959)
.L_959:
        /*000c*/ 	.word	0x00000000
        /*0010*/ 	.short	0x0000
        /*0012*/ 	.short	0x0070
        /*0014*/ 	.byte	0x00, 0xf0, 0x01, 0x1c


	//----- nvinfo : EIATTR_SPARSE_MMA_MASK
	.align		4
.L_960:
        /*0018*/ 	.byte	0x03, 0x50
        /*001a*/ 	.short	0x0000


	//----- nvinfo : EIATTR_MAXREG_COUNT
	.align		4
        /*001c*/ 	.byte	0x03, 0x1b
        /*001e*/ 	.short	0x00a8


	//----- nvinfo : EIATTR_NUM_BARRIERS
	.align		4
        /*0020*/ 	.byte	0x02, 0x4c
        /*0022*/ 	.byte	0x10
	.zero		1


	//----- nvinfo : EIATTR_EXTERNS
	.align		4
        /*0024*/ 	.byte	0x04, 0x0f
        /*0026*/ 	.short	(.L_962 - .L_961)


	//   ....[0]....
	.align		4
.L_961:
        /*0028*/ 	.word	index@(__assertfail)


	//----- nvinfo : EIATTR_ANNOTATIONS
	.align		4
.L_962:
        /*002c*/ 	.byte	0x04, 0x55
        /*002e*/ 	.short	(.L_964 - .L_963)


	//   ....[0]....
.L_963:
        /*0030*/ 	.word	0x00000001
        /*0034*/ 	.byte	0x90, 0x15, 0x00, 0x00, 0x01, 0x00, 0x00, 0x00, 0x00, 0x1c, 0x00, 0x00, 0x01, 0x00, 0x00, 0x00
        /*0044*/ 	.byte	0x10, 0x37, 0x00, 0x00, 0x01, 0x00, 0x00, 0x00, 0xd0, 0x37, 0x00, 0x00, 0x01, 0x00, 0x00, 0x00
        /*0054*/ 	.byte	0xa0, 0x7e, 0x00, 0x00, 0x01, 0x00, 0x00, 0x00, 0xa0, 0x81, 0x00, 0x00, 0x01, 0x00, 0x00, 0x00
        /*0064*/ 	.byte	0x00, 0x8d, 0x00, 0x00, 0x01, 0x00, 0x00, 0x00, 0x20, 0x8d, 0x00, 0x00, 0x01, 0x00, 0x00, 0x00
        /*0074*/ 	.byte	0x90, 0x90, 0x00, 0x00


	//----- nvinfo : EIATTR_MERCURY_ISA_VERSION
	.align		4
.L_964:
        /*0078*/ 	.byte	0x03, 0x5f
        /*007a*/ 	.short	0x0101


	//----- nvinfo : EIATTR_INT_WARP_WIDE_INSTR_OFFSETS
	.align		4
        /*007c*/ 	.byte	0x04, 0x31
        /*007e*/ 	.short	(.L_966 - .L_965)


	//   ....[0]....
.L_965:
        /*0080*/ 	.word	0x00000190


	//   ....[1]....
        /*0084*/ 	.word	0x000001c0


	//----- nvinfo : EIATTR_COOP_GROUP_MASK_REGIDS
	.align		4
.L_966:
        /*0088*/ 	.byte	0x04, 0x29
        /*008a*/ 	.short	(.L_968 - .L_967)


	//   ....[0]....
.L_967:
        /*008c*/ 	.word	0xffffffff


	//   ....[1]....
        /*0090*/ 	.word	0xffffffff


	//   ....[2]....
        /*0094*/ 	.word	0xffffffff


	//   ....[3]....
        /*0098*/ 	.word	0xffffffff


	//   ....[4]....
        /*009c*/ 	.word	0xffffffff


	//   ....[5]....
        /*00a0*/ 	.word	0xffffffff


	//   ....[6]....
        /*00a4*/ 	.word	0xffffffff


	//   ....[7]....
        /*00a8*/ 	.word	0x0500000f


	//----- nvinfo : EIATTR_COOP_GROUP_INSTR_OFFSETS
	.align		4
.L_968:
        /*00ac*/ 	.byte	0x04, 0x28
        /*00ae*/ 	.short	(.L_970 - .L_969)


	//   ....[0]....
.L_969:
        /*00b0*/ 	.word	0x00000070


	//   ....[1]....
        /*00b4*/ 	.word	0x000001a0


	//   ....[2]....
        /*00b8*/ 	.word	0x000001f0


	//   ....[3]....
        /*00bc*/ 	.word	0x000003e0


	//   ....[4]....
        /*00c0*/ 	.word	0x00000630


	//   ....[5]....
        /*00c4*/ 	.word	0x00001830


	//   ....[6]....
        /*00c8*/ 	.word	0x000059d0


	//   ....[7]....
        /*00cc*/ 	.word	0x000098e0


	//----- nvinfo : EIATTR_REG_RECONFIG
	.align		4
.L_970:
        /*00d0*/ 	.byte	0x01, 0x54
	.zero		2


	//----- nvinfo : EIATTR_SYSCALL_OFFSETS
	.align		4
        /*00d4*/ 	.byte	0x04, 0x46
        /*00d6*/ 	.short	(.L_972 - .L_971)


	//   ....[0]....
.L_971:
        /*00d8*/ 	.word	0x00001460


	//   ....[1]....
        /*00dc*/ 	.word	0x00001550


	//   ....[2]....
        /*00e0*/ 	.word	0x000016c0


	//   ....[3]....
        /*00e4*/ 	.word	0x000017b0


	//----- nvinfo : EIATTR_MBARRIER_INSTR_OFFSETS
	.align		4
.L_972:
        /*00e8*/ 	.byte	0x04, 0x39
        /*00ea*/ 	.short	(.L_974 - .L_973)


	//   ....[0]....
.L_973:
        /*00ec*/ 	.word	0x00000290
        /*00f0*/ 	.word	0x000000ff
        /*00f4*/ 	.word	0x00030800
        /*00f8*/ 	.short	0x0100
        /*00fa*/ 	.byte	0x06
	.zero		1


	//   ....[1]....
        /*00fc*/ 	.word	0x00000390
        /*0100*/ 	.word	0x000000ff
        /*0104*/ 	.word	0x00030810
        /*0108*/ 	.short	0x0100
        /*010a*/ 	.byte	0x08
	.zero		1


	//   ....[2]....
        /*010c*/ 	.word	0x000003a0
        /*0110*/ 	.word	0x000000ff
        /*0114*/ 	.word	0x00030820
        /*0118*/ 	.short	0x0100
        /*011a*/ 	.byte	0x08
	.zero		1


	//   ....[3]....
        /*011c*/ 	.word	0x000003b0
        /*0120*/ 	.word	0x000000ff
        /*0124*/ 	.word	0x00030818
        /*0128*/ 	.short	0x0100
        /*012a*/ 	.byte	0x08
	.zero		1


	//   ....[4]....
        /*012c*/ 	.word	0x000003c0
        /*0130*/ 	.word	0x000000ff
        /*0134*/ 	.word	0x00030828
        /*0138*/ 	.short	0x0100
        /*013a*/ 	.byte	0x08
	.zero		1


	//   ....[5]....
        /*013c*/ 	.word	0x000004f0
        /*0140*/ 	.word	0x000000ff
        /*0144*/ 	.word	0x00030830
        /*0148*/ 	.short	0x0100
        /*014a*/ 	.byte	0x08
	.zero		1


	//   ....[6]....
        /*014c*/ 	.word	0x00000500
        /*0150*/ 	.word	0x000000ff
        /*0154*/ 	.word	0x00030840
        /*0158*/ 	.short	0x0100
        /*015a*/ 	.byte	0x08
	.zero		1


	//   ....[7]....
        /*015c*/ 	.word	0x00000510
        /*0160*/ 	.word	0x000000ff
        /*0164*/ 	.word	0x00030838
        /*0168*/ 	.short	0x0100
        /*016a*/ 	.byte	0x08
	.zero		1


	//   ....[8]....
        /*016c*/ 	.word	0x00000520
        /*0170*/ 	.word	0x000000ff
        /*0174*/ 	.word	0x00030848
        /*0178*/ 	.short	0x0100
        /*017a*/ 	.byte	0x08
	.zero		1


	//   ....[9]....
        /*017c*/ 	.word	0x00001870
        /*0180*/ 	.word	0x00000010
        /*0184*/ 	.word	0x00030800
        /*0188*/ 	.short	0x010a
        /*018a*/ 	.byte	0x3f
	.zero		1


	//   ....[10]....
        /*018c*/ 	.word	0x00001910
        /*0190*/ 	.word	0x00000010
        /*0194*/ 	.word	0x00030800
        /*0198*/ 	.short	0x010a
        /*019a*/ 	.byte	0x3f
	.zero		1


	//   ....[11]....
        /*019c*/ 	.word	0x00002050
        /*01a0*/ 	.word	0x00000000
        /*01a4*/ 	.word	0x00030810
        /*01a8*/ 	.short	0x010a
        /*01aa*/ 	.byte	0x3f
	.zero		1


	//   ....[12]....
        /*01ac*/ 	.word	0x00002090
        /*01b0*/ 	.word	0x00000000
        /*01b4*/ 	.word	0x00030810
        /*01b8*/ 	.short	0x010a
        /*01ba*/ 	.byte	0x3f
	.zero		1


	//   ....[13]....
        /*01bc*/ 	.word	0x000025f0
        /*01c0*/ 	.word	0x00000000
        /*01c4*/ 	.word	0x00030830
        /*01c8*/ 	.short	0x010a
        /*01ca*/ 	.byte	0x3f
	.zero		1


	//   ....[14]....
        /*01cc*/ 	.word	0x00002960
        /*01d0*/ 	.word	0x00000000
        /*01d4*/ 	.word	0x00030830
        /*01d8*/ 	.short	0x010a
        /*01da*/ 	.byte	0x3f
	.zero		1


	//   ....[15]....
        /*01dc*/ 	.word	0x000048a0
        /*01e0*/ 	.word	0x00000006
        /*01e4*/ 	.word	0x00000000
        /*01e8*/ 	.short	0x0101
        /*01ea*/ 	.byte	0x3f
	.zero		1


	//   ....[16]....
        /*01ec*/ 	.word	0x00004bd0
        /*01f0*/ 	.word	0x00000000
        /*01f4*/ 	.word	0x00000000
        /*01f8*/ 	.short	0x0101
        /*01fa*/ 	.byte	0x3f
	.zero		1


	//   ....[17]....
        /*01fc*/ 	.word	0x00007b20
        /*0200*/ 	.word	0x0000000f
        /*0204*/ 	.word	0x00030820
        /*0208*/ 	.short	0x010a
        /*020a*/ 	.byte	0x3f
	.zero		1


	//   ....[18]....
        /*020c*/ 	.word	0x00008200
        /*0210*/ 	.word	0x0000000f
        /*0214*/ 	.word	0x00030840
        /*0218*/ 	.short	0x010a
        /*021a*/ 	.byte	0x3f
	.zero		1


	//   ....[19]....
        /*021c*/ 	.word	0x000084d0
        /*0220*/ 	.word	0x0000000f
        /*0224*/ 	.word	0x00030828
        /*0228*/ 	.short	0x010a
        /*022a*/ 	.byte	0x3f
	.zero		1


	//   ....[20]....
        /*022c*/ 	.word	0x000087a0
        /*0230*/ 	.word	0x0000000f
        /*0234*/ 	.word	0x00030848
        /*0238*/ 	.short	0x010a
        /*023a*/ 	.byte	0x3f
	.zero		1


	//   ....[21]....
        /*023c*/ 	.word	0x00008a10
        /*0240*/ 	.word	0x0000000f
        /*0244*/ 	.word	0x00030820
        /*0248*/ 	.short	0x010a
        /*024a*/ 	.byte	0x3f
	.zero		1


	//   ....[22]....
        /*024c*/ 	.word	0x00008d50
        /*0250*/ 	.word	0x0000000f
        /*0254*/ 	.word	0x00030840
        /*0258*/ 	.short	0x010a
        /*025a*/ 	.byte	0x3f
	.zero		1


	//   ....[23]....
        /*025c*/ 	.word	0x00008ff0
        /*0260*/ 	.word	0x0000000f
        /*0264*/ 	.word	0x00030828
        /*0268*/ 	.short	0x010a
        /*026a*/ 	.byte	0x3f
	.zero		1


	//   ....[24]....
        /*026c*/ 	.word	0x00009300
        /*0270*/ 	.word	0x00000003
        /*0274*/ 	.word	0x00030840
        /*0278*/ 	.short	0x010a
        /*027a*/ 	.byte	0x3f
	.zero		1


	//   ....[25]....
        /*027c*/ 	.word	0x00009760
        /*0280*/ 	.word	0x00000007
        /*0284*/ 	.word	0x00000000
        /*0288*/ 	.short	0x010a
        /*028a*/ 	.byte	0x3f
	.zero		1


	//   ....[26]....
        /*028c*/ 	.word	0x000097b0
        /*0290*/ 	.word	0x00000003
        /*0294*/ 	.word	0x00000000
        /*0298*/ 	.short	0x010a
        /*029a*/ 	.byte	0x3f
	.zero		1


	//   ....[27]....
        /*029c*/ 	.word	0x00009810
        /*02a0*/ 	.word	0x00000005
        /*02a4*/ 	.word	0x00000000
        /*02a8*/ 	.short	0x010a
        /*02aa*/ 	.byte	0x3f
	.zero		1


	//   ....[28]....
        /*02ac*/ 	.word	0x00009840
        /*02b0*/ 	.word	0x00000003
        /*02b4*/ 	.word	0x00000000
        /*02b8*/ 	.short	0x010a
        /*02ba*/ 	.byte	0x3f
	.zero		1


	//   ....[29]....
        /*02bc*/ 	.word	0x00009940
        /*02c0*/ 	.word	0x00000000
        /*02c4*/ 	.word	0x00030800
        /*02c8*/ 	.short	0x010a
        /*02ca*/ 	.byte	0x3f
	.zero		1


	//   ....[30]....
        /*02cc*/ 	.word	0x00009990
        /*02d0*/ 	.word	0x00000000
        /*02d4*/ 	.word	0x00030810
        /*02d8*/ 	.short	0x010a
        /*02da*/ 	.byte	0x3f
	.zero		1


	//   ....[31]....
        /*02dc*/ 	.word	0x000099e0
        /*02e0*/ 	.word	0x00000000
        /*02e4*/ 	.word	0x00030830
        /*02e8*/ 	.short	0x010a
        /*02ea*/ 	.byte	0x3f
	.zero		1


	//   ....[32]....
        /*02ec*/ 	.word	0x00009a30
        /*02f0*/ 	.word	0x0000000f
        /*02f4*/ 	.word	0x00030820
        /*02f8*/ 	.short	0x010a
        /*02fa*/ 	.byte	0x3f
	.zero		1


	//   ....[33]....
        /*02fc*/ 	.word	0x00009a80
        /*0300*/ 	.word	0x0000000f
        /*0304*/ 	.word	0x00030840
        /*0308*/ 	.short	0x010a
        /*030a*/ 	.byte	0x3f
	.zero		1


	//   ....[34]....
        /*030c*/ 	.word	0x00009ad0
        /*0310*/ 	.word	0x0000000f
        /*0314*/ 	.word	0x00030828
        /*0318*/ 	.short	0x010a
        /*031a*/ 	.byte	0x3f
	.zero		1


	//   ....[35]....
        /*031c*/ 	.word	0x00009b20
        /*0320*/ 	.word	0x0000000f
        /*0324*/ 	.word	0x00030848
        /*0328*/ 	.short	0x010a
        /*032a*/ 	.byte	0x3f
	.zero		1


	//   ....[36]....
        /*032c*/ 	.word	0x00009b80
        /*0330*/ 	.word	0x0000000f
        /*0334*/ 	.word	0x00030820
        /*0338*/ 	.short	0x010a
        /*033a*/ 	.byte	0x3f
	.zero		1


	//   ....[37]....
        /*033c*/ 	.word	0x00009bd0
        /*0340*/ 	.word	0x0000000f
        /*0344*/ 	.word	0x00030840
        /*0348*/ 	.short	0x010a
        /*034a*/ 	.byte	0x3f
	.zero		1


	//   ....[38]....
        /*034c*/ 	.word	0x00009c20
        /*0350*/ 	.word	0x0000000f
        /*0354*/ 	.word	0x00030828
        /*0358*/ 	.short	0x010a
        /*035a*/ 	.byte	0x3f
	.zero		1


	//   ....[39]....
        /*035c*/ 	.word	0x00009c70
        /*0360*/ 	.word	0x00000003
        /*0364*/ 	.word	0x00030840
        /*0368*/ 	.short	0x010a
        /*036a*/ 	.byte	0x3f
	.zero		1


	//   ....[40]....
        /*036c*/ 	.word	0x00009d40
        /*0370*/ 	.word	0x00000007
        /*0374*/ 	.word	0x00000000
        /*0378*/ 	.short	0x010a
        /*037a*/ 	.byte	0x3f
	.zero		1


	//   ....[41]....
        /*037c*/ 	.word	0x00009d90
        /*0380*/ 	.word	0x00000003
        /*0384*/ 	.word	0x00000000
        /*0388*/ 	.short	0x010a
        /*038a*/ 	.byte	0x3f
	.zero		1


	//   ....[42]....
        /*038c*/ 	.word	0x00009de0
        /*0390*/ 	.word	0x00000005
        /*0394*/ 	.word	0x00000000
        /*0398*/ 	.short	0x010a
        /*039a*/ 	.byte	0x3f
	.zero		1


	//----- nvinfo : EIATTR_NUM_MBARRIERS
	.align		4
.L_974:
        /*039c*/ 	.byte	0x03, 0x38
        /*039e*/ 	.short	0x0009


	//----- nvinfo : EIATTR_EXIT_INSTR_OFFSETS
	.align		4
        /*03a0*/ 	.byte	0x04, 0x1c
        /*03a2*/ 	.short	(.L_976 - .L_975)


	//   ....[0]....
.L_975:
        /*03a4*/ 	.word	0x00009890


	//----- nvinfo : EIATTR_MAX_THREADS
	.align		4
.L_976:
        /*03a8*/ 	.byte	0x04, 0x05
        /*03aa*/ 	.short	(.L_978 - .L_977)
.L_977:
        /*03ac*/ 	.word	0x00000180
        /*03b0*/ 	.word	0x00000001
        /*03b4*/ 	.word	0x00000001


	//----- nvinfo : EIATTR_CRS_STACK_SIZE
	.align		4
.L_978:
        /*03b8*/ 	.byte	0x04, 0x1e
        /*03ba*/ 	.short	(.L_980 - .L_979)
.L_979:
        /*03bc*/ 	.word	0x00000000


	//----- nvinfo : EIATTR_CBANK_PARAM_SIZE
	.align		4
.L_980:
        /*03c0*/ 	.byte	0x03, 0x19
        /*03c2*/ 	.short	0x0770


	//----- nvinfo : EIATTR_PARAM_CBANK
	.align		4
        /*03c4*/ 	.byte	0x04, 0x0a
        /*03c6*/ 	.short	(.L_982 - .L_981)
	.align		4
.L_981:
        /*03c8*/ 	.word	index@(.nv.constant0._ZN7cutlass13device_kernelIN5flash11enable_sm90INS1_16FlashAttnBwdSm90INS1_25CollectiveMainloopBwdSm90ILi2ELi2ELi2EN4cute5tupleIJNS5_1CILi1EEES8_S8_EEENS6_IJNS7_ILi64EEENS7_ILi128EEESB_EEENS_6half_tEfNS_4arch4Sm90ELb1ELb0ELb1ELb1ELb0ELb1ELb0ELb0ELi2ELi1ELi2ELi1ELb0EEENS1_24CollectiveEpilogueBwdGQAISC_fSF_Li256ELb1ELb0EEENS1_25SingleTileBwdLPTSchedulerILb1ELi128ELb0EEEEEEEEEvNT_6ParamsE)
        /*03cc*/ 	.short	0x0210
        /*03ce*/ 	.short	0x0770


	//----- nvinfo : EIATTR_SW_WAR
	.align		4
.L_982:
        /*03d0*/ 	.byte	0x04, 0x36
        /*03d2*/ 	.short	(.L_984 - .L_983)
.L_983:
        /*03d4*/ 	.word	0x00000008
.L_984:


//--------------------- .nv.info._ZN7cutlass13device_kernelIN5flash11enable_sm90INS1_16FlashAttnBwdSm90INS1_25CollectiveMainloopBwdSm90ILi2ELi2ELi2EN4cute5tupleIJNS5_1CILi1EEES8_S8_EEENS6_IJNS7_ILi64EEENS7_ILi128EEESB_EEENS_6half_tEfNS_4arch4Sm90ELb1ELb0ELb1ELb1ELb1ELb1ELb0ELb0ELi2ELi1ELi2ELi1ELb0EEENS1_24CollectiveEpilogueBwdGQAISC_fSF_Li256ELb1ELb1EEENS1_25SingleTileBwdLPTSchedulerILb1ELi128ELb1EEEEEEEEEvNT_6ParamsE --------------------------
	.section	.nv.info._ZN7cutlass13device_kernelIN5flash11enable_sm90INS1_16FlashAttnBwdSm90INS1_25CollectiveMainloopBwdSm90ILi2ELi2ELi2EN4cute5tupleIJNS5_1CILi1EEES8_S8_EEENS6_IJNS7_ILi64EEENS7_ILi128EEESB_EEENS_6half_tEfNS_4arch4Sm90ELb1ELb0ELb1ELb1ELb1ELb1ELb0ELb0ELi2ELi1ELi2ELi1ELb0EEENS1_24CollectiveEpilogueBwdGQAISC_fSF_Li256ELb1ELb1EEENS1_25SingleTileBwdLPTSchedulerILb1ELi128ELb1EEEEEEEEEvNT_6ParamsE,"",@"SHT_CUDA_INFO"
	.sectionflags	@""
	.align	4


	//----- nvinfo : EIATTR_CUDA_API_VERSION
	.align		4
        /*0000*/ 	.byte	0x04, 0x37
        /*0002*/ 	.short	(.L_986 - .L_985)
.L_985:
        /*0004*/ 	.word	0x00000082


	//----- nvinfo : EIATTR_KPARAM_INFO
	.align		4
.L_986:
        /*0008*/ 	.byte	0x04, 0x17
        /*000a*/ 	.short	(.L_988 - .L_987)
.L_987:
        /*000c*/ 	.word	0x00000000
        /*0010*/ 	.short	0x0000
        /*0012*/ 	.short	0x0070
        /*0014*/ 	.byte	0x00, 0xf0, 0x01, 0x1c


	//----- nvinfo : EIATTR_SPARSE_MMA_MASK
	.align		4
.L_988:
        /*0018*/ 	.byte	0x03, 0x50
        /*001a*/ 	.short	0x0000


	//----- nvinfo : EIATTR_MAXREG_COUNT
	.align		4
        /*001c*/ 	.byte	0x03, 0x1b
        /*001e*/ 	.short	0x00a8


	//----- nvinfo : EIATTR_NUM_BARRIERS
	.align		4
        /*0020*/ 	.byte	0x02, 0x4c
        /*0022*/ 	.byte	0x10
	.zero		1


	//----- nvinfo : EIATTR_EXTERNS
	.align		4
        /*0024*/ 	.byte	0x04, 0x0f
        /*0026*/ 	.short	(.L_990 - .L_989)


	//   ....[0]....
	.align		4
.L_989:
        /*0028*/ 	.word	index@(__assertfail)


	//----- nvinfo : EIATTR_ANNOTATIONS
	.align		4
.L_990:
        /*002c*/ 	.byte	0x04, 0x55
        /*002e*/ 	.short	(.L_992 - .L_991)


	//   ....[0]....
.L_991:
        /*0030*/ 	.word	0x00000001
        /*0034*/ 	.byte	0xb0, 0x15, 0x00, 0x00, 0x01, 0x00, 0x00, 0x00, 0x20, 0x1c, 0x00, 0x00, 0x01, 0x00, 0x00, 0x00
        /*0044*/ 	.byte	0x30, 0x37, 0x00, 0x00, 0x01, 0x00, 0x00, 0x00, 0xf0, 0x37, 0x00, 0x00, 0x01, 0x00, 0x00, 0x00
        /*0054*/ 	.byte	0xa0, 0x8c, 0x00, 0x00, 0x01, 0x00, 0x00, 0x00, 0xa0, 0x8f, 0x00, 0x00, 0x01, 0x00, 0x00, 0x00
        /*0064*/ 	.byte	0x00, 0x9b, 0x00, 0x00, 0x01, 0x00, 0x00, 0x00, 0x20, 0x9b, 0x00, 0x00, 0x01, 0x00, 0x00, 0x00
        /*0074*/ 	.byte	0x90, 0x9e, 0x00, 0x00


	//----- nvinfo : EIATTR_MERCURY_ISA_VERSION
	.align		4
.L_992:
        /*0078*/ 	.byte	0x03, 0x5f
        /*007a*/ 	.short	0x0101


	//----- nvinfo : EIATTR_INT_WARP_WIDE_INSTR_OFFSETS
	.align		4
        /*007c*/ 	.byte	0x04, 0x31
        /*007e*/ 	.short	(.L_994 - .L_993)


	//   ....[0]....
.L_993:
        /*0080*/ 	.word	0x00000190


	//   ....[1]....
        /*0084*/ 	.word	0x000001c0


	//   ....[2]....
        /*0088*/ 	.word	0x00007080


	//   ....[3]....
        /*008c*/ 	.word	0x00007730


	//   ....[4]....
        /*0090*/ 	.word	0x00007c60


	//----- nvinfo : EIATTR_COOP_GROUP_MASK_REGIDS
	.align		4
.L_994:
        /*0094*/ 	.byte	0x04, 0x29
        /*0096*/ 	.short	(.L_996 - .L_995)


	//   ....[0]....
.L_995:
        /*0098*/ 	.word	0xffffffff


	//   ....[1]....
        /*009c*/ 	.word	0xffffffff


	//   ....[2]....
        /*00a0*/ 	.word	0xffffffff


	//   ....[3]....
        /*00a4*/ 	.word	0xffffffff


	//   ....[4]....
        /*00a8*/ 	.word	0xffffffff


	//   ....[5]....
        /*00ac*/ 	.word	0xffffffff


	//   ....[6]....
        /*00b0*/ 	.word	0xffffffff


	//   ....[7]....
        /*00b4*/ 	.word	0xffffffff


	//   ....[8]....
        /*00b8*/ 	.word	0xffffffff


	//   ....[9]....
        /*00bc*/ 	.word	0xffffffff


	//   ....[10]....
        /*00c0*/ 	.word	0xffffffff


	//   ....[11]....
        /*00c4*/ 	.word	0xffffffff


	//   ....[12]....
        /*00c8*/ 	.word	0xffffffff


	//   ....[13]....
        /*00cc*/ 	.word	0xffffffff


	//   ....[14]....
        /*00d0*/ 	.word	0xffffffff


	//   ....[15]....
        /*00d4*/ 	.word	0xffffffff


	//   ....[16]....
        /*00d8*/ 	.word	0xffffffff


	//   ....[17]....
        /*00dc*/ 	.word	0x0500000f


	//   ....[18]....
        /*00e0*/ 	.word	0x0500000f


	//   ....[19]....
        /*00e4*/ 	.word	0x0500000f


	//   ....[20]....
        /*00e8*/ 	.word	0x0500000f


	//   ....[21]....
        /*00ec*/ 	.word	0x0500000f


	//   ....[22]....
        /*00f0*/ 	.word	0x0500000f


	//----- nvinfo : EIATTR_COOP_GROUP_INSTR_OFFSETS
	.align		4
.L_996:
        /*00f4*/ 	.byte	0x04, 0x28
        /*00f6*/ 	.short	(.L_998 - .L_997)


	//   ....[0]....
.L_997:
        /*00f8*/ 	.word	0x00000070


	//   ....[1]....
        /*00fc*/ 	.word	0x000001a0


	//   ....[2]....
        /*0100*/ 	.word	0x000001f0


	//   ....[3]....
        /*0104*/ 	.word	0x000003e0


	//   ....[4]....
        /*0108*/ 	.word	0x00000630


	//   ....[5]....
        /*010c*/ 	.word	0x00001850


	//   ....[6]....
        /*0110*/ 	.word	0x000057c0


	//   ....[7]....
        /*0114*/ 	.word	0x00005940


	//   ....[8]....
        /*0118*/ 	.word	0x00005c30


	//   ....[9]....
        /*011c*/ 	.word	0x00005dc0


	//   ....[10]....
        /*0120*/ 	.word	0x00005ed0


	//   ....[11]....
        /*0124*/ 	.word	0x00006c80


	//   ....[12]....
        /*0128*/ 	.word	0x00006fb0


	//   ....[13]....
        /*012c*/ 	.word	0x000073b0


	//   ....[14]....
        /*0130*/ 	.word	0x00007660


	//   ....[15]....
        /*0134*/ 	.word	0x00007920


	//   ....[16]....
        /*0138*/ 	.word	0x00007b90


	//   ....[17]....
        /*013c*/ 	.word	0x0000a6e0


	//   ....[18]....
        /*0140*/ 	.word	0x0000a860


	//   ....[19]....
        /*0144*/ 	.word	0x0000a8d0


	//   ....[20]....
        /*0148*/ 	.word	0x0000a940


	//   ....[21]....
        /*014c*/ 	.word	0x0000a9b0


	//   ....[22]....
        /*0150*/ 	.word	0x0000aa20


	//----- nvinfo : EIATTR_REG_RECONFIG
	.align		4
.L_998:
        /*0154*/ 	.byte	0x01, 0x54
	.zero		2


	//----- nvinfo : EIATTR_SYSCALL_OFFSETS
	.align		4
        /*0158*/ 	.byte	0x04, 0x46
        /*015a*/ 	.short	(.L_1000 - .L_999)


	//   ....[0]....
.L_999:
        /*015c*/ 	.word	0x00001480


	//   ....[1]....
        /*0160*/ 	.word	0x00001570


	//   ....[2]....
        /*0164*/ 	.word	0x000016e0


	//   ....[3]....
        /*0168*/ 	.word	0x000017d0


	//----- nvinfo : EIATTR_MBARRIER_INSTR_OFFSETS
	.align		4
.L_1000:
        /*016c*/ 	.byte	0x04, 0x39
        /*016e*/ 	.short	(.L_1002 - .L_1001)


	//   ....[0]....
.L_1001:
        /*0170*/ 	.word	0x00000290
        /*0174*/ 	.word	0x000000ff
        /*0178*/ 	.word	0x00030800
        /*017c*/ 	.short	0x0100
        /*017e*/ 	.byte	0x06
	.zero		1


	//   ....[1]....
        /*0180*/ 	.word	0x00000390
        /*0184*/ 	.word	0x000000ff
        /*0188*/ 	.word	0x00030810
        /*018c*/ 	.short	0x0100
        /*018e*/ 	.byte	0x08
	.zero		1


	//   ....[2]....
        /*0190*/ 	.word	0x000003a0
        /*0194*/ 	.word	0x000000ff
        /*0198*/ 	.word	0x00030820
        /*019c*/ 	.short	0x0100
        /*019e*/ 	.byte	0x08
	.zero		1


	//   ....[3]....
        /*01a0*/ 	.word	0x000003b0
        /*01a4*/ 	.word	0x000000ff
        /*01a8*/ 	.word	0x00030818
        /*01ac*/ 	.short	0x0100
        /*01ae*/ 	.byte	0x08
	.zero		1


	//   ....[4]....
        /*01b0*/ 	.word	0x000003c0
        /*01b4*/ 	.word	0x000000ff
        /*01b8*/ 	.word	0x00030828
        /*01bc*/ 	.short	0x0100
        /*01be*/ 	.byte	0x08
	.zero		1


	//   ....[5]....
        /*01c0*/ 	.word	0x000004f0
        /*01c4*/ 	.word	0x000000ff
        /*01c8*/ 	.word	0x00030830
        /*01cc*/ 	.short	0x0100
        /*01ce*/ 	.byte	0x08
	.zero		1


	//   ....[6]....
        /*01d0*/ 	.word	0x00000500
        /*01d4*/ 	.word	0x000000ff
        /*01d8*/ 	.word	0x00030840
        /*01dc*/ 	.short	0x0100
        /*01de*/ 	.byte	0x08
	.zero		1


	//   ....[7]....
        /*01e0*/ 	.word	0x00000510
        /*01e4*/ 	.word	0x000000ff
        /*01e8*/ 	.word	0x00030838
        /*01ec*/ 	.short	0x0100
        /*01ee*/ 	.byte	0x08
	.zero		1


	//   ....[8]....
        /*01f0*/ 	.word	0x00000520
        /*01f4*/ 	.word	0x000000ff
        /*01f8*/ 	.word	0x00030848
        /*01fc*/ 	.short	0x0100
        /*01fe*/ 	.byte	0x08
	.zero		1


	//   ....[9]....
        /*0200*/ 	.word	0x00001890
        /*0204*/ 	.word	0x00000010
        /*0208*/ 	.word	0x00030800
        /*020c*/ 	.short	0x010a
        /*020e*/ 	.byte	0x3f
	.zero		1


	//   ....[10]....
        /*0210*/ 	.word	0x00001930
        /*0214*/ 	.word	0x00000010
        /*0218*/ 	.word	0x00030800
        /*021c*/ 	.short	0x010a
        /*021e*/ 	.byte	0x3f
	.zero		1


	//   ....[11]....
        /*0220*/ 	.word	0x00002070
        /*0224*/ 	.word	0x00000000
        /*0228*/ 	.word	0x00030810
        /*022c*/ 	.short	0x010a
        /*022e*/ 	.byte	0x3f
	.zero		1


	//   ....[12]....
        /*0230*/ 	.word	0x000020b0
        /*0234*/ 	.word	0x00000000
        /*0238*/ 	.word	0x00030810
        /*023c*/ 	.short	0x010a
        /*023e*/ 	.byte	0x3f
	.zero		1


	//   ....[13]....
        /*0240*/ 	.word	0x00002610
        /*0244*/ 	.word	0x00000000
        /*0248*/ 	.word	0x00030830
        /*024c*/ 	.short	0x010a
        /*024e*/ 	.byte	0x3f
	.zero		1


	//   ....[14]....
        /*0250*/ 	.word	0x00002980
        /*0254*/ 	.word	0x00000000
        /*0258*/ 	.word	0x00030830
        /*025c*/ 	.short	0x010a
        /*025e*/ 	.byte	0x3f
	.zero		1


	//   ....[15]....
        /*0260*/ 	.word	0x000048c0
        /*0264*/ 	.word	0x00000006
        /*0268*/ 	.word	0x00000000
        /*026c*/ 	.short	0x0101
        /*026e*/ 	.byte	0x3f
	.zero		1


	//   ....[16]....
        /*0270*/ 	.word	0x00004bf0
        /*0274*/ 	.word	0x00000000
        /*0278*/ 	.word	0x00000000
        /*027c*/ 	.short	0x0101
        /*027e*/ 	.byte	0x3f
	.zero		1


	//   ....[17]....
        /*0280*/ 	.word	0x00008920
        /*0284*/ 	.word	0x0000000f
        /*0288*/ 	.word	0x00030820
        /*028c*/ 	.short	0x010a
        /*028e*/ 	.byte	0x3f
	.zero		1


	//   ....[18]....
        /*0290*/ 	.word	0x00009000
        /*0294*/ 	.word	0x0000000f
        /*0298*/ 	.word	0x00030840
        /*029c*/ 	.short	0x010a
        /*029e*/ 	.byte	0x3f
	.zero		1


	//   ....[19]....
        /*02a0*/ 	.word	0x000092d0
        /*02a4*/ 	.word	0x0000000f
        /*02a8*/ 	.word	0x00030828
        /*02ac*/ 	.short	0x010a
        /*02ae*/ 	.byte	0x3f
	.zero		1


	//   ....[20]....
        /*02b0*/ 	.word	0x000095a0
        /*02b4*/ 	.word	0x0000000f
        /*02b8*/ 	.word	0x00030848
        /*02bc*/ 	.short	0x010a
        /*02be*/ 	.byte	0x3f
	.zero		1


	//   ....[21]....
        /*02c0*/ 	.word	0x00009810
        /*02c4*/ 	.word	0x0000000f
        /*02c8*/ 	.word	0x00030820
        /*02cc*/ 	.short	0x010a
        /*02ce*/ 	.byte	0x3f
	.zero		1


	//   ....[22]....
        /*02d0*/ 	.word	0x00009b50
        /*02d4*/ 	.word	0x0000000f
        /*02d8*/ 	.word	0x00030840
        /*02dc*/ 	.short	0x010a
        /*02de*/ 	.byte	0x3f
	.zero		1


	//   ....[23]....
        /*02e0*/ 	.word	0x00009df0
        /*02e4*/ 	.word	0x0000000f
        /*02e8*/ 	.word	0x00030828
        /*02ec*/ 	.short	0x010a
        /*02ee*/ 	.byte	0x3f
	.zero		1


	//   ....[24]....
        /*02f0*/ 	.word	0x0000a100
        /*02f4*/ 	.word	0x00000003
        /*02f8*/ 	.word	0x00030840
        /*02fc*/ 	.short	0x010a
        /*02fe*/ 	.byte	0x3f
	.zero		1


	//   ....[25]....
        /*0300*/ 	.word	0x0000a560
        /*0304*/ 	.word	0x00000007
        /*0308*/ 	.word	0x00000000
        /*030c*/ 	.short	0x010a
        /*030e*/ 	.byte	0x3f
	.zero		1


	//   ....[26]....
        /*0310*/ 	.word	0x0000a5b0
        /*0314*/ 	.word	0x00000003
        /*0318*/ 	.word	0x00000000
        /*031c*/ 	.short	0x010a
        /*031e*/ 	.byte	0x3f
	.zero		1


	//   ....[27]....
        /*0320*/ 	.word	0x0000a610
        /*0324*/ 	.word	0x00000005
        /*0328*/ 	.word	0x00000000
        /*032c*/ 	.short	0x010a
        /*032e*/ 	.byte	0x3f
	.zero		1


	//   ....[28]....
        /*0330*/ 	.word	0x0000a640
        /*0334*/ 	.word	0x00000003
        /*0338*/ 	.word	0x00000000
        /*033c*/ 	.short	0x010a
        /*033e*/ 	.byte	0x3f
	.zero		1


	//   ....[29]....
        /*0340*/ 	.word	0x0000a740
        /*0344*/ 	.word	0x00000000
        /*0348*/ 	.word	0x00030800
        /*034c*/ 	.short	0x010a
        /*034e*/ 	.byte	0x3f
	.zero		1


	//   ....[30]....
        /*0350*/ 	.word	0x0000a790
        /*0354*/ 	.word	0x00000000
        /*0358*/ 	.word	0x00030810
        /*035c*/ 	.short	0x010a
        /*035e*/ 	.byte	0x3f
	.zero		1


	//   ....[31]....
        /*0360*/ 	.word	0x0000a7e0
        /*0364*/ 	.word	0x00000000
        /*0368*/ 	.word	0x00030830
        /*036c*/ 	.short	0x010a
        /*036e*/ 	.byte	0x3f
	.zero		1


	//   ....[32]....
        /*0370*/ 	.word	0x0000aa60
        /*0374*/ 	.word	0x0000000f
        /*0378*/ 	.word	0x00030820
        /*037c*/ 	.short	0x010a
        /*037e*/ 	.byte	0x3f
	.zero		1


	//   ....[33]....
        /*0380*/ 	.word	0x0000aab0
        /*0384*/ 	.word	0x0000000f
        /*0388*/ 	.word	0x00030840
        /*038c*/ 	.short	0x010a
        /*038e*/ 	.byte	0x3f
	.zero		1


	//   ....[34]....
        /*0390*/ 	.word	0x0000ab00
        /*0394*/ 	.word	0x0000000f
        /*0398*/ 	.word	0x00030828
        /*039c*/ 	.short	0x010a
        /*039e*/ 	.byte	0x3f
	.zero		1


	//   ....[35]....
        /*03a0*/ 	.word	0x0000ab50
        /*03a4*/ 	.word	0x0000000f
        /*03a8*/ 	.word	0x00030848
        /*03ac*/ 	.short	0x010a
        /*03ae*/ 	.byte	0x3f
	.zero		1


	//   ....[36]....
        /*03b0*/ 	.word	0x0000abb0
        /*03b4*/ 	.word	0x0000000f
        /*03b8*/ 	.word	0x00030820
        /*03bc*/ 	.short	0x010a
        /*03be*/ 	.byte	0x3f
	.zero		1


	//   ....[37]....
        /*03c0*/ 	.word	0x0000ac00
        /*03c4*/ 	.word	0x0000000f
        /*03c8*/ 	.word	0x00030840
        /*03cc*/ 	.short	0x010a
        /*03ce*/ 	.byte	0x3f
	.zero		1


	//   ....[38]....
        /*03d0*/ 	.word	0x0000ac50
        /*03d4*/ 	.word	0x0000000f
        /*03d8*/ 	.word	0x00030828
        /*03dc*/ 	.short	0x010a
        /*03de*/ 	.byte	0x3f
	.zero		1


	//   ....[39]....
        /*03e0*/ 	.word	0x0000aca0
        /*03e4*/ 	.word	0x00000003
        /*03e8*/ 	.word	0x00030840
        /*03ec*/ 	.short	0x010a
        /*03ee*/ 	.byte	0x3f
	.zero		1


	//   ....[40]....
        /*03f0*/ 	.word	0x0000ad70
        /*03f4*/ 	.word	0x00000007
        /*03f8*/ 	.word	0x00000000
        /*03fc*/ 	.short	0x010a
        /*03fe*/ 	.byte	0x3f
	.zero		1


	//   ....[41]....
        /*0400*/ 	.word	0x0000adc0
        /*0404*/ 	.word	0x00000003
        /*0408*/ 	.word	0x00000000
        /*040c*/ 	.short	0x010a
        /*040e*/ 	.byte	0x3f
	.zero		1


	//   ....[42]....
        /*0410*/ 	.word	0x0000ae10
        /*0414*/ 	.word	0x00000005
        /*0418*/ 	.word	0x00000000
        /*041c*/ 	.short	0x010a
        /*041e*/ 	.byte	0x3f
	.zero		1


	//----- nvinfo : EIATTR_NUM_MBARRIERS
	.align		4
.L_1002:
        /*0420*/ 	.byte	0x03, 0x38
        /*0422*/ 	.short	0x0009


	//----- nvinfo : EIATTR_EXIT_INSTR_OFFSETS
	.align		4
        /*0424*/ 	.byte	0x04, 0x1c
        /*0426*/ 	.short	(.L_1004 - .L_1003)


	//   ....[0]....
.L_1003:
        /*0428*/ 	.word	0x0000a690


	//----- nvinfo : EIATTR_MAX_THREADS
	.align		4
.L_1004:
        /*042c*/ 	.byte	0x04, 0x05
        /*042e*/ 	.short	(.L_1006 - .L_1005)
.L_1005:
        /*0430*/ 	.word	0x00000180
        /*0434*/ 	.word	0x00000001
        /*0438*/ 	.word	0x00000001


	//----- nvinfo : EIATTR_CRS_STACK_SIZE
	.align		4
.L_1006:
        /*043c*/ 	.byte	0x04, 0x1e
        /*043e*/ 	.short	(.L_1008 - .L_1007)
.L_1007:
        /*0440*/ 	.word	0x00000000


	//----- nvinfo : EIATTR_CBANK_PARAM_SIZE
	.align		4
.L_1008:
        /*0444*/ 	.byte	0x03, 0x19
        /*0446*/ 	.short	0x0770


	//----- nvinfo : EIATTR_PARAM_CBANK
	.align		4
        /*0448*/ 	.byte	0x04, 0x0a
        /*044a*/ 	.short	(.L_1010 - .L_1009)
	.align		4
.L_1009:
        /*044c*/ 	.word	index@(.nv.constant0._ZN7cutlass13device_kernelIN5flash11enable_sm90INS1_16FlashAttnBwdSm90INS1_25CollectiveMainloopBwdSm90ILi2ELi2ELi2EN4cute5tupleIJNS5_1CILi1EEES8_S8_EEENS6_IJNS7_ILi64EEENS7_ILi128EEESB_EEENS_6half_tEfNS_4arch4Sm90ELb1ELb0ELb1ELb1ELb1ELb1ELb0ELb0ELi2ELi1ELi2ELi1ELb0EEENS1_24CollectiveEpilogueBwdGQAISC_fSF_Li256ELb1ELb1EEENS1_25SingleTileBwdLPTSchedulerILb1ELi128ELb1EEEEEEEEEvNT_6ParamsE)
        /*0450*/ 	.short	0x0210
        /*0452*/ 	.short	0x0770


	//----- nvinfo : EIATTR_SW_WAR
	.align		4
.L_1010:
        /*0454*/ 	.byte	0x04, 0x36
        /*0456*/ 	.short	(.L_1012 - .L_1011)
.L_1011:
        /*0458*/ 	.word	0x00000008
.L_1012:


//--------------------- .nv.info._ZN7cutlass13device_kernelIN5flash11enable_sm90INS1_16FlashAttnBwdSm90INS1_25CollectiveMainloopBwdSm90ILi2ELi2ELi2EN4cute5tupleIJNS5_1CILi1EEES8_S8_EEENS6_IJNS7_ILi80EEENS7_ILi128EEESB_EEENS_6half_tEfNS_4arch4Sm90ELb0ELb0ELb0ELb0ELb0ELb1ELb0ELb1ELi2ELi1ELi2ELi1ELb0EEENS1_21CollectiveEpilogueBwdISC_SD_SF_Li256ELb0ELb0ELi1EEENS1_19SingleTileSchedulerILb0ELb0ELb0ELi128EEEEEEEEEvNT_6ParamsE --------------------------
	.section	.nv.info._ZN7cutlass13device_kernelIN5flash11enable_sm90INS1_16FlashAttnBwdSm90INS1_25CollectiveMainloopBwdSm90ILi2ELi2ELi2EN4cute5tupleIJNS5_1CILi1EEES8_S8_EEENS6_IJNS7_ILi80EEENS7_ILi128EEESB_EEENS_6half_tEfNS_4arch4Sm90ELb0ELb0ELb0ELb0ELb0ELb1ELb0ELb1ELi2ELi1ELi2ELi1ELb0EEENS1_21CollectiveEpilogueBwdISC_SD_SF_Li256ELb0ELb0ELi1EEENS1_19SingleTileSchedulerILb0ELb0ELb0ELi128EEEEEEEEEvNT_6ParamsE,"",@"SHT_CUDA_INFO"
	.sectionflags	@""
	.align	4


	//----- nvinfo : EIATTR_CUDA_API_VERSION
	.align		4
        /*0000*/ 	.byte	0x04, 0x37
        /*0002*/ 	.short	(.L_1014 - .L_1013)
.L_1013:
        /*0004*/ 	.word	0x00000082


	//----- nvinfo : EIATTR_KPARAM_INFO
	.align		4
.L_1014:
        /*0008*/ 	.byte	0x04, 0x17
        /*000a*/ 	.short	(.L_1016 - .L_1015)
.L_1015:
        /*000c*/ 	.word	0x00000000
        /*0010*/ 	.short	0x0000
        /*0012*/ 	.short	0x0070
        /*0014*/ 	.byte	0x00, 0xf0, 0x01, 0x24


	//----- nvinfo : EIATTR_SPARSE_MMA_MASK
	.align		4
.L_1016:
        /*0018*/ 	.byte	0x03, 0x50
        /*001a*/ 	.short	0x0000


	//----- nvinfo : EIATTR_MAXREG_COUNT
	.align		4
        /*001c*/ 	.byte	0x03, 0x1b
        /*001e*/ 	.short	0x00a8


	//----- nvinfo : EIATTR_NUM_BARRIERS
	.align		4
        /*0020*/ 	.byte	0x02, 0x4c
        /*0022*/ 	.byte	0x10
	.zero		1


	//----- nvinfo : EIATTR_EXTERNS
	.align		4
        /*0024*/ 	.byte	0x04, 0x0f
        /*0026*/ 	.short	(.L_1018 - .L_1017)


	//   ....[0]....
	.align		4
.L_1017:
        /*0028*/ 	.word	index@(__assertfail)


	//----- nvinfo : EIATTR_ANNOTATIONS
	.align		4
.L_1018:
        /*002c*/ 	.byte	0x04, 0x55
        /*002e*/ 	.short	(.L_1020 - .L_1019)


	//   ....[0]....
.L_1019:
        /*0030*/ 	.word	0x00000001
        /*0034*/ 	.byte	0xb0, 0x05, 0x00, 0x00, 0x01, 0x00, 0x00, 0x00, 0x10, 0x09, 0x00, 0x00, 0x01, 0x00, 0x00, 0x00
        /* <DEDUP_REMOVED lines=9> */
        /*00d4*/ 	.byte	0x20, 0x99, 0x00, 0x00


	//----- nvinfo : EIATTR_MERCURY_ISA_VERSION
	.align		4
.L_1020:
        /*00d8*/ 	.byte	0x03, 0x5f
        /*00da*/ 	.short	0x0101


	//----- nvinfo : EIATTR_INT_WARP_WIDE_INSTR_OFFSETS
	.align		4
        /*00dc*/ 	.byte	0x04, 0x31
        /*00de*/ 	.short	(.L_1022 - .L_1021)


	//   ....[0]....
.L_1021:
        /*00e0*/ 	.word	0x000001e0


	//   ....[1]....
        /*00e4*/ 	.word	0x000002a0


	//----- nvinfo : EIATTR_COOP_GROUP_MASK_REGIDS
	.align		4
.L_1022:
        /*00e8*/ 	.byte	0x04, 0x29
        /*00ea*/ 	.short	(.L_1024 - .L_1023)


	//   ....[0]....
.L_1023:
        /*00ec*/ 	.word	0xffffffff


	//   ....[1]....
        /*00f0*/ 	.word	0xffffffff


	//   ....[2]....
        /*00f4*/ 	.word	0xffffffff


	//   ....[3]....
        /*00f8*/ 	.word	0xffffffff


	//   ....[4]....
        /*00fc*/ 	.word	0xffffffff


	//   ....[5]....
        /*0100*/ 	.word	0xffffffff


	//   ....[6]....
        /*0104*/ 	.word	0xffffffff


	//   ....[7]....
        /*0108*/ 	.word	0xffffffff


	//   ....[8]....
        /*010c*/ 	.word	0x0500000f


	//----- nvinfo : EIATTR_COOP_GROUP_INSTR_OFFSETS
	.align		4
.L_1024:
        /*0110*/ 	.byte	0x04, 0x28
        /*0112*/ 	.short	(.L_1026 - .L_1025)


	//   ....[0]....
.L_1025:
        /*0114*/ 	.word	0x00000060


	//   ....[1]....
        /*0118*/ 	.word	0x000001f0


	//   ....[2]....
        /*011c*/ 	.word	0x00000280


	//   ....[3]....
        /*0120*/ 	.word	0x00000400


	//   ....[4]....
        /*0124*/ 	.word	0x00000650


	//   ....[5]....
        /*0128*/ 	.word	0x00000bb0


	//   ....[6]....
        /*012c*/ 	.word	0x00006be0


	//   ....[7]....
        /*0130*/ 	.word	0x000072f0


	//   ....[8]....
        /*0134*/ 	.word	0x00009b90


	//----- nvinfo : EIATTR_REG_RECONFIG
	.align		4
.L_1026:
        /*0138*/ 	.byte	0x01, 0x54
	.zero		2


	//----- nvinfo : EIATTR_SYSCALL_OFFSETS
	.align		4
        /*013c*/ 	.byte	0x04, 0x46
        /*013e*/ 	.short	(.L_1028 - .L_1027)


	//   ....[0]....
.L_1027:
        /*0140*/ 	.word	0x000007e0


	//   ....[1]....
        /*0144*/ 	.word	0x000008d0


	//   ....[2]....
        /*0148*/ 	.word	0x00000a40


	//   ....[3]....
        /*014c*/ 	.word	0x00000b30


	//   ....[4]....
        /*0150*/ 	.word	0x00006550


	//   ....[5]....
        /*0154*/ 	.word	0x00006680


	//   ....[6]....
        /*0158*/ 	.word	0x000067a0


	//   ....[7]....
        /*015c*/ 	.word	0x000068c0


	//----- nvinfo : EIATTR_MBARRIER_INSTR_OFFSETS
	.align		4
.L_1028:
        /*0160*/ 	.byte	0x04, 0x39
        /*0162*/ 	.short	(.L_1030 - .L_1029)


	//   ....[0]....
.L_1029:
        /*0164*/ 	.word	0x000002c0
        /*0168*/ 	.word	0x000000ff
        /*016c*/ 	.word	0x00038800
        /*0170*/ 	.short	0x0100
        /*0172*/ 	.byte	0x06
	.zero		1


	//   ....[1]....
        /*0174*/ 	.word	0x000003b0
        /*0178*/ 	.word	0x000000ff
        /*017c*/ 	.word	0x00038810
        /*0180*/ 	.short	0x0100
        /*0182*/ 	.byte	0x08
	.zero		1


	//   ....[2]....
        /*0184*/ 	.word	0x000003c0
        /*0188*/ 	.word	0x000000ff
        /*018c*/ 	.word	0x00038820
        /*0190*/ 	.short	0x0100
        /*0192*/ 	.byte	0x08
	.zero		1


	//   ....[3]....
        /*0194*/ 	.word	0x000003d0
        /*0198*/ 	.word	0x000000ff
        /*019c*/ 	.word	0x00038818
        /*01a0*/ 	.short	0x0100
        /*01a2*/ 	.byte	0x08
	.zero		1


	//   ....[4]....
        /*01a4*/ 	.word	0x000003e0
        /*01a8*/ 	.word	0x000000ff
        /*01ac*/ 	.word	0x00038828
        /*01b0*/ 	.short	0x0100
        /*01b2*/ 	.byte	0x08
	.zero		1


	//   ....[5]....
        /*01b4*/ 	.word	0x00000510
        /*01b8*/ 	.word	0x000000ff
        /*01bc*/ 	.word	0x00038830
        /*01c0*/ 	.short	0x0100
        /*01c2*/ 	.byte	0x08
	.zero		1


	//   ....[6]....
        /*01c4*/ 	.word	0x00000520
        /*01c8*/ 	.word	0x000000ff
        /*01cc*/ 	.word	0x00038840
        /*01d0*/ 	.short	0x0100
        /*01d2*/ 	.byte	0x08
	.zero		1


	//   ....[7]....
        /*01d4*/ 	.word	0x00000530
        /*01d8*/ 	.word	0x000000ff
        /*01dc*/ 	.word	0x00038838
        /*01e0*/ 	.short	0x0100
        /*01e2*/ 	.byte	0x08
	.zero		1


	//   ....[8]....
        /*01e4*/ 	.word	0x00000540
        /*01e8*/ 	.word	0x000000ff
        /*01ec*/ 	.word	0x00038848
        /*01f0*/ 	.short	0x0100
        /*01f2*/ 	.byte	0x08
	.zero		1


	//   ....[9]....
        /*01f4*/ 	.word	0x00000be0
        /*01f8*/ 	.word	0x00000010
        /*01fc*/ 	.word	0x00038800
        /*0200*/ 	.short	0x010a
        /*0202*/ 	.byte	0x3f
	.zero		1


	//   ....[10]....
        /*0204*/ 	.word	0x00000c90
        /*0208*/ 	.word	0x00000010
        /*020c*/ 	.word	0x00038800
        /*0210*/ 	.short	0x010a
        /*0212*/ 	.byte	0x3f
	.zero		1


	//   ....[11]....
        /*0214*/ 	.word	0x000014e0
        /*0218*/ 	.word	0x00000003
        /*021c*/ 	.word	0x00038810
        /*0220*/ 	.short	0x010a
        /*0222*/ 	.byte	0x3f
	.zero		1


	//   ....[12]....
        /*0224*/ 	.word	0x00001520
        /*0228*/ 	.word	0x00000003
        /*022c*/ 	.word	0x00038810
        /*0230*/ 	.short	0x010a
        /*0232*/ 	.byte	0x3f
	.zero		1


	//   ....[13]....
        /*0234*/ 	.word	0x00002720
        /*0238*/ 	.word	0x00000003
        /*023c*/ 	.word	0x00038830
        /*0240*/ 	.short	0x010a
        /*0242*/ 	.byte	0x3f
	.zero		1


	//   ....[14]....
        /*0244*/ 	.word	0x000027a0
        /*0248*/ 	.word	0x00000003
        /*024c*/ 	.word	0x00038830
        /*0250*/ 	.short	0x010a
        /*0252*/ 	.byte	0x3f
	.zero		1


	//   ....[15]....
        /*0254*/ 	.word	0x00005c30
        /*0258*/ 	.word	0x00000004
        /*025c*/ 	.word	0x00000000
        /*0260*/ 	.short	0x0101
        /*0262*/ 	.byte	0x3f
	.zero		1


	//   ....[16]....
        /*0264*/ 	.word	0x00005fb0
        /*0268*/ 	.word	0x00000003
        /*026c*/ 	.word	0x00000000
        /*0270*/ 	.short	0x0101
        /*0272*/ 	.byte	0x3f
	.zero		1


	//   ....[17]....
        /*0274*/ 	.word	0x00008130
        /*0278*/ 	.word	0x00000014
        /*027c*/ 	.word	0x00038820
        /*0280*/ 	.short	0x010a
        /*0282*/ 	.byte	0x3f
	.zero		1


	//   ....[18]....
        /*0284*/ 	.word	0x00008740
        /*0288*/ 	.word	0x00000014
        /*028c*/ 	.word	0x00038840
        /*0290*/ 	.short	0x010a
        /*0292*/ 	.byte	0x3f
	.zero		1


	//   ....[19]....
        /*0294*/ 	.word	0x000089e0
        /*0298*/ 	.word	0x00000014
        /*029c*/ 	.word	0x00038828
        /*02a0*/ 	.short	0x010a
        /*02a2*/ 	.byte	0x3f
	.zero		1


	//   ....[20]....
        /*02a4*/ 	.word	0x00008bf0
        /*02a8*/ 	.word	0x00000014
        /*02ac*/ 	.word	0x00038848
        /*02b0*/ 	.short	0x010a
        /*02b2*/ 	.byte	0x3f
	.zero		1


	//   ....[21]....
        /*02b4*/ 	.word	0x00008e70
        /*02b8*/ 	.word	0x00000014
        /*02bc*/ 	.word	0x00038820
        /*02c0*/ 	.short	0x010a
        /*02c2*/ 	.byte	0x3f
	.zero		1


	//   ....[22]....
        /*02c4*/ 	.word	0x000090e0
        /*02c8*/ 	.word	0x00000014
        /*02cc*/ 	.word	0x00038840
        /*02d0*/ 	.short	0x010a
        /*02d2*/ 	.byte	0x3f
	.zero		1


	//   ....[23]....
        /*02d4*/ 	.word	0x00009350
        /*02d8*/ 	.word	0x00000014
        /*02dc*/ 	.word	0x00038828
        /*02e0*/ 	.short	0x010a
        /*02e2*/ 	.byte	0x3f
	.zero		1


	//   ....[24]....
        /*02e4*/ 	.word	0x000095a0
        /*02e8*/ 	.word	0x00000004
        /*02ec*/ 	.word	0x00038840
        /*02f0*/ 	.short	0x010a
        /*02f2*/ 	.byte	0x3f
	.zero		1


	//   ....[25]....
        /*02f4*/ 	.word	0x00009a10
        /*02f8*/ 	.word	0x00000007
        /*02fc*/ 	.word	0x00000000
        /*0300*/ 	.short	0x010a
        /*0302*/ 	.byte	0x3f
	.zero		1


	//   ....[26]....
        /*0304*/ 	.word	0x00009a60
        /*0308*/ 	.word	0x00000003
        /*030c*/ 	.word	0x00000000
        /*0310*/ 	.short	0x010a
        /*0312*/ 	.byte	0x3f
	.zero		1


	//   ....[27]....
        /*0314*/ 	.word	0x00009ac0
        /*0318*/ 	.word	0x00000005
        /*031c*/ 	.word	0x00000000
        /*0320*/ 	.short	0x010a
        /*0322*/ 	.byte	0x3f
	.zero		1


	//   ....[28]....
        /*0324*/ 	.word	0x00009af0
        /*0328*/ 	.word	0x00000003
        /*032c*/ 	.word	0x00000000
        /*0330*/ 	.short	0x010a
        /*0332*/ 	.byte	0x3f
	.zero		1


	//   ....[29]....
        /*0334*/ 	.word	0x00009bf0
        /*0338*/ 	.word	0x00000004
        /*033c*/ 	.word	0x00038800
        /*0340*/ 	.short	0x010a
        /*0342*/ 	.byte	0x3f
	.zero		1


	//   ....[30]....
        /*0344*/ 	.word	0x00009c40
        /*0348*/ 	.word	0x00000003
        /*034c*/ 	.word	0x00038810
        /*0350*/ 	.short	0x010a
        /*0352*/ 	.byte	0x3f
	.zero		1


	//   ....[31]....
        /*0354*/ 	.word	0x00009c90
        /*0358*/ 	.word	0x00000003
        /*035c*/ 	.word	0x00038830
        /*0360*/ 	.short	0x010a
        /*0362*/ 	.byte	0x3f
	.zero		1


	//   ....[32]....
        /*0364*/ 	.word	0x00009ce0
        /*0368*/ 	.word	0x00000014
        /*036c*/ 	.word	0x00038820
        /*0370*/ 	.short	0x010a
        /*0372*/ 	.byte	0x3f
	.zero		1


	//   ....[33]....
        /*0374*/ 	.word	0x00009d30
        /*0378*/ 	.word	0x00000014
        /*037c*/ 	.word	0x00038840
        /*0380*/ 	.short	0x010a
        /*0382*/ 	.byte	0x3f
	.zero		1


	//   ....[34]....
        /*0384*/ 	.word	0x00009d80
        /*0388*/ 	.word	0x00000014
        /*038c*/ 	.word	0x00038828
        /*0390*/ 	.short	0x010a
        /*0392*/ 	.byte	0x3f
	.zero		1


	//   ....[35]....
        /*0394*/ 	.word	0x00009dd0
        /*0398*/ 	.word	0x00000014
        /*039c*/ 	.word	0x00038848
        /*03a0*/ 	.short	0x010a
        /*03a2*/ 	.byte	0x3f
	.zero		1


	//   ....[36]....
        /*03a4*/ 	.word	0x00009e30
        /*03a8*/ 	.word	0x00000014
        /*03ac*/ 	.word	0x00038820
        /*03b0*/ 	.short	0x010a
        /*03b2*/ 	.byte	0x3f
	.zero		1


	//   ....[37]....
        /*03b4*/ 	.word	0x00009e80
        /*03b8*/ 	.word	0x00000014
        /*03bc*/ 	.word	0x00038840
        /*03c0*/ 	.short	0x010a
        /*03c2*/ 	.byte	0x3f
	.zero		1


	//   ....[38]....
        /*03c4*/ 	.word	0x00009ed0
        /*03c8*/ 	.word	0x00000014
        /*03cc*/ 	.word	0x00038828
        /*03d0*/ 	.short	0x010a
        /*03d2*/ 	.byte	0x3f
	.zero		1


	//   ....[39]....
        /*03d4*/ 	.word	0x00009f20
        /*03d8*/ 	.word	0x00000004
        /*03dc*/ 	.word	0x00038840
        /*03e0*/ 	.short	0x010a
        /*03e2*/ 	.byte	0x3f
	.zero		1


	//   ....[40]....
        /*03e4*/ 	.word	0x0000a000
        /*03e8*/ 	.word	0x00000007
        /*03ec*/ 	.word	0x00000000
        /*03f0*/ 	.short	0x010a
        /*03f2*/ 	.byte	0x3f
	.zero		1


	//   ....[41]....
        /*03f4*/ 	.word	0x0000a050
        /*03f8*/ 	.word	0x00000003
        /*03fc*/ 	.word	0x00000000
        /*0400*/ 	.short	0x010a
        /*0402*/ 	.byte	0x3f
	.zero		1


	//   ....[42]....
        /*0404*/ 	.word	0x0000a0a0
        /*0408*/ 	.word	0x00000005
        /*040c*/ 	.word	0x00000000
        /*0410*/ 	.short	0x010a
        /*0412*/ 	.byte	0x3f
	.zero		1


	//----- nvinfo : EIATTR_NUM_MBARRIERS
	.align		4
.L_1030:
        /*0414*/ 	.byte	0x03, 0x38
        /*0416*/ 	.short	0x0009


	//----- nvinfo : EIATTR_EXIT_INSTR_OFFSETS
	.align		4
        /*0418*/ 	.byte	0x04, 0x1c
        /*041a*/ 	.short	(.L_1032 - .L_1031)


	//   ....[0]....
.L_1031:
        /*041c*/ 	.word	0x00009b40


	//----- nvinfo : EIATTR_MAX_THREADS
	.align		4
.L_1032:
        /*0420*/ 	.byte	0x04, 0x05
        /*0422*/ 	.short	(.L_1034 - .L_1033)
.L_1033:
        /*0424*/ 	.word	0x00000180
        /*0428*/ 	.word	0x00000001
        /*042c*/ 	.word	0x00000001


	//----- nvinfo : EIATTR_CRS_STACK_SIZE
	.align		4
.L_1034:
        /*0430*/ 	.byte	0x04, 0x1e
        /*0432*/ 	.short	(.L_1036 - .L_1035)
.L_1035:
        /*0434*/ 	.word	0x00000000


	//----- nvinfo : EIATTR_CBANK_PARAM_SIZE
	.align		4
.L_1036:
        /*0438*/ 	.byte	0x03, 0x19
        /*043a*/ 	.short	0x0970


	//----- nvinfo : EIATTR_PARAM_CBANK
	.align		4
        /*043c*/ 	.byte	0x04, 0x0a
        /*043e*/ 	.short	(.L_1038 - .L_1037)
	.align		4
.L_1037:
        /*0440*/ 	.word	index@(.nv.constant0._ZN7cutlass13device_kernelIN5flash11enable_sm90INS1_16FlashAttnBwdSm90INS1_25CollectiveMainloopBwdSm90ILi2ELi2ELi2EN4cute5tupleIJNS5_1CILi1EEES8_S8_EEENS6_IJNS7_ILi80EEENS7_ILi128EEESB_EEENS_6half_tEfNS_4arch4Sm90ELb0ELb0ELb0ELb0ELb0ELb1ELb0ELb1ELi2ELi1ELi2ELi1ELb0EEENS1_21CollectiveEpilogueBwdISC_SD_SF_Li256ELb0ELb0ELi1EEENS1_19SingleTileSchedulerILb0ELb0ELb0ELi128EEEEEEEEEvNT_6ParamsE)
        /*0444*/ 	.short	0x0210
        /*0446*/ 	.short	0x0970


	//----- nvinfo : EIATTR_SW_WAR
	.align		4
.L_1038:
        /*0448*/ 	.byte	0x04, 0x36
        /*044a*/ 	.short	(.L_1040 - .L_1039)
.L_1039:
        /*044c*/ 	.word	0x00000008
.L_1040:


//--------------------- .nv.info._ZN7cutlass13device_kernelIN5flash11enable_sm90INS1_16FlashAttnBwdSm90INS1_25CollectiveMainloopBwdSm90ILi2ELi2ELi2EN4cute5tupleIJNS5_1CILi1EEES8_S8_EEENS6_IJNS7_ILi80EEENS7_ILi128EEESB_EEENS_6half_tEfNS_4arch4Sm90ELb0ELb0ELb0ELb0ELb1ELb1ELb0ELb1ELi2ELi1ELi2ELi1ELb0EEENS1_21CollectiveEpilogueBwdISC_SD_SF_Li256ELb0ELb0ELi1EEENS1_19SingleTileSchedulerILb0ELb0ELb0ELi128EEEEEEEEEvNT_6ParamsE --------------------------
	.section	.nv.info._ZN7cutlass13device_kernelIN5flash11enable_sm90INS1_16FlashAttnBwdSm90INS1_25CollectiveMainloopBwdSm90ILi2ELi2ELi2EN4cute5tupleIJNS5_1CILi1EEES8_S8_EEENS6_IJNS7_ILi80EEENS7_ILi128EEESB_EEENS_6half_tEfNS_4arch4Sm90ELb0ELb0ELb0ELb0ELb1ELb1ELb0ELb1ELi2ELi1ELi2ELi1ELb0EEENS1_21CollectiveEpilogueBwdISC_SD_SF_Li256ELb0ELb0ELi1EEENS1_19SingleTileSchedulerILb0ELb0ELb0ELi128EEEEEEEEEvNT_6ParamsE,"",@"SHT_CUDA_INFO"
	.sectionflags	@""
	.align	4


	//----- nvinfo : EIATTR_CUDA_API_VERSION
	.align		4
        /*0000*/ 	.byte	0x04, 0x37
        /*0002*/ 	.short	(.L_1042 - .L_1041)
.L_1041:
        /*0004*/ 	.word	0x00000082


	//----- nvinfo : EIATTR_KPARAM_INFO
	.align		4
.L_1042:
        /*0008*/ 	.byte	0x04, 0x17
        /*000a*/ 	.short	(.L_1044 - .L_1043)
.L_1043:
        /*000c*/ 	.word	0x00000000
        /*0010*/ 	.short	0x0000
        /*0012*/ 	.short	0x0070
        /*0014*/ 	.byte	0x00, 0xf0, 0x01, 0x24


	//----- nvinfo : EIATTR_SPARSE_MMA_MASK
	.align		4
.L_1044:
        /*0018*/ 	.byte	0x03, 0x50
        /*001a*/ 	.short	0x0000


	//----- nvinfo : EIATTR_MAXREG_COUNT
	.align		4
        /*001c*/ 	.byte	0x03, 0x1b
        /*001e*/ 	.short	0x00a8


	//----- nvinfo : EIATTR_NUM_BARRIERS
	.align		4
        /*0020*/ 	.byte	0x02, 0x4c
        /*0022*/ 	.byte	0x10
	.zero		1


	//----- nvinfo : EIATTR_EXTERNS
	.align		4
        /*0024*/ 	.byte	0x04, 0x0f
        /*0026*/ 	.short	(.L_1046 - .L_1045)


	//   ....[0]....
	.align		4
.L_1045:
        /*0028*/ 	.word	index@(__assertfail)


	//----- nvinfo : EIATTR_ANNOTATIONS
	.align		4
.L_1046:
        /*002c*/ 	.byte	0x04, 0x55
        /*002e*/ 	.short	(.L_1048 - .L_1047)


	//   ....[0]....
.L_1047:
        /* <DEDUP_REMOVED lines=12> */


	//----- nvinfo : EIATTR_MERCURY_ISA_VERSION
	.align		4
.L_1048:
        /*00d8*/ 	.byte	0x03, 0x5f
        /*00da*/ 	.short	0x0101


	//----- nvinfo : EIATTR_INT_WARP_WIDE_INSTR_OFFSETS
	.align		4
        /*00dc*/ 	.byte	0x04, 0x31
        /*00de*/ 	.short	(.L_1050 - .L_1049)


	//   ....[0]....
.L_1049:
        /*00e0*/ 	.word	0x000001e0


	//   ....[1]....
        /*00e4*/ 	.word	0x000002a0


	//   ....[2]....
        /*00e8*/ 	.word	0x00007b60


	//   ....[3]....
        /*00ec*/ 	.word	0x00007fd0


	//   ....[4]....
        /*00f0*/ 	.word	0x000085a0


	//----- nvinfo : EIATTR_COOP_GROUP_MASK_REGIDS
	.align		4
.L_1050:
        /*00f4*/ 	.byte	0x04, 0x29
        /*00f6*/ 	.short	(.L_1052 - .L_1051)


	//   ....[0]....
.L_1051:
        /*00f8*/ 	.word	0xffffffff


	//   ....[1]....
        /*00fc*/ 	.word	0xffffffff


	//   ....[2]....
        /*0100*/ 	.word	0xffffffff


	//   ....[3]....
        /*0104*/ 	.word	0xffffffff


	//   ....[4]....
        /*0108*/ 	.word	0xffffffff


	//   ....[5]....
        /*010c*/ 	.word	0xffffffff


	//   ....[6]....
        /*0110*/ 	.word	0xffffffff


	//   ....[7]....
        /*0114*/ 	.word	0xffffffff


	//   ....[8]....
        /*0118*/ 	.word	0xffffffff


	//   ....[9]....
        /*011c*/ 	.word	0xffffffff


	//   ....[10]....
        /*0120*/ 	.word	0xffffffff


	//   ....[11]....
        /*0124*/ 	.word	0xffffffff


	//   ....[12]....
        /*0128*/ 	.word	0xffffffff


	//   ....[13]....
        /*012c*/ 	.word	0xffffffff


	//   ....[14]....
        /*0130*/ 	.word	0x0500000f


	//   ....[15]....
        /*0134*/ 	.word	0x0500000f


	//   ....[16]....
        /*0138*/ 	.word	0x0500000f


	//   ....[17]....
        /*013c*/ 	.word	0x0500000f


	//----- nvinfo : EIATTR_COOP_GROUP_INSTR_OFFSETS
	.align		4
.L_1052:
        /*0140*/ 	.byte	0x04, 0x28
        /*0142*/ 	.short	(.L_1054 - .L_1053)


	//   ....[0]....
.L_1053:
        /*0144*/ 	.word	0x00000060


	//   ....[1]....
        /*0148*/ 	.word	0x000001f0


	//   ....[2]....
        /*014c*/ 	.word	0x00000280


	//   ....[3]....
        /*0150*/ 	.word	0x00000400


	//   ....[4]....
        /*0154*/ 	.word	0x00000650


	//   ....[5]....
        /*0158*/ 	.word	0x00000bb0


	//   ....[6]....
        /*015c*/ 	.word	0x00006be0


	//   ....[7]....
        /*0160*/ 	.word	0x000072f0


	//   ....[8]....
        /*0164*/ 	.word	0x00007800


	//   ....[9]....
        /*0168*/ 	.word	0x00007a90


	//   ....[10]....
        /*016c*/ 	.word	0x00007cd0


	//   ....[11]....
        /*0170*/ 	.word	0x00007f00


	//   ....[12]....
        /*0174*/ 	.word	0x000081b0


	//   ....[13]....
        /*0178*/ 	.word	0x000084e0


	//   ....[14]....
        /*017c*/ 	.word	0x0000a3b0


	//   ....[15]....
        /*0180*/ 	.word	0x0000a530


	//   ....[16]....
        /*0184*/ 	.word	0x0000a5a0


	//   ....[17]....
        /*0188*/ 	.word	0x0000a610


	//----- nvinfo : EIATTR_REG_RECONFIG
	.align		4
.L_1054:
        /*018c*/ 	.byte	0x01, 0x54
	.zero		2


	//----- nvinfo : EIATTR_SYSCALL_OFFSETS
	.align		4
        /*0190*/ 	.byte	0x04, 0x46
        /*0192*/ 	.short	(.L_1056 - .L_1055)


	//   ....[0]....
.L_1055:
        /*0194*/ 	.word	0x000007e0


	//   ....[1]....
        /*0198*/ 	.word	0x000008d0


	//   ....[2]....
        /*019c*/ 	.word	0x00000a40


	//   ....[3]....
        /*01a0*/ 	.word	0x00000b30


	//   ....[4]....
        /*01a4*/ 	.word	0x00006550


	//   ....[5]....
        /*01a8*/ 	.word	0x00006680


	//   ....[6]....
        /*01ac*/ 	.word	0x000067a0


	//   ....[7]....
        /*01b0*/ 	.word	0x000068c0


	//----- nvinfo : EIATTR_MBARRIER_INSTR_OFFSETS
	.align		4
.L_1056:
        /*01b4*/ 	.byte	0x04, 0x39
        /*01b6*/ 	.short	(.L_1058 - .L_1057)


	//   ....[0]....
.L_1057:
        /*01b8*/ 	.word	0x000002c0
        /*01bc*/ 	.word	0x000000ff
        /*01c0*/ 	.word	0x00038800
        /*01c4*/ 	.short	0x0100
        /*01c6*/ 	.byte	0x06
	.zero		1


	//   ....[1]....
        /*01c8*/ 	.word	0x000003b0
        /*01cc*/ 	.word	0x000000ff
        /*01d0*/ 	.word	0x00038810
        /*01d4*/ 	.short	0x0100
        /*01d6*/ 	.byte	0x08
	.zero		1


	//   ....[2]....
        /*01d8*/ 	.word	0x000003c0
        /*01dc*/ 	.word	0x000000ff
        /*01e0*/ 	.word	0x00038820
        /*01e4*/ 	.short	0x0100
        /*01e6*/ 	.byte	0x08
	.zero		1


	//   ....[3]....
        /*01e8*/ 	.word	0x000003d0
        /*01ec*/ 	.word	0x000000ff
        /*01f0*/ 	.word	0x00038818
        /*01f4*/ 	.short	0x0100
        /*01f6*/ 	.byte	0x08
	.zero		1


	//   ....[4]....
        /*01f8*/ 	.word	0x000003e0
        /*01fc*/ 	.word	0x000000ff
        /*0200*/ 	.word	0x00038828
        /*0204*/ 	.short	0x0100
        /*0206*/ 	.byte	0x08
	.zero		1


	//   ....[5]....
        /*0208*/ 	.word	0x00000510
        /*020c*/ 	.word	0x000000ff
        /*0210*/ 	.word	0x00038830
        /*0214*/ 	.short	0x0100
        /*0216*/ 	.byte	0x08
	.zero		1


	//   ....[6]....
        /*0218*/ 	.word	0x00000520
        /*021c*/ 	.word	0x000000ff
        /*0220*/ 	.word	0x00038840
        /*0224*/ 	.short	0x0100
        /*0226*/ 	.byte	0x08
	.zero		1


	//   ....[7]....
        /*0228*/ 	.word	0x00000530
        /*022c*/ 	.word	0x000000ff
        /*0230*/ 	.word	0x00038838
        /*0234*/ 	.short	0x0100
        /*0236*/ 	.byte	0x08
	.zero		1


	//   ....[8]....
        /*0238*/ 	.word	0x00000540
        /*023c*/ 	.word	0x000000ff
        /*0240*/ 	.word	0x00038848
        /*0244*/ 	.short	0x0100
        /*0246*/ 	.byte	0x08
	.zero		1


	//   ....[9]....
        /*0248*/ 	.word	0x00000be0
        /*024c*/ 	.word	0x00000010
        /*0250*/ 	.word	0x00038800
        /*0254*/ 	.short	0x010a
        /*0256*/ 	.byte	0x3f
	.zero		1


	//   ....[10]....
        /*0258*/ 	.word	0x00000c90
        /*025c*/ 	.word	0x00000010
        /*0260*/ 	.word	0x00038800
        /*0264*/ 	.short	0x010a
        /*0266*/ 	.byte	0x3f
	.zero		1


	//   ....[11]....
        /*0268*/ 	.word	0x000014e0
        /*026c*/ 	.word	0x00000003
        /*0270*/ 	.word	0x00038810
        /*0274*/ 	.short	0x010a
        /*0276*/ 	.byte	0x3f
	.zero		1


	//   ....[12]....
        /*0278*/ 	.word	0x00001520
        /*027c*/ 	.word	0x00000003
        /*0280*/ 	.word	0x00038810
        /*0284*/ 	.short	0x010a
        /*0286*/ 	.byte	0x3f
	.zero		1


	//   ....[13]....
        /*0288*/ 	.word	0x00002720
        /*028c*/ 	.word	0x00000003
        /*0290*/ 	.word	0x00038830
        /*0294*/ 	.short	0x010a
        /*0296*/ 	.byte	0x3f
	.zero		1


	//   ....[14]....
        /*0298*/ 	.word	0x000027a0
        /*029c*/ 	.word	0x00000003
        /*02a0*/ 	.word	0x00038830
        /*02a4*/ 	.short	0x010a
        /*02a6*/ 	.byte	0x3f
	.zero		1


	//   ....[15]....
        /*02a8*/ 	.word	0x00005c30
        /*02ac*/ 	.word	0x00000004
        /*02b0*/ 	.word	0x00000000
        /*02b4*/ 	.short	0x0101
        /*02b6*/ 	.byte	0x3f
	.zero		1


	//   ....[16]....
        /*02b8*/ 	.word	0x00005fb0
        /*02bc*/ 	.word	0x00000003
        /*02c0*/ 	.word	0x00000000
        /*02c4*/ 	.short	0x0101
        /*02c6*/ 	.byte	0x3f
	.zero		1


	//   ....[17]....
        /*02c8*/ 	.word	0x00008950
        /*02cc*/ 	.word	0x00000014
        /*02d0*/ 	.word	0x00038820
        /*02d4*/ 	.short	0x010a
        /*02d6*/ 	.byte	0x3f
	.zero		1


	//   ....[18]....
        /*02d8*/ 	.word	0x00008f60
        /*02dc*/ 	.word	0x00000014
        /*02e0*/ 	.word	0x00038840
        /*02e4*/ 	.short	0x010a
        /*02e6*/ 	.byte	0x3f
	.zero		1


	//   ....[19]....
        /*02e8*/ 	.word	0x00009200
        /*02ec*/ 	.word	0x00000014
        /*02f0*/ 	.word	0x00038828
        /*02f4*/ 	.short	0x010a
        /*02f6*/ 	.byte	0x3f
	.zero		1


	//   ....[20]....
        /*02f8*/ 	.word	0x00009410
        /*02fc*/ 	.word	0x00000014
        /*0300*/ 	.word	0x00038848
        /*0304*/ 	.short	0x010a
        /*0306*/ 	.byte	0x3f
	.zero		1


	//   ....[21]....
        /*0308*/ 	.word	0x00009690
        /*030c*/ 	.word	0x00000014
        /*0310*/ 	.word	0x00038820
        /*0314*/ 	.short	0x010a
        /*0316*/ 	.byte	0x3f
	.zero		1


	//   ....[22]....
        /*0318*/ 	.word	0x00009900
        /*031c*/ 	.word	0x00000014
        /*0320*/ 	.word	0x00038840
        /*0324*/ 	.short	0x010a
        /*0326*/ 	.byte	0x3f
	.zero		1


	//   ....[23]....
        /*0328*/ 	.word	0x00009b70
        /*032c*/ 	.word	0x00000014
        /*0330*/ 	.word	0x00038828
        /*0334*/ 	.short	0x010a
        /*0336*/ 	.byte	0x3f
	.zero		1


	//   ....[24]....
        /*0338*/ 	.word	0x00009dc0
        /*033c*/ 	.word	0x00000004
        /*0340*/ 	.word	0x00038840
        /*0344*/ 	.short	0x010a
        /*0346*/ 	.byte	0x3f
	.zero		1


	//   ....[25]....
        /*0348*/ 	.word	0x0000a230
        /*034c*/ 	.word	0x00000007
        /*0350*/ 	.word	0x00000000
        /*0354*/ 	.short	0x010a
        /*0356*/ 	.byte	0x3f
	.zero		1


	//   ....[26]....
        /*0358*/ 	.word	0x0000a280
        /*035c*/ 	.word	0x00000003
        /*0360*/ 	.word	0x00000000
        /*0364*/ 	.short	0x010a
        /*0366*/ 	.byte	0x3f
	.zero		1


	//   ....[27]....
        /*0368*/ 	.word	0x0000a2e0
        /*036c*/ 	.word	0x00000005
        /*0370*/ 	.word	0x00000000
        /*0374*/ 	.short	0x010a
        /*0376*/ 	.byte	0x3f
	.zero		1


	//   ....[28]....
        /*0378*/ 	.word	0x0000a310
        /*037c*/ 	.word	0x00000003
        /*0380*/ 	.word	0x00000000
        /*0384*/ 	.short	0x010a
        /*0386*/ 	.byte	0x3f
	.zero		1


	//   ....[29]....
        /*0388*/ 	.word	0x0000a410
        /*038c*/ 	.word	0x00000004
        /*0390*/ 	.word	0x00038800
        /*0394*/ 	.short	0x010a
        /*0396*/ 	.byte	0x3f
	.zero		1


	//   ....[30]....
        /*0398*/ 	.word	0x0000a460
        /*039c*/ 	.word	0x00000003
        /*03a0*/ 	.word	0x00038810
        /*03a4*/ 	.short	0x010a
        /*03a6*/ 	.byte	0x3f
	.zero		1


	//   ....[31]....
        /*03a8*/ 	.word	0x0000a4b0
        /*03ac*/ 	.word	0x00000003
        /*03b0*/ 	.word	0x00038830
        /*03b4*/ 	.short	0x010a
        /*03b6*/ 	.byte	0x3f
	.zero		1


	//   ....[32]....
        /*03b8*/ 	.word	0x0000a650
        /*03bc*/ 	.word	0x00000014
        /*03c0*/ 	.word	0x00038820
        /*03c4*/ 	.short	0x010a
        /*03c6*/ 	.byte	0x3f
	.zero		1


	//   ....[33]....
        /*03c8*/ 	.word	0x0000a6a0
        /*03cc*/ 	.word	0x00000014
        /*03d0*/ 	.word	0x00038840
        /*03d4*/ 	.short	0x010a
        /*03d6*/ 	.byte	0x3f
	.zero		1


	//   ....[34]....
        /*03d8*/ 	.word	0x0000a6f0
        /*03dc*/ 	.word	0x00000014
        /*03e0*/ 	.word	0x00038828
        /*03e4*/ 	.short	0x010a
        /*03e6*/ 	.byte	0x3f
	.zero		1


	//   ....[35]....
        /*03e8*/ 	.word	0x0000a740
        /*03ec*/ 	.word	0x00000014
        /*03f0*/ 	.word	0x00038848
        /*03f4*/ 	.short	0x010a
        /*03f6*/ 	.byte	0x3f
	.zero		1


	//   ....[36]....
        /*03f8*/ 	.word	0x0000a7a0
        /*03fc*/ 	.word	0x00000014
        /*0400*/ 	.word	0x00038820
        /*0404*/ 	.short	0x010a
        /*0406*/ 	.byte	0x3f
	.zero		1


	//   ....[37]....
        /*0408*/ 	.word	0x0000a7f0
        /*040c*/ 	.word	0x00000014
        /*0410*/ 	.word	0x00038840
        /*0414*/ 	.short	0x010a
        /*0416*/ 	.byte	0x3f
	.zero		1


	//   ....[38]....
        /*0418*/ 	.word	0x0000a840
        /*041c*/ 	.word	0x00000014
        /*0420*/ 	.word	0x00038828
        /*0424*/ 	.short	0x010a
        /*0426*/ 	.byte	0x3f
	.zero		1


	//   ....[39]....
        /*0428*/ 	.word	0x0000a890
        /*042c*/ 	.word	0x00000004
        /*0430*/ 	.word	0x00038840
        /*0434*/ 	.short	0x010a
        /*0436*/ 	.byte	0x3f
	.zero		1


	//   ....[40]....
        /*0438*/ 	.word	0x0000a970
        /*043c*/ 	.word	0x00000007
        /*0440*/ 	.word	0x00000000
        /*0444*/ 	.short	0x010a
        /*0446*/ 	.byte	0x3f
	.zero		1


	//   ....[41]....
        /*0448*/ 	.word	0x0000a9c0
        /*044c*/ 	.word	0x00000003
        /*0450*/ 	.word	0x00000000
        /*0454*/ 	.short	0x010a
        /*0456*/ 	.byte	0x3f
	.zero		1


	//   ....[42]....
        /*0458*/ 	.word	0x0000aa10
        /*045c*/ 	.word	0x00000005
        /*0460*/ 	.word	0x00000000
        /*0464*/ 	.short	0x010a
        /*0466*/ 	.byte	0x3f
	.zero		1


	//----- nvinfo : EIATTR_NUM_MBARRIERS
	.align		4
.L_1058:
        /*0468*/ 	.byte	0x03, 0x38
        /*046a*/ 	.short	0x0009


	//----- nvinfo : EIATTR_EXIT_INSTR_OFFSETS
	.align		4
        /*046c*/ 	.byte	0x04, 0x1c
        /*046e*/ 	.short	(.L_1060 - .L_1059)


	//   ....[0]....
.L_1059:
        /*0470*/ 	.word	0x0000a360


	//----- nvinfo : EIATTR_MAX_THREADS
	.align		4
.L_1060:
        /*0474*/ 	.byte	0x04, 0x05
        /*0476*/ 	.short	(.L_1062 - .L_1061)
.L_1061:
        /*0478*/ 	.word	0x00000180
        /*047c*/ 	.word	0x00000001
        /*0480*/ 	.word	0x00000001


	//----- nvinfo : EIATTR_CRS_STACK_SIZE
	.align		4
.L_1062:
        /*0484*/ 	.byte	0x04, 0x1e
        /*0486*/ 	.short	(.L_1064 - .L_1063)
.L_1063:
        /*0488*/ 	.word	0x00000000


	//----- nvinfo : EIATTR_CBANK_PARAM_SIZE
	.align		4
.L_1064:
        /*048c*/ 	.byte	0x03, 0x19
        /*048e*/ 	.short	0x0970


	//----- nvinfo : EIATTR_PARAM_CBANK
	.align		4
        /*0490*/ 	.byte	0x04, 0x0a
        /*0492*/ 	.short	(.L_1066 - .L_1065)
	.align		4
.L_1065:
        /*0494*/ 	.word	index@(.nv.constant0._ZN7cutlass13device_kernelIN5flash11enable_sm90INS1_16FlashAttnBwdSm90INS1_25CollectiveMainloopBwdSm90ILi2ELi2ELi2EN4cute5tupleIJNS5_1CILi1EEES8_S8_EEENS6_IJNS7_ILi80EEENS7_ILi128EEESB_EEENS_6half_tEfNS_4arch4Sm90ELb0ELb0ELb0ELb0ELb1ELb1ELb0ELb1ELi2ELi1ELi2ELi1ELb0EEENS1_21CollectiveEpilogueBwdISC_SD_SF_Li256ELb0ELb0ELi1EEENS1_19SingleTileSchedulerILb0ELb0ELb0ELi128EEEEEEEEEvNT_6ParamsE)
        /*0498*/ 	.short	0x0210
        /*049a*/ 	.short	0x0970


	//----- nvinfo : EIATTR_SW_WAR
	.align		4
.L_1066:
        /*049c*/ 	.byte	0x04, 0x36
        /*049e*/ 	.short	(.L_1068 - .L_1067)
.L_1067:
        /*04a0*/ 	.word	0x00000008
.L_1068:


//--------------------- .nv.info._ZN7cutlass13device_kernelIN5flash11enable_sm90INS1_16FlashAttnBwdSm90INS1_25CollectiveMainloopBwdSm90ILi2ELi2ELi2EN4cute5tupleIJNS5_1CILi1EEES8_S8_EEENS6_IJNS7_ILi80EEENS7_ILi128EEESB_EEENS_6half_tEfNS_4arch4Sm90ELb0ELb0ELb0ELb0ELb0ELb1ELb0ELb1ELi2ELi1ELi2ELi1ELb0EEENS1_24CollectiveEpilogueBwdGQAISC_fSF_Li256ELb0ELb0EEENS1_19SingleTileSchedulerILb0ELb0ELb0ELi128EEEEEEEEEvNT_6ParamsE --------------------------
	.section	.nv.info._ZN7cutlass13device_kernelIN5flash11enable_sm90INS1_16FlashAttnBwdSm90INS1_25CollectiveMainloopBwdSm90ILi2ELi2ELi2EN4cute5tupleIJNS5_1CILi1EEES8_S8_EEENS6_IJNS7_ILi80EEENS7_ILi128EEESB_EEENS_6half_tEfNS_4arch4Sm90ELb0ELb0ELb0ELb0ELb0ELb1ELb0ELb1ELi2ELi1ELi2ELi1ELb0EEENS1_24CollectiveEpilogueBwdGQAISC_fSF_Li256ELb0ELb0EEENS1_19SingleTileSchedulerILb0ELb0ELb0ELi128EEEEEEEEEvNT_6ParamsE,"",@"SHT_CUDA_INFO"
	.sectionflags	@""
	.align	4


	//----- nvinfo : EIATTR_CUDA_API_VERSION
	.align		4
        /*0000*/ 	.byte	0x04, 0x37
        /*0002*/ 	.short	(.L_1070 - .L_1069)
.L_1069:
        /*0004*/ 	.word	0x00000082


	//----- nvinfo : EIATTR_KPARAM_INFO
	.align		4
.L_1070:
        /*0008*/ 	.byte	0x04, 0x17
        /*000a*/ 	.short	(.L_1072 - .L_1071)
.L_1071:
        /*000c*/ 	.word	0x00000000
        /*0010*/ 	.short	0x0000
        /*0012*/ 	.short	0x0070
        /*0014*/ 	.byte	0x00, 0xf0, 0x01, 0x1a


	//----- nvinfo : EIATTR_SPARSE_MMA_MASK
	.align		4
.L_1072:
        /*0018*/ 	.byte	0x03, 0x50
        /*001a*/ 	.short	0x0000


	//----- nvinfo : EIATTR_MAXREG_COUNT
	.align		4
        /*001c*/ 	.byte	0x03, 0x1b
        /*001e*/ 	.short	0x00a8


	//----- nvinfo : EIATTR_NUM_BARRIERS
	.align		4
        /*0020*/ 	.byte	0x02, 0x4c
        /*0022*/ 	.byte	0x10
	.zero		1


	//----- nvinfo : EIATTR_EXTERNS
	.align		4
        /*0024*/ 	.byte	0x04, 0x0f
        /*0026*/ 	.short	(.L_1074 - .L_1073)


	//   ....[0]....
	.align		4
.L_1073:
        /*0028*/ 	.word	index@(__assertfail)


	//----- nvinfo : EIATTR_ANNOTATIONS
	.align		4
.L_1074:
        /*002c*/ 	.byte	0x04, 0x55
        /*002e*/ 	.short	(.L_1076 - .L_1075)


	//   ....[0]....
.L_1075:
        /* <DEDUP_REMOVED lines=12> */


	//----- nvinfo : EIATTR_MERCURY_ISA_VERSION
	.align		4
.L_1076:
        /*00d8*/ 	.byte	0x03, 0x5f
        /*00da*/ 	.short	0x0101


	//----- nvinfo : EIATTR_INT_WARP_WIDE_INSTR_OFFSETS
	.align		4
        /*00dc*/ 	.byte	0x04, 0x31
        /*00de*/ 	.short	(.L_1078 - .L_1077)


	//   ....[0]....
.L_1077:
        /*00e0*/ 	.word	0x00000180


	//   ....[1]....
        /*00e4*/ 	.word	0x00000240


	//----- nvinfo : EIATTR_COOP_GROUP_MASK_REGIDS
	.align		4
.L_1078:
        /*00e8*/ 	.byte	0x04, 0x29
        /*00ea*/ 	.short	(.L_1080 - .L_1079)


	//   ....[0]....
.L_1079:
        /*00ec*/ 	.word	0xffffffff


	//   ....[1]....
        /*00f0*/ 	.word	0xffffffff


	//   ....[2]....
        /*00f4*/ 	.word	0xffffffff


	//   ....[3]....
        /*00f8*/ 	.word	0xffffffff


	//   ....[4]....
        /*00fc*/ 	.word	0xffffffff


	//   ....[5]....
        /*0100*/ 	.word	0xffffffff


	//   ....[6]....
        /*0104*/ 	.word	0xffffffff


	//   ....[7]....
        /*0108*/ 	.word	0x0500000f


	//----- nvinfo : EIATTR_COOP_GROUP_INSTR_OFFSETS
	.align		4
.L_1080:
        /*010c*/ 	.byte	0x04, 0x28
        /*010e*/ 	.short	(.L_1082 - .L_1081)


	//   ....[0]....
.L_1081:
        /*0110*/ 	.word	0x00000060


	//   ....[1]....
        /*0114*/ 	.word	0x00000190


	//   ....[2]....
        /*0118*/ 	.word	0x00000220


	//   ....[3]....
        /*011c*/ 	.word	0x000003a0


	//   ....[4]....
        /*0120*/ 	.word	0x000005f0


	//   ....[5]....
        /*0124*/ 	.word	0x00000b50


	//   ....[6]....
        /*0128*/ 	.word	0x00007150


	//   ....[7]....
        /*012c*/ 	.word	0x00009a00


	//----- nvinfo : EIATTR_REG_RECONFIG
	.align		4
.L_1082:
        /*0130*/ 	.byte	0x01, 0x54
	.zero		2


	//----- nvinfo : EIATTR_SYSCALL_OFFSETS
	.align		4
        /*0134*/ 	.byte	0x04, 0x46
        /*0136*/ 	.short	(.L_1084 - .L_1083)


	//   ....[0]....
.L_1083:
        /*0138*/ 	.word	0x00000780


	//   ....[1]....
        /*013c*/ 	.word	0x00000870


	//   ....[2]....
        /*0140*/ 	.word	0x000009e0


	//   ....[3]....
        /*0144*/ 	.word	0x00000ad0


	//----- nvinfo : EIATTR_MBARRIER_INSTR_OFFSETS
	.align		4
.L_1084:
        /*0148*/ 	.byte	0x04, 0x39
        /*014a*/ 	.short	(.L_1086 - .L_1085)


	//   ....[0]....
.L_1085:
        /*014c*/ 	.word	0x00000260
        /*0150*/ 	.word	0x000000ff
        /*0154*/ 	.word	0x00038800
        /*0158*/ 	.short	0x0100
        /*015a*/ 	.byte	0x06
	.zero		1


	//   ....[1]....
        /*015c*/ 	.word	0x00000350
        /*0160*/ 	.word	0x000000ff
        /*0164*/ 	.word	0x00038810
        /*0168*/ 	.short	0x0100
        /*016a*/ 	.byte	0x08
	.zero		1


	//   ....[2]....
        /*016c*/ 	.word	0x00000360
        /*0170*/ 	.word	0x000000ff
        /*0174*/ 	.word	0x00038820
        /*0178*/ 	.short	0x0100
        /*017a*/ 	.byte	0x08
	.zero		1


	//   ....[3]....
        /*017c*/ 	.word	0x00000370
        /*0180*/ 	.word	0x000000ff
        /*0184*/ 	.word	0x00038818
        /*0188*/ 	.short	0x0100
        /*018a*/ 	.byte	0x08
	.zero		1


	//   ....[4]....
        /*018c*/ 	.word	0x00000380
        /*0190*/ 	.word	0x000000ff
        /*0194*/ 	.word	0x00038828
        /*0198*/ 	.short	0x0100
        /*019a*/ 	.byte	0x08
	.zero		1


	//   ....[5]....
        /*019c*/ 	.word	0x000004b0
        /*01a0*/ 	.word	0x000000ff
        /*01a4*/ 	.word	0x00038830
        /*01a8*/ 	.short	0x0100
        /*01aa*/ 	.byte	0x08
	.zero		1


	//   ....[6]....
        /*01ac*/ 	.word	0x000004c0
        /*01b0*/ 	.word	0x000000ff
        /*01b4*/ 	.word	0x00038840
        /*01b8*/ 	.short	0x0100
        /*01ba*/ 	.byte	0x08
	.zero		1


	//   ....[7]....
        /*01bc*/ 	.word	0x000004d0
        /*01c0*/ 	.word	0x000000ff
        /*01c4*/ 	.word	0x00038838
        /*01c8*/ 	.short	0x0100
        /*01ca*/ 	.byte	0x08
	.zero		1


	//   ....[8]....
        /*01cc*/ 	.word	0x000004e0
        /*01d0*/ 	.word	0x000000ff
        /*01d4*/ 	.word	0x00038848
        /*01d8*/ 	.short	0x0100
        /*01da*/ 	.byte	0x08
	.zero		1


	//   ....[9]....
        /*01dc*/ 	.word	0x00000bb0
        /*01e0*/ 	.word	0x00000010
        /*01e4*/ 	.word	0x00038800
        /*01e8*/ 	.short	0x010a
        /*01ea*/ 	.byte	0x3f
	.zero		1


	//   ....[10]....
        /*01ec*/ 	.word	0x00000cf0
        /*01f0*/ 	.word	0x00000010
        /*01f4*/ 	.word	0x00038800
        /*01f8*/ 	.short	0x010a
        /*01fa*/ 	.byte	0x3f
	.zero		1


	//   ....[11]....
        /*01fc*/ 	.word	0x00001860
        /*0200*/ 	.word	0x00000002
        /*0204*/ 	.word	0x00038810
        /*0208*/ 	.short	0x010a
        /*020a*/ 	.byte	0x3f
	.zero		1


	//   ....[12]....
        /*020c*/ 	.word	0x000018a0
        /*0210*/ 	.word	0x00000002
        /*0214*/ 	.word	0x00038810
        /*0218*/ 	.short	0x010a
        /*021a*/ 	.byte	0x3f
	.zero		1


	//   ....[13]....
        /*021c*/ 	.word	0x00002aa0
        /*0220*/ 	.word	0x00000002
        /*0224*/ 	.word	0x00038830
        /*0228*/ 	.short	0x010a
        /*022a*/ 	.byte	0x3f
	.zero		1


	//   ....[14]....
        /*022c*/ 	.word	0x00002b20
        /*0230*/ 	.word	0x00000002
        /*0234*/ 	.word	0x00038830
        /*0238*/ 	.short	0x010a
        /*023a*/ 	.byte	0x3f
	.zero		1


	//   ....[15]....
        /*023c*/ 	.word	0x00005fc0
        /*0240*/ 	.word	0x00000003
        /*0244*/ 	.word	0x00000000
        /*0248*/ 	.short	0x0101
        /*024a*/ 	.byte	0x3f
	.zero		1


	//   ....[16]....
        /*024c*/ 	.word	0x000063a0
        /*0250*/ 	.word	0x00000002
        /*0254*/ 	.word	0x00000000
        /*0258*/ 	.short	0x0101
        /*025a*/ 	.byte	0x3f
	.zero		1


	//   ....[17]....
        /*025c*/ 	.word	0x00007f90
        /*0260*/ 	.word	0x00000014
        /*0264*/ 	.word	0x00038820
        /*0268*/ 	.short	0x010a
        /*026a*/ 	.byte	0x3f
	.zero		1


	//   ....[18]....
        /*026c*/ 	.word	0x000085a0
        /*0270*/ 	.word	0x00000014
        /*0274*/ 	.word	0x00038840
        /*0278*/ 	.short	0x010a
        /*027a*/ 	.byte	0x3f
	.zero		1


	//   ....[19]....
        /*027c*/ 	.word	0x00008840
        /*0280*/ 	.word	0x00000014
        /*0284*/ 	.word	0x00038828
        /*0288*/ 	.short	0x010a
        /*028a*/ 	.byte	0x3f
	.zero		1


	//   ....[20]....
        /*028c*/ 	.word	0x00008a50
        /*0290*/ 	.word	0x00000014
        /*0294*/ 	.word	0x00038848
        /*0298*/ 	.short	0x010a
        /*029a*/ 	.byte	0x3f
	.zero		1


	//   ....[21]....
        /*029c*/ 	.word	0x00008cd0
        /*02a0*/ 	.word	0x00000014
        /*02a4*/ 	.word	0x00038820
        /*02a8*/ 	.short	0x010a
        /*02aa*/ 	.byte	0x3f
	.zero		1


	//   ....[22]....
        /*02ac*/ 	.word	0x00008f40
        /*02b0*/ 	.word	0x00000014
        /*02b4*/ 	.word	0x00038840
        /*02b8*/ 	.short	0x010a
        /*02ba*/ 	.byte	0x3f
	.zero		1


	//   ....[23]....
        /*02bc*/ 	.word	0x000091b0
        /*02c0*/ 	.word	0x00000014
        /*02c4*/ 	.word	0x00038828
        /*02c8*/ 	.short	0x010a
        /*02ca*/ 	.byte	0x3f
	.zero		1


	//   ....[24]....
        /*02cc*/ 	.word	0x00009400
        /*02d0*/ 	.word	0x00000004
        /*02d4*/ 	.word	0x00038840
        /*02d8*/ 	.short	0x010a
        /*02da*/ 	.byte	0x3f
	.zero		1


	//   ....[25]....
        /*02dc*/ 	.word	0x00009870
        /*02e0*/ 	.word	0x00000007
        /*02e4*/ 	.word	0x00000000
        /*02e8*/ 	.short	0x010a
        /*02ea*/ 	.byte	0x3f
	.zero		1


	//   ....[26]....
        /*02ec*/ 	.word	0x000098c0
        /*02f0*/ 	.word	0x00000003
        /*02f4*/ 	.word	0x00000000
        /*02f8*/ 	.short	0x010a
        /*02fa*/ 	.byte	0x3f
	.zero		1


	//   ....[27]....
        /*02fc*/ 	.word	0x00009920
        /*0300*/ 	.word	0x00000005
        /*0304*/ 	.word	0x00000000
        /*0308*/ 	.short	0x010a
        /*030a*/ 	.byte	0x3f
	.zero		1


	//   ....[28]....
        /*030c*/ 	.word	0x00009950
        /*0310*/ 	.word	0x00000003
        /*0314*/ 	.word	0x00000000
        /*0318*/ 	.short	0x010a
        /*031a*/ 	.byte	0x3f
	.zero		1


	//   ....[29]....
        /*031c*/ 	.word	0x00009a60
        /*0320*/ 	.word	0x00000000
        /*0324*/ 	.word	0x00038800
        /*0328*/ 	.short	0x010a
        /*032a*/ 	.byte	0x3f
	.zero		1


	//   ....[30]....
        /*032c*/ 	.word	0x00009ab0
        /*0330*/ 	.word	0x00000002
        /*0334*/ 	.word	0x00038810
        /*0338*/ 	.short	0x010a
        /*033a*/ 	.byte	0x3f
	.zero		1


	//   ....[31]....
        /*033c*/ 	.word	0x00009b00
        /*0340*/ 	.word	0x00000002
        /*0344*/ 	.word	0x00038830
        /*0348*/ 	.short	0x010a
        /*034a*/ 	.byte	0x3f
	.zero		1


	//   ....[32]....
        /*034c*/ 	.word	0x00009b50
        /*0350*/ 	.word	0x00000014
        /*0354*/ 	.word	0x00038820
        /*0358*/ 	.short	0x010a
        /*035a*/ 	.byte	0x3f
	.zero		1


	//   ....[33]....
        /*035c*/ 	.word	0x00009ba0
        /*0360*/ 	.word	0x00000014
        /*0364*/ 	.word	0x00038840
        /*0368*/ 	.short	0x010a
        /*036a*/ 	.byte	0x3f
	.zero		1


	//   ....[34]....
        /*036c*/ 	.word	0x00009bf0
        /*0370*/ 	.word	0x00000014
        /*0374*/ 	.word	0x00038828
        /*0378*/ 	.short	0x010a
        /*037a*/ 	.byte	0x3f
	.zero		1


	//   ....[35]....
        /*037c*/ 	.word	0x00009c40
        /*0380*/ 	.word	0x00000014
        /*0384*/ 	.word	0x00038848
        /*0388*/ 	.short	0x010a
        /*038a*/ 	.byte	0x3f
	.zero		1


	//   ....[36]....
        /*038c*/ 	.word	0x00009ca0
        /*0390*/ 	.word	0x00000014
        /*0394*/ 	.word	0x00038820
        /*0398*/ 	.short	0x010a
        /*039a*/ 	.byte	0x3f
	.zero		1


	//   ....[37]....
        /*039c*/ 	.word	0x00009cf0
        /*03a0*/ 	.word	0x00000014
        /*03a4*/ 	.word	0x00038840
        /*03a8*/ 	.short	0x010a
        /*03aa*/ 	.byte	0x3f
	.zero		1


	//   ....[38]....
        /*03ac*/ 	.word	0x00009d40
        /*03b0*/ 	.word	0x00000014
        /*03b4*/ 	.word	0x00038828
        /*03b8*/ 	.short	0x010a
        /*03ba*/ 	.byte	0x3f
	.zero		1


	//   ....[39]....
        /*03bc*/ 	.word	0x00009d90
        /*03c0*/ 	.word	0x00000004
        /*03c4*/ 	.word	0x00038840
        /*03c8*/ 	.short	0x010a
        /*03ca*/ 	.byte	0x3f
	.zero		1


	//   ....[40]....
        /*03cc*/ 	.word	0x00009e70
        /*03d0*/ 	.word	0x00000007
        /*03d4*/ 	.word	0x00000000
        /*03d8*/ 	.short	0x010a
        /*03da*/ 	.byte	0x3f
	.zero		1


	//   ....[41]....
        /*03dc*/ 	.word	0x00009ec0
        /*03e0*/ 	.word	0x00000003
        /*03e4*/ 	.word	0x00000000
        /*03e8*/ 	.short	0x010a
        /*03ea*/ 	.byte	0x3f
	.zero		1


	//   ....[42]....
        /*03ec*/ 	.word	0x00009f10
        /*03f0*/ 	.word	0x00000005
        /*03f4*/ 	.word	0x00000000
        /*03f8*/ 	.short	0x010a
        /*03fa*/ 	.byte	0x3f
	.zero		1


	//----- nvinfo : EIATTR_NUM_MBARRIERS
	.align		4
.L_1086:
        /*03fc*/ 	.byte	0x03, 0x38
        /*03fe*/ 	.short	0x0009


	//----- nvinfo : EIATTR_EXIT_INSTR_OFFSETS
	.align		4
        /*0400*/ 	.byte	0x04, 0x1c
        /*0402*/ 	.short	(.L_1088 - .L_1087)


	//   ....[0]....
.L_1087:
        /*0404*/ 	.word	0x000099a0


	//----- nvinfo : EIATTR_MAX_THREADS
	.align		4
.L_1088:
        /*0408*/ 	.byte	0x04, 0x05
        /*040a*/ 	.short	(.L_1090 - .L_1089)
.L_1089:
        /*040c*/ 	.word	0x00000180
        /*0410*/ 	.word	0x00000001
        /*0414*/ 	.word	0x00000001


	//----- nvinfo : EIATTR_CRS_STACK_SIZE
	.align		4
.L_1090:
        /*0418*/ 	.byte	0x04, 0x1e
        /*041a*/ 	.short	(.L_1092 - .L_1091)
.L_1091:
        /*041c*/ 	.word	0x00000000


	//----- nvinfo : EIATTR_CBANK_PARAM_SIZE
	.align		4
.L_1092:
        /*0420*/ 	.byte	0x03, 0x19
        /*0422*/ 	.short	0x06f0


	//----- nvinfo : EIATTR_PARAM_CBANK
	.align		4
        /*0424*/ 	.byte	0x04, 0x0a
        /*0426*/ 	.short	(.L_1094 - .L_1093)
	.align		4
.L_1093:
        /*0428*/ 	.word	index@(.nv.constant0._ZN7cutlass13device_kernelIN5flash11enable_sm90INS1_16FlashAttnBwdSm90INS1_25CollectiveMainloopBwdSm90ILi2ELi2ELi2EN4cute5tupleIJNS5_1CILi1EEES8_S8_EEENS6_IJNS7_ILi80EEENS7_ILi128EEESB_EEENS_6half_tEfNS_4arch4Sm90ELb0ELb0ELb0ELb0ELb0ELb1ELb0ELb1ELi2ELi1ELi2ELi1ELb0EEENS1_24CollectiveEpilogueBwdGQAISC_fSF_Li256ELb0ELb0EEENS1_19SingleTileSchedulerILb0ELb0ELb0ELi128EEEEEEEEEvNT_6ParamsE)
        /*042c*/ 	.short	0x0210
        /*042e*/ 	.short	0x06f0


	//----- nvinfo : EIATTR_SW_WAR
	.align		4
.L_1094:
        /*0430*/ 	.byte	0x04, 0x36
        /*0432*/ 	.short	(.L_1096 - .L_1095)
.L_1095:
        /*0434*/ 	.word	0x00000008
.L_1096:


//--------------------- .nv.info._ZN7cutlass13device_kernelIN5flash11enable_sm90INS1_16FlashAttnBwdSm90INS1_25CollectiveMainloopBwdSm90ILi2ELi2ELi2EN4cute5tupleIJNS5_1CILi1EEES8_S8_EEENS6_IJNS7_ILi80EEENS7_ILi128EEESB_EEENS_6half_tEfNS_4arch4Sm90ELb0ELb0ELb0ELb0ELb1ELb1ELb0ELb1ELi2ELi1ELi2ELi1ELb0EEENS1_24CollectiveEpilogueBwdGQAISC_fSF_Li256ELb0ELb1EEENS1_19SingleTileSchedulerILb0ELb0ELb0ELi128EEEEEEEEEvNT_6ParamsE --------------------------
	.section	.nv.info._ZN7cutlass13device_kernelIN5flash11enable_sm90INS1_16FlashAttnBwdSm90INS1_25CollectiveMainloopBwdSm90ILi2ELi2ELi2EN4cute5tupleIJNS5_1CILi1EEES8_S8_EEENS6_IJNS7_ILi80EEENS7_ILi128EEESB_EEENS_6half_tEfNS_4arch4Sm90ELb0ELb0ELb0ELb0ELb1ELb1ELb0ELb1ELi2ELi1ELi2ELi1ELb0EEENS1_24CollectiveEpilogueBwdGQAISC_fSF_Li256ELb0ELb1EEENS1_19SingleTileSchedulerILb0ELb0ELb0ELi128EEEEEEEEEvNT_6ParamsE,"",@"SHT_CUDA_INFO"
	.sectionflags	@""
	.align	4


	//----- nvinfo : EIATTR_CUDA_API_VERSION
	.align		4
        /*0000*/ 	.byte	0x04, 0x37
        /*0002*/ 	.short	(.L_1098 - .L_1097)
.L_1097:
        /*0004*/ 	.word	0x00000082


	//----- nvinfo : EIATTR_KPARAM_INFO
	.align		4
.L_1098:
        /*0008*/ 	.byte	0x04, 0x17
        /*000a*/ 	.short	(.L_1100 - .L_1099)
.L_1099:
        /*000c*/ 	.word	0x00000000
        /*0010*/ 	.short	0x0000
        /*0012*/ 	.short	0x0070
        /*0014*/ 	.byte	0x00, 0xf0, 0x01, 0x1a


	//----- nvinfo : EIATTR_SPARSE_MMA_MASK
	.align		4
.L_1100:
        /*0018*/ 	.byte	0x03, 0x50
        /*001a*/ 	.short	0x0000


	//----- nvinfo : EIATTR_MAXREG_COUNT
	.align		4
        /*001c*/ 	.byte	0x03, 0x1b
        /*001e*/ 	.short	0x00a8


	//----- nvinfo : EIATTR_NUM_BARRIERS
	.align		4
        /*0020*/ 	.byte	0x02, 0x4c
        /*0022*/ 	.byte	0x10
	.zero		1


	//----- nvinfo : EIATTR_EXTERNS
	.align		4
        /*0024*/ 	.byte	0x04, 0x0f
        /*0026*/ 	.short	(.L_1102 - .L_1101)


	//   ....[0]....
	.align		4
.L_1101:
        /*0028*/ 	.word	index@(__assertfail)


	//----- nvinfo : EIATTR_ANNOTATIONS
	.align		4
.L_1102:
        /*002c*/ 	.byte	0x04, 0x55
        /*002e*/ 	.short	(.L_1104 - .L_1103)


	//   ....[0]....
.L_1103:
        /* <DEDUP_REMOVED lines=11> */


	//----- nvinfo : EIATTR_MERCURY_ISA_VERSION
	.align		4
.L_1104:
        /*00c8*/ 	.byte	0x03, 0x5f
        /*00ca*/ 	.short	0x0101


	//----- nvinfo : EIATTR_INT_WARP_WIDE_INSTR_OFFSETS
	.align		4
        /*00cc*/ 	.byte	0x04, 0x31
        /*00ce*/ 	.short	(.L_1106 - .L_1105)


	//   ....[0]....
.L_1105:
        /*00d0*/ 	.word	0x00000180


	//   ....[1]....
        /*00d4*/ 	.word	0x00000240


	//   ....[2]....
        /*00d8*/ 	.word	0x00007e20


	//   ....[3]....
        /*00dc*/ 	.word	0x00008290


	//   ....[4]....
        /*00e0*/ 	.word	0x00008860


	//----- nvinfo : EIATTR_COOP_GROUP_MASK_REGIDS
	.align		4
.L_1106:
        /*00e4*/ 	.byte	0x04, 0x29
        /*00e6*/ 	.short	(.L_1108 - .L_1107)


	//   ....[0]....
.L_1107:
        /*00e8*/ 	.word	0xffffffff


	//   ....[1]....
        /*00ec*/ 	.word	0xffffffff


	//   ....[2]....
        /*00f0*/ 	.word	0xffffffff


	//   ....[3]....
        /*00f4*/ 	.word	0xffffffff


	//   ....[4]....
        /*00f8*/ 	.word	0xffffffff


	//   ....[5]....
        /*00fc*/ 	.word	0xffffffff


	//   ....[6]....
        /*0100*/ 	.word	0xffffffff


	//   ....[7]....
        /*0104*/ 	.word	0xffffffff


	//   ....[8]....
        /*0108*/ 	.word	0xffffffff


	//   ....[9]....
        /*010c*/ 	.word	0xffffffff


	//   ....[10]....
        /*0110*/ 	.word	0xffffffff


	//   ....[11]....
        /*0114*/ 	.word	0xffffffff


	//   ....[12]....
        /*0118*/ 	.word	0xffffffff


	//   ....[13]....
        /*011c*/ 	.word	0xffffffff


	//   ....[14]....
        /*0120*/ 	.word	0xffffffff


	//   ....[15]....
        /*0124*/ 	.word	0xffffffff


	//   ....[16]....
        /*0128*/ 	.word	0xffffffff


	//   ....[17]....
        /*012c*/ 	.word	0x0500000f


	//   ....[18]....
        /*0130*/ 	.word	0x0500000f


	//   ....[19]....
        /*0134*/ 	.word	0x0500000f


	//   ....[20]....
        /*0138*/ 	.word	0x0500000f


	//   ....[21]....
        /*013c*/ 	.word	0x0500000f


	//   ....[22]....
        /*0140*/ 	.word	0x0500000f


	//----- nvinfo : EIATTR_COOP_GROUP_INSTR_OFFSETS
	.align		4
.L_1108:
        /*0144*/ 	.byte	0x04, 0x28
        /*0146*/ 	.short	(.L_1110 - .L_1109)


	//   ....[0]....
.L_1109:
        /*0148*/ 	.word	0x00000060


	//   ....[1]....
        /*014c*/ 	.word	0x00000190


	//   ....[2]....
        /*0150*/ 	.word	0x00000220


	//   ....[3]....
        /*0154*/ 	.word	0x000003a0


	//   ....[4]....
        /*0158*/ 	.word	0x00000600


	//   ....[5]....
        /*015c*/ 	.word	0x00000b60


	//   ....[6]....
        /*0160*/ 	.word	0x00006e30


	//   ....[7]....
        /*0164*/ 	.word	0x00007000


	//   ....[8]....
        /*0168*/ 	.word	0x000072d0


	//   ....[9]....
        /*016c*/ 	.word	0x000074a0


	//   ....[10]....
        /*0170*/ 	.word	0x000075c0


	//   ....[11]....
        /*0174*/ 	.word	0x00007ac0


	//   ....[12]....
        /*0178*/ 	.word	0x00007d50


	//   ....[13]....
        /*017c*/ 	.word	0x00007f90


	//   ....[14]....
        /*0180*/ 	.word	0x000081c0


	//   ....[15]....
        /*0184*/ 	.word	0x00008470


	//   ....[16]....
        /*0188*/ 	.word	0x000087a0


	//   ....[17]....
        /*018c*/ 	.word	0x0000a680


	//   ....[18]....
        /*0190*/ 	.word	0x0000a800


	//   ....[19]....
        /*0194*/ 	.word	0x0000a870


	//   ....[20]....
        /*0198*/ 	.word	0x0000a8e0


	//   ....[21]....
        /*019c*/ 	.word	0x0000a950


	//   ....[22]....
        /*01a0*/ 	.word	0x0000a9c0


	//----- nvinfo : EIATTR_REG_RECONFIG
	.align		4
.L_1110:
        /*01a4*/ 	.byte	0x01, 0x54
	.zero		2


	//----- nvinfo : EIATTR_SYSCALL_OFFSETS
	.align		4
        /*01a8*/ 	.byte	0x04, 0x46
        /*01aa*/ 	.short	(.L_1112 - .L_1111)


	//   ....[0]....
.L_1111:
        /*01ac*/ 	.word	0x00000790


	//   ....[1]....
        /*01b0*/ 	.word	0x00000880


	//   ....[2]....
        /*01b4*/ 	.word	0x000009f0


	//   ....[3]....
        /*01b8*/ 	.word	0x00000ae0


	//----- nvinfo : EIATTR_MBARRIER_INSTR_OFFSETS
	.align		4
.L_1112:
        /*01bc*/ 	.byte	0x04, 0x39
        /*01be*/ 	.short	(.L_1114 - .L_1113)


	//   ....[0]....
.L_1113:
        /*01c0*/ 	.word	0x00000260
        /*01c4*/ 	.word	0x000000ff
        /*01c8*/ 	.word	0x00038800
        /*01cc*/ 	.short	0x0100
        /*01ce*/ 	.byte	0x06
	.zero		1


	//   ....[1]....
        /*01d0*/ 	.word	0x00000350
        /*01d4*/ 	.word	0x000000ff
        /*01d8*/ 	.word	0x00038810
        /*01dc*/ 	.short	0x0100
        /*01de*/ 	.byte	0x08
	.zero		1


	//   ....[2]....
        /*01e0*/ 	.word	0x00000360
        /*01e4*/ 	.word	0x000000ff
        /*01e8*/ 	.word	0x00038820
        /*01ec*/ 	.short	0x0100
        /*01ee*/ 	.byte	0x08
	.zero		1


	//   ....[3]....
        /*01f0*/ 	.word	0x00000370
        /*01f4*/ 	.word	0x000000ff
        /*01f8*/ 	.word	0x00038818
        /*01fc*/ 	.short	0x0100
        /*01fe*/ 	.byte	0x08
	.zero		1


	//   ....[4]....
        /*0200*/ 	.word	0x00000380
        /*0204*/ 	.word	0x000000ff
        /*0208*/ 	.word	0x00038828
        /*020c*/ 	.short	0x0100
        /*020e*/ 	.byte	0x08
	.zero		1


	//   ....[5]....
        /*0210*/ 	.word	0x000004b0
        /*0214*/ 	.word	0x000000ff
        /*0218*/ 	.word	0x00038830
        /*021c*/ 	.short	0x0100
        /*021e*/ 	.byte	0x08
	.zero		1


	//   ....[6]....
        /*0220*/ 	.word	0x000004c0
        /*0224*/ 	.word	0x000000ff
        /*0228*/ 	.word	0x00038840
        /*022c*/ 	.short	0x0100
        /*022e*/ 	.byte	0x08
	.zero		1


	//   ....[7]....
        /*0230*/ 	.word	0x000004d0
        /*0234*/ 	.word	0x000000ff
        /*0238*/ 	.word	0x00038838
        /*023c*/ 	.short	0x0100
        /*023e*/ 	.byte	0x08
	.zero		1


	//   ....[8]....
        /*0240*/ 	.word	0x000004e0
        /*0244*/ 	.word	0x000000ff
        /*0248*/ 	.word	0x00038848
        /*024c*/ 	.short	0x0100
        /*024e*/ 	.byte	0x08
	.zero		1


	//   ....[9]....
        /*0250*/ 	.word	0x00000bc0
        /*0254*/ 	.word	0x00000010
        /*0258*/ 	.word	0x00038800
        /*025c*/ 	.short	0x010a
        /*025e*/ 	.byte	0x3f
	.zero		1


	//   ....[10]....
        /*0260*/ 	.word	0x00000d00
        /*0264*/ 	.word	0x00000010
        /*0268*/ 	.word	0x00038800
        /*026c*/ 	.short	0x010a
        /*026e*/ 	.byte	0x3f
	.zero		1


	//   ....[11]....
        /*0270*/ 	.word	0x00001860
        /*0274*/ 	.word	0x00000002
        /*0278*/ 	.word	0x00038810
        /*027c*/ 	.short	0x010a
        /*027e*/ 	.byte	0x3f
	.zero		1


	//   ....[12]....
        /*0280*/ 	.word	0x000018a0
        /*0284*/ 	.word	0x00000002
        /*0288*/ 	.word	0x00038810
        /*028c*/ 	.short	0x010a
        /*028e*/ 	.byte	0x3f
	.zero		1


	//   ....[13]....
        /*0290*/ 	.word	0x00002aa0
        /*0294*/ 	.word	0x00000002
        /*0298*/ 	.word	0x00038830
        /*029c*/ 	.short	0x010a
        /*029e*/ 	.byte	0x3f
	.zero		1


	//   ....[14]....
        /*02a0*/ 	.word	0x00002b20
        /*02a4*/ 	.word	0x00000002
        /*02a8*/ 	.word	0x00038830
        /*02ac*/ 	.short	0x010a
        /*02ae*/ 	.byte	0x3f
	.zero		1


	//   ....[15]....
        /*02b0*/ 	.word	0x00005fc0
        /*02b4*/ 	.word	0x00000003
        /*02b8*/ 	.word	0x00000000
        /*02bc*/ 	.short	0x0101
        /*02be*/ 	.byte	0x3f
	.zero		1


	//   ....[16]....
        /*02c0*/ 	.word	0x000063b0
        /*02c4*/ 	.word	0x00000002
        /*02c8*/ 	.word	0x00000000
        /*02cc*/ 	.short	0x0101
        /*02ce*/ 	.byte	0x3f
	.zero		1


	//   ....[17]....
        /*02d0*/ 	.word	0x00008c10
        /*02d4*/ 	.word	0x00000014
        /*02d8*/ 	.word	0x00038820
        /*02dc*/ 	.short	0x010a
        /*02de*/ 	.byte	0x3f
	.zero		1


	//   ....[18]....
        /*02e0*/ 	.word	0x00009220
        /*02e4*/ 	.word	0x00000014
        /*02e8*/ 	.word	0x00038840
        /*02ec*/ 	.short	0x010a
        /*02ee*/ 	.byte	0x3f
	.zero		1


	//   ....[19]....
        /*02f0*/ 	.word	0x000094c0
        /*02f4*/ 	.word	0x00000014
        /*02f8*/ 	.word	0x00038828
        /*02fc*/ 	.short	0x010a
        /*02fe*/ 	.byte	0x3f
	.zero		1


	//   ....[20]....
        /*0300*/ 	.word	0x000096d0
        /*0304*/ 	.word	0x00000014
        /*0308*/ 	.word	0x00038848
        /*030c*/ 	.short	0x010a
        /*030e*/ 	.byte	0x3f
	.zero		1


	//   ....[21]....
        /*0310*/ 	.word	0x00009950
        /*0314*/ 	.word	0x00000014
        /*0318*/ 	.word	0x00038820
        /*031c*/ 	.short	0x010a
        /*031e*/ 	.byte	0x3f
	.zero		1


	//   ....[22]....
        /*0320*/ 	.word	0x00009bc0
        /*0324*/ 	.word	0x00000014
        /*0328*/ 	.word	0x00038840
        /*032c*/ 	.short	0x010a
        /*032e*/ 	.byte	0x3f
	.zero		1


	//   ....[23]....
        /*0330*/ 	.word	0x00009e30
        /*0334*/ 	.word	0x00000014
        /*0338*/ 	.word	0x00038828
        /*033c*/ 	.short	0x010a
        /*033e*/ 	.byte	0x3f
	.zero		1


	//   ....[24]....
        /*0340*/ 	.word	0x0000a080
        /*0344*/ 	.word	0x00000004
        /*0348*/ 	.word	0x00038840
        /*034c*/ 	.short	0x010a
        /*034e*/ 	.byte	0x3f
	.zero		1


	//   ....[25]....
        /*0350*/ 	.word	0x0000a4f0
        /*0354*/ 	.word	0x00000007
        /*0358*/ 	.word	0x00000000
        /*035c*/ 	.short	0x010a
        /*035e*/ 	.byte	0x3f
	.zero		1


	//   ....[26]....
        /*0360*/ 	.word	0x0000a540
        /*0364*/ 	.word	0x00000003
        /*0368*/ 	.word	0x00000000
        /*036c*/ 	.short	0x010a
        /*036e*/ 	.byte	0x3f
	.zero		1


	//   ....[27]....
        /*0370*/ 	.word	0x0000a5a0
        /*0374*/ 	.word	0x00000005
        /*0378*/ 	.word	0x00000000
        /*037c*/ 	.short	0x010a
        /*037e*/ 	.byte	0x3f
	.zero		1


	//   ....[28]....
        /*0380*/ 	.word	0x0000a5d0
        /*0384*/ 	.word	0x00000003
        /*0388*/ 	.word	0x00000000
        /*038c*/ 	.short	0x010a
        /*038e*/ 	.byte	0x3f
	.zero		1


	//   ....[29]....
        /*0390*/ 	.word	0x0000a6e0
        /*0394*/ 	.word	0x00000000
        /*0398*/ 	.word	0x00038800
        /*039c*/ 	.short	0x010a
        /*039e*/ 	.byte	0x3f
	.zero		1


	//   ....[30]....
        /*03a0*/ 	.word	0x0000a730
        /*03a4*/ 	.word	0x00000002
        /*03a8*/ 	.word	0x00038810
        /*03ac*/ 	.short	0x010a
        /*03ae*/ 	.byte	0x3f
	.zero		1


	//   ....[31]....
        /*03b0*/ 	.word	0x0000a780
        /*03b4*/ 	.word	0x00000002
        /*03b8*/ 	.word	0x00038830
        /*03bc*/ 	.short	0x010a
        /*03be*/ 	.byte	0x3f
	.zero		1


	//   ....[32]....
        /*03c0*/ 	.word	0x0000aa00
        /*03c4*/ 	.word	0x00000014
        /*03c8*/ 	.word	0x00038820
        /*03cc*/ 	.short	0x010a
        /*03ce*/ 	.byte	0x3f
	.zero		1


	//   ....[33]....
        /*03d0*/ 	.word	0x0000aa50
        /*03d4*/ 	.word	0x00000014
        /*03d8*/ 	.word	0x00038840
        /*03dc*/ 	.short	0x010a
        /*03de*/ 	.byte	0x3f
	.zero		1


	//   ....[34]....
        /*03e0*/ 	.word	0x0000aaa0
        /*03e4*/ 	.word	0x00000014
        /*03e8*/ 	.word	0x00038828
        /*03ec*/ 	.short	0x010a
        /*03ee*/ 	.byte	0x3f
	.zero		1


	//   ....[35]....
        /*03f0*/ 	.word	0x0000aaf0
        /*03f4*/ 	.word	0x00000014
        /*03f8*/ 	.word	0x00038848
        /*03fc*/ 	.short	0x010a
        /*03fe*/ 	.byte	0x3f
	.zero		1


	//   ....[36]....
        /*0400*/ 	.word	0x0000ab50
        /*0404*/ 	.word	0x00000014
        /*0408*/ 	.word	0x00038820
        /*040c*/ 	.short	0x010a
        /*040e*/ 	.byte	0x3f
	.zero		1


	//   ....[37]....
        /*0410*/ 	.word	0x0000aba0
        /*0414*/ 	.word	0x00000014
        /*0418*/ 	.word	0x00038840
        /*041c*/ 	.short	0x010a
        /*041e*/ 	.byte	0x3f
	.zero		1


	//   ....[38]....
        /*0420*/ 	.word	0x0000abf0
        /*0424*/ 	.word	0x00000014
        /*0428*/ 	.word	0x00038828
        /*042c*/ 	.short	0x010a
        /*042e*/ 	.byte	0x3f
	.zero		1


	//   ....[39]....
        /*0430*/ 	.word	0x0000ac40
        /*0434*/ 	.word	0x00000004
        /*0438*/ 	.word	0x00038840
        /*043c*/ 	.short	0x010a
        /*043e*/ 	.byte	0x3f
	.zero		1


	//   ....[40]....
        /*0440*/ 	.word	0x0000ad20
        /*0444*/ 	.word	0x00000007
        /*0448*/ 	.word	0x00000000
        /*044c*/ 	.short	0x010a
        /*044e*/ 	.byte	0x3f
	.zero		1


	//   ....[41]....
        /*0450*/ 	.word	0x0000ad70
        /*0454*/ 	.word	0x00000003
        /*0458*/ 	.word	0x00000000
        /*045c*/ 	.short	0x010a
        /*045e*/ 	.byte	0x3f
	.zero		1


	//   ....[42]....
        /*0460*/ 	.word	0x0000adc0
        /*0464*/ 	.word	0x00000005
        /*0468*/ 	.word	0x00000000
        /*046c*/ 	.short	0x010a
        /*046e*/ 	.byte	0x3f
	.zero		1


	//----- nvinfo : EIATTR_NUM_MBARRIERS
	.align		4
.L_1114:
        /*0470*/ 	.byte	0x03, 0x38
        /*0472*/ 	.short	0x0009


	//----- nvinfo : EIATTR_EXIT_INSTR_OFFSETS
	.align		4
        /*0474*/ 	.byte	0x04, 0x1c
        /*0476*/ 	.short	(.L_1116 - .L_1115)


	//   ....[0]....
.L_1115:
        /*0478*/ 	.word	0x0000a620


	//----- nvinfo : EIATTR_MAX_THREADS
	.align		4
.L_1116:
        /*047c*/ 	.byte	0x04, 0x05
        /*047e*/ 	.short	(.L_1118 - .L_1117)
.L_1117:
        /*0480*/ 	.word	0x00000180
        /*0484*/ 	.word	0x00000001
        /*0488*/ 	.word	0x00000001


	//----- nvinfo : EIATTR_CRS_STACK_SIZE
	.align		4
.L_1118:
        /*048c*/ 	.byte	0x04, 0x1e
        /*048e*/ 	.short	(.L_1120 - .L_1119)
.L_1119:
        /*0490*/ 	.word	0x00000000


	//----- nvinfo : EIATTR_CBANK_PARAM_SIZE
	.align		4
.L_1120:
        /*0494*/ 	.byte	0x03, 0x19
        /*0496*/ 	.short	0x06f0


	//----- nvinfo : EIATTR_PARAM_CBANK
	.align		4
        /*0498*/ 	.byte	0x04, 0x0a
        /*049a*/ 	.short	(.L_1122 - .L_1121)
	.align		4
.L_1121:
        /*049c*/ 	.word	index@(.nv.constant0._ZN7cutlass13device_kernelIN5flash11enable_sm90INS1_16FlashAttnBwdSm90INS1_25CollectiveMainloopBwdSm90ILi2ELi2ELi2EN4cute5tupleIJNS5_1CILi1EEES8_S8_EEENS6_IJNS7_ILi80EEENS7_ILi128EEESB_EEENS_6half_tEfNS_4arch4Sm90ELb0ELb0ELb0ELb0ELb1ELb1ELb0ELb1ELi2ELi1ELi2ELi1ELb0EEENS1_24CollectiveEpilogueBwdGQAISC_fSF_Li256ELb0ELb1EEENS1_19SingleTileSchedulerILb0ELb0ELb0ELi128EEEEEEEEEvNT_6ParamsE)
        /*04a0*/ 	.short	0x0210
        /*04a2*/ 	.short	0x06f0


	//----- nvinfo : EIATTR_SW_WAR
	.align		4
.L_1122:
        /*04a4*/ 	.byte	0x04, 0x36
        /*04a6*/ 	.short	(.L_1124 - .L_1123)
.L_1123:
        /*04a8*/ 	.word	0x00000008
.L_1124:


//--------------------- .nv.info._ZN7cutlass13device_kernelIN5flash22FlashAttnBwdPreprocessIN4cute5tupleIJNS3_1CILi80EEENS5_ILi128EEEEEENS_6half_tEfNS_4arch4Sm90ELb1ELb0EEEEEvNT_6ParamsE --------------------------
	.section	.nv.info._ZN7cutlass13device_kernelIN5flash22FlashAttnBwdPreprocessIN4cute5tupleIJNS3_1CILi80EEENS5_ILi128EEEEEENS_6half_tEfNS_4arch4Sm90ELb1ELb0EEEEEvNT_6ParamsE,"",@"SHT_CUDA_INFO"
	.sectionflags	@""
	.align	4


	//----- nvinfo : EIATTR_CUDA_API_VERSION
	.align		4
        /*0000*/ 	.byte	0x04, 0x37
        /*0002*/ 	.short	(.L_1126 - .L_1125)
.L_1125:
        /*0004*/ 	.word	0x00000082


	//----- nvinfo : EIATTR_KPARAM_INFO
	.align		4
.L_1126:
        /*0008*/ 	.byte	0x04, 0x17
        /*000a*/ 	.short	(.L_1128 - .L_1127)
.L_1127:
        /*000c*/ 	.word	0x00000000
        /*0010*/ 	.short	0x0000
        /*0012*/ 	.short	0x0000
        /*0014*/ 	.byte	0x00, 0xf0, 0xc1, 0x03


	//----- nvinfo : EIATTR_SPARSE_MMA_MASK
	.align		4
.L_1128:
        /*0018*/ 	.byte	0x03, 0x50
        /*001a*/ 	.short	0x0000


	//----- nvinfo : EIATTR_MAXREG_COUNT
	.align		4
        /*001c*/ 	.byte	0x03, 0x1b
        /*001e*/ 	.short	0x0080


	//----- nvinfo : EIATTR_MERCURY_ISA_VERSION
	.align		4
        /*0020*/ 	.byte	0x03, 0x5f
        /*0022*/ 	.short	0x0101


	//----- nvinfo : EIATTR_COOP_GROUP_MASK_REGIDS
	.align		4
        /*0024*/ 	.byte	0x04, 0x29
        /*0026*/ 	.short	(.L_1130 - .L_1129)


	//   ....[0]....
.L_1129:
        /*0028*/ 	.word	0xffffffff


	//   ....[1]....
        /*002c*/ 	.word	0xffffffff


	//   ....[2]....
        /*0030*/ 	.word	0xffffffff


	//   ....[3]....
        /*0034*/ 	.word	0xffffffff


	//   ....[4]....
        /*0038*/ 	.word	0xffffffff


	//   ....[5]....
        /*003c*/ 	.word	0xffffffff


	//   ....[6]....
        /*0040*/ 	.word	0xffffffff


	//   ....[7]....
        /*0044*/ 	.word	0xffffffff


	//   ....[8]....
        /*0048*/ 	.word	0xffffffff


	//   ....[9]....
        /*004c*/ 	.word	0xffffffff


	//   ....[10]....
        /*0050*/ 	.word	0xffffffff


	//   ....[11]....
        /*0054*/ 	.word	0xffffffff


	//   ....[12]....
        /*0058*/ 	.word	0xffffffff


	//   ....[13]....
        /*005c*/ 	.word	0xffffffff


	//   ....[14]....
        /*0060*/ 	.word	0xffffffff


	//   ....[15]....
        /*0064*/ 	.word	0xffffffff


	//   ....[16]....
        /*0068*/ 	.word	0xffffffff


	//   ....[17]....
        /*006c*/ 	.word	0xffffffff


	//   ....[18]....
        /*0070*/ 	.word	0xffffffff


	//   ....[19]....
        /*0074*/ 	.word	0xffffffff


	//----- nvinfo : EIATTR_COOP_GROUP_INSTR_OFFSETS
	.align		4
.L_1130:
        /*0078*/ 	.byte	0x04, 0x28
        /*007a*/ 	.short	(.L_1132 - .L_1131)


	//   ....[0]....
.L_1131:
        /*007c*/ 	.word	0x000014b0


	//   ....[1]....
        /*0080*/ 	.word	0x000014d0


	//   ....[2]....
        /*0084*/ 	.word	0x000014e0


	//   ....[3]....
        /*0088*/ 	.word	0x000014f0


	//   ....[4]....
        /*008c*/ 	.word	0x00001500


	//   ....[5]....
        /*0090*/ 	.word	0x00001540


	//   ....[6]....
        /*0094*/ 	.word	0x00001560


	//   ....[7]....
        /*0098*/ 	.word	0x00001580


	//   ....[8]....
        /*009c*/ 	.word	0x00001590


	//   ....[9]....
        /*00a0*/ 	.word	0x000015a0


	//   ....[10]....
        /*00a4*/ 	.word	0x000015f0


	//   ....[11]....
        /*00a8*/ 	.word	0x00001610


	//   ....[12]....
        /*00ac*/ 	.word	0x00001630


	//   ....[13]....
        /*00b0*/ 	.word	0x00001650


	//   ....[14]....
        /*00b4*/ 	.word	0x00001660


	//   ....[15]....
        /*00b8*/ 	.word	0x00001740


	//   ....[16]....
        /*00bc*/ 	.word	0x00001760


	//   ....[17]....
        /*00c0*/ 	.word	0x00001770


	//   ....[18]....
        /*00c4*/ 	.word	0x00001780


	//   ....[19]....
        /*00c8*/ 	.word	0x00001790


	//----- nvinfo : EIATTR_EXIT_INSTR_OFFSETS
	.align		4
.L_1132:
        /*00cc*/ 	.byte	0x04, 0x1c
        /*00ce*/ 	.short	(.L_1134 - .L_1133)


	//   ....[0]....
.L_1133:
        /*00d0*/ 	.word	0x00001d60


	//   ....[1]....
        /*00d4*/ 	.word	0x00001de0


	//----- nvinfo : EIATTR_MAX_THREADS
	.align		4
.L_1134:
        /*00d8*/ 	.byte	0x04, 0x05
        /*00da*/ 	.short	(.L_1136 - .L_1135)
.L_1135:
        /*00dc*/ 	.word	0x00000100
        /*00e0*/ 	.word	0x00000001
        /*00e4*/ 	.word	0x00000001


	//----- nvinfo : EIATTR_CRS_STACK_SIZE
	.align		4
.L_1136:
        /*00e8*/ 	.byte	0x04, 0x1e
        /*00ea*/ 	.short	(.L_1138 - .L_1137)
.L_1137:
        /*00ec*/ 	.word	0x00000000


	//----- nvinfo : EIATTR_CBANK_PARAM_SIZE
	.align		4
.L_1138:
        /*00f0*/ 	.byte	0x03, 0x19
        /*00f2*/ 	.short	0x00f0


	//----- nvinfo : EIATTR_PARAM_CBANK
	.align		4
        /*00f4*/ 	.byte	0x04, 0x0a
        /*00f6*/ 	.short	(.L_1140 - .L_1139)
	.align		4
.L_1139:
        /*00f8*/ 	.word	index@(.nv.constant0._ZN7cutlass13device_kernelIN5flash22FlashAttnBwdPreprocessIN4cute5tupleIJNS3_1CILi80EEENS5_ILi128EEEEEENS_6half_tEfNS_4arch4Sm90ELb1ELb0EEEEEvNT_6ParamsE)
        /*00fc*/ 	.short	0x0210
        /*00fe*/ 	.short	0x00f0


	//----- nvinfo : EIATTR_SW_WAR
	.align		4
.L_1140:
        /*0100*/ 	.byte	0x04, 0x36
        /*0102*/ 	.short	(.L_1142 - .L_1141)
.L_1141:
        /*0104*/ 	.word	0x00000008
.L_1142:


//--------------------- .nv.info._ZN7cutlass13device_kernelIN5flash11enable_sm90INS1_16FlashAttnBwdSm90INS1_25CollectiveMainloopBwdSm90ILi2ELi2ELi2EN4cute5tupleIJNS5_1CILi1EEES8_S8_EEENS6_IJNS7_ILi80EEENS7_ILi128EEESB_EEENS_6half_tEfNS_4arch4Sm90ELb0ELb0ELb0ELb1ELb0ELb1ELb0ELb1ELi2ELi1ELi2ELi1ELb0EEENS1_21CollectiveEpilogueBwdISC_SD_SF_Li256ELb1ELb0ELi1EEENS1_19SingleTileSchedulerILb1ELb0ELb0ELi128EEEEEEEEEvNT_6ParamsE --------------------------
	.section	.nv.info._ZN7cutlass13device_kernelIN5flash11enable_sm90INS1_16FlashAttnBwdSm90INS1_25CollectiveMainloopBwdSm90ILi2ELi2ELi2EN4cute5tupleIJNS5_1CILi1EEES8_S8_EEENS6_IJNS7_ILi80EEENS7_ILi128EEESB_EEENS_6half_tEfNS_4arch4Sm90ELb0ELb0ELb0ELb1ELb0ELb1ELb0ELb1ELi2ELi1ELi2ELi1ELb0EEENS1_21CollectiveEpilogueBwdISC_SD_SF_Li256ELb1ELb0ELi1EEENS1_19SingleTileSchedulerILb1ELb0ELb0ELi128EEEEEEEEEvNT_6ParamsE,"",@"SHT_CUDA_INFO"
	.sectionflags	@""
	.align	4


	//----- nvinfo : EIATTR_CUDA_API_VERSION
	.align		4
        /*0000*/ 	.byte	0x04, 0x37
        /*0002*/ 	.short	(.L_1144 - .L_1143)
.L_1143:
        /*0004*/ 	.word	0x00000082


	//----- nvinfo : EIATTR_KPARAM_INFO
	.align		4
.L_1144:
        /*0008*/ 	.byte	0x04, 0x17
        /*000a*/ 	.short	(.L_1146 - .L_1145)
.L_1145:
        /*000c*/ 	.word	0x00000000
        /*0010*/ 	.short	0x0000
        /*0012*/ 	.short	0x0070
        /*0014*/ 	.byte	0x00, 0xf0, 0x01, 0x1a


	//----- nvinfo : EIATTR_SPARSE_MMA_MASK
	.align		4
.L_1146:
        /*0018*/ 	.byte	0x03, 0x50
        /*001a*/ 	.short	0x0000


	//----- nvinfo : EIATTR_MAXREG_COUNT
	.align		4
        /*001c*/ 	.byte	0x03, 0x1b
        /*001e*/ 	.short	0x00a8


	//----- nvinfo : EIATTR_NUM_BARRIERS
	.align		4
        /*0020*/ 	.byte	0x02, 0x4c
        /*0022*/ 	.byte	0x10
	.zero		1


	//----- nvinfo : EIATTR_EXTERNS
	.align		4
        /*0024*/ 	.byte	0x04, 0x0f
        /*0026*/ 	.short	(.L_1148 - .L_1147)


	//   ....[0]....
	.align		4
.L_1147:
        /*0028*/ 	.word	index@(__assertfail)


	//----- nvinfo : EIATTR_ANNOTATIONS
	.align		4
.L_1148:
        /*002c*/ 	.byte	0x04, 0x55
        /*002e*/ 	.short	(.L_1150 - .L_1149)


	//   ....[0]....
.L_1149:
        /* <DEDUP_REMOVED lines=14> */


	//----- nvinfo : EIATTR_MERCURY_ISA_VERSION
	.align		4
.L_1150:
        /*00f8*/ 	.byte	0x03, 0x5f
        /*00fa*/ 	.short	0x0101


	//----- nvinfo : EIATTR_INT_WARP_WIDE_INSTR_OFFSETS
	.align		4
        /*00fc*/ 	.byte	0x04, 0x31
        /*00fe*/ 	.short	(.L_1152 - .L_1151)


	//   ....[0]....
.L_1151:
        /*0100*/ 	.word	0x00000180


	//   ....[1]....
        /*0104*/ 	.word	0x00000240


	//   ....[2]....
        /*0108*/ 	.word	0x0000b300


	//----- nvinfo : EIATTR_COOP_GROUP_MASK_REGIDS
	.align		4
.L_1152:
        /*010c*/ 	.byte	0x04, 0x29
        /*010e*/ 	.short	(.L_1154 - .L_1153)


	//   ....[0]....
.L_1153:
        /*0110*/ 	.word	0xffffffff


	//   ....[1]....
        /*0114*/ 	.word	0xffffffff


	//   ....[2]....
        /*0118*/ 	.word	0xffffffff


	//   ....[3]....
        /*011c*/ 	.word	0xffffffff


	//   ....[4]....
        /*0120*/ 	.word	0xffffffff


	//   ....[5]....
        /*0124*/ 	.word	0xffffffff


	//   ....[6]....
        /*0128*/ 	.word	0xffffffff


	//   ....[7]....
        /*012c*/ 	.word	0x0500000f


	//----- nvinfo : EIATTR_COOP_GROUP_INSTR_OFFSETS
	.align		4
.L_1154:
        /*0130*/ 	.byte	0x04, 0x28
        /*0132*/ 	.short	(.L_1156 - .L_1155)


	//   ....[0]....
.L_1155:
        /*0134*/ 	.word	0x00000060


	//   ....[1]....
        /*0138*/ 	.word	0x00000190


	//   ....[2]....
        /*013c*/ 	.word	0x00000220


	//   ....[3]....
        /*0140*/ 	.word	0x000003a0


	//   ....[4]....
        /*0144*/ 	.word	0x00000610


	//   ....[5]....
        /*0148*/ 	.word	0x00001390


	//   ....[6]....
        /*014c*/ 	.word	0x0000a060


	//   ....[7]....
        /*0150*/ 	.word	0x0000d2e0


	//----- nvinfo : EIATTR_REG_RECONFIG
	.align		4
.L_1156:
        /*0154*/ 	.byte	0x01, 0x54
	.zero		2


	//----- nvinfo : EIATTR_SYSCALL_OFFSETS
	.align		4
        /*0158*/ 	.byte	0x04, 0x46
        /*015a*/ 	.short	(.L_1158 - .L_1157)


	//   ....[0]....
.L_1157:
        /*015c*/ 	.word	0x00000fc0


	//   ....[1]....
        /*0160*/ 	.word	0x000010b0


	//   ....[2]....
        /*0164*/ 	.word	0x00001220


	//   ....[3]....
        /*0168*/ 	.word	0x00001310


	//----- nvinfo : EIATTR_MBARRIER_INSTR_OFFSETS
	.align		4
.L_1158:
        /*016c*/ 	.byte	0x04, 0x39
        /*016e*/ 	.short	(.L_1160 - .L_1159)


	//   ....[0]....
.L_1159:
        /*0170*/ 	.word	0x00000260
        /*0174*/ 	.word	0x000000ff
        /*0178*/ 	.word	0x00038800
        /*017c*/ 	.short	0x0100
        /*017e*/ 	.byte	0x06
	.zero		1


	//   ....[1]....
        /*0180*/ 	.word	0x00000350
        /*0184*/ 	.word	0x000000ff
        /*0188*/ 	.word	0x00038810
        /*018c*/ 	.short	0x0100
        /*018e*/ 	.byte	0x08
	.zero		1


	//   ....[2]....
        /*0190*/ 	.word	0x00000360
        /*0194*/ 	.word	0x000000ff
        /*0198*/ 	.word	0x00038820
        /*019c*/ 	.short	0x0100
        /*019e*/ 	.byte	0x08
	.zero		1


	//   ....[3]....
        /*01a0*/ 	.word	0x00000370
        /*01a4*/ 	.word	0x000000ff
        /*01a8*/ 	.word	0x00038818
        /*01ac*/ 	.short	0x0100
        /*01ae*/ 	.byte	0x08
	.zero		1


	//   ....[4]....
        /*01b0*/ 	.word	0x00000380
        /*01b4*/ 	.word	0x000000ff
        /*01b8*/ 	.word	0x00038828
        /*01bc*/ 	.short	0x0100
        /*01be*/ 	.byte	0x08
	.zero		1


	//   ....[5]....
        /*01c0*/ 	.word	0x000004b0
        /*01c4*/ 	.word	0x000000ff
        /*01c8*/ 	.word	0x00038830
        /*01cc*/ 	.short	0x0100
        /*01ce*/ 	.byte	0x08
	.zero		1


	//   ....[6]....
        /*01d0*/ 	.word	0x000004c0
        /*01d4*/ 	.word	0x000000ff
        /*01d8*/ 	.word	0x00038840
        /*01dc*/ 	.short	0x0100
        /*01de*/ 	.byte	0x08
	.zero		1


	//   ....[7]....
        /*01e0*/ 	.word	0x000004d0
        /*01e4*/ 	.word	0x000000ff
        /*01e8*/ 	.word	0x00038838
        /*01ec*/ 	.short	0x0100
        /*01ee*/ 	.byte	0x08
	.zero		1


	//   ....[8]....
        /*01f0*/ 	.word	0x000004e0
        /*01f4*/ 	.word	0x000000ff
        /*01f8*/ 	.word	0x00038848
        /*01fc*/ 	.short	0x0100
        /*01fe*/ 	.byte	0x08
	.zero		1


	//   ....[9]....
        /*0200*/ 	.word	0x000013e0
        /*0204*/ 	.word	0x00000013
        /*0208*/ 	.word	0x00038800
        /*020c*/ 	.short	0x010a
        /*020e*/ 	.byte	0x3f
	.zero		1


	//   ....[10]....
        /*0210*/ 	.word	0x00001680
        /*0214*/ 	.word	0x00000013
        /*0218*/ 	.word	0x00038800
        /*021c*/ 	.short	0x010a
        /*021e*/ 	.byte	0x3f
	.zero		1


	//   ....[11]....
        /*0220*/ 	.word	0x00001c20
        /*0224*/ 	.word	0x00000003
        /*0228*/ 	.word	0x00038810
        /*022c*/ 	.short	0x010a
        /*022e*/ 	.byte	0x3f
	.zero		1


	//   ....[12]....
        /*0230*/ 	.word	0x00001c60
        /*0234*/ 	.word	0x00000003
        /*0238*/ 	.word	0x00038810
        /*023c*/ 	.short	0x010a
        /*023e*/ 	.byte	0x3f
	.zero		1


	//   ....[13]....
        /*0240*/ 	.word	0x00002e60
        /*0244*/ 	.word	0x00000003
        /*0248*/ 	.word	0x00038830
        /*024c*/ 	.short	0x010a
        /*024e*/ 	.byte	0x3f
	.zero		1


	//   ....[14]....
        /*0250*/ 	.word	0x00002ee0
        /*0254*/ 	.word	0x00000003
        /*0258*/ 	.word	0x00038830
        /*025c*/ 	.short	0x010a
        /*025e*/ 	.byte	0x3f
	.zero		1


	//   ....[15]....
        /*0260*/ 	.word	0x00006370
        /*0264*/ 	.word	0x00000005
        /*0268*/ 	.word	0x00000000
        /*026c*/ 	.short	0x0101
        /*026e*/ 	.byte	0x3f
	.zero		1


	//   ....[16]....
        /*0270*/ 	.word	0x000066e0
        /*0274*/ 	.word	0x00000003
        /*0278*/ 	.word	0x00000000
        /*027c*/ 	.short	0x0101
        /*027e*/ 	.byte	0x3f
	.zero		1


	//   ....[17]....
        /*0280*/ 	.word	0x0000b810
        /*0284*/ 	.word	0x0000000c
        /*0288*/ 	.word	0x00038820
        /*028c*/ 	.short	0x010a
        /*028e*/ 	.byte	0x3f
	.zero		1


	//   ....[18]....
        /*0290*/ 	.word	0x0000be10
        /*0294*/ 	.word	0x0000000c
        /*0298*/ 	.word	0x00038840
        /*029c*/ 	.short	0x010a
        /*029e*/ 	.byte	0x3f
	.zero		1


	//   ....[19]....
        /*02a0*/ 	.word	0x0000c0c0
        /*02a4*/ 	.word	0x0000000c
        /*02a8*/ 	.word	0x00038828
        /*02ac*/ 	.short	0x010a
        /*02ae*/ 	.byte	0x3f
	.zero		1


	//   ....[20]....
        /*02b0*/ 	.word	0x0000c2f0
        /*02b4*/ 	.word	0x0000000c
        /*02b8*/ 	.word	0x00038848
        /*02bc*/ 	.short	0x010a
        /*02be*/ 	.byte	0x3f
	.zero		1


	//   ....[21]....
        /*02c0*/ 	.word	0x0000c570
        /*02c4*/ 	.word	0x0000000c
        /*02c8*/ 	.word	0x00038820
        /*02cc*/ 	.short	0x010a
        /*02ce*/ 	.byte	0x3f
	.zero		1


	//   ....[22]....
        /*02d0*/ 	.word	0x0000c800
        /*02d4*/ 	.word	0x0000000c
        /*02d8*/ 	.word	0x00038840
        /*02dc*/ 	.short	0x010a
        /*02de*/ 	.byte	0x3f
	.zero		1


	//   ....[23]....
        /*02e0*/ 	.word	0x0000ca80
        /*02e4*/ 	.word	0x0000000c
        /*02e8*/ 	.word	0x00038828
        /*02ec*/ 	.short	0x010a
        /*02ee*/ 	.byte	0x3f
	.zero		1


	//   ....[24]....
        /*02f0*/ 	.word	0x0000cce0
        /*02f4*/ 	.word	0x00000004
        /*02f8*/ 	.word	0x00038840
        /*02fc*/ 	.short	0x010a
        /*02fe*/ 	.byte	0x3f
	.zero		1


	//   ....[25]....
        /*0300*/ 	.word	0x0000d160
        /*0304*/ 	.word	0x00000007
        /*0308*/ 	.word	0x00000000
        /*030c*/ 	.short	0x010a
        /*030e*/ 	.byte	0x3f
	.zero		1


	//   ....[26]....
        /*0310*/ 	.word	0x0000d1b0
        /*0314*/ 	.word	0x0000000b
        /*0318*/ 	.word	0x00000000
        /*031c*/ 	.short	0x010a
        /*031e*/ 	.byte	0x3f
	.zero		1


	//   ....[27]....
        /*0320*/ 	.word	0x0000d210
        /*0324*/ 	.word	0x00000009
        /*0328*/ 	.word	0x00000000
        /*032c*/ 	.short	0x010a
        /*032e*/ 	.byte	0x3f
	.zero		1


	//   ....[28]....
        /*0330*/ 	.word	0x0000d240
        /*0334*/ 	.word	0x00000003
        /*0338*/ 	.word	0x00000000
        /*033c*/ 	.short	0x010a
        /*033e*/ 	.byte	0x3f
	.zero		1


	//   ....[29]....
        /*0340*/ 	.word	0x0000d340
        /*0344*/ 	.word	0x00000003
        /*0348*/ 	.word	0x00038800
        /*034c*/ 	.short	0x010a
        /*034e*/ 	.byte	0x3f
	.zero		1


	//   ....[30]....
        /*0350*/ 	.word	0x0000d390
        /*0354*/ 	.word	0x00000003
        /*0358*/ 	.word	0x00038810
        /*035c*/ 	.short	0x010a
        /*035e*/ 	.byte	0x3f
	.zero		1


	//   ....[31]....
        /*0360*/ 	.word	0x0000d3e0
        /*0364*/ 	.word	0x00000003
        /*0368*/ 	.word	0x00038830
        /*036c*/ 	.short	0x010a
        /*036e*/ 	.byte	0x3f
	.zero		1


	//   ....[32]....
        /*0370*/ 	.word	0x0000d430
        /*0374*/ 	.word	0x0000000c
        /*0378*/ 	.word	0x00038820
        /*037c*/ 	.short	0x010a
        /*037e*/ 	.byte	0x3f
	.zero		1


	//   ....[33]....
        /*0380*/ 	.word	0x0000d480
        /*0384*/ 	.word	0x0000000c
        /*0388*/ 	.word	0x00038840
        /*038c*/ 	.short	0x010a
        /*038e*/ 	.byte	0x3f
	.zero		1


	//   ....[34]....
        /*0390*/ 	.word	0x0000d4d0
        /*0394*/ 	.word	0x0000000c
        /*0398*/ 	.word	0x00038828
        /*039c*/ 	.short	0x010a
        /*039e*/ 	.byte	0x3f
	.zero		1


	//   ....[35]....
        /*03a0*/ 	.word	0x0000d520
        /*03a4*/ 	.word	0x0000000c
        /*03a8*/ 	.word	0x00038848
        /*03ac*/ 	.short	0x010a
        /*03ae*/ 	.byte	0x3f
	.zero		1


	//   ....[36]....
        /*03b0*/ 	.word	0x0000d580
        /*03b4*/ 	.word	0x0000000c
        /*03b8*/ 	.word	0x00038820
        /*03bc*/ 	.short	0x010a
        /*03be*/ 	.byte	0x3f
	.zero		1


	//   ....[37]....
        /*03c0*/ 	.word	0x0000d5d0
        /*03c4*/ 	.word	0x0000000c
        /*03c8*/ 	.word	0x00038840
        /*03cc*/ 	.short	0x010a
        /*03ce*/ 	.byte	0x3f
	.zero		1


	//   ....[38]....
        /*03d0*/ 	.word	0x0000d620
        /*03d4*/ 	.word	0x0000000c
        /*03d8*/ 	.word	0x00038828
        /*03dc*/ 	.short	0x010a
        /*03de*/ 	.byte	0x3f
	.zero		1


	//   ....[39]....
        /*03e0*/ 	.word	0x0000d670
        /*03e4*/ 	.word	0x00000004
        /*03e8*/ 	.word	0x00038840
        /*03ec*/ 	.short	0x010a
        /*03ee*/ 	.byte	0x3f
	.zero		1


	//   ....[40]....
        /*03f0*/ 	.word	0x0000d740
        /*03f4*/ 	.word	0x00000007
        /*03f8*/ 	.word	0x00000000
        /*03fc*/ 	.short	0x010a
        /*03fe*/ 	.byte	0x3f
	.zero		1


	//   ....[41]....
        /*0400*/ 	.word	0x0000d790
        /*0404*/ 	.word	0x0000000b
        /*0408*/ 	.word	0x00000000
        /*040c*/ 	.short	0x010a
        /*040e*/ 	.byte	0x3f
	.zero		1


	//   ....[42]....
        /*0410*/ 	.word	0x0000d7e0
        /*0414*/ 	.word	0x00000009
        /*0418*/ 	.word	0x00000000
        /*041c*/ 	.short	0x010a
        /*041e*/ 	.byte	0x3f
	.zero		1


	//----- nvinfo : EIATTR_NUM_MBARRIERS
	.align		4
.L_1160:
        /*0420*/ 	.byte	0x03, 0x38
        /*0422*/ 	.short	0x0009


	//----- nvinfo : EIATTR_EXIT_INSTR_OFFSETS
	.align		4
        /*0424*/ 	.byte	0x04, 0x1c
        /*0426*/ 	.short	(.L_1162 - .L_1161)


	//   ....[0]....
.L_1161:
        /*0428*/ 	.word	0x0000d290


	//----- nvinfo : EIATTR_MAX_THREADS
	.align		4
.L_1162:
        /*042c*/ 	.byte	0x04, 0x05
        /*042e*/ 	.short	(.L_1164 - .L_1163)
.L_1163:
        /*0430*/ 	.word	0x00000180
        /*0434*/ 	.word	0x00000001
        /*0438*/ 	.word	0x00000001


	//----- nvinfo : EIATTR_CRS_STACK_SIZE
	.align		4
.L_1164:
        /*043c*/ 	.byte	0x04, 0x1e
        /*043e*/ 	.short	(.L_1166 - .L_1165)
.L_1165:
        /*0440*/ 	.word	0x00000000


	//----- nvinfo : EIATTR_CBANK_PARAM_SIZE
	.align		4
.L_1166:
        /*0444*/ 	.byte	0x03, 0x19
        /*0446*/ 	.short	0x06f0


	//----- nvinfo : EIATTR_PARAM_CBANK
	.align		4
        /*0448*/ 	.byte	0x04, 0x0a
        /*044a*/ 	.short	(.L_1168 - .L_1167)
	.align		4
.L_1167:
        /*044c*/ 	.word	index@(.nv.constant0._ZN7cutlass13device_kernelIN5flash11enable_sm90INS1_16FlashAttnBwdSm90INS1_25CollectiveMainloopBwdSm90ILi2ELi2ELi2EN4cute5tupleIJNS5_1CILi1EEES8_S8_EEENS6_IJNS7_ILi80EEENS7_ILi128EEESB_EEENS_6half_tEfNS_4arch4Sm90ELb0ELb0ELb0ELb1ELb0ELb1ELb0ELb1ELi2ELi1ELi2ELi1ELb0EEENS1_21CollectiveEpilogueBwdISC_SD_SF_Li256ELb1ELb0ELi1EEENS1_19SingleTileSchedulerILb1ELb0ELb0ELi128EEEEEEEEEvNT_6ParamsE)
        /*0450*/ 	.short	0x0210
        /*0452*/ 	.short	0x06f0


	//----- nvinfo : EIATTR_SW_WAR
	.align		4
.L_1168:
        /*0454*/ 	.byte	0x04, 0x36
        /*0456*/ 	.short	(.L_1170 - .L_1169)
.L_1169:
        /*0458*/ 	.word	0x00000008
.L_1170:


//--------------------- .nv.info._ZN7cutlass13device_kernelIN5flash11enable_sm90INS1_16FlashAttnBwdSm90INS1_25CollectiveMainloopBwdSm90ILi2ELi2ELi2EN4cute5tupleIJNS5_1CILi1EEES8_S8_EEENS6_IJNS7_ILi80EEENS7_ILi128EEESB_EEENS_6half_tEfNS_4arch4Sm90ELb0ELb0ELb0ELb1ELb1ELb1ELb0ELb1ELi2ELi1ELi2ELi1ELb0EEENS1_21CollectiveEpilogueBwdISC_SD_SF_Li256ELb1ELb0ELi1EEENS1_19SingleTileSchedulerILb1ELb0ELb0ELi128EEEEEEEEEvNT_6ParamsE --------------------------
	.section	.nv.info._ZN7cutlass13device_kernelIN5flash11enable_sm90INS1_16FlashAttnBwdSm90INS1_25CollectiveMainloopBwdSm90ILi2ELi2ELi2EN4cute5tupleIJNS5_1CILi1EEES8_S8_EEENS6_IJNS7_ILi80EEENS7_ILi128EEESB_EEENS_6half_tEfNS_4arch4Sm90ELb0ELb0ELb0ELb1ELb1ELb1ELb0ELb1ELi2ELi1ELi2ELi1ELb0EEENS1_21CollectiveEpilogueBwdISC_SD_SF_Li256ELb1ELb0ELi1EEENS1_19SingleTileSchedulerILb1ELb0ELb0ELi128EEEEEEEEEvNT_6ParamsE,"",@"SHT_CUDA_INFO"
	.sectionflags	@""
	.align	4


	//----- nvinfo : EIATTR_CUDA_API_VERSION
	.align		4
        /*0000*/ 	.byte	0x04, 0x37
        /*0002*/ 	.short	(.L_1172 - .L_1171)
.L_1171:
        /*0004*/ 	.word	0x00000082


	//----- nvinfo : EIATTR_KPARAM_INFO
	.align		4
.L_1172:
        /*0008*/ 	.byte	0x04, 0x17
        /*000a*/ 	.short	(.L_1174 - .L_1173)
.L_1173:
        /*000c*/ 	.word	0x00000000
        /*0010*/ 	.short	0x0000
        /*0012*/ 	.short	0x0070
        /*0014*/ 	.byte	0x00, 0xf0, 0x01, 0x1a


	//----- nvinfo : EIATTR_SPARSE_MMA_MASK
	.align		4
.L_1174:
        /*0018*/ 	.byte	0x03, 0x50
        /*001a*/ 	.short	0x0000


	//----- nvinfo : EIATTR_MAXREG_COUNT
	.align		4
        /*001c*/ 	.byte	0x03, 0x1b
        /*001e*/ 	.short	0x00a8


	//----- nvinfo : EIATTR_NUM_BARRIERS
	.align		4
        /*0020*/ 	.byte	0x02, 0x4c
        /*0022*/ 	.byte	0x10
	.zero		1


	//----- nvinfo : EIATTR_EXTERNS
	.align		4
        /*0024*/ 	.byte	0x04, 0x0f
        /*0026*/ 	.short	(.L_1176 - .L_1175)


	//   ....[0]....
	.align		4
.L_1175:
        /*0028*/ 	.word	index@(__assertfail)


	//----- nvinfo : EIATTR_ANNOTATIONS
	.align		4
.L_1176:
        /*002c*/ 	.byte	0x04, 0x55
        /*002e*/ 	.short	(.L_1178 - .L_1177)


	//   ....[0]....
.L_1177:
        /* <DEDUP_REMOVED lines=14> */


	//----- nvinfo : EIATTR_MERCURY_ISA_VERSION
	.align		4
.L_1178:
        /*00f8*/ 	.byte	0x03, 0x5f
        /*00fa*/ 	.short	0x0101


	//----- nvinfo : EIATTR_INT_WARP_WIDE_INSTR_OFFSETS
	.align		4
        /*00fc*/ 	.byte	0x04, 0x31
        /*00fe*/ 	.short	(.L_1180 - .L_1179)


	//   ....[0]....
.L_1179:
        /*0100*/ 	.word	0x00000180


	//   ....[1]....
        /*0104*/ 	.word	0x00000240


	//   ....[2]....
        /*0108*/ 	.word	0x0000ad40


	//   ....[3]....
        /*010c*/ 	.word	0x0000b1b0


	//   ....[4]....
        /*0110*/ 	.word	0x0000b780


	//   ....[5]....
        /*0114*/ 	.word	0x0000bb00


	//----- nvinfo : EIATTR_COOP_GROUP_MASK_REGIDS
	.align		4
.L_1180:
        /*0118*/ 	.byte	0x04, 0x29
        /*011a*/ 	.short	(.L_1182 - .L_1181)


	//   ....[0]....
.L_1181:
        /*011c*/ 	.word	0xffffffff


	//   ....[1]....
        /*0120*/ 	.word	0xffffffff


	//   ....[2]....
        /*0124*/ 	.word	0xffffffff


	//   ....[3]....
        /*0128*/ 	.word	0xffffffff


	//   ....[4]....
        /*012c*/ 	.word	0xffffffff


	//   ....[5]....
        /*0130*/ 	.word	0xffffffff


	//   ....[6]....
        /*0134*/ 	.word	0xffffffff


	//   ....[7]....
        /*0138*/ 	.word	0xffffffff


	//   ....[8]....
        /*013c*/ 	.word	0xffffffff


	//   ....[9]....
        /*0140*/ 	.word	0xffffffff


	//   ....[10]....
        /*0144*/ 	.word	0xffffffff


	//   ....[11]....
        /*0148*/ 	.word	0xffffffff


	//   ....[12]....
        /*014c*/ 	.word	0xffffffff


	//   ....[13]....
        /*0150*/ 	.word	0x0500000f


	//   ....[14]....
        /*0154*/ 	.word	0x0500000f


	//   ....[15]....
        /*0158*/ 	.word	0x0500000f


	//   ....[16]....
        /*015c*/ 	.word	0x0500000f


	//----- nvinfo : EIATTR_COOP_GROUP_INSTR_OFFSETS
	.align		4
.L_1182:
        /*0160*/ 	.byte	0x04, 0x28
        /*0162*/ 	.short	(.L_1184 - .L_1183)


	//   ....[0]....
.L_1183:
        /*0164*/ 	.word	0x00000060


	//   ....[1]....
        /*0168*/ 	.word	0x00000190


	//   ....[2]....
        /*016c*/ 	.word	0x00000220


	//   ....[3]....
        /*0170*/ 	.word	0x000003a0


	//   ....[4]....
        /*0174*/ 	.word	0x00000610


	//   ....[5]....
        /*0178*/ 	.word	0x00001390


	//   ....[6]....
        /*017c*/ 	.word	0x0000a060


	//   ....[7]....
        /*0180*/ 	.word	0x0000a9e0


	//   ....[8]....
        /*0184*/ 	.word	0x0000ac70


	//   ....[9]....
        /*0188*/ 	.word	0x0000aeb0


	//   ....[10]....
        /*018c*/ 	.word	0x0000b0e0


	//   ....[11]....
        /*0190*/ 	.word	0x0000b390


	//   ....[12]....
        /*0194*/ 	.word	0x0000b6c0


	//   ....[13]....
        /*0198*/ 	.word	0x0000dae0


	//   ....[14]....
        /*019c*/ 	.word	0x0000dc60


	//   ....[15]....
        /*01a0*/ 	.word	0x0000dcd0


	//   ....[16]....
        /*01a4*/ 	.word	0x0000dd40


	//----- nvinfo : EIATTR_REG_RECONFIG
	.align		4
.L_1184:
        /*01a8*/ 	.byte	0x01, 0x54
	.zero		2


	//----- nvinfo : EIATTR_SYSCALL_OFFSETS
	.align		4
        /*01ac*/ 	.byte	0x04, 0x46
        /*01ae*/ 	.short	(.L_1186 - .L_1185)


	//   ....[0]....
.L_1185:
        /*01b0*/ 	.word	0x00000fc0


	//   ....[1]....
        /*01b4*/ 	.word	0x000010b0


	//   ....[2]....
        /*01b8*/ 	.word	0x00001220


	//   ....[3]....
        /*01bc*/ 	.word	0x00001310


	//----- nvinfo : EIATTR_MBARRIER_INSTR_OFFSETS
	.align		4
.L_1186:
        /*01c0*/ 	.byte	0x04, 0x39
        /*01c2*/ 	.short	(.L_1188 - .L_1187)


	//   ....[0]....
.L_1187:
        /*01c4*/ 	.word	0x00000260
        /*01c8*/ 	.word	0x000000ff
        /*01cc*/ 	.word	0x00038800
        /*01d0*/ 	.short	0x0100
        /*01d2*/ 	.byte	0x06
	.zero		1


	//   ....[1]....
        /*01d4*/ 	.word	0x00000350
        /*01d8*/ 	.word	0x000000ff
        /*01dc*/ 	.word	0x00038810
        /*01e0*/ 	.short	0x0100
        /*01e2*/ 	.byte	0x08
	.zero		1


	//   ....[2]....
        /*01e4*/ 	.word	0x00000360
        /*01e8*/ 	.word	0x000000ff
        /*01ec*/ 	.word	0x00038820
        /*01f0*/ 	.short	0x0100
        /*01f2*/ 	.byte	0x08
	.zero		1


	//   ....[3]....
        /*01f4*/ 	.word	0x00000370
        /*01f8*/ 	.word	0x000000ff
        /*01fc*/ 	.word	0x00038818
        /*0200*/ 	.short	0x0100
        /*0202*/ 	.byte	0x08
	.zero		1


	//   ....[4]....
        /*0204*/ 	.word	0x00000380
        /*0208*/ 	.word	0x000000ff
        /*020c*/ 	.word	0x00038828
        /*0210*/ 	.short	0x0100
        /*0212*/ 	.byte	0x08
	.zero		1


	//   ....[5]....
        /*0214*/ 	.word	0x000004b0
        /*0218*/ 	.word	0x000000ff
        /*021c*/ 	.word	0x00038830
        /*0220*/ 	.short	0x0100
        /*0222*/ 	.byte	0x08
	.zero		1


	//   ....[6]....
        /*0224*/ 	.word	0x000004c0
        /*0228*/ 	.word	0x000000ff
        /*022c*/ 	.word	0x00038840
        /*0230*/ 	.short	0x0100
        /*0232*/ 	.byte	0x08
	.zero		1


	//   ....[7]....
        /*0234*/ 	.word	0x000004d0
        /*0238*/ 	.word	0x000000ff
        /*023c*/ 	.word	0x00038838
        /*0240*/ 	.short	0x0100
        /*0242*/ 	.byte	0x08
	.zero		1


	//   ....[8]....
        /*0244*/ 	.word	0x000004e0
        /*0248*/ 	.word	0x000000ff
        /*024c*/ 	.word	0x00038848
        /*0250*/ 	.short	0x0100
        /*0252*/ 	.byte	0x08
	.zero		1


	//   ....[9]....
        /*0254*/ 	.word	0x000013e0
        /*0258*/ 	.word	0x00000013
        /*025c*/ 	.word	0x00038800
        /*0260*/ 	.short	0x010a
        /*0262*/ 	.byte	0x3f
	.zero		1


	//   ....[10]....
        /*0264*/ 	.word	0x00001680
        /*0268*/ 	.word	0x00000013
        /*026c*/ 	.word	0x00038800
        /*0270*/ 	.short	0x010a
        /*0272*/ 	.byte	0x3f
	.zero		1


	//   ....[11]....
        /*0274*/ 	.word	0x00001c20
        /*0278*/ 	.word	0x00000003
        /*027c*/ 	.word	0x00038810
        /*0280*/ 	.short	0x010a
        /*0282*/ 	.byte	0x3f
	.zero		1


	//   ....[12]....
        /*0284*/ 	.word	0x00001c60
        /*0288*/ 	.word	0x00000003
        /*028c*/ 	.word	0x00038810
        /*0290*/ 	.short	0x010a
        /*0292*/ 	.byte	0x3f
	.zero		1


	//   ....[13]....
        /*0294*/ 	.word	0x00002e60
        /*0298*/ 	.word	0x00000003
        /*029c*/ 	.word	0x00038830
        /*02a0*/ 	.short	0x010a
        /*02a2*/ 	.byte	0x3f
	.zero		1


	//   ....[14]....
        /*02a4*/ 	.word	0x00002ee0
        /*02a8*/ 	.word	0x00000003
        /*02ac*/ 	.word	0x00038830
        /*02b0*/ 	.short	0x010a
        /*02b2*/ 	.byte	0x3f
	.zero		1


	//   ....[15]....
        /*02b4*/ 	.word	0x00006370
        /*02b8*/ 	.word	0x00000005
        /*02bc*/ 	.word	0x00000000
        /*02c0*/ 	.short	0x0101
        /*02c2*/ 	.byte	0x3f
	.zero		1


	//   ....[16]....
        /*02c4*/ 	.word	0x000066e0
        /*02c8*/ 	.word	0x00000003
        /*02cc*/ 	.word	0x00000000
        /*02d0*/ 	.short	0x0101
        /*02d2*/ 	.byte	0x3f
	.zero		1


	//   ....[17]....
        /*02d4*/ 	.word	0x0000c010
        /*02d8*/ 	.word	0x0000000c
        /*02dc*/ 	.word	0x00038820
        /*02e0*/ 	.short	0x010a
        /*02e2*/ 	.byte	0x3f
	.zero		1


	//   ....[18]....
        /*02e4*/ 	.word	0x0000c610
        /*02e8*/ 	.word	0x0000000c
        /*02ec*/ 	.word	0x00038840
        /*02f0*/ 	.short	0x010a
        /*02f2*/ 	.byte	0x3f
	.zero		1


	//   ....[19]....
        /*02f4*/ 	.word	0x0000c8c0
        /*02f8*/ 	.word	0x0000000c
        /*02fc*/ 	.word	0x00038828
        /*0300*/ 	.short	0x010a
        /*0302*/ 	.byte	0x3f
	.zero		1


	//   ....[20]....
        /*0304*/ 	.word	0x0000caf0
        /*0308*/ 	.word	0x0000000c
        /*030c*/ 	.word	0x00038848
        /*0310*/ 	.short	0x010a
        /*0312*/ 	.byte	0x3f
	.zero		1


	//   ....[21]....
        /*0314*/ 	.word	0x0000cd70
        /*0318*/ 	.word	0x0000000c
        /*031c*/ 	.word	0x00038820
        /*0320*/ 	.short	0x010a
        /*0322*/ 	.byte	0x3f
	.zero		1


	//   ....[22]....
        /*0324*/ 	.word	0x0000d000
        /*0328*/ 	.word	0x0000000c
        /*032c*/ 	.word	0x00038840
        /*0330*/ 	.short	0x010a
        /*0332*/ 	.byte	0x3f
	.zero		1


	//   ....[23]....
        /*0334*/ 	.word	0x0000d280
        /*0338*/ 	.word	0x0000000c
        /*033c*/ 	.word	0x00038828
        /*0340*/ 	.short	0x010a
        /*0342*/ 	.byte	0x3f
	.zero		1


	//   ....[24]....
        /*0344*/ 	.word	0x0000d4e0
        /*0348*/ 	.word	0x00000004
        /*034c*/ 	.word	0x00038840
        /*0350*/ 	.short	0x010a
        /*0352*/ 	.byte	0x3f
	.zero		1


	//   ....[25]....
        /*0354*/ 	.word	0x0000d960
        /*0358*/ 	.word	0x00000007
        /*035c*/ 	.word	0x00000000
        /*0360*/ 	.short	0x010a
        /*0362*/ 	.byte	0x3f
	.zero		1


	//   ....[26]....
        /*0364*/ 	.word	0x0000d9b0
        /*0368*/ 	.word	0x0000000b
        /*036c*/ 	.word	0x00000000
        /*0370*/ 	.short	0x010a
        /*0372*/ 	.byte	0x3f
	.zero		1


	//   ....[27]....
        /*0374*/ 	.word	0x0000da10
        /*0378*/ 	.word	0x00000009
        /*037c*/ 	.word	0x00000000
        /*0380*/ 	.short	0x010a
        /*0382*/ 	.byte	0x3f
	.zero		1


	//   ....[28]....
        /*0384*/ 	.word	0x0000da40
        /*0388*/ 	.word	0x00000003
        /*038c*/ 	.word	0x00000000
        /*0390*/ 	.short	0x010a
        /*0392*/ 	.byte	0x3f
	.zero		1


	//   ....[29]....
        /*0394*/ 	.word	0x0000db40
        /*0398*/ 	.word	0x00000003
        /*039c*/ 	.word	0x00038800
        /*03a0*/ 	.short	0x010a
        /*03a2*/ 	.byte	0x3f
	.zero		1


	//   ....[30]....
        /*03a4*/ 	.word	0x0000db90
        /*03a8*/ 	.word	0x00000003
        /*03ac*/ 	.word	0x00038810
        /*03b0*/ 	.short	0x010a
        /*03b2*/ 	.byte	0x3f
	.zero		1


	//   ....[31]....
        /*03b4*/ 	.word	0x0000dbe0
        /*03b8*/ 	.word	0x00000003
        /*03bc*/ 	.word	0x00038830
        /*03c0*/ 	.short	0x010a
        /*03c2*/ 	.byte	0x3f
	.zero		1


	//   ....[32]....
        /*03c4*/ 	.word	0x0000dd80
        /*03c8*/ 	.word	0x0000000c
        /*03cc*/ 	.word	0x00038820
        /*03d0*/ 	.short	0x010a
        /*03d2*/ 	.byte	0x3f
	.zero		1


	//   ....[33]....
        /*03d4*/ 	.word	0x0000ddd0
        /*03d8*/ 	.word	0x0000000c
        /*03dc*/ 	.word	0x00038840
        /*03e0*/ 	.short	0x010a
        /*03e2*/ 	.byte	0x3f
	.zero		1


	//   ....[34]....
        /*03e4*/ 	.word	0x0000de20
        /*03e8*/ 	.word	0x0000000c
        /*03ec*/ 	.word	0x00038828
        /*03f0*/ 	.short	0x010a
        /*03f2*/ 	.byte	0x3f
	.zero		1


	//   ....[35]....
        /*03f4*/ 	.word	0x0000de70
        /*03f8*/ 	.word	0x0000000c
        /*03fc*/ 	.word	0x00038848
        /*0400*/ 	.short	0x010a
        /*0402*/ 	.byte	0x3f
	.zero		1


	//   ....[36]....
        /*0404*/ 	.word	0x0000ded0
        /*0408*/ 	.word	0x0000000c
        /*040c*/ 	.word	0x00038820
        /*0410*/ 	.short	0x010a
        /*0412*/ 	.byte	0x3f
	.zero		1


	//   ....[37]....
        /*0414*/ 	.word	0x0000df20
        /*0418*/ 	.word	0x0000000c
        /*041c*/ 	.word	0x00038840
        /*0420*/ 	.short	0x010a
        /*0422*/ 	.byte	0x3f
	.zero		1


	//   ....[38]....
        /*0424*/ 	.word	0x0000df70
        /*0428*/ 	.word	0x0000000c
        /*042c*/ 	.word	0x00038828
        /*0430*/ 	.short	0x010a
        /*0432*/ 	.byte	0x3f
	.zero		1


	//   ....[39]....
        /*0434*/ 	.word	0x0000dfc0
        /*0438*/ 	.word	0x00000004
        /*043c*/ 	.word	0x00038840
        /*0440*/ 	.short	0x010a
        /*0442*/ 	.byte	0x3f
	.zero		1


	//   ....[40]....
        /*0444*/ 	.word	0x0000e090
        /*0448*/ 	.word	0x00000007
        /*044c*/ 	.word	0x00000000
        /*0450*/ 	.short	0x010a
        /*0452*/ 	.byte	0x3f
	.zero		1


	//   ....[41]....
        /*0454*/ 	.word	0x0000e0e0
        /*0458*/ 	.word	0x0000000b
        /*045c*/ 	.word	0x00000000
        /*0460*/ 	.short	0x010a
        /*0462*/ 	.byte	0x3f
	.zero		1


	//   ....[42]....
        /*0464*/ 	.word	0x0000e130
        /*0468*/ 	.word	0x00000009
        /*046c*/ 	.word	0x00000000
        /*0470*/ 	.short	0x010a
        /*0472*/ 	.byte	0x3f
	.zero		1


	//----- nvinfo : EIATTR_NUM_MBARRIERS
	.align		4
.L_1188:
        /*0474*/ 	.byte	0x03, 0x38
        /*0476*/ 	.short	0x0009


	//----- nvinfo : EIATTR_EXIT_INSTR_OFFSETS
	.align		4
        /*0478*/ 	.byte	0x04, 0x1c
        /*047a*/ 	.short	(.L_1190 - .L_1189)


	//   ....[0]....
.L_1189:
        /*047c*/ 	.word	0x0000da90


	//----- nvinfo : EIATTR_MAX_THREADS
	.align		4
.L_1190:
        /*0480*/ 	.byte	0x04, 0x05
        /*0482*/ 	.short	(.L_1192 - .L_1191)
.L_1191:
        /*0484*/ 	.word	0x00000180
        /*0488*/ 	.word	0x00000001
        /*048c*/ 	.word	0x00000001


	//----- nvinfo : EIATTR_CRS_STACK_SIZE
	.align		4
.L_1192:
        /*0490*/ 	.byte	0x04, 0x1e
        /*0492*/ 	.short	(.L_1194 - .L_1193)
.L_1193:
        /*0494*/ 	.word	0x00000000


	//----- nvinfo : EIATTR_CBANK_PARAM_SIZE
	.align		4
.L_1194:
        /*0498*/ 	.byte	0x03, 0x19
        /*049a*/ 	.short	0x06f0


	//----- nvinfo : EIATTR_PARAM_CBANK
	.align		4
        /*049c*/ 	.byte	0x04, 0x0a
        /*049e*/ 	.short	(.L_1196 - .L_1195)
	.align		4
.L_1195:
        /*04a0*/ 	.word	index@(.nv.constant0._ZN7cutlass13device_kernelIN5flash11enable_sm90INS1_16FlashAttnBwdSm90INS1_25CollectiveMainloopBwdSm90ILi2ELi2ELi2EN4cute5tupleIJNS5_1CILi1EEES8_S8_EEENS6_IJNS7_ILi80EEENS7_ILi128EEESB_EEENS_6half_tEfNS_4arch4Sm90ELb0ELb0ELb0ELb1ELb1ELb1ELb0ELb1ELi2ELi1ELi2ELi1ELb0EEENS1_21CollectiveEpilogueBwdISC_SD_SF_Li256ELb1ELb0ELi1EEENS1_19SingleTileSchedulerILb1ELb0ELb0ELi128EEEEEEEEEvNT_6ParamsE)
        /*04a4*/ 	.short	0x0210
        /*04a6*/ 	.short	0x06f0


	//----- nvinfo : EIATTR_SW_WAR
	.align		4
.L_1196:
        /*04a8*/ 	.byte	0x04, 0x36
        /*04aa*/ 	.short	(.L_1198 - .L_1197)
.L_1197:
        /*04ac*/ 	.word	0x00000008
.L_1198:


//--------------------- .nv.info._ZN7cutlass13device_kernelIN5flash11enable_sm90INS1_16FlashAttnBwdSm90INS1_25CollectiveMainloopBwdSm90ILi2ELi2ELi2EN4cute5tupleIJNS5_1CILi1EEES8_S8_EEENS6_IJNS7_ILi80EEENS7_ILi128EEESB_EEENS_6half_tEfNS_4arch4Sm90ELb0ELb0ELb0ELb1ELb0ELb1ELb0ELb1ELi2ELi1ELi2ELi1ELb0EEENS1_24CollectiveEpilogueBwdGQAISC_fSF_Li256ELb1ELb0EEENS1_19SingleTileSchedulerILb1ELb0ELb0ELi128EEEEEEEEEvNT_6ParamsE --------------------------
	.section	.nv.info._ZN7cutlass13device_kernelIN5flash11enable_sm90INS1_16FlashAttnBwdSm90INS1_25CollectiveMainloopBwdSm90ILi2ELi2ELi2EN4cute5tupleIJNS5_1CILi1EEES8_S8_EEENS6_IJNS7_ILi80EEENS7_ILi128EEESB_EEENS_6half_tEfNS_4arch4Sm90ELb0ELb0ELb0ELb1ELb0ELb1ELb0ELb1ELi2ELi1ELi2ELi1ELb0EEENS1_24CollectiveEpilogueBwdGQAISC_fSF_Li256ELb1ELb0EEENS1_19SingleTileSchedulerILb1ELb0ELb0ELi128EEEEEEEEEvNT_6ParamsE,"",@"SHT_CUDA_INFO"
	.sectionflags	@""
	.align	4


	//----- nvinfo : EIATTR_CUDA_API_VERSION
	.align		4
        /*0000*/ 	.byte	0x04, 0x37
        /*0002*/ 	.short	(.L_1200 - .L_1199)
.L_1199:
        /*0004*/ 	.word	0x00000082


	//----- nvinfo : EIATTR_KPARAM_INFO
	.align		4
.L_1200:
        /*0008*/ 	.byte	0x04, 0x17
        /*000a*/ 	.short	(.L_1202 - .L_1201)
.L_1201:
        /*000c*/ 	.word	0x00000000
        /*0010*/ 	.short	0x0000
        /*0012*/ 	.short	0x0070
        /*0014*/ 	.byte	0x00, 0xf0, 0x01, 0x1a


	//----- nvinfo : EIATTR_SPARSE_MMA_MASK
	.align		4
.L_1202:
        /*0018*/ 	.byte	0x03, 0x50
        /*001a*/ 	.short	0x0000


	//----- nvinfo : EIATTR_MAXREG_COUNT
	.align		4
        /*001c*/ 	.byte	0x03, 0x1b
        /*001e*/ 	.short	0x00a8


	//----- nvinfo : EIATTR_NUM_BARRIERS
	.align		4
        /*0020*/ 	.byte	0x02, 0x4c
        /*0022*/ 	.byte	0x10
	.zero		1


	//----- nvinfo : EIATTR_EXTERNS
	.align		4
        /*0024*/ 	.byte	0x04, 0x0f
        /*0026*/ 	.short	(.L_1204 - .L_1203)


	//   ....[0]....
	.align		4
.L_1203:
        /*0028*/ 	.word	index@(__assertfail)


	//----- nvinfo : EIATTR_ANNOTATIONS
	.align		4
.L_1204:
        /*002c*/ 	.byte	0x04, 0x55
        /*002e*/ 	.short	(.L_1206 - .L_1205)


	//   ....[0]....
.L_1205:
        /* <DEDUP_REMOVED lines=12> */
        /*00e4*/ 	.byte	0x30, 0x9c, 0x00, 0x00, 0x01, 0x00, 0x00, 0x00, 0xe0, 0xa4, 0x00, 0x00


	//----- nvinfo : EIATTR_MERCURY_ISA_VERSION
	.align		4
.L_1206:
        /*00f0*/ 	.byte	0x03, 0x5f
        /*00f2*/ 	.short	0x0101


	//----- nvinfo : EIATTR_INT_WARP_WIDE_INSTR_OFFSETS
	.align		4
        /*00f4*/ 	.byte	0x04, 0x31
        /*00f6*/ 	.short	(.L_1208 - .L_1207)


	//   ....[0]....
.L_1207:
        /*00f8*/ 	.word	0x00000180


	//   ....[1]....
        /*00fc*/ 	.word	0x00000240


	//   ....[2]....
        /*0100*/ 	.word	0x00008770


	//----- nvinfo : EIATTR_COOP_GROUP_MASK_REGIDS
	.align		4
.L_1208:
        /*0104*/ 	.byte	0x04, 0x29
        /*0106*/ 	.short	(.L_1210 - .L_1209)


	//   ....[0]....
.L_1209:
        /*0108*/ 	.word	0xffffffff


	//   ....[1]....
        /*010c*/ 	.word	0xffffffff


	//   ....[2]....
        /*0110*/ 	.word	0xffffffff


	//   ....[3]....
        /*0114*/ 	.word	0xffffffff


	//   ....[4]....
        /*0118*/ 	.word	0xffffffff


	//   ....[5]....
        /*011c*/ 	.word	0xffffffff


	//   ....[6]....
        /*0120*/ 	.word	0xffffffff


	//   ....[7]....
        /*0124*/ 	.word	0x0500000f


	//----- nvinfo : EIATTR_COOP_GROUP_INSTR_OFFSETS
	.align		4
.L_1210:
        /*0128*/ 	.byte	0x04, 0x28
        /*012a*/ 	.short	(.L_1212 - .L_1211)


	//   ....[0]....
.L_1211:
        /*012c*/ 	.word	0x00000060


	//   ....[1]....
        /*0130*/ 	.word	0x00000190


	//   ....[2]....
        /*0134*/ 	.word	0x00000220


	//   ....[3]....
        /*0138*/ 	.word	0x000003a0


	//   ....[4]....
        /*013c*/ 	.word	0x00000610


	//   ....[5]....
        /*0140*/ 	.word	0x00001370


	//   ....[6]....
        /*0144*/ 	.word	0x000074d0


	//   ....[7]....
        /*0148*/ 	.word	0x0000a750


	//----- nvinfo : EIATTR_REG_RECONFIG
	.align		4
.L_1212:
        /*014c*/ 	.byte	0x01, 0x54
	.zero		2


	//----- nvinfo : EIATTR_SYSCALL_OFFSETS
	.align		4
        /*0150*/ 	.byte	0x04, 0x46
        /*0152*/ 	.short	(.L_1214 - .L_1213)


	//   ....[0]....
.L_1213:
        /*0154*/ 	.word	0x00000fa0


	//   ....[1]....
        /*0158*/ 	.word	0x00001090


	//   ....[2]....
        /*015c*/ 	.word	0x00001200


	//   ....[3]....
        /*0160*/ 	.word	0x000012f0


	//----- nvinfo : EIATTR_MBARRIER_INSTR_OFFSETS
	.align		4
.L_1214:
        /*0164*/ 	.byte	0x04, 0x39
        /*0166*/ 	.short	(.L_1216 - .L_1215)


	//   ....[0]....
.L_1215:
        /*0168*/ 	.word	0x00000260
        /*016c*/ 	.word	0x000000ff
        /*0170*/ 	.word	0x00038800
        /*0174*/ 	.short	0x0100
        /*0176*/ 	.byte	0x06
	.zero		1


	//   ....[1]....
        /*0178*/ 	.word	0x00000350
        /*017c*/ 	.word	0x000000ff
        /*0180*/ 	.word	0x00038810
        /*0184*/ 	.short	0x0100
        /*0186*/ 	.byte	0x08
	.zero		1


	//   ....[2]....
        /*0188*/ 	.word	0x00000360
        /*018c*/ 	.word	0x000000ff
        /*0190*/ 	.word	0x00038820
        /*0194*/ 	.short	0x0100
        /*0196*/ 	.byte	0x08
	.zero		1


	//   ....[3]....
        /*0198*/ 	.word	0x00000370
        /*019c*/ 	.word	0x000000ff
        /*01a0*/ 	.word	0x00038818
        /*01a4*/ 	.short	0x0100
        /*01a6*/ 	.byte	0x08
	.zero		1


	//   ....[4]....
        /*01a8*/ 	.word	0x00000380
        /*01ac*/ 	.word	0x000000ff
        /*01b0*/ 	.word	0x00038828
        /*01b4*/ 	.short	0x0100
        /*01b6*/ 	.byte	0x08
	.zero		1


	//   ....[5]....
        /*01b8*/ 	.word	0x000004b0
        /*01bc*/ 	.word	0x000000ff
        /*01c0*/ 	.word	0x00038830
        /*01c4*/ 	.short	0x0100
        /*01c6*/ 	.byte	0x08
	.zero		1


	//   ....[6]....
        /*01c8*/ 	.word	0x000004c0
        /*01cc*/ 	.word	0x000000ff
        /*01d0*/ 	.word	0x00038840
        /*01d4*/ 	.short	0x0100
        /*01d6*/ 	.byte	0x08
	.zero		1


	//   ....[7]....
        /*01d8*/ 	.word	0x000004d0
        /*01dc*/ 	.word	0x000000ff
        /*01e0*/ 	.word	0x00038838
        /*01e4*/ 	.short	0x0100
        /*01e6*/ 	.byte	0x08
	.zero		1


	//   ....[8]....
        /*01e8*/ 	.word	0x000004e0
        /*01ec*/ 	.word	0x000000ff
        /*01f0*/ 	.word	0x00038848
        /*01f4*/ 	.short	0x0100
        /*01f6*/ 	.byte	0x08
	.zero		1


	//   ....[9]....
        /*01f8*/ 	.word	0x000013c0
        /*01fc*/ 	.word	0x00000013
        /*0200*/ 	.word	0x00038800
        /*0204*/ 	.short	0x010a
        /*0206*/ 	.byte	0x3f
	.zero		1


	//   ....[10]....
        /*0208*/ 	.word	0x00001660
        /*020c*/ 	.word	0x00000013
        /*0210*/ 	.word	0x00038800
        /*0214*/ 	.short	0x010a
        /*0216*/ 	.byte	0x3f
	.zero		1


	//   ....[11]....
        /*0218*/ 	.word	0x00001c00
        /*021c*/ 	.word	0x00000003
        /*0220*/ 	.word	0x00038810
        /*0224*/ 	.short	0x010a
        /*0226*/ 	.byte	0x3f
	.zero		1


	//   ....[12]....
        /*0228*/ 	.word	0x00001c40
        /*022c*/ 	.word	0x00000003
        /*0230*/ 	.word	0x00038810
        /*0234*/ 	.short	0x010a
        /*0236*/ 	.byte	0x3f
	.zero		1


	//   ....[13]....
        /*0238*/ 	.word	0x00002e40
        /*023c*/ 	.word	0x00000003
        /*0240*/ 	.word	0x00038830
        /*0244*/ 	.short	0x010a
        /*0246*/ 	.byte	0x3f
	.zero		1


	//   ....[14]....
        /*0248*/ 	.word	0x00002ec0
        /*024c*/ 	.word	0x00000003
        /*0250*/ 	.word	0x00038830
        /*0254*/ 	.short	0x010a
        /*0256*/ 	.byte	0x3f
	.zero		1


	//   ....[15]....
        /*0258*/ 	.word	0x00006350
        /*025c*/ 	.word	0x00000005
        /*0260*/ 	.word	0x00000000
        /*0264*/ 	.short	0x0101
        /*0266*/ 	.byte	0x3f
	.zero		1


	//   ....[16]....
        /*0268*/ 	.word	0x000066c0
        /*026c*/ 	.word	0x00000003
        /*0270*/ 	.word	0x00000000
        /*0274*/ 	.short	0x0101
        /*0276*/ 	.byte	0x3f
	.zero		1


	//   ....[17]....
        /*0278*/ 	.word	0x00008c80
        /*027c*/ 	.word	0x0000000c
        /*0280*/ 	.word	0x00038820
        /*0284*/ 	.short	0x010a
        /*0286*/ 	.byte	0x3f
	.zero		1


	//   ....[18]....
        /*0288*/ 	.word	0x00009280
        /*028c*/ 	.word	0x0000000c
        /*0290*/ 	.word	0x00038840
        /*0294*/ 	.short	0x010a
        /*0296*/ 	.byte	0x3f
	.zero		1


	//   ....[19]....
        /*0298*/ 	.word	0x00009530
        /*029c*/ 	.word	0x0000000c
        /*02a0*/ 	.word	0x00038828
        /*02a4*/ 	.short	0x010a
        /*02a6*/ 	.byte	0x3f
	.zero		1


	//   ....[20]....
        /*02a8*/ 	.word	0x00009760
        /*02ac*/ 	.word	0x0000000c
        /*02b0*/ 	.word	0x00038848
        /*02b4*/ 	.short	0x010a
        /*02b6*/ 	.byte	0x3f
	.zero		1


	//   ....[21]....
        /*02b8*/ 	.word	0x000099e0
        /*02bc*/ 	.word	0x0000000c
        /*02c0*/ 	.word	0x00038820
        /*02c4*/ 	.short	0x010a
        /*02c6*/ 	.byte	0x3f
	.zero		1


	//   ....[22]....
        /*02c8*/ 	.word	0x00009c70
        /*02cc*/ 	.word	0x0000000c
        /*02d0*/ 	.word	0x00038840
        /*02d4*/ 	.short	0x010a
        /*02d6*/ 	.byte	0x3f
	.zero		1


	//   ....[23]....
        /*02d8*/ 	.word	0x00009ef0
        /*02dc*/ 	.word	0x0000000c
        /*02e0*/ 	.word	0x00038828
        /*02e4*/ 	.short	0x010a
        /*02e6*/ 	.byte	0x3f
	.zero		1


	//   ....[24]....
        /*02e8*/ 	.word	0x0000a150
        /*02ec*/ 	.word	0x00000004
        /*02f0*/ 	.word	0x00038840
        /*02f4*/ 	.short	0x010a
        /*02f6*/ 	.byte	0x3f
	.zero		1


	//   ....[25]....
        /*02f8*/ 	.word	0x0000a5d0
        /*02fc*/ 	.word	0x00000007
        /*0300*/ 	.word	0x00000000
        /*0304*/ 	.short	0x010a
        /*0306*/ 	.byte	0x3f
	.zero		1


	//   ....[26]....
        /*0308*/ 	.word	0x0000a620
        /*030c*/ 	.word	0x0000000b
        /*0310*/ 	.word	0x00000000
        /*0314*/ 	.short	0x010a
        /*0316*/ 	.byte	0x3f
	.zero		1


	//   ....[27]....
        /*0318*/ 	.word	0x0000a680
        /*031c*/ 	.word	0x00000009
        /*0320*/ 	.word	0x00000000
        /*0324*/ 	.short	0x010a
        /*0326*/ 	.byte	0x3f
	.zero		1


	//   ....[28]....
        /*0328*/ 	.word	0x0000a6b0
        /*032c*/ 	.word	0x00000003
        /*0330*/ 	.word	0x00000000
        /*0334*/ 	.short	0x010a
        /*0336*/ 	.byte	0x3f
	.zero		1


	//   ....[29]....
        /*0338*/ 	.word	0x0000a7b0
        /*033c*/ 	.word	0x00000003
        /*0340*/ 	.word	0x00038800
        /*0344*/ 	.short	0x010a
        /*0346*/ 	.byte	0x3f
	.zero		1


	//   ....[30]....
        /*0348*/ 	.word	0x0000a800
        /*034c*/ 	.word	0x00000003
        /*0350*/ 	.word	0x00038810
        /*0354*/ 	.short	0x010a
        /*0356*/ 	.byte	0x3f
	.zero		1


	//   ....[31]....
        /*0358*/ 	.word	0x0000a850
        /*035c*/ 	.word	0x00000003
        /*0360*/ 	.word	0x00038830
        /*0364*/ 	.short	0x010a
        /*0366*/ 	.byte	0x3f
	.zero		1


	//   ....[32]....
        /*0368*/ 	.word	0x0000a8a0
        /*036c*/ 	.word	0x0000000c
        /*0370*/ 	.word	0x00038820
        /*0374*/ 	.short	0x010a
        /*0376*/ 	.byte	0x3f
	.zero		1


	//   ....[33]....
        /*0378*/ 	.word	0x0000a8f0
        /*037c*/ 	.word	0x0000000c
        /*0380*/ 	.word	0x00038840
        /*0384*/ 	.short	0x010a
        /*0386*/ 	.byte	0x3f
	.zero		1


	//   ....[34]....
        /*0388*/ 	.word	0x0000a940
        /*038c*/ 	.word	0x0000000c
        /*0390*/ 	.word	0x00038828
        /*0394*/ 	.short	0x010a
        /*0396*/ 	.byte	0x3f
	.zero		1


	//   ....[35]....
        /*0398*/ 	.word	0x0000a990
        /*039c*/ 	.word	0x0000000c
        /*03a0*/ 	.word	0x00038848
        /*03a4*/ 	.short	0x010a
        /*03a6*/ 	.byte	0x3f
	.zero		1


	//   ....[36]....
        /*03a8*/ 	.word	0x0000a9f0
        /*03ac*/ 	.word	0x0000000c
        /*03b0*/ 	.word	0x00038820
        /*03b4*/ 	.short	0x010a
        /*03b6*/ 	.byte	0x3f
	.zero		1


	//   ....[37]....
        /*03b8*/ 	.word	0x0000aa40
        /*03bc*/ 	.word	0x0000000c
        /*03c0*/ 	.word	0x00038840
        /*03c4*/ 	.short	0x010a
        /*03c6*/ 	.byte	0x3f
	.zero		1


	//   ....[38]....
        /*03c8*/ 	.word	0x0000aa90
        /*03cc*/ 	.word	0x0000000c
        /*03d0*/ 	.word	0x00038828
        /*03d4*/ 	.short	0x010a
        /*03d6*/ 	.byte	0x3f
	.zero		1


	//   ....[39]....
        /*03d8*/ 	.word	0x0000aae0
        /*03dc*/ 	.word	0x00000004
        /*03e0*/ 	.word	0x00038840
        /*03e4*/ 	.short	0x010a
        /*03e6*/ 	.byte	0x3f
	.zero		1


	//   ....[40]....
        /*03e8*/ 	.word	0x0000abc0
        /*03ec*/ 	.word	0x00000007
        /*03f0*/ 	.word	0x00000000
        /*03f4*/ 	.short	0x010a
        /*03f6*/ 	.byte	0x3f
	.zero		1


	//   ....[41]....
        /*03f8*/ 	.word	0x0000ac10
        /*03fc*/ 	.word	0x0000000b
        /*0400*/ 	.word	0x00000000
        /*0404*/ 	.short	0x010a
        /*0406*/ 	.byte	0x3f
	.zero		1


	//   ....[42]....
        /*0408*/ 	.word	0x0000ac60
        /*040c*/ 	.word	0x00000009
        /*0410*/ 	.word	0x00000000
        /*0414*/ 	.short	0x010a
        /*0416*/ 	.byte	0x3f
	.zero		1


	//----- nvinfo : EIATTR_NUM_MBARRIERS
	.align		4
.L_1216:
        /*0418*/ 	.byte	0x03, 0x38
        /*041a*/ 	.short	0x0009


	//----- nvinfo : EIATTR_EXIT_INSTR_OFFSETS
	.align		4
        /*041c*/ 	.byte	0x04, 0x1c
        /*041e*/ 	.short	(.L_1218 - .L_1217)


	//   ....[0]....
.L_1217:
        /*0420*/ 	.word	0x0000a700


	//----- nvinfo : EIATTR_MAX_THREADS
	.align		4
.L_1218:
        /*0424*/ 	.byte	0x04, 0x05
        /*0426*/ 	.short	(.L_1220 - .L_1219)
.L_1219:
        /*0428*/ 	.word	0x00000180
        /*042c*/ 	.word	0x00000001
        /*0430*/ 	.word	0x00000001


	//----- nvinfo : EIATTR_CRS_STACK_SIZE
	.align		4
.L_1220:
        /*0434*/ 	.byte	0x04, 0x1e
        /*0436*/ 	.short	(.L_1222 - .L_1221)
.L_1221:
        /*0438*/ 	.word	0x00000000


	//----- nvinfo : EIATTR_CBANK_PARAM_SIZE
	.align		4
.L_1222:
        /*043c*/ 	.byte	0x03, 0x19
        /*043e*/ 	.short	0x06f0


	//----- nvinfo : EIATTR_PARAM_CBANK
	.align		4
        /*0440*/ 	.byte	0x04, 0x0a
        /*0442*/ 	.short	(.L_1224 - .L_1223)
	.align		4
.L_1223:
        /*0444*/ 	.word	index@(.nv.constant0._ZN7cutlass13device_kernelIN5flash11enable_sm90INS1_16FlashAttnBwdSm90INS1_25CollectiveMainloopBwdSm90ILi2ELi2ELi2EN4cute5tupleIJNS5_1CILi1EEES8_S8_EEENS6_IJNS7_ILi80EEENS7_ILi128EEESB_EEENS_6half_tEfNS_4arch4Sm90ELb0ELb0ELb0ELb1ELb0ELb1ELb0ELb1ELi2ELi1ELi2ELi1ELb0EEENS1_24CollectiveEpilogueBwdGQAISC_fSF_Li256ELb1ELb0EEENS1_19SingleTileSchedulerILb1ELb0ELb0ELi128EEEEEEEEEvNT_6ParamsE)
        /*0448*/ 	.short	0x0210
        /*044a*/ 	.short	0x06f0


	//----- nvinfo : EIATTR_SW_WAR
	.align		4
.L_1224:
        /*044c*/ 	.byte	0x04, 0x36
        /*044e*/ 	.short	(.L_1226 - .L_1225)
.L_1225:
        /*0450*/ 	.word	0x00000008
.L_1226:


//--------------------- .nv.info._ZN7cutlass13device_kernelIN5flash32FlashAttnBwdPostprocessConvertdQIN4cute5tupleIJNS3_1CILi80EEENS5_ILi128EEEEEENS_6half_tEfNS_4arch4Sm90ELi256ENS3_8TiledMMAINS3_8MMA_AtomIJNS3_4SM904GMMA25MMA_64x16x16_F32F16F16_SSILNSF_5MajorE1ELSH_0ELNSF_7ScaleInE1ELSI_1EEEEEENS3_6LayoutINS4_IJNS5_ILi2EEENS5_ILi1EEESN_EEENS4_IJSN_NS5_ILi0EEESP_EEEEENS4_IJNS3_10UnderscoreESS_SS_EEEEELb1EEEEEvNT_6ParamsE --------------------------
	.section	.nv.info._ZN7cutlass13device_kernelIN5flash32FlashAttnBwdPostprocessConvertdQIN4cute5tupleIJNS3_1CILi80EEENS5_ILi128EEEEEENS_6half_tEfNS_4arch4Sm90ELi256ENS3_8TiledMMAINS3_8MMA_AtomIJNS3_4SM904GMMA25MMA_64x16x16_F32F16F16_SSILNSF_5MajorE1ELSH_0ELNSF_7ScaleInE1ELSI_1EEEEEENS3_6LayoutINS4_IJNS5_ILi2EEENS5_ILi1EEESN_EEENS4_IJSN_NS5_ILi0EEESP_EEEEENS4_IJNS3_10UnderscoreESS_SS_EEEEELb1EEEEEvNT_6ParamsE,"",@"SHT_CUDA_INFO"
	.sectionflags	@""
	.align	4


	//----- nvinfo : EIATTR_CUDA_API_VERSION
	.align		4
        /*0000*/ 	.byte	0x04, 0x37
        /*0002*/ 	.short	(.L_1228 - .L_1227)
.L_1227:
        /*0004*/ 	.word	0x00000082


	//----- nvinfo : EIATTR_KPARAM_INFO
	.align		4
.L_1228:
        /*0008*/ 	.byte	0x04, 0x17
        /*000a*/ 	.short	(.L_1230 - .L_1229)
.L_1229:
        /*000c*/ 	.word	0x00000000
        /*0010*/ 	.short	0x0000
        /*0012*/ 	.short	0x0000
        /*0014*/ 	.byte	0x00, 0xf0, 0xc1, 0x01


	//----- nvinfo : EIATTR_SPARSE_MMA_MASK
	.align		4
.L_1230:
        /*0018*/ 	.byte	0x03, 0x50
        /*001a*/ 	.short	0x0000


	//----- nvinfo : EIATTR_MAXREG_COUNT
	.align		4
        /*001c*/ 	.byte	0x03, 0x1b
        /*001e*/ 	.short	0x0080


	//----- nvinfo : EIATTR_NUM_BARRIERS
	.align		4
        /*0020*/ 	.byte	0x02, 0x4c
        /*0022*/ 	.byte	0x01
	.zero		1


	//----- nvinfo : EIATTR_MERCURY_ISA_VERSION
	.align		4
        /*0024*/ 	.byte	0x03, 0x5f
        /*0026*/ 	.short	0x0101


	//----- nvinfo : EIATTR_MBARRIER_INSTR_OFFSETS
	.align		4
        /*0028*/ 	.byte	0x04, 0x39
        /*002a*/ 	.short	(.L_1232 - .L_1231)


	//   ....[0]....
.L_1231:
        /*002c*/ 	.word	0x00000490
        /*0030*/ 	.word	0x000000ff
        /*0034*/ 	.word	0x0000f000
        /*0038*/ 	.short	0x0100
        /*003a*/ 	.byte	0x06
	.zero		1


	//   ....[1]....
        /*003c*/ 	.word	0x000005a0
        /*0040*/ 	.word	0x00000002
        /*0044*/ 	.word	0x0000f000
        /*0048*/ 	.short	0x010a
        /*004a*/ 	.byte	0x3f
	.zero		1


	//----- nvinfo : EIATTR_NUM_MBARRIERS
	.align		4
.L_1232:
        /*004c*/ 	.byte	0x03, 0x38
        /*004e*/ 	.short	0x0001


	//----- nvinfo : EIATTR_EXIT_INSTR_OFFSETS
	.align		4
        /*0050*/ 	.byte	0x04, 0x1c
        /*0052*/ 	.short	(.L_1234 - .L_1233)


	//   ....[0]....
.L_1233:
        /*0054*/ 	.word	0x000001a0


	//   ....[1]....
        /*0058*/ 	.word	0x000013c0


	//   ....[2]....
        /*005c*/ 	.word	0x000014a0


	//----- nvinfo : EIATTR_MAX_THREADS
	.align		4
.L_1234:
        /*0060*/ 	.byte	0x04, 0x05
        /*0062*/ 	.short	(.L_1236 - .L_1235)
.L_1235:
        /*0064*/ 	.word	0x00000100
        /*0068*/ 	.word	0x00000001
        /*006c*/ 	.word	0x00000001


	//----- nvinfo : EIATTR_CRS_STACK_SIZE
	.align		4
.L_1236:
        /*0070*/ 	.byte	0x04, 0x1e
        /*0072*/ 	.short	(.L_1238 - .L_1237)
.L_1237:
        /*0074*/ 	.word	0x00000000


	//----- nvinfo : EIATTR_CBANK_PARAM_SIZE
	.align		4
.L_1238:
        /*0078*/ 	.byte	0x03, 0x19
        /*007a*/ 	.short	0x0070


	//----- nvinfo : EIATTR_PARAM_CBANK
	.align		4
        /*007c*/ 	.byte	0x04, 0x0a
        /*007e*/ 	.short	(.L_1240 - .L_1239)
	.align		4
.L_1239:
        /*0080*/ 	.word	index@(.nv.constant0._ZN7cutlass13device_kernelIN5flash32FlashAttnBwdPostprocessConvertdQIN4cute5tupleIJNS3_1CILi80EEENS5_ILi128EEEEEENS_6half_tEfNS_4arch4Sm90ELi256ENS3_8TiledMMAINS3_8MMA_AtomIJNS3_4SM904GMMA25MMA_64x16x16_F32F16F16_SSILNSF_5MajorE1ELSH_0ELNSF_7ScaleInE1ELSI_1EEEEEENS3_6LayoutINS4_IJNS5_ILi2EEENS5_ILi1EEESN_EEENS4_IJSN_NS5_ILi0EEESP_EEEEENS4_IJNS3_10UnderscoreESS_SS_EEEEELb1EEEEEvNT_6ParamsE)
        /*0084*/ 	.short	0x0210
        /*0086*/ 	.short	0x0070


	//----- nvinfo : EIATTR_SW_WAR
	.align		4
.L_1240:
        /*0088*/ 	.byte	0x04, 0x36
        /*008a*/ 	.short	(.L_1242 - .L_1241)
.L_1241:
        /*008c*/ 	.word	0x00000008
.L_1242:


//--------------------- .nv.info._ZN7cutlass13device_kernelIN5flash11enable_sm90INS1_16FlashAttnBwdSm90INS1_25CollectiveMainloopBwdSm90ILi2ELi2ELi2EN4cute5tupleIJNS5_1CILi1EEES8_S8_EEENS6_IJNS7_ILi80EEENS7_ILi128EEESB_EEENS_6half_tEfNS_4arch4Sm90ELb0ELb0ELb0ELb1ELb1ELb1ELb0ELb1ELi2ELi1ELi2ELi1ELb0EEENS1_24CollectiveEpilogueBwdGQAISC_fSF_Li256ELb1ELb1EEENS1_19SingleTileSchedulerILb1ELb0ELb0ELi128EEEEEEEEEvNT_6ParamsE --------------------------
	.section	.nv.info._ZN7cutlass13device_kernelIN5flash11enable_sm90INS1_16FlashAttnBwdSm90INS1_25CollectiveMainloopBwdSm90ILi2ELi2ELi2EN4cute5tupleIJNS5_1CILi1EEES8_S8_EEENS6_IJNS7_ILi80EEENS7_ILi128EEESB_EEENS_6half_tEfNS_4arch4Sm90ELb0ELb0ELb0ELb1ELb1ELb1ELb0ELb1ELi2ELi1ELi2ELi1ELb0EEENS1_24CollectiveEpilogueBwdGQAISC_fSF_Li256ELb1ELb1EEENS1_19SingleTileSchedulerILb1ELb0ELb0ELi128EEEEEEEEEvNT_6ParamsE,"",@"SHT_CUDA_INFO"
	.sectionflags	@""
	.align	4


	//----- nvinfo : EIATTR_CUDA_API_VERSION
	.align		4
        /*0000*/ 	.byte	0x04, 0x37
        /*0002*/ 	.short	(.L_1244 - .L_1243)
.L_1243:
        /*0004*/ 	.word	0x00000082


	//----- nvinfo : EIATTR_KPARAM_INFO
	.align		4
.L_1244:
        /*0008*/ 	.byte	0x04, 0x17
        /*000a*/ 	.short	(.L_1246 - .L_1245)
.L_1245:
        /*000c*/ 	.word	0x00000000
        /*0010*/ 	.short	0x0000
        /*0012*/ 	.short	0x0070
        /*0014*/ 	.byte	0x00, 0xf0, 0x01, 0x1a


	//----- nvinfo : EIATTR_SPARSE_MMA_MASK
	.align		4
.L_1246:
        /*0018*/ 	.byte	0x03, 0x50
        /*001a*/ 	.short	0x0000


	//----- nvinfo : EIATTR_MAXREG_COUNT
	.align		4
        /*001c*/ 	.byte	0x03, 0x1b
        /*001e*/ 	.short	0x00a8


	//----- nvinfo : EIATTR_NUM_BARRIERS
	.align		4
        /*0020*/ 	.byte	0x02, 0x4c
        /*0022*/ 	.byte	0x10
	.zero		1


	//----- nvinfo : EIATTR_EXTERNS
	.align		4
        /*0024*/ 	.byte	0x04, 0x0f
        /*0026*/ 	.short	(.L_1248 - .L_1247)


	//   ....[0]....
	.align		4
.L_1247:
        /*0028*/ 	.word	index@(__assertfail)


	//----- nvinfo : EIATTR_ANNOTATIONS
	.align		4
.L_1248:
        /*002c*/ 	.byte	0x04, 0x55
        /*002e*/ 	.short	(.L_1250 - .L_1249)


	//   ....[0]....
.L_1249:
        /* <DEDUP_REMOVED lines=13> */


	//----- nvinfo : EIATTR_MERCURY_ISA_VERSION
	.align		4
.L_1250:
        /*00f0*/ 	.byte	0x03, 0x5f
        /*00f2*/ 	.short	0x0101


	//----- nvinfo : EIATTR_INT_WARP_WIDE_INSTR_OFFSETS
	.align		4
        /*00f4*/ 	.byte	0x04, 0x31
        /*00f6*/ 	.short	(.L_1252 - .L_1251)


	//   ....[0]....
.L_1251:
        /*00f8*/ 	.word	0x00000180


	//   ....[1]....
        /*00fc*/ 	.word	0x00000240


	//   ....[2]....
        /*0100*/ 	.word	0x00008660


	//   ....[3]....
        /*0104*/ 	.word	0x00008ad0


	//   ....[4]....
        /*0108*/ 	.word	0x000090a0


	//   ....[5]....
        /*010c*/ 	.word	0x00009420


	//----- nvinfo : EIATTR_COOP_GROUP_MASK_REGIDS
	.align		4
.L_1252:
        /*0110*/ 	.byte	0x04, 0x29
        /*0112*/ 	.short	(.L_1254 - .L_1253)


	//   ....[0]....
.L_1253:
        /*0114*/ 	.word	0xffffffff


	//   ....[1]....
        /*0118*/ 	.word	0xffffffff


	//   ....[2]....
        /*011c*/ 	.word	0xffffffff


	//   ....[3]....
        /*0120*/ 	.word	0xffffffff


	//   ....[4]....
        /*0124*/ 	.word	0xffffffff


	//   ....[5]....
        /*0128*/ 	.word	0xffffffff


	//   ....[6]....
        /*012c*/ 	.word	0xffffffff


	//   ....[7]....
        /*0130*/ 	.word	0xffffffff


	//   ....[8]....
        /*0134*/ 	.word	0xffffffff


	//   ....[9]....
        /*0138*/ 	.word	0xffffffff


	//   ....[10]....
        /*013c*/ 	.word	0xffffffff


	//   ....[11]....
        /*0140*/ 	.word	0xffffffff


	//   ....[12]....
        /*0144*/ 	.word	0xffffffff


	//   ....[13]....
        /*0148*/ 	.word	0xffffffff


	//   ....[14]....
        /*014c*/ 	.word	0xffffffff


	//   ....[15]....
        /*0150*/ 	.word	0xffffffff


	//   ....[16]....
        /*0154*/ 	.word	0xffffffff


	//   ....[17]....
        /*0158*/ 	.word	0x0500000f


	//   ....[18]....
        /*015c*/ 	.word	0x0500000f


	//   ....[19]....
        /*0160*/ 	.word	0x0500000f


	//   ....[20]....
        /*0164*/ 	.word	0x0500000f


	//   ....[21]....
        /*0168*/ 	.word	0x0500000f


	//   ....[22]....
        /*016c*/ 	.word	0x0500000f


	//----- nvinfo : EIATTR_COOP_GROUP_INSTR_OFFSETS
	.align		4
.L_1254:
        /*0170*/ 	.byte	0x04, 0x28
        /*0172*/ 	.short	(.L_1256 - .L_1255)


	//   ....[0]....
.L_1255:
        /*0174*/ 	.word	0x00000060


	//   ....[1]....
        /*0178*/ 	.word	0x00000190


	//   ....[2]....
        /*017c*/ 	.word	0x00000220


	//   ....[3]....
        /*0180*/ 	.word	0x000003a0


	//   ....[4]....
        /*0184*/ 	.word	0x00000610


	//   ....[5]....
        /*0188*/ 	.word	0x00001370


	//   ....[6]....
        /*018c*/ 	.word	0x00007270


	//   ....[7]....
        /*0190*/ 	.word	0x00007400


	//   ....[8]....
        /*0194*/ 	.word	0x000076d0


	//   ....[9]....
        /*0198*/ 	.word	0x00007860


	//   ....[10]....
        /*019c*/ 	.word	0x00007970


	//   ....[11]....
        /*01a0*/ 	.word	0x00008300


	//   ....[12]....
        /*01a4*/ 	.word	0x00008590


	//   ....[13]....
        /*01a8*/ 	.word	0x000087d0


	//   ....[14]....
        /*01ac*/ 	.word	0x00008a00


	//   ....[15]....
        /*01b0*/ 	.word	0x00008cb0


	//   ....[16]....
        /*01b4*/ 	.word	0x00008fe0


	//   ....[17]....
        /*01b8*/ 	.word	0x0000b400


	//   ....[18]....
        /*01bc*/ 	.word	0x0000b580


	//   ....[19]....
        /*01c0*/ 	.word	0x0000b5f0


	//   ....[20]....
        /*01c4*/ 	.word	0x0000b660


	//   ....[21]....
        /*01c8*/ 	.word	0x0000b6d0


	//   ....[22]....
        /*01cc*/ 	.word	0x0000b740


	//----- nvinfo : EIATTR_REG_RECONFIG
	.align		4
.L_1256:
        /*01d0*/ 	.byte	0x01, 0x54
	.zero		2


	//----- nvinfo : EIATTR_SYSCALL_OFFSETS
	.align		4
        /*01d4*/ 	.byte	0x04, 0x46
        /*01d6*/ 	.short	(.L_1258 - .L_1257)


	//   ....[0]....
.L_1257:
        /*01d8*/ 	.word	0x00000fa0


	//   ....[1]....
        /*01dc*/ 	.word	0x00001090


	//   ....[2]....
        /*01e0*/ 	.word	0x00001200


	//   ....[3]....
        /*01e4*/ 	.word	0x000012f0


	//----- nvinfo : EIATTR_MBARRIER_INSTR_OFFSETS
	.align		4
.L_1258:
        /*01e8*/ 	.byte	0x04, 0x39
        /*01ea*/ 	.short	(.L_1260 - .L_1259)


	//   ....[0]....
.L_1259:
        /*01ec*/ 	.word	0x00000260
        /*01f0*/ 	.word	0x000000ff
        /*01f4*/ 	.word	0x00038800
        /*01f8*/ 	.short	0x0100
        /*01fa*/ 	.byte	0x06
	.zero		1


	//   ....[1]....
        /*01fc*/ 	.word	0x00000350
        /*0200*/ 	.word	0x000000ff
        /*0204*/ 	.word	0x00038810
        /*0208*/ 	.short	0x0100
        /*020a*/ 	.byte	0x08
	.zero		1


	//   ....[2]....
        /*020c*/ 	.word	0x00000360
        /*0210*/ 	.word	0x000000ff
        /*0214*/ 	.word	0x00038820
        /*0218*/ 	.short	0x0100
        /*021a*/ 	.byte	0x08
	.zero		1


	//   ....[3]....
        /*021c*/ 	.word	0x00000370
        /*0220*/ 	.word	0x000000ff
        /*0224*/ 	.word	0x00038818
        /*0228*/ 	.short	0x0100
        /*022a*/ 	.byte	0x08
	.zero		1


	//   ....[4]....
        /*022c*/ 	.word	0x00000380
        /*0230*/ 	.word	0x000000ff
        /*0234*/ 	.word	0x00038828
        /*0238*/ 	.short	0x0100
        /*023a*/ 	.byte	0x08
	.zero		1


	//   ....[5]....
        /*023c*/ 	.word	0x000004b0
        /*0240*/ 	.word	0x000000ff
        /*0244*/ 	.word	0x00038830
        /*0248*/ 	.short	0x0100
        /*024a*/ 	.byte	0x08
	.zero		1


	//   ....[6]....
        /*024c*/ 	.word	0x000004c0
        /*0250*/ 	.word	0x000000ff
        /*0254*/ 	.word	0x00038840
        /*0258*/ 	.short	0x0100
        /*025a*/ 	.byte	0x08
	.zero		1


	//   ....[7]....
        /*025c*/ 	.word	0x000004d0
        /*0260*/ 	.word	0x000000ff
        /*0264*/ 	.word	0x00038838
        /*0268*/ 	.short	0x0100
        /*026a*/ 	.byte	0x08
	.zero		1


	//   ....[8]....
        /*026c*/ 	.word	0x000004e0
        /*0270*/ 	.word	0x000000ff
        /*0274*/ 	.word	0x00038848
        /*0278*/ 	.short	0x0100
        /*027a*/ 	.byte	0x08
	.zero		1


	//   ....[9]....
        /*027c*/ 	.word	0x000013c0
        /*0280*/ 	.word	0x00000013
        /*0284*/ 	.word	0x00038800
        /*0288*/ 	.short	0x010a
        /*028a*/ 	.byte	0x3f
	.zero		1


	//   ....[10]....
        /*028c*/ 	.word	0x00001660
        /*0290*/ 	.word	0x00000013
        /*0294*/ 	.word	0x00038800
        /*0298*/ 	.short	0x010a
        /*029a*/ 	.byte	0x3f
	.zero		1


	//   ....[11]....
        /*029c*/ 	.word	0x00001c00
        /*02a0*/ 	.word	0x00000003
        /*02a4*/ 	.word	0x00038810
        /*02a8*/ 	.short	0x010a
        /*02aa*/ 	.byte	0x3f
	.zero		1


	//   ....[12]....
        /*02ac*/ 	.word	0x00001c40
        /*02b0*/ 	.word	0x00000003
        /*02b4*/ 	.word	0x00038810
        /*02b8*/ 	.short	0x010a
        /*02ba*/ 	.byte	0x3f
	.zero		1


	//   ....[13]....
        /*02bc*/ 	.word	0x00002e40
        /*02c0*/ 	.word	0x00000003
        /*02c4*/ 	.word	0x00038830
        /*02c8*/ 	.short	0x010a
        /*02ca*/ 	.byte	0x3f
	.zero		1


	//   ....[14]....
        /*02cc*/ 	.word	0x00002ec0
        /*02d0*/ 	.word	0x00000003
        /*02d4*/ 	.word	0x00038830
        /*02d8*/ 	.short	0x010a
        /*02da*/ 	.byte	0x3f
	.zero		1


	//   ....[15]....
        /*02dc*/ 	.word	0x00006350
        /*02e0*/ 	.word	0x00000005
        /*02e4*/ 	.word	0x00000000
        /*02e8*/ 	.short	0x0101
        /*02ea*/ 	.byte	0x3f
	.zero		1


	//   ....[16]....
        /*02ec*/ 	.word	0x000066c0
        /*02f0*/ 	.word	0x00000003
        /*02f4*/ 	.word	0x00000000
        /*02f8*/ 	.short	0x0101
        /*02fa*/ 	.byte	0x3f
	.zero		1


	//   ....[17]....
        /*02fc*/ 	.word	0x00009930
        /*0300*/ 	.word	0x0000000c
        /*0304*/ 	.word	0x00038820
        /*0308*/ 	.short	0x010a
        /*030a*/ 	.byte	0x3f
	.zero		1


	//   ....[18]....
        /*030c*/ 	.word	0x00009f30
        /*0310*/ 	.word	0x0000000c
        /*0314*/ 	.word	0x00038840
        /*0318*/ 	.short	0x010a
        /*031a*/ 	.byte	0x3f
	.zero		1


	//   ....[19]....
        /*031c*/ 	.word	0x0000a1e0
        /*0320*/ 	.word	0x0000000c
        /*0324*/ 	.word	0x00038828
        /*0328*/ 	.short	0x010a
        /*032a*/ 	.byte	0x3f
	.zero		1


	//   ....[20]....
        /*032c*/ 	.word	0x0000a410
        /*0330*/ 	.word	0x0000000c
        /*0334*/ 	.word	0x00038848
        /*0338*/ 	.short	0x010a
        /*033a*/ 	.byte	0x3f
	.zero		1


	//   ....[21]....
        /*033c*/ 	.word	0x0000a690
        /*0340*/ 	.word	0x0000000c
        /*0344*/ 	.word	0x00038820
        /*0348*/ 	.short	0x010a
        /*034a*/ 	.byte	0x3f
	.zero		1


	//   ....[22]....
        /*034c*/ 	.word	0x0000a920
        /*0350*/ 	.word	0x0000000c
        /*0354*/ 	.word	0x00038840
        /*0358*/ 	.short	0x010a
        /*035a*/ 	.byte	0x3f
	.zero		1


	//   ....[23]....
        /*035c*/ 	.word	0x0000aba0
        /*0360*/ 	.word	0x0000000c
        /*0364*/ 	.word	0x00038828
        /*0368*/ 	.short	0x010a
        /*036a*/ 	.byte	0x3f
	.zero		1


	//   ....[24]....
        /*036c*/ 	.word	0x0000ae00
        /*0370*/ 	.word	0x00000004
        /*0374*/ 	.word	0x00038840
        /*0378*/ 	.short	0x010a
        /*037a*/ 	.byte	0x3f
	.zero		1


	//   ....[25]....
        /*037c*/ 	.word	0x0000b280
        /*0380*/ 	.word	0x00000007
        /*0384*/ 	.word	0x00000000
        /*0388*/ 	.short	0x010a
        /*038a*/ 	.byte	0x3f
	.zero		1


	//   ....[26]....
        /*038c*/ 	.word	0x0000b2d0
        /*0390*/ 	.word	0x0000000b
        /*0394*/ 	.word	0x00000000
        /*0398*/ 	.short	0x010a
        /*039a*/ 	.byte	0x3f
	.zero		1


	//   ....[27]....
        /*039c*/ 	.word	0x0000b330
        /*03a0*/ 	.word	0x00000009
        /*03a4*/ 	.word	0x00000000
        /*03a8*/ 	.short	0x010a
        /*03aa*/ 	.byte	0x3f
	.zero		1


	//   ....[28]....
        /*03ac*/ 	.word	0x0000b360
        /*03b0*/ 	.word	0x00000003
        /*03b4*/ 	.word	0x00000000
        /*03b8*/ 	.short	0x010a
        /*03ba*/ 	.byte	0x3f
	.zero		1


	//   ....[29]....
        /*03bc*/ 	.word	0x0000b460
        /*03c0*/ 	.word	0x00000003
        /*03c4*/ 	.word	0x00038800
        /*03c8*/ 	.short	0x010a
        /*03ca*/ 	.byte	0x3f
	.zero		1


	//   ....[30]....
        /*03cc*/ 	.word	0x0000b4b0
        /*03d0*/ 	.word	0x00000003
        /*03d4*/ 	.word	0x00038810
        /*03d8*/ 	.short	0x010a
        /*03da*/ 	.byte	0x3f
	.zero		1


	//   ....[31]....
        /*03dc*/ 	.word	0x0000b500
        /*03e0*/ 	.word	0x00000003
        /*03e4*/ 	.word	0x00038830
        /*03e8*/ 	.short	0x010a
        /*03ea*/ 	.byte	0x3f
	.zero		1


	//   ....[32]....
        /*03ec*/ 	.word	0x0000b780
        /*03f0*/ 	.word	0x0000000c
        /*03f4*/ 	.word	0x00038820
        /*03f8*/ 	.short	0x010a
        /*03fa*/ 	.byte	0x3f
	.zero		1


	//   ....[33]....
        /*03fc*/ 	.word	0x0000b7d0
        /*0400*/ 	.word	0x0000000c
        /*0404*/ 	.word	0x00038840
        /*0408*/ 	.short	0x010a
        /*040a*/ 	.byte	0x3f
	.zero		1


	//   ....[34]....
        /*040c*/ 	.word	0x0000b820
        /*0410*/ 	.word	0x0000000c
        /*0414*/ 	.word	0x00038828
        /*0418*/ 	.short	0x010a
        /*041a*/ 	.byte	0x3f
	.zero		1


	//   ....[35]....
        /*041c*/ 	.word	0x0000b870
        /*0420*/ 	.word	0x0000000c
        /*0424*/ 	.word	0x00038848
        /*0428*/ 	.short	0x010a
        /*042a*/ 	.byte	0x3f
	.zero		1


	//   ....[36]....
        /*042c*/ 	.word	0x0000b8d0
        /*0430*/ 	.word	0x0000000c
        /*0434*/ 	.word	0x00038820
        /*0438*/ 	.short	0x010a
        /*043a*/ 	.byte	0x3f
	.zero		1


	//   ....[37]....
        /*043c*/ 	.word	0x0000b920
        /*0440*/ 	.word	0x0000000c
        /*0444*/ 	.word	0x00038840
        /*0448*/ 	.short	0x010a
        /*044a*/ 	.byte	0x3f
	.zero		1


	//   ....[38]....
        /*044c*/ 	.word	0x0000b970
        /*0450*/ 	.word	0x0000000c
        /*0454*/ 	.word	0x00038828
        /*0458*/ 	.short	0x010a
        /*045a*/ 	.byte	0x3f
	.zero		1


	//   ....[39]....
        /*045c*/ 	.word	0x0000b9c0
        /*0460*/ 	.word	0x00000004
        /*0464*/ 	.word	0x00038840
        /*0468*/ 	.short	0x010a
        /*046a*/ 	.byte	0x3f
	.zero		1


	//   ....[40]....
        /*046c*/ 	.word	0x0000baa0
        /*0470*/ 	.word	0x00000007
        /*0474*/ 	.word	0x00000000
        /*0478*/ 	.short	0x010a
        /*047a*/ 	.byte	0x3f
	.zero		1


	//   ....[41]....
        /*047c*/ 	.word	0x0000baf0
        /*0480*/ 	.word	0x0000000b
        /*0484*/ 	.word	0x00000000
        /*0488*/ 	.short	0x010a
        /*048a*/ 	.byte	0x3f
	.zero		1


	//   ....[42]....
        /*048c*/ 	.word	0x0000bb40
        /*0490*/ 	.word	0x00000009
        /*0494*/ 	.word	0x00000000
        /*0498*/ 	.short	0x010a
        /*049a*/ 	.byte	0x3f
	.zero		1


	//----- nvinfo : EIATTR_NUM_MBARRIERS
	.align		4
.L_1260:
        /*049c*/ 	.byte	0x03, 0x38
        /*049e*/ 	.short	0x0009


	//----- nvinfo : EIATTR_EXIT_INSTR_OFFSETS
	.align		4
        /*04a0*/ 	.byte	0x04, 0x1c
        /*04a2*/ 	.short	(.L_1262 - .L_1261)


	//   ....[0]....
.L_1261:
        /*04a4*/ 	.word	0x0000b3b0


	//----- nvinfo : EIATTR_MAX_THREADS
	.align		4
.L_1262:
        /*04a8*/ 	.byte	0x04, 0x05
        /*04aa*/ 	.short	(.L_1264 - .L_1263)
.L_1263:
        /*04ac*/ 	.word	0x00000180
        /*04b0*/ 	.word	0x00000001
        /*04b4*/ 	.word	0x00000001


	//----- nvinfo : EIATTR_CRS_STACK_SIZE
	.align		4
.L_1264:
        /*04b8*/ 	.byte	0x04, 0x1e
        /*04ba*/ 	.short	(.L_1266 - .L_1265)
.L_1265:
        /*04bc*/ 	.word	0x00000000


	//----- nvinfo : EIATTR_CBANK_PARAM_SIZE
	.align		4
.L_1266:
        /*04c0*/ 	.byte	0x03, 0x19
        /*04c2*/ 	.short	0x06f0


	//----- nvinfo : EIATTR_PARAM_CBANK
	.align		4
        /*04c4*/ 	.byte	0x04, 0x0a
        /*04c6*/ 	.short	(.L_1268 - .L_1267)
	.align		4
.L_1267:
        /*04c8*/ 	.word	index@(.nv.constant0._ZN7cutlass13device_kernelIN5flash11enable_sm90INS1_16FlashAttnBwdSm90INS1_25CollectiveMainloopBwdSm90ILi2ELi2ELi2EN4cute5tupleIJNS5_1CILi1EEES8_S8_EEENS6_IJNS7_ILi80EEENS7_ILi128EEESB_EEENS_6half_tEfNS_4arch4Sm90ELb0ELb0ELb0ELb1ELb1ELb1ELb0ELb1ELi2ELi1ELi2ELi1ELb0EEENS1_24CollectiveEpilogueBwdGQAISC_fSF_Li256ELb1ELb1EEENS1_19SingleTileSchedulerILb1ELb0ELb0ELi128EEEEEEEEEvNT_6ParamsE)
        /*04cc*/ 	.short	0x0210
        /*04ce*/ 	.short	0x06f0


	//----- nvinfo : EIATTR_SW_WAR
	.align		4
.L_1268:
        /*04d0*/ 	.byte	0x04, 0x36
        /*04d2*/ 	.short	(.L_1270 - .L_1269)
.L_1269:
        /*04d4*/ 	.word	0x00000008
.L_1270:


//--------------------- .nv.info._ZN7cutlass13device_kernelIN5flash22FlashAttnBwdPreprocessIN4cute5tupleIJNS3_1CILi80EEENS5_ILi128EEEEEENS_6half_tEfNS_4arch4Sm90ELb1ELb1EEEEEvNT_6ParamsE --------------------------
	.section	.nv.info._ZN7cutlass13device_kernelIN5flash22FlashAttnBwdPreprocessIN4cute5tupleIJNS3_1CILi80EEENS5_ILi128EEEEEENS_6half_tEfNS_4arch4Sm90ELb1ELb1EEEEEvNT_6ParamsE,"",@"SHT_CUDA_INFO"
	.sectionflags	@""
	.align	4


	//----- nvinfo : EIATTR_CUDA_API_VERSION
	.align		4
        /*0000*/ 	.byte	0x04, 0x37
        /*0002*/ 	.short	(.L_1272 - .L_1271)
.L_1271:
        /*0004*/ 	.word	0x00000082


	//----- nvinfo : EIATTR_KPARAM_INFO
	.align		4
.L_1272:
        /*0008*/ 	.byte	0x04, 0x17
        /*000a*/ 	.short	(.L_1274 - .L_1273)
.L_1273:
        /*000c*/ 	.word	0x00000000
        /*0010*/ 	.short	0x0000
        /*0012*/ 	.short	0x0000
        /*0014*/ 	.byte	0x00, 0xf0, 0xc1, 0x03


	//----- nvinfo : EIATTR_SPARSE_MMA_MASK
	.align		4
.L_1274:
        /*0018*/ 	.byte	0x03, 0x50
        /*001a*/ 	.short	0x0000


	//----- nvinfo : EIATTR_MAXREG_COUNT
	.align		4
        /*001c*/ 	.byte	0x03, 0x1b
        /*001e*/ 	.short	0x0080


	//----- nvinfo : EIATTR_MERCURY_ISA_VERSION
	.align		4
        /*0020*/ 	.byte	0x03, 0x5f
        /*0022*/ 	.short	0x0101


	//----- nvinfo : EIATTR_COOP_GROUP_MASK_REGIDS
	.align		4
        /*0024*/ 	.byte	0x04, 0x29
        /*0026*/ 	.short	(.L_1276 - .L_1275)


	//   ....[0]....
.L_1275:
        /*0028*/ 	.word	0xffffffff


	//   ....[1]....
        /*002c*/ 	.word	0xffffffff


	//   ....[2]....
        /*0030*/ 	.word	0xffffffff


	//   ....[3]....
        /*0034*/ 	.word	0xffffffff


	//   ....[4]....
        /*0038*/ 	.word	0xffffffff


	//   ....[5]....
        /*003c*/ 	.word	0xffffffff


	//   ....[6]....
        /*0040*/ 	.word	0xffffffff


	//   ....[7]....
        /*0044*/ 	.word	0xffffffff


	//   ....[8]....
        /*0048*/ 	.word	0xffffffff


	//   ....[9]....
        /*004c*/ 	.word	0xffffffff


	//   ....[10]....
        /*0050*/ 	.word	0xffffffff


	//   ....[11]....
        /*0054*/ 	.word	0xffffffff


	//   ....[12]....
        /*0058*/ 	.word	0xffffffff


	//   ....[13]....
        /*005c*/ 	.word	0xffffffff


	//   ....[14]....
        /*0060*/ 	.word	0xffffffff


	//   ....[15]....
        /*0064*/ 	.word	0xffffffff


	//   ....[16]....
        /*0068*/ 	.word	0xffffffff


	//   ....[17]....
        /*006c*/ 	.word	0xffffffff


	//   ....[18]....
        /*0070*/ 	.word	0xffffffff


	//   ....[19]....
        /*0074*/ 	.word	0xffffffff


	//----- nvinfo : EIATTR_COOP_GROUP_INSTR_OFFSETS
	.align		4
.L_1276:
        /*0078*/ 	.byte	0x04, 0x28
        /*007a*/ 	.short	(.L_1278 - .L_1277)


	//   ....[0]....
.L_1277:
        /*007c*/ 	.word	0x00001680


	//   ....[1]....
        /*0080*/ 	.word	0x00001690


	//   ....[2]....
        /*0084*/ 	.word	0x000016a0


	//   ....[3]....
        /*0088*/ 	.word	0x000016b0


	//   ....[4]....
        /*008c*/ 	.word	0x000016c0


	//   ....[5]....
        /*0090*/ 	.word	0x00001720


	//   ....[6]....
        /*0094*/ 	.word	0x00001730


	//   ....[7]....
        /*0098*/ 	.word	0x00001740


	//   ....[8]....
        /*009c*/ 	.word	0x00001750


	//   ....[9]....
        /*00a0*/ 	.word	0x00001760


	//   ....[10]....
        /*00a4*/ 	.word	0x000017c0


	//   ....[11]....
        /*00a8*/ 	.word	0x000017d0


	//   ....[12]....
        /*00ac*/ 	.word	0x000017e0


	//   ....[13]....
        /*00b0*/ 	.word	0x000017f0


	//   ....[14]....
        /*00b4*/ 	.word	0x00001800


	//   ....[15]....
        /*00b8*/ 	.word	0x00001860


	//   ....[16]....
        /*00bc*/ 	.word	0x00001890


	//   ....[17]....
        /*00c0*/ 	.word	0x000018a0


	//   ....[18]....
        /*00c4*/ 	.word	0x000018b0


	//   ....[19]....
        /*00c8*/ 	.word	0x000018c0


	//----- nvinfo : EIATTR_EXIT_INSTR_OFFSETS
	.align		4
.L_1278:
        /*00cc*/ 	.byte	0x04, 0x1c
        /*00ce*/ 	.short	(.L_1280 - .L_1279)


	//   ....[0]....
.L_1279:
        /*00d0*/ 	.word	0x000001c0


	//   ....[1]....
        /*00d4*/ 	.word	0x00001ff0


	//   ....[2]....
        /*00d8*/ 	.word	0x00002070


	//----- nvinfo : EIATTR_MAX_THREADS
	.align		4
.L_1280:
        /*00dc*/ 	.byte	0x04, 0x05
        /*00de*/ 	.short	(.L_1282 - .L_1281)
.L_1281:
        /*00e0*/ 	.word	0x00000100
        /*00e4*/ 	.word	0x00000001
        /*00e8*/ 	.word	0x00000001


	//----- nvinfo : EIATTR_CRS_STACK_SIZE
	.align		4
.L_1282:
        /*00ec*/ 	.byte	0x04, 0x1e
        /*00ee*/ 	.short	(.L_1284 - .L_1283)
.L_1283:
        /*00f0*/ 	.word	0x00000000


	//----- nvinfo : EIATTR_CBANK_PARAM_SIZE
	.align		4
.L_1284:
        /*00f4*/ 	.byte	0x03, 0x19
        /*00f6*/ 	.short	0x00f0


	//----- nvinfo : EIATTR_PARAM_CBANK
	.align		4
        /*00f8*/ 	.byte	0x04, 0x0a
        /*00fa*/ 	.short	(.L_1286 - .L_1285)
	.align		4
.L_1285:
        /*00fc*/ 	.word	index@(.nv.constant0._ZN7cutlass13device_kernelIN5flash22FlashAttnBwdPreprocessIN4cute5tupleIJNS3_1CILi80EEENS5_ILi128EEEEEENS_6half_tEfNS_4arch4Sm90ELb1ELb1EEEEEvNT_6ParamsE)
        /*0100*/ 	.short	0x0210
        /*0102*/ 	.short	0x00f0


	//----- nvinfo : EIATTR_SW_WAR
	.align		4
.L_1286:
        /*0104*/ 	.byte	0x04, 0x36
        /*0106*/ 	.short	(.L_1288 - .L_1287)
.L_1287:
        /*0108*/ 	.word	0x00000008
.L_1288:


//--------------------- .nv.info._ZN7cutlass13device_kernelIN5flash11enable_sm90INS1_16FlashAttnBwdSm90INS1_25CollectiveMainloopBwdSm90ILi2ELi2ELi2EN4cute5tupleIJNS5_1CILi1EEES8_S8_EEENS6_IJNS7_ILi64EEENS7_ILi128EEESB_EEENS_6half_tEfNS_4arch4Sm90ELb0ELb1ELb0ELb0ELb0ELb1ELb0ELb0ELi2ELi1ELi2ELi1ELb0EEENS1_21CollectiveEpilogueBwdISC_SD_SF_Li256ELb0ELb0ELi1EEENS1_19SingleTileSchedulerILb0ELb0ELb0ELi128EEEEEEEEEvNT_6ParamsE --------------------------
	.section	.nv.info._ZN7cutlass13device_kernelIN5flash11enable_sm90INS1_16FlashAttnBwdSm90INS1_25CollectiveMainloopBwdSm90ILi2ELi2ELi2EN4cute5tupleIJNS5_1CILi1EEES8_S8_EEENS6_IJNS7_ILi64EEENS7_ILi128EEESB_EEENS_6half_tEfNS_4arch4Sm90ELb0ELb1ELb0ELb0ELb0ELb1ELb0ELb0ELi2ELi1ELi2ELi1ELb0EEENS1_21CollectiveEpilogueBwdISC_SD_SF_Li256ELb0ELb0ELi1EEENS1_19SingleTileSchedulerILb0ELb0ELb0ELi128EEEEEEEEEvNT_6ParamsE,"",@"SHT_CUDA_INFO"
	.sectionflags	@""
	.align	4


	//----- nvinfo : EIATTR_CUDA_API_VERSION
	.align		4
        /*0000*/ 	.byte	0x04, 0x37
        /*0002*/ 	.short	(.L_1290 - .L_1289)
.L_1289:
        /*0004*/ 	.word	0x00000082


	//----- nvinfo : EIATTR_KPARAM_INFO
	.align		4
.L_1290:
        /*0008*/ 	.byte	0x04, 0x17
        /*000a*/ 	.short	(.L_1292 - .L_1291)
.L_1291:
        /*000c*/ 	.word	0x00000000
        /*0010*/ 	.short	0x0000
        /*0012*/ 	.short	0x0070
        /*0014*/ 	.byte	0x00, 0xf0, 0x01, 0x24


	//----- nvinfo : EIATTR_SPARSE_MMA_MASK
	.align		4
.L_1292:
        /*0018*/ 	.byte	0x03, 0x50
        /*001a*/ 	.short	0x0000


	//----- nvinfo : EIATTR_MAXREG_COUNT
	.align		4
        /*001c*/ 	.byte	0x03, 0x1b
        /*001e*/ 	.short	0x00a8


	//----- nvinfo : EIATTR_NUM_BARRIERS
	.align		4
        /*0020*/ 	.byte	0x02, 0x4c
        /*0022*/ 	.byte	0x10
	.zero		1


	//----- nvinfo : EIATTR_EXTERNS
	.align		4
        /*0024*/ 	.byte	0x04, 0x0f
        /*0026*/ 	.short	(.L_1294 - .L_1293)


	//   ....[0]....
	.align		4
.L_1293:
        /*0028*/ 	.word	index@(__assertfail)


	//----- nvinfo : EIATTR_ANNOTATIONS
	.align		4
.L_1294:
        /*002c*/ 	.byte	0x04, 0x55
        /*002e*/ 	.short	(.L_1296 - .L_1295)


	//   ....[0]....
.L_1295:
        /*0030*/ 	.word	0x00000001
        /*0034*/ 	.byte	0xf0, 0x7c, 0x00, 0x00, 0x01, 0x00, 0x00, 0x00, 0xe0, 0x7e, 0x00, 0x00, 0x01, 0x00, 0x00, 0x00
        /*0044*/ 	.byte	0xd0, 0x89, 0x00, 0x00, 0x01, 0x00, 0x00, 0x00, 0xf0, 0x89, 0x00, 0x00, 0x01, 0x00, 0x00, 0x00
        /*0054*/ 	.byte	0x90, 0x8e, 0x00, 0x00


	//----- nvinfo : EIATTR_MERCURY_ISA_VERSION
	.align		4
.L_1296:
        /*0058*/ 	.byte	0x03, 0x5f
        /*005a*/ 	.short	0x0101


	//----- nvinfo : EIATTR_INT_WARP_WIDE_INSTR_OFFSETS
	.align		4
        /*005c*/ 	.byte	0x04, 0x31
        /*005e*/ 	.short	(.L_1298 - .L_1297)


	//   ....[0]....
.L_1297:
        /*0060*/ 	.word	0x000001f0


	//   ....[1]....
        /*0064*/ 	.word	0x00000220


	//----- nvinfo : EIATTR_COOP_GROUP_MASK_REGIDS
	.align		4
.L_1298:
        /*0068*/ 	.byte	0x04, 0x29
        /*006a*/ 	.short	(.L_1300 - .L_1299)


	//   ....[0]....
.L_1299:
        /*006c*/ 	.word	0xffffffff


	//   ....[1]....
        /*0070*/ 	.word	0xffffffff


	//   ....[2]....
        /*0074*/ 	.word	0xffffffff


	//   ....[3]....
        /*0078*/ 	.word	0xffffffff


	//   ....[4]....
        /*007c*/ 	.word	0xffffffff


	//   ....[5]....
        /*0080*/ 	.word	0xffffffff


	//   ....[6]....
        /*0084*/ 	.word	0xffffffff


	//   ....[7]....
        /*0088*/ 	.word	0xffffffff


	//   ....[8]....
        /*008c*/ 	.word	0x0500000f


	//----- nvinfo : EIATTR_COOP_GROUP_INSTR_OFFSETS
	.align		4
.L_1300:
        /*0090*/ 	.byte	0x04, 0x28
        /*0092*/ 	.short	(.L_1302 - .L_1301)


	//   ....[0]....
.L_1301:
        /*0094*/ 	.word	0x00000070


	//   ....[1]....
        /*0098*/ 	.word	0x00000200


	//   ....[2]....
        /*009c*/ 	.word	0x00000250


	//   ....[3]....
        /*00a0*/ 	.word	0x00000440


	//   ....[4]....
        /*00a4*/ 	.word	0x00000660


	//   ....[5]....
        /*00a8*/ 	.word	0x000011d0


	//   ....[6]....
        /*00ac*/ 	.word	0x00004b90


	//   ....[7]....
        /*00b0*/ 	.word	0x000066e0


	//   ....[8]....
        /*00b4*/ 	.word	0x00009550


	//----- nvinfo : EIATTR_REG_RECONFIG
	.align		4
.L_1302:
        /*00b8*/ 	.byte	0x01, 0x54
	.zero		2


	//----- nvinfo : EIATTR_SYSCALL_OFFSETS
	.align		4
        /*00bc*/ 	.byte	0x04, 0x46
        /*00be*/ 	.short	(.L_1304 - .L_1303)


	//   ....[0]....
.L_1303:
        /*00c0*/ 	.word	0x00000e10


	//   ....[1]....
        /*00c4*/ 	.word	0x00000f00


	//   ....[2]....
        /*00c8*/ 	.word	0x00001060


	//   ....[3]....
        /*00cc*/ 	.word	0x00001150


	//   ....[4]....
        /*00d0*/ 	.word	0x00004500


	//   ....[5]....
        /*00d4*/ 	.word	0x00004640


	//   ....[6]....
        /*00d8*/ 	.word	0x00004760


	//   ....[7]....
        /*00dc*/ 	.word	0x00004880


	//----- nvinfo : EIATTR_MBARRIER_INSTR_OFFSETS
	.align		4
.L_1304:
        /*00e0*/ 	.byte	0x04, 0x39
        /*00e2*/ 	.short	(.L_1306 - .L_1305)


	//   ....[0]....
.L_1305:
        /*00e4*/ 	.word	0x000002f0
        /*00e8*/ 	.word	0x000000ff
        /*00ec*/ 	.word	0x00030800
        /*00f0*/ 	.short	0x0100
        /*00f2*/ 	.byte	0x06
	.zero		1


	//   ....[1]....
        /*00f4*/ 	.word	0x000003f0
        /*00f8*/ 	.word	0x000000ff
        /*00fc*/ 	.word	0x00030810
        /*0100*/ 	.short	0x0100
        /*0102*/ 	.byte	0x08
	.zero		1


	//   ....[2]....
        /*0104*/ 	.word	0x00000400
        /*0108*/ 	.word	0x000000ff
        /*010c*/ 	.word	0x00030820
        /*0110*/ 	.short	0x0100
        /*0112*/ 	.byte	0x08
	.zero		1


	//   ....[3]....
        /*0114*/ 	.word	0x00000410
        /*0118*/ 	.word	0x000000ff
        /*011c*/ 	.word	0x00030818
        /*0120*/ 	.short	0x0100
        /*0122*/ 	.byte	0x08
	.zero		1


	//   ....[4]....
        /*0124*/ 	.word	0x00000420
        /*0128*/ 	.word	0x000000ff
        /*012c*/ 	.word	0x00030828
        /*0130*/ 	.short	0x0100
        /*0132*/ 	.byte	0x08
	.zero		1


	//   ....[5]....
        /*0134*/ 	.word	0x00000550
        /*0138*/ 	.word	0x000000ff
        /*013c*/ 	.word	0x00030830
        /*0140*/ 	.short	0x0100
        /*0142*/ 	.byte	0x08
	.zero		1


	//   ....[6]....
        /*0144*/ 	.word	0x00000560
        /*0148*/ 	.word	0x000000ff
        /*014c*/ 	.word	0x00030840
        /*0150*/ 	.short	0x0100
        /*0152*/ 	.byte	0x08
	.zero		1


	//   ....[7]....
        /*0154*/ 	.word	0x00000570
        /*0158*/ 	.word	0x000000ff
        /*015c*/ 	.word	0x00030838
        /*0160*/ 	.short	0x0100
        /*0162*/ 	.byte	0x08
	.zero		1


	//   ....[8]....
        /*0164*/ 	.word	0x00000580
        /*0168*/ 	.word	0x000000ff
        /*016c*/ 	.word	0x00030848
        /*0170*/ 	.short	0x0100
        /*0172*/ 	.byte	0x08
	.zero		1


	//   ....[9]....
        /*0174*/ 	.word	0x00001200
        /*0178*/ 	.word	0x000000e5
        /*017c*/ 	.word	0x00030800
        /*0180*/ 	.short	0x010a
        /*0182*/ 	.byte	0x3f
	.zero		1


	//   ....[10]....
        /*0184*/ 	.word	0x00001330
        /*0188*/ 	.word	0x000000e5
        /*018c*/ 	.word	0x00030800
        /*0190*/ 	.short	0x010a
        /*0192*/ 	.byte	0x3f
	.zero		1


	//   ....[11]....
        /*0194*/ 	.word	0x000019c0
        /*0198*/ 	.word	0x00000000
        /*019c*/ 	.word	0x00030810
        /*01a0*/ 	.short	0x010a
        /*01a2*/ 	.byte	0x3f
	.zero		1


	//   ....[12]....
        /*01a4*/ 	.word	0x00001a00
        /*01a8*/ 	.word	0x00000000
        /*01ac*/ 	.word	0x00030810
        /*01b0*/ 	.short	0x010a
        /*01b2*/ 	.byte	0x3f
	.zero		1


	//   ....[13]....
        /*01b4*/ 	.word	0x00001f30
        /*01b8*/ 	.word	0x00000000
        /*01bc*/ 	.word	0x00030830
        /*01c0*/ 	.short	0x010a
        /*01c2*/ 	.byte	0x3f
	.zero		1


	//   ....[14]....
        /*01c4*/ 	.word	0x00001fb0
        /*01c8*/ 	.word	0x00000000
        /*01cc*/ 	.word	0x00030830
        /*01d0*/ 	.short	0x010a
        /*01d2*/ 	.byte	0x3f
	.zero		1


	//   ....[15]....
        /*01d4*/ 	.word	0x00003c10
        /*01d8*/ 	.word	0x00000005
        /*01dc*/ 	.word	0x00000000
        /*01e0*/ 	.short	0x0101
        /*01e2*/ 	.byte	0x3f
	.zero		1


	//   ....[16]....
        /*01e4*/ 	.word	0x00003f30
        /*01e8*/ 	.word	0x00000000
        /*01ec*/ 	.word	0x00000000
        /*01f0*/ 	.short	0x0101
        /*01f2*/ 	.byte	0x3f
	.zero		1


	//   ....[17]....
        /*01f4*/ 	.word	0x00007830
        /*01f8*/ 	.word	0x00000010
        /*01fc*/ 	.word	0x00030820
        /*0200*/ 	.short	0x010a
        /*0202*/ 	.byte	0x3f
	.zero		1


	//   ....[18]....
        /*0204*/ 	.word	0x00007f70
        /*0208*/ 	.word	0x00000010
        /*020c*/ 	.word	0x00030840
        /*0210*/ 	.short	0x010a
        /*0212*/ 	.byte	0x3f
	.zero		1


	//   ....[19]....
        /*0214*/ 	.word	0x00008210
        /*0218*/ 	.word	0x00000010
        /*021c*/ 	.word	0x00030828
        /*0220*/ 	.short	0x010a
        /*0222*/ 	.byte	0x3f
	.zero		1


	//   ....[20]....
        /*0224*/ 	.word	0x000084b0
        /*0228*/ 	.word	0x00000010
        /*022c*/ 	.word	0x00030848
        /*0230*/ 	.short	0x010a
        /*0232*/ 	.byte	0x3f
	.zero		1


	//   ....[21]....
        /*0234*/ 	.word	0x00008700
        /*0238*/ 	.word	0x00000010
        /*023c*/ 	.word	0x00030820
        /*0240*/ 	.short	0x010a
        /*0242*/ 	.byte	0x3f
	.zero		1


	//   ....[22]....
        /*0244*/ 	.word	0x00008a20
        /*0248*/ 	.word	0x00000010
        /*024c*/ 	.word	0x00030840
        /*0250*/ 	.short	0x010a
        /*0252*/ 	.byte	0x3f
	.zero		1


	//   ....[23]....
        /*0254*/ 	.word	0x00008c90
        /*0258*/ 	.word	0x00000010
        /*025c*/ 	.word	0x00030828
        /*0260*/ 	.short	0x010a
        /*0262*/ 	.byte	0x3f
	.zero		1


	//   ....[24]....
        /*0264*/ 	.word	0x00008f80
        /*0268*/ 	.word	0x00000003
        /*026c*/ 	.word	0x00030840
        /*0270*/ 	.short	0x010a
        /*0272*/ 	.byte	0x3f
	.zero		1


	//   ....[25]....
        /*0274*/ 	.word	0x000093c0
        /*0278*/ 	.word	0x00000006
        /*027c*/ 	.word	0x00000000
        /*0280*/ 	.short	0x010a
        /*0282*/ 	.byte	0x3f
	.zero		1


	//   ....[26]....
        /*0284*/ 	.word	0x00009420
        /*0288*/ 	.word	0x00000003
        /*028c*/ 	.word	0x00000000
        /*0290*/ 	.short	0x010a
        /*0292*/ 	.byte	0x3f
	.zero		1


	//   ....[27]....
        /*0294*/ 	.word	0x00009480
        /*0298*/ 	.word	0x00000000
        /*029c*/ 	.word	0x00000000
        /*02a0*/ 	.short	0x010a
        /*02a2*/ 	.byte	0x3f
	.zero		1


	//   ....[28]....
        /*02a4*/ 	.word	0x000094b0
        /*02a8*/ 	.word	0x00000003
        /*02ac*/ 	.word	0x00000000
        /*02b0*/ 	.short	0x010a
        /*02b2*/ 	.byte	0x3f
	.zero		1


	//   ....[29]....
        /*02b4*/ 	.word	0x00009580
        /*02b8*/ 	.word	0x000000e5
        /*02bc*/ 	.word	0x00030800
        /*02c0*/ 	.short	0x010a
        /*02c2*/ 	.byte	0x3f
	.zero		1


	//   ....[30]....
        /*02c4*/ 	.word	0x000095d0
        /*02c8*/ 	.word	0x00000000
        /*02cc*/ 	.word	0x00030810
        /*02d0*/ 	.short	0x010a
        /*02d2*/ 	.byte	0x3f
	.zero		1


	//   ....[31]....
        /*02d4*/ 	.word	0x00009620
        /*02d8*/ 	.word	0x00000000
        /*02dc*/ 	.word	0x00030830
        /*02e0*/ 	.short	0x010a
        /*02e2*/ 	.byte	0x3f
	.zero		1


	//   ....[32]....
        /*02e4*/ 	.word	0x00009670
        /*02e8*/ 	.word	0x00000010
        /*02ec*/ 	.word	0x00030820
        /*02f0*/ 	.short	0x010a
        /*02f2*/ 	.byte	0x3f
	.zero		1


	//   ....[33]....
        /*02f4*/ 	.word	0x000096c0
        /*02f8*/ 	.word	0x00000010
        /*02fc*/ 	.word	0x00030840
        /*0300*/ 	.short	0x010a
        /*0302*/ 	.byte	0x3f
	.zero		1


	//   ....[34]....
        /*0304*/ 	.word	0x00009710
        /*0308*/ 	.word	0x00000010
        /*030c*/ 	.word	0x00030828
        /*0310*/ 	.short	0x010a
        /*0312*/ 	.byte	0x3f
	.zero		1


	//   ....[35]....
        /*0314*/ 	.word	0x00009760
        /*0318*/ 	.word	0x00000010
        /*031c*/ 	.word	0x00030848
        /*0320*/ 	.short	0x010a
        /*0322*/ 	.byte	0x3f
	.zero		1


	//   ....[36]....
        /*0324*/ 	.word	0x000097c0
        /*0328*/ 	.word	0x00000010
        /*032c*/ 	.word	0x00030820
        /*0330*/ 	.short	0x010a
        /*0332*/ 	.byte	0x3f
	.zero		1


	//   ....[37]....
        /*0334*/ 	.word	0x00009810
        /*0338*/ 	.word	0x00000010
        /*033c*/ 	.word	0x00030840
        /*0340*/ 	.short	0x010a
        /*0342*/ 	.byte	0x3f
	.zero		1


	//   ....[38]....
        /*0344*/ 	.word	0x00009860
        /*0348*/ 	.word	0x00000010
        /*034c*/ 	.word	0x00030828
        /*0350*/ 	.short	0x010a
        /*0352*/ 	.byte	0x3f
	.zero		1


	//   ....[39]....
        /*0354*/ 	.word	0x000098b0
        /*0358*/ 	.word	0x00000003
        /*035c*/ 	.word	0x00030840
        /*0360*/ 	.short	0x010a
        /*0362*/ 	.byte	0x3f
	.zero		1


	//   ....[40]....
        /*0364*/ 	.word	0x00009980
        /*0368*/ 	.word	0x00000006
        /*036c*/ 	.word	0x00000000
        /*0370*/ 	.short	0x010a
        /*0372*/ 	.byte	0x3f
	.zero		1


	//   ....[41]....
        /*0374*/ 	.word	0x000099d0
        /*0378*/ 	.word	0x00000003
        /*037c*/ 	.word	0x00000000
        /*0380*/ 	.short	0x010a
        /*0382*/ 	.byte	0x3f
	.zero		1


	//   ....[42]....
        /*0384*/ 	.word	0x00009a20
        /*0388*/ 	.word	0x00000000
        /*038c*/ 	.word	0x00000000
        /*0390*/ 	.short	0x010a
        /*0392*/ 	.byte	0x3f
	.zero		1


	//----- nvinfo : EIATTR_NUM_MBARRIERS
	.align		4
.L_1306:
        /*0394*/ 	.byte	0x03, 0x38
        /*0396*/ 	.short	0x0009


	//----- nvinfo : EIATTR_EXIT_INSTR_OFFSETS
	.align		4
        /*0398*/ 	.byte	0x04, 0x1c
        /*039a*/ 	.short	(.L_1308 - .L_1307)


	//   ....[0]....
.L_1307:
        /*039c*/ 	.word	0x00009500


	//----- nvinfo : EIATTR_MAX_THREADS
	.align		4
.L_1308:
        /*03a0*/ 	.byte	0x04, 0x05
        /*03a2*/ 	.short	(.L_1310 - .L_1309)
.L_1309:
        /*03a4*/ 	.word	0x00000180
        /*03a8*/ 	.word	0x00000001
        /*03ac*/ 	.word	0x00000001


	//----- nvinfo : EIATTR_CRS_STACK_SIZE
	.align		4
.L_1310:
        /*03b0*/ 	.byte	0x04, 0x1e
        /*03b2*/ 	.short	(.L_1312 - .L_1311)
.L_1311:
        /*03b4*/ 	.word	0x00000000


	//----- nvinfo : EIATTR_CBANK_PARAM_SIZE
	.align		4
.L_1312:
        /*03b8*/ 	.byte	0x03, 0x19
        /*03ba*/ 	.short	0x0970


	//----- nvinfo : EIATTR_PARAM_CBANK
	.align		4
        /*03bc*/ 	.byte	0x04, 0x0a
        /*03be*/ 	.short	(.L_1314 - .L_1313)
	.align		4
.L_1313:
        /*03c0*/ 	.word	index@(.nv.constant0._ZN7cutlass13device_kernelIN5flash11enable_sm90INS1_16FlashAttnBwdSm90INS1_25CollectiveMainloopBwdSm90ILi2ELi2ELi2EN4cute5tupleIJNS5_1CILi1EEES8_S8_EEENS6_IJNS7_ILi64EEENS7_ILi128EEESB_EEENS_6half_tEfNS_4arch4Sm90ELb0ELb1ELb0ELb0ELb0ELb1ELb0ELb0ELi2ELi1ELi2ELi1ELb0EEENS1_21CollectiveEpilogueBwdISC_SD_SF_Li256ELb0ELb0ELi1EEENS1_19SingleTileSchedulerILb0ELb0ELb0ELi128EEEEEEEEEvNT_6ParamsE)
        /*03c4*/ 	.short	0x0210
        /*03c6*/ 	.short	0x0970


	//----- nvinfo : EIATTR_SW_WAR
	.align		4
.L_1314:
        /*03c8*/ 	.byte	0x04, 0x36
        /*03ca*/ 	.short	(.L_1316 - .L_1315)
.L_1315:
        /*03cc*/ 	.word	0x00000008
.L_1316:


//--------------------- .nv.info._ZN7cutlass13device_kernelIN5flash11enable_sm90INS1_16FlashAttnBwdSm90INS1_25CollectiveMainloopBwdSm90ILi2ELi2ELi2EN4cute5tupleIJNS5_1CILi1EEES8_S8_EEENS6_IJNS7_ILi64EEENS7_ILi128EEESB_EEENS_6half_tEfNS_4arch4Sm90ELb0ELb1ELb0ELb0ELb1ELb1ELb0ELb0ELi2ELi1ELi2ELi1ELb0EEENS1_21CollectiveEpilogueBwdISC_SD_SF_Li256ELb0ELb0ELi1EEENS1_19SingleTileSchedulerILb0ELb0ELb0ELi128EEEEEEEEEvNT_6ParamsE --------------------------
	.section	.nv.info._ZN7cutlass13device_kernelIN5flash11enable_sm90INS1_16FlashAttnBwdSm90INS1_25CollectiveMainloopBwdSm90ILi2ELi2ELi2EN4cute5tupleIJNS5_1CILi1EEES8_S8_EEENS6_IJNS7_ILi64EEENS7_ILi128EEESB_EEENS_6half_tEfNS_4arch4Sm90ELb0ELb1ELb0ELb0ELb1ELb1ELb0ELb0ELi2ELi1ELi2ELi1ELb0EEENS1_21CollectiveEpilogueBwdISC_SD_SF_Li256ELb0ELb0ELi1EEENS1_19SingleTileSchedulerILb0ELb0ELb0ELi128EEEEEEEEEvNT_6ParamsE,"",@"SHT_CUDA_INFO"
	.sectionflags	@""
	.align	4


	//----- nvinfo : EIATTR_CUDA_API_VERSION
	.align		4
        /*0000*/ 	.byte	0x04, 0x37
        /*0002*/ 	.short	(.L_1318 - .L_1317)
.L_1317:
        /*0004*/ 	.word	0x00000082


	//----- nvinfo : EIATTR_KPARAM_INFO
	.align		4
.L_1318:
        /*0008*/ 	.byte	0x04, 0x17
        /*000a*/ 	.short	(.L_1320 - .L_1319)
.L_1319:
        /*000c*/ 	.word	0x00000000
        /*0010*/ 	.short	0x0000
        /*0012*/ 	.short	0x0070
        /*0014*/ 	.byte	0x00, 0xf0, 0x01, 0x24


	//----- nvinfo : EIATTR_SPARSE_MMA_MASK
	.align		4
.L_1320:
        /*0018*/ 	.byte	0x03, 0x50
        /*001a*/ 	.short	0x0000


	//----- nvinfo : EIATTR_MAXREG_COUNT
	.align		4
        /*001c*/ 	.byte	0x03, 0x1b
        /*001e*/ 	.short	0x00a8


	//----- nvinfo : EIATTR_NUM_BARRIERS
	.align		4
        /*0020*/ 	.byte	0x02, 0x4c
        /*0022*/ 	.byte	0x10
	.zero		1


	//----- nvinfo : EIATTR_EXTERNS
	.align		4
        /*0024*/ 	.byte	0x04, 0x0f
        /*0026*/ 	.short	(.L_1322 - .L_1321)


	//   ....[0]....
	.align		4
.L_1321:
        /*0028*/ 	.word	index@(__assertfail)


	//----- nvinfo : EIATTR_ANNOTATIONS
	.align		4
.L_1322:
        /*002c*/ 	.byte	0x04, 0x55
        /*002e*/ 	.short	(.L_1324 - .L_1323)


	//   ....[0]....
.L_1323:
        /*0030*/ 	.word	0x00000001
        /*0034*/ 	.byte	0xf0, 0x8b, 0x00, 0x00, 0x01, 0x00, 0x00, 0x00, 0xe0, 0x8d, 0x00, 0x00, 0x01, 0x00, 0x00, 0x00
        /*0044*/ 	.byte	0xd0, 0x98, 0x00, 0x00, 0x01, 0x00, 0x00, 0x00, 0xf0, 0x98, 0x00, 0x00, 0x01, 0x00, 0x00, 0x00
        /*0054*/ 	.byte	0x90, 0x9d, 0x00, 0x00


	//----- nvinfo : EIATTR_MERCURY_ISA_VERSION
	.align		4
.L_1324:
        /*0058*/ 	.byte	0x03, 0x5f
        /*005a*/ 	.short	0x0101


	//----- nvinfo : EIATTR_INT_WARP_WIDE_INSTR_OFFSETS
	.align		4
        /*005c*/ 	.byte	0x04, 0x31
        /*005e*/ 	.short	(.L_1326 - .L_1325)


	//   ....[0]....
.L_1325:
        /*0060*/ 	.word	0x000001f0


	//   ....[1]....
        /*0064*/ 	.word	0x00000220


	//   ....[2]....
        /*0068*/ 	.word	0x00007040


	//   ....[3]....
        /*006c*/ 	.word	0x00007640


	//   ....[4]....
        /*0070*/ 	.word	0x00007af0


	//   ....[5]....
        /*0074*/ 	.word	0x00007dc0


	//   ....[6]....
        /*0078*/ 	.word	0x00008020


	//   ....[7]....
        /*007c*/ 	.word	0x000081b0


	//----- nvinfo : EIATTR_COOP_GROUP_MASK_REGIDS
	.align		4
.L_1326:
        /*0080*/ 	.byte	0x04, 0x29
        /*0082*/ 	.short	(.L_1328 - .L_1327)


	//   ....[0]....
.L_1327:
        /*0084*/ 	.word	0xffffffff


	//   ....[1]....
        /*0088*/ 	.word	0xffffffff


	//   ....[2]....
        /*008c*/ 	.word	0xffffffff


	//   ....[3]....
        /*0090*/ 	.word	0xffffffff


	//   ....[4]....
        /*0094*/ 	.word	0xffffffff


	//   ....[5]....
        /*0098*/ 	.word	0xffffffff


	//   ....[6]....
        /*009c*/ 	.word	0xffffffff


	//   ....[7]....
        /*00a0*/ 	.word	0xffffffff


	//   ....[8]....
        /*00a4*/ 	.word	0xffffffff


	//   ....[9]....
        /*00a8*/ 	.word	0xffffffff


	//   ....[10]....
        /*00ac*/ 	.word	0xffffffff


	//   ....[11]....
        /*00b0*/ 	.word	0xffffffff


	//   ....[12]....
        /*00b4*/ 	.word	0xffffffff


	//   ....[13]....
        /*00b8*/ 	.word	0xffffffff


	//   ....[14]....
        /*00bc*/ 	.word	0xffffffff


	//   ....[15]....
        /*00c0*/ 	.word	0xffffffff


	//   ....[16]....
        /*00c4*/ 	.word	0xffffffff


	//   ....[17]....
        /*00c8*/ 	.word	0x0500000f


	//   ....[18]....
        /*00cc*/ 	.word	0x0500000f


	//   ....[19]....
        /*00d0*/ 	.word	0x0500000f


	//   ....[20]....
        /*00d4*/ 	.word	0x0500000f


	//----- nvinfo : EIATTR_COOP_GROUP_INSTR_OFFSETS
	.align		4
.L_1328:
        /*00d8*/ 	.byte	0x04, 0x28
        /*00da*/ 	.short	(.L_1330 - .L_1329)


	//   ....[0]....
.L_1329:
        /*00dc*/ 	.word	0x00000070


	//   ....[1]....
        /*00e0*/ 	.word	0x00000200


	//   ....[2]....
        /*00e4*/ 	.word	0x00000250


	//   ....[3]....
        /*00e8*/ 	.word	0x00000440


	//   ....[4]....
        /*00ec*/ 	.word	0x00000670


	//   ....[5]....
        /*00f0*/ 	.word	0x000011e0


	//   ....[6]....
        /*00f4*/ 	.word	0x00004ba0


	//   ....[7]....
        /*00f8*/ 	.word	0x000066e0


	//   ....[8]....
        /*00fc*/ 	.word	0x00006c40


	//   ....[9]....
        /*0100*/ 	.word	0x00006f70


	//   ....[10]....
        /*0104*/ 	.word	0x000072c0


	//   ....[11]....
        /*0108*/ 	.word	0x00007570


	//   ....[12]....
        /*010c*/ 	.word	0x000077b0


	//   ....[13]....
        /*0110*/ 	.word	0x00007a20


	//   ....[14]....
        /*0114*/ 	.word	0x00007d00


	//   ....[15]....
        /*0118*/ 	.word	0x00007f20


	//   ....[16]....
        /*011c*/ 	.word	0x000080b0


	//   ....[17]....
        /*0120*/ 	.word	0x0000a450


	//   ....[18]....
        /*0124*/ 	.word	0x0000a5a0


	//   ....[19]....
        /*0128*/ 	.word	0x0000a610


	//   ....[20]....
        /*012c*/ 	.word	0x0000a680


	//----- nvinfo : EIATTR_REG_RECONFIG
	.align		4
.L_1330:
        /*0130*/ 	.byte	0x01, 0x54
	.zero		2


	//----- nvinfo : EIATTR_SYSCALL_OFFSETS
	.align		4
        /*0134*/ 	.byte	0x04, 0x46
        /*0136*/ 	.short	(.L_1332 - .L_1331)


	//   ....[0]....
.L_1331:
        /*0138*/ 	.word	0x00000e20


	//   ....[1]....
        /*013c*/ 	.word	0x00000f10


	//   ....[2]....
        /*0140*/ 	.word	0x00001070


	//   ....[3]....
        /*0144*/ 	.word	0x00001160


	//   ....[4]....
        /*0148*/ 	.word	0x00004510


	//   ....[5]....
        /*014c*/ 	.word	0x00004650


	//   ....[6]....
        /*0150*/ 	.word	0x00004770


	//   ....[7]....
        /*0154*/ 	.word	0x00004890


	//----- nvinfo : EIATTR_MBARRIER_INSTR_OFFSETS
	.align		4
.L_1332:
        /*0158*/ 	.byte	0x04, 0x39
        /*015a*/ 	.short	(.L_1334 - .L_1333)


	//   ....[0]....
.L_1333:
        /*015c*/ 	.word	0x000002f0
        /*0160*/ 	.word	0x000000ff
        /*0164*/ 	.word	0x00030800
        /*0168*/ 	.short	0x0100
        /*016a*/ 	.byte	0x06
	.zero		1


	//   ....[1]....
        /*016c*/ 	.word	0x000003f0
        /*0170*/ 	.word	0x000000ff
        /*0174*/ 	.word	0x00030810
        /*0178*/ 	.short	0x0100
        /*017a*/ 	.byte	0x08
	.zero		1


	//   ....[2]....
        /*017c*/ 	.word	0x00000400
        /*0180*/ 	.word	0x000000ff
        /*0184*/ 	.word	0x00030820
        /*0188*/ 	.short	0x0100
        /*018a*/ 	.byte	0x08
	.zero		1


	//   ....[3]....
        /*018c*/ 	.word	0x00000410
        /*0190*/ 	.word	0x000000ff
        /*0194*/ 	.word	0x00030818
        /*0198*/ 	.short	0x0100
        /*019a*/ 	.byte	0x08
	.zero		1


	//   ....[4]....
        /*019c*/ 	.word	0x00000420
        /*01a0*/ 	.word	0x000000ff
        /*01a4*/ 	.word	0x00030828
        /*01a8*/ 	.short	0x0100
        /*01aa*/ 	.byte	0x08
	.zero		1


	//   ....[5]....
        /*01ac*/ 	.word	0x00000550
        /*01b0*/ 	.word	0x000000ff
        /*01b4*/ 	.word	0x00030830
        /*01b8*/ 	.short	0x0100
        /*01ba*/ 	.byte	0x08
	.zero		1


	//   ....[6]....
        /*01bc*/ 	.word	0x00000560
        /*01c0*/ 	.word	0x000000ff
        /*01c4*/ 	.word	0x00030840
        /*01c8*/ 	.short	0x0100
        /*01ca*/ 	.byte	0x08
	.zero		1


	//   ....[7]....
        /*01cc*/ 	.word	0x00000570
        /*01d0*/ 	.word	0x000000ff
        /*01d4*/ 	.word	0x00030838
        /*01d8*/ 	.short	0x0100
        /*01da*/ 	.byte	0x08
	.zero		1


	//   ....[8]....
        /*01dc*/ 	.word	0x00000580
        /*01e0*/ 	.word	0x000000ff
        /*01e4*/ 	.word	0x00030848
        /*01e8*/ 	.short	0x0100
        /*01ea*/ 	.byte	0x08
	.zero		1


	//   ....[9]....
        /*01ec*/ 	.word	0x00001210
        /*01f0*/ 	.word	0x000000e7
        /*01f4*/ 	.word	0x00030800
        /*01f8*/ 	.short	0x010a
        /*01fa*/ 	.byte	0x3f
	.zero		1


	//   ....[10]....
        /*01fc*/ 	.word	0x00001340
        /*0200*/ 	.word	0x000000e7
        /*0204*/ 	.word	0x00030800
        /*0208*/ 	.short	0x010a
        /*020a*/ 	.byte	0x3f
	.zero		1


	//   ....[11]....
        /*020c*/ 	.word	0x000019d0
        /*0210*/ 	.word	0x00000000
        /*0214*/ 	.word	0x00030810
        /*0218*/ 	.short	0x010a
        /*021a*/ 	.byte	0x3f
	.zero		1


	//   ....[12]....
        /*021c*/ 	.word	0x00001a10
        /*0220*/ 	.word	0x00000000
        /*0224*/ 	.word	0x00030810
        /*0228*/ 	.short	0x010a
        /*022a*/ 	.byte	0x3f
	.zero		1


	//   ....[13]....
        /*022c*/ 	.word	0x00001f40
        /*0230*/ 	.word	0x00000000
        /*0234*/ 	.word	0x00030830
        /*0238*/ 	.short	0x010a
        /*023a*/ 	.byte	0x3f
	.zero		1


	//   ....[14]....
        /*023c*/ 	.word	0x00001fc0
        /*0240*/ 	.word	0x00000000
        /*0244*/ 	.word	0x00030830
        /*0248*/ 	.short	0x010a
        /*024a*/ 	.byte	0x3f
	.zero		1


	//   ....[15]....
        /*024c*/ 	.word	0x00003c20
        /*0250*/ 	.word	0x00000005
        /*0254*/ 	.word	0x00000000
        /*0258*/ 	.short	0x0101
        /*025a*/ 	.byte	0x3f
	.zero		1


	//   ....[16]....
        /*025c*/ 	.word	0x00003f50
        /*0260*/ 	.word	0x00000000
        /*0264*/ 	.word	0x00000000
        /*0268*/ 	.short	0x0101
        /*026a*/ 	.byte	0x3f
	.zero		1


	//   ....[17]....
        /*026c*/ 	.word	0x00008730
        /*0270*/ 	.word	0x00000010
        /*0274*/ 	.word	0x00030820
        /*0278*/ 	.short	0x010a
        /*027a*/ 	.byte	0x3f
	.zero		1


	//   ....[18]....
        /*027c*/ 	.word	0x00008e70
        /*0280*/ 	.word	0x00000010
        /*0284*/ 	.word	0x00030840
        /*0288*/ 	.short	0x010a
        /*028a*/ 	.byte	0x3f
	.zero		1


	//   ....[19]....
        /*028c*/ 	.word	0x00009110
        /*0290*/ 	.word	0x00000010
        /*0294*/ 	.word	0x00030828
        /*0298*/ 	.short	0x010a
        /*029a*/ 	.byte	0x3f
	.zero		1


	//   ....[20]....
        /*029c*/ 	.word	0x000093b0
        /*02a0*/ 	.word	0x00000010
        /*02a4*/ 	.word	0x00030848
        /*02a8*/ 	.short	0x010a
        /*02aa*/ 	.byte	0x3f
	.zero		1


	//   ....[21]....
        /*02ac*/ 	.word	0x00009600
        /*02b0*/ 	.word	0x00000010
        /*02b4*/ 	.word	0x00030820
        /*02b8*/ 	.short	0x010a
        /*02ba*/ 	.byte	0x3f
	.zero		1


	//   ....[22]....
        /*02bc*/ 	.word	0x00009920
        /*02c0*/ 	.word	0x00000010
        /*02c4*/ 	.word	0x00030840
        /*02c8*/ 	.short	0x010a
        /*02ca*/ 	.byte	0x3f
	.zero		1


	//   ....[23]....
        /*02cc*/ 	.word	0x00009b90
        /*02d0*/ 	.word	0x00000010
        /*02d4*/ 	.word	0x00030828
        /*02d8*/ 	.short	0x010a
        /*02da*/ 	.byte	0x3f
	.zero		1


	//   ....[24]....
        /*02dc*/ 	.word	0x00009e80
        /*02e0*/ 	.word	0x00000003
        /*02e4*/ 	.word	0x00030840
        /*02e8*/ 	.short	0x010a
        /*02ea*/ 	.byte	0x3f
	.zero		1


	//   ....[25]....
        /*02ec*/ 	.word	0x0000a2c0
        /*02f0*/ 	.word	0x00000006
        /*02f4*/ 	.word	0x00000000
        /*02f8*/ 	.short	0x010a
        /*02fa*/ 	.byte	0x3f
	.zero		1


	//   ....[26]....
        /*02fc*/ 	.word	0x0000a320
        /*0300*/ 	.word	0x00000003
        /*0304*/ 	.word	0x00000000
        /*0308*/ 	.short	0x010a
        /*030a*/ 	.byte	0x3f
	.zero		1


	//   ....[27]....
        /*030c*/ 	.word	0x0000a380
        /*0310*/ 	.word	0x00000000
        /*0314*/ 	.word	0x00000000
        /*0318*/ 	.short	0x010a
        /*031a*/ 	.byte	0x3f
	.zero		1


	//   ....[28]....
        /*031c*/ 	.word	0x0000a3b0
        /*0320*/ 	.word	0x00000003
        /*0324*/ 	.word	0x00000000
        /*0328*/ 	.short	0x010a
        /*032a*/ 	.byte	0x3f
	.zero		1


	//   ....[29]....
        /*032c*/ 	.word	0x0000a480
        /*0330*/ 	.word	0x000000e7
        /*0334*/ 	.word	0x00030800
        /*0338*/ 	.short	0x010a
        /*033a*/ 	.byte	0x3f
	.zero		1


	//   ....[30]....
        /*033c*/ 	.word	0x0000a4d0
        /*0340*/ 	.word	0x00000000
        /*0344*/ 	.word	0x00030810
        /*0348*/ 	.short	0x010a
        /*034a*/ 	.byte	0x3f
	.zero		1


	//   ....[31]....
        /*034c*/ 	.word	0x0000a520
        /*0350*/ 	.word	0x00000000
        /*0354*/ 	.word	0x00030830
        /*0358*/ 	.short	0x010a
        /*035a*/ 	.byte	0x3f
	.zero		1


	//   ....[32]....
        /*035c*/ 	.word	0x0000a6c0
        /*0360*/ 	.word	0x00000010
        /*0364*/ 	.word	0x00030820
        /*0368*/ 	.short	0x010a
        /*036a*/ 	.byte	0x3f
	.zero		1


	//   ....[33]....
        /*036c*/ 	.word	0x0000a710
        /*0370*/ 	.word	0x00000010
        /*0374*/ 	.word	0x00030840
        /*0378*/ 	.short	0x010a
        /*037a*/ 	.byte	0x3f
	.zero		1


	//   ....[34]....
        /*037c*/ 	.word	0x0000a760
        /*0380*/ 	.word	0x00000010
        /*0384*/ 	.word	0x00030828
        /*0388*/ 	.short	0x010a
        /*038a*/ 	.byte	0x3f
	.zero		1


	//   ....[35]....
        /*038c*/ 	.word	0x0000a7b0
        /*0390*/ 	.word	0x00000010
        /*0394*/ 	.word	0x00030848
        /*0398*/ 	.short	0x010a
        /*039a*/ 	.byte	0x3f
	.zero		1


	//   ....[36]....
        /*039c*/ 	.word	0x0000a810
        /*03a0*/ 	.word	0x00000010
        /*03a4*/ 	.word	0x00030820
        /*03a8*/ 	.short	0x010a
        /*03aa*/ 	.byte	0x3f
	.zero		1


	//   ....[37]....
        /*03ac*/ 	.word	0x0000a860
        /*03b0*/ 	.word	0x00000010
        /*03b4*/ 	.word	0x00030840
        /*03b8*/ 	.short	0x010a
        /*03ba*/ 	.byte	0x3f
	.zero		1


	//   ....[38]....
        /*03bc*/ 	.word	0x0000a8b0
        /*03c0*/ 	.word	0x00000010
        /*03c4*/ 	.word	0x00030828
        /*03c8*/ 	.short	0x010a
        /*03ca*/ 	.byte	0x3f
	.zero		1


	//   ....[39]....
        /*03cc*/ 	.word	0x0000a900
        /*03d0*/ 	.word	0x00000003
        /*03d4*/ 	.word	0x00030840
        /*03d8*/ 	.short	0x010a
        /*03da*/ 	.byte	0x3f
	.zero		1


	//   ....[40]....
        /*03dc*/ 	.word	0x0000a9d0
        /*03e0*/ 	.word	0x00000006
        /*03e4*/ 	.word	0x00000000
        /*03e8*/ 	.short	0x010a
        /*03ea*/ 	.byte	0x3f
	.zero		1


	//   ....[41]....
        /*03ec*/ 	.word	0x0000aa20
        /*03f0*/ 	.word	0x00000003
        /*03f4*/ 	.word	0x00000000
        /*03f8*/ 	.short	0x010a
        /*03fa*/ 	.byte	0x3f
	.zero		1


	//   ....[42]....
        /*03fc*/ 	.word	0x0000aa70
        /*0400*/ 	.word	0x00000000
        /*0404*/ 	.word	0x00000000
        /*0408*/ 	.short	0x010a
        /*040a*/ 	.byte	0x3f
	.zero		1


	//----- nvinfo : EIATTR_NUM_MBARRIERS
	.align		4
.L_1334:
        /*040c*/ 	.byte	0x03, 0x38
        /*040e*/ 	.short	0x0009


	//----- nvinfo : EIATTR_EXIT_INSTR_OFFSETS
	.align		4
        /*0410*/ 	.byte	0x04, 0x1c
        /*0412*/ 	.short	(.L_1336 - .L_1335)


	//   ....[0]....
.L_1335:
        /*0414*/ 	.word	0x0000a400


	//----- nvinfo : EIATTR_MAX_THREADS
	.align		4
.L_1336:
        /*0418*/ 	.byte	0x04, 0x05
        /*041a*/ 	.short	(.L_1338 - .L_1337)
.L_1337:
        /*041c*/ 	.word	0x00000180
        /*0420*/ 	.word	0x00000001
        /*0424*/ 	.word	0x00000001


	//----- nvinfo : EIATTR_CRS_STACK_SIZE
	.align		4
.L_1338:
        /*0428*/ 	.byte	0x04, 0x1e
        /*042a*/ 	.short	(.L_1340 - .L_1339)
.L_1339:
        /*042c*/ 	.word	0x00000000


	//----- nvinfo : EIATTR_CBANK_PARAM_SIZE
	.align		4
.L_1340:
        /*0430*/ 	.byte	0x03, 0x19
        /*0432*/ 	.short	0x0970


	//----- nvinfo : EIATTR_PARAM_CBANK
	.align		4
        /*0434*/ 	.byte	0x04, 0x0a
        /*0436*/ 	.short	(.L_1342 - .L_1341)
	.align		4
.L_1341:
        /*0438*/ 	.word	index@(.nv.constant0._ZN7cutlass13device_kernelIN5flash11enable_sm90INS1_16FlashAttnBwdSm90INS1_25CollectiveMainloopBwdSm90ILi2ELi2ELi2EN4cute5tupleIJNS5_1CILi1EEES8_S8_EEENS6_IJNS7_ILi64EEENS7_ILi128EEESB_EEENS_6half_tEfNS_4arch4Sm90ELb0ELb1ELb0ELb0ELb1ELb1ELb0ELb0ELi2ELi1ELi2ELi1ELb0EEENS1_21CollectiveEpilogueBwdISC_SD_SF_Li256ELb0ELb0ELi1EEENS1_19SingleTileSchedulerILb0ELb0ELb0ELi128EEEEEEEEEvNT_6ParamsE)
        /*043c*/ 	.short	0x0210
        /*043e*/ 	.short	0x0970


	//----- nvinfo : EIATTR_SW_WAR
	.align		4
.L_1342:
        /*0440*/ 	.byte	0x04, 0x36
        /*0442*/ 	.short	(.L_1344 - .L_1343)
.L_1343:
        /*0444*/ 	.word	0x00000008
.L_1344:


//--------------------- .nv.info._ZN7cutlass13device_kernelIN5flash11enable_sm90INS1_16FlashAttnBwdSm90INS1_25CollectiveMainloopBwdSm90ILi2ELi2ELi2EN4cute5tupleIJNS5_1CILi1EEES8_S8_EEENS6_IJNS7_ILi64EEENS7_ILi128EEESB_EEENS_6half_tEfNS_4arch4Sm90ELb0ELb1ELb0ELb0ELb0ELb1ELb0ELb0ELi2ELi1ELi2ELi1ELb0EEENS1_24CollectiveEpilogueBwdGQAISC_fSF_Li256ELb0ELb0EEENS1_19SingleTileSchedulerILb0ELb0ELb0ELi128EEEEEEEEEvNT_6ParamsE --------------------------
	.section	.nv.info._ZN7cutlass13device_kernelIN5flash11enable_sm90INS1_16FlashAttnBwdSm90INS1_25CollectiveMainloopBwdSm90ILi2ELi2ELi2EN4cute5tupleIJNS5_1CILi1EEES8_S8_EEENS6_IJNS7_ILi64EEENS7_ILi128EEESB_EEENS_6half_tEfNS_4arch4Sm90ELb0ELb1ELb0ELb0ELb0ELb1ELb0ELb0ELi2ELi1ELi2ELi1ELb0EEENS1_24CollectiveEpilogueBwdGQAISC_fSF_Li256ELb0ELb0EEENS1_19SingleTileSchedulerILb0ELb0ELb0ELi128EEEEEEEEEvNT_6ParamsE,"",@"SHT_CUDA_INFO"
	.sectionflags	@""
	.align	4


	//----- nvinfo : EIATTR_CUDA_API_VERSION
	.align		4
        /*0000*/ 	.byte	0x04, 0x37
        /*0002*/ 	.short	(.L_1346 - .L_1345)
.L_1345:
        /*0004*/ 	.word	0x00000082


	//----- nvinfo : EIATTR_KPARAM_INFO
	.align		4
.L_1346:
        /*0008*/ 	.byte	0x04, 0x17
        /*000a*/ 	.short	(.L_1348 - .L_1347)
.L_1347:
        /*000c*/ 	.word	0x00000000
        /*0010*/ 	.short	0x0000
        /*0012*/ 	.short	0x0070
        /*0014*/ 	.byte	0x00, 0xf0, 0x01, 0x1a


	//----- nvinfo : EIATTR_SPARSE_MMA_MASK
	.align		4
.L_1348:
        /*0018*/ 	.byte	0x03, 0x50
        /*001a*/ 	.short	0x0000


	//----- nvinfo : EIATTR_MAXREG_COUNT
	.align		4
        /*001c*/ 	.byte	0x03, 0x1b
        /*001e*/ 	.short	0x00a8


	//----- nvinfo : EIATTR_NUM_BARRIERS
	.align		4
        /*0020*/ 	.byte	0x02, 0x4c
        /*0022*/ 	.byte	0x10
	.zero		1


	//----- nvinfo : EIATTR_EXTERNS
	.align		4
        /*0024*/ 	.byte	0x04, 0x0f
        /*0026*/ 	.short	(.L_1350 - .L_1349)


	//   ....[0]....
	.align		4
.L_1349:
        /*0028*/ 	.word	index@(__assertfail)


	//----- nvinfo : EIATTR_ANNOTATIONS
	.align		4
.L_1350:
        /*002c*/ 	.byte	0x04, 0x55
        /*002e*/ 	.short	(.L_1352 - .L_1351)


	//   ....[0]....
.L_1351:
        /*0030*/ 	.word	0x00000001
        /*0034*/ 	.byte	0xd0, 0x61, 0x00, 0x00, 0x01, 0x00, 0x00, 0x00, 0xc0, 0x63, 0x00, 0x00, 0x01, 0x00, 0x00, 0x00
        /*0044*/ 	.byte	0xb0, 0x6e, 0x00, 0x00, 0x01, 0x00, 0x00, 0x00, 0xd0, 0x6e, 0x00, 0x00, 0x01, 0x00, 0x00, 0x00
        /*0054*/ 	.byte	0x70, 0x73, 0x00, 0x00


	//----- nvinfo : EIATTR_MERCURY_ISA_VERSION
	.align		4
.L_1352:
        /*0058*/ 	.byte	0x03, 0x5f
        /*005a*/ 	.short	0x0101


	//----- nvinfo : EIATTR_INT_WARP_WIDE_INSTR_OFFSETS
	.align		4
        /*005c*/ 	.byte	0x04, 0x31
        /*005e*/ 	.short	(.L_1354 - .L_1353)


	//   ....[0]....
.L_1353:
        /*0060*/ 	.word	0x00000190


	//   ....[1]....
        /*0064*/ 	.word	0x000001c0


	//----- nvinfo : EIATTR_COOP_GROUP_MASK_REGIDS
	.align		4
.L_1354:
        /*0068*/ 	.byte	0x04, 0x29
        /*006a*/ 	.short	(.L_1356 - .L_1355)


	//   ....[0]....
.L_1355:
        /*006c*/ 	.word	0xffffffff


	//   ....[1]....
        /*0070*/ 	.word	0xffffffff


	//   ....[2]....
        /*0074*/ 	.word	0xffffffff


	//   ....[3]....
        /*0078*/ 	.word	0xffffffff


	//   ....[4]....
        /*007c*/ 	.word	0xffffffff


	//   ....[5]....
        /*0080*/ 	.word	0xffffffff


	//   ....[6]....
        /*0084*/ 	.word	0xffffffff


	//   ....[7]....
        /*0088*/ 	.word	0x0500000f


	//----- nvinfo : EIATTR_COOP_GROUP_INSTR_OFFSETS
	.align		4
.L_1356:
        /*008c*/ 	.byte	0x04, 0x28
        /*008e*/ 	.short	(.L_1358 - .L_1357)


	//   ....[0]....
.L_1357:
        /*0090*/ 	.word	0x00000070


	//   ....[1]....
        /*0094*/ 	.word	0x000001a0


	//   ....[2]....
        /*0098*/ 	.word	0x000001f0


	//   ....[3]....
        /*009c*/ 	.word	0x000003e0


	//   ....[4]....
        /*00a0*/ 	.word	0x00000600


	//   ....[5]....
        /*00a4*/ 	.word	0x00001170


	//   ....[6]....
        /*00a8*/ 	.word	0x00004bc0


	//   ....[7]....
        /*00ac*/ 	.word	0x00007a30


	//----- nvinfo : EIATTR_REG_RECONFIG
	.align		4
.L_1358:
        /*00b0*/ 	.byte	0x01, 0x54
	.zero		2


	//----- nvinfo : EIATTR_SYSCALL_OFFSETS
	.align		4
        /*00b4*/ 	.byte	0x04, 0x46
        /*00b6*/ 	.short	(.L_1360 - .L_1359)


	//   ....[0]....
.L_1359:
        /*00b8*/ 	.word	0x00000db0


	//   ....[1]....
        /*00bc*/ 	.word	0x00000ea0


	//   ....[2]....
        /*00c0*/ 	.word	0x00001000


	//   ....[3]....
        /*00c4*/ 	.word	0x000010f0


	//----- nvinfo : EIATTR_MBARRIER_INSTR_OFFSETS
	.align		4
.L_1360:
        /*00c8*/ 	.byte	0x04, 0x39
        /*00ca*/ 	.short	(.L_1362 - .L_1361)


	//   ....[0]....
.L_1361:
        /*00cc*/ 	.word	0x00000290
        /*00d0*/ 	.word	0x000000ff
        /*00d4*/ 	.word	0x00030800
        /*00d8*/ 	.short	0x0100
        /*00da*/ 	.byte	0x06
	.zero		1


	//   ....[1]....
        /*00dc*/ 	.word	0x00000390
        /*00e0*/ 	.word	0x000000ff
        /*00e4*/ 	.word	0x00030810
        /*00e8*/ 	.short	0x0100
        /*00ea*/ 	.byte	0x08
	.zero		1


	//   ....[2]....
        /*00ec*/ 	.word	0x000003a0
        /*00f0*/ 	.word	0x000000ff
        /*00f4*/ 	.word	0x00030820
        /*00f8*/ 	.short	0x0100
        /*00fa*/ 	.byte	0x08
	.zero		1


	//   ....[3]....
        /*00fc*/ 	.word	0x000003b0
        /*0100*/ 	.word	0x000000ff
        /*0104*/ 	.word	0x00030818
        /*0108*/ 	.short	0x0100
        /*010a*/ 	.byte	0x08
	.zero		1


	//   ....[4]....
        /*010c*/ 	.word	0x000003c0
        /*0110*/ 	.word	0x000000ff
        /*0114*/ 	.word	0x00030828
        /*0118*/ 	.short	0x0100
        /*011a*/ 	.byte	0x08
	.zero		1


	//   ....[5]....
        /*011c*/ 	.word	0x000004f0
        /*0120*/ 	.word	0x000000ff
        /*0124*/ 	.word	0x00030830
        /*0128*/ 	.short	0x0100
        /*012a*/ 	.byte	0x08
	.zero		1


	//   ....[6]....
        /*012c*/ 	.word	0x00000500
        /*0130*/ 	.word	0x000000ff
        /*0134*/ 	.word	0x00030840
        /*0138*/ 	.short	0x0100
        /*013a*/ 	.byte	0x08
	.zero		1


	//   ....[7]....
        /*013c*/ 	.word	0x00000510
        /*0140*/ 	.word	0x000000ff
        /*0144*/ 	.word	0x00030838
        /*0148*/ 	.short	0x0100
        /*014a*/ 	.byte	0x08
	.zero		1


	//   ....[8]....
        /*014c*/ 	.word	0x00000520
        /*0150*/ 	.word	0x000000ff
        /*0154*/ 	.word	0x00030848
        /*0158*/ 	.short	0x0100
        /*015a*/ 	.byte	0x08
	.zero		1


	//   ....[9]....
        /*015c*/ 	.word	0x000011a0
        /*0160*/ 	.word	0x000000e5
        /*0164*/ 	.word	0x00030800
        /*0168*/ 	.short	0x010a
        /*016a*/ 	.byte	0x3f
	.zero		1


	//   ....[10]....
        /*016c*/ 	.word	0x000012d0
        /*0170*/ 	.word	0x000000e5
        /*0174*/ 	.word	0x00030800
        /*0178*/ 	.short	0x010a
        /*017a*/ 	.byte	0x3f
	.zero		1


	//   ....[11]....
        /*017c*/ 	.word	0x00001950
        /*0180*/ 	.word	0x00000000
        /*0184*/ 	.word	0x00030810
        /*0188*/ 	.short	0x010a
        /*018a*/ 	.byte	0x3f
	.zero		1


	//   ....[12]....
        /*018c*/ 	.word	0x00001990
        /*0190*/ 	.word	0x00000000
        /*0194*/ 	.word	0x00030810
        /*0198*/ 	.short	0x010a
        /*019a*/ 	.byte	0x3f
	.zero		1


	//   ....[13]....
        /*019c*/ 	.word	0x00001ec0
        /*01a0*/ 	.word	0x00000000
        /*01a4*/ 	.word	0x00030830
        /*01a8*/ 	.short	0x010a
        /*01aa*/ 	.byte	0x3f
	.zero		1


	//   ....[14]....
        /*01ac*/ 	.word	0x00001f40
        /*01b0*/ 	.word	0x00000000
        /*01b4*/ 	.word	0x00030830
        /*01b8*/ 	.short	0x010a
        /*01ba*/ 	.byte	0x3f
	.zero		1


	//   ....[15]....
        /*01bc*/ 	.word	0x00003ba0
        /*01c0*/ 	.word	0x00000005
        /*01c4*/ 	.word	0x00000000
        /*01c8*/ 	.short	0x0101
        /*01ca*/ 	.byte	0x3f
	.zero		1


	//   ....[16]....
        /*01cc*/ 	.word	0x00003ec0
        /*01d0*/ 	.word	0x00000000
        /*01d4*/ 	.word	0x00000000
        /*01d8*/ 	.short	0x0101
        /*01da*/ 	.byte	0x3f
	.zero		1


	//   ....[17]....
        /*01dc*/ 	.word	0x00005d10
        /*01e0*/ 	.word	0x00000010
        /*01e4*/ 	.word	0x00030820
        /*01e8*/ 	.short	0x010a
        /*01ea*/ 	.byte	0x3f
	.zero		1


	//   ....[18]....
        /*01ec*/ 	.word	0x00006450
        /*01f0*/ 	.word	0x00000010
        /*01f4*/ 	.word	0x00030840
        /*01f8*/ 	.short	0x010a
        /*01fa*/ 	.byte	0x3f
	.zero		1


	//   ....[19]....
        /*01fc*/ 	.word	0x000066f0
        /*0200*/ 	.word	0x00000010
        /*0204*/ 	.word	0x00030828
        /*0208*/ 	.short	0x010a
        /*020a*/ 	.byte	0x3f
	.zero		1


	//   ....[20]....
        /*020c*/ 	.word	0x00006990
        /*0210*/ 	.word	0x00000010
        /*0214*/ 	.word	0x00030848
        /*0218*/ 	.short	0x010a
        /*021a*/ 	.byte	0x3f
	.zero		1


	//   ....[21]....
        /*021c*/ 	.word	0x00006be0
        /*0220*/ 	.word	0x00000010
        /*0224*/ 	.word	0x00030820
        /*0228*/ 	.short	0x010a
        /*022a*/ 	.byte	0x3f
	.zero		1


	//   ....[22]....
        /*022c*/ 	.word	0x00006f00
        /*0230*/ 	.word	0x00000010
        /*0234*/ 	.word	0x00030840
        /*0238*/ 	.short	0x010a
        /*023a*/ 	.byte	0x3f
	.zero		1


	//   ....[23]....
        /*023c*/ 	.word	0x00007170
        /*0240*/ 	.word	0x00000010
        /*0244*/ 	.word	0x00030828
        /*0248*/ 	.short	0x010a
        /*024a*/ 	.byte	0x3f
	.zero		1


	//   ....[24]....
        /*024c*/ 	.word	0x00007460
        /*0250*/ 	.word	0x00000003
        /*0254*/ 	.word	0x00030840
        /*0258*/ 	.short	0x010a
        /*025a*/ 	.byte	0x3f
	.zero		1


	//   ....[25]....
        /*025c*/ 	.word	0x000078a0
        /*0260*/ 	.word	0x00000006
        /*0264*/ 	.word	0x00000000
        /*0268*/ 	.short	0x010a
        /*026a*/ 	.byte	0x3f
	.zero		1


	//   ....[26]....
        /*026c*/ 	.word	0x00007900
        /*0270*/ 	.word	0x00000003
        /*0274*/ 	.word	0x00000000
        /*0278*/ 	.short	0x010a
        /*027a*/ 	.byte	0x3f
	.zero		1


	//   ....[27]....
        /*027c*/ 	.word	0x00007960
        /*0280*/ 	.word	0x00000000
        /*0284*/ 	.word	0x00000000
        /*0288*/ 	.short	0x010a
        /*028a*/ 	.byte	0x3f
	.zero		1


	//   ....[28]....
        /*028c*/ 	.word	0x00007990
        /*0290*/ 	.word	0x00000003
        /*0294*/ 	.word	0x00000000
        /*0298*/ 	.short	0x010a
        /*029a*/ 	.byte	0x3f
	.zero		1


	//   ....[29]....
        /*029c*/ 	.word	0x00007a60
        /*02a0*/ 	.word	0x000000e5
        /*02a4*/ 	.word	0x00030800
        /*02a8*/ 	.short	0x010a
        /*02aa*/ 	.byte	0x3f
	.zero		1


	//   ....[30]....
        /*02ac*/ 	.word	0x00007ab0
        /*02b0*/ 	.word	0x00000000
        /*02b4*/ 	.word	0x00030810
        /*02b8*/ 	.short	0x010a
        /*02ba*/ 	.byte	0x3f
	.zero		1


	//   ....[31]....
        /*02bc*/ 	.word	0x00007b00
        /*02c0*/ 	.word	0x00000000
        /*02c4*/ 	.word	0x00030830
        /*02c8*/ 	.short	0x010a
        /*02ca*/ 	.byte	0x3f
	.zero		1


	//   ....[32]....
        /*02cc*/ 	.word	0x00007b50
        /*02d0*/ 	.word	0x00000010
        /*02d4*/ 	.word	0x00030820
        /*02d8*/ 	.short	0x010a
        /*02da*/ 	.byte	0x3f
	.zero		1


	//   ....[33]....
        /*02dc*/ 	.word	0x00007ba0
        /*02e0*/ 	.word	0x00000010
        /*02e4*/ 	.word	0x00030840
        /*02e8*/ 	.short	0x010a
        /*02ea*/ 	.byte	0x3f
	.zero		1


	//   ....[34]....
        /*02ec*/ 	.word	0x00007bf0
        /*02f0*/ 	.word	0x00000010
        /*02f4*/ 	.word	0x00030828
        /*02f8*/ 	.short	0x010a
        /*02fa*/ 	.byte	0x3f
	.zero		1


	//   ....[35]....
        /*02fc*/ 	.word	0x00007c40
        /*0300*/ 	.word	0x00000010
        /*0304*/ 	.word	0x00030848
        /*0308*/ 	.short	0x010a
        /*030a*/ 	.byte	0x3f
	.zero		1


	//   ....[36]....
        /*030c*/ 	.word	0x00007ca0
        /*0310*/ 	.word	0x00000010
        /*0314*/ 	.word	0x00030820
        /*0318*/ 	.short	0x010a
        /*031a*/ 	.byte	0x3f
	.zero		1


	//   ....[37]....
        /*031c*/ 	.word	0x00007cf0
        /*0320*/ 	.word	0x00000010
        /*0324*/ 	.word	0x00030840
        /*0328*/ 	.short	0x010a
        /*032a*/ 	.byte	0x3f
	.zero		1


	//   ....[38]....
        /*032c*/ 	.word	0x00007d40
        /*0330*/ 	.word	0x00000010
        /*0334*/ 	.word	0x00030828
        /*0338*/ 	.short	0x010a
        /*033a*/ 	.byte	0x3f
	.zero		1


	//   ....[39]....
        /*033c*/ 	.word	0x00007d90
        /*0340*/ 	.word	0x00000003
        /*0344*/ 	.word	0x00030840
        /*0348*/ 	.short	0x010a
        /*034a*/ 	.byte	0x3f
	.zero		1


	//   ....[40]....
        /*034c*/ 	.word	0x00007e60
        /*0350*/ 	.word	0x00000006
        /*0354*/ 	.word	0x00000000
        /*0358*/ 	.short	0x010a
        /*035a*/ 	.byte	0x3f
	.zero		1


	//   ....[41]....
        /*035c*/ 	.word	0x00007eb0
        /*0360*/ 	.word	0x00000003
        /*0364*/ 	.word	0x00000000
        /*0368*/ 	.short	0x010a
        /*036a*/ 	.byte	0x3f
	.zero		1


	//   ....[42]....
        /*036c*/ 	.word	0x00007f00
        /*0370*/ 	.word	0x00000000
        /*0374*/ 	.word	0x00000000
        /*0378*/ 	.short	0x010a
        /*037a*/ 	.byte	0x3f
	.zero		1


	//----- nvinfo : EIATTR_NUM_MBARRIERS
	.align		4
.L_1362:
        /*037c*/ 	.byte	0x03, 0x38
        /*037e*/ 	.short	0x0009


	//----- nvinfo : EIATTR_EXIT_INSTR_OFFSETS
	.align		4
        /*0380*/ 	.byte	0x04, 0x1c
        /*0382*/ 	.short	(.L_1364 - .L_1363)


	//   ....[0]....
.L_1363:
        /*0384*/ 	.word	0x000079e0


	//----- nvinfo : EIATTR_MAX_THREADS
	.align		4
.L_1364:
        /*0388*/ 	.byte	0x04, 0x05
        /*038a*/ 	.short	(.L_1366 - .L_1365)
.L_1365:
        /*038c*/ 	.word	0x00000180
        /*0390*/ 	.word	0x00000001
        /*0394*/ 	.word	0x00000001


	//----- nvinfo : EIATTR_CRS_STACK_SIZE
	.align		4
.L_1366:
        /*0398*/ 	.byte	0x04, 0x1e
        /*039a*/ 	.short	(.L_1368 - .L_1367)
.L_1367:
        /*039c*/ 	.word	0x00000000


	//----- nvinfo : EIATTR_CBANK_PARAM_SIZE
	.align		4
.L_1368:
        /*03a0*/ 	.byte	0x03, 0x19
        /*03a2*/ 	.short	0x06f0


	//----- nvinfo : EIATTR_PARAM_CBANK
	.align		4
        /*03a4*/ 	.byte	0x04, 0x0a
        /*03a6*/ 	.short	(.L_1370 - .L_1369)
	.align		4
.L_1369:
        /*03a8*/ 	.word	index@(.nv.constant0._ZN7cutlass13device_kernelIN5flash11enable_sm90INS1_16FlashAttnBwdSm90INS1_25CollectiveMainloopBwdSm90ILi2ELi2ELi2EN4cute5tupleIJNS5_1CILi1EEES8_S8_EEENS6_IJNS7_ILi64EEENS7_ILi128EEESB_EEENS_6half_tEfNS_4arch4Sm90ELb0ELb1ELb0ELb0ELb0ELb1ELb0ELb0ELi2ELi1ELi2ELi1ELb0EEENS1_24CollectiveEpilogueBwdGQAISC_fSF_Li256ELb0ELb0EEENS1_19SingleTileSchedulerILb0ELb0ELb0ELi128EEEEEEEEEvNT_6ParamsE)
        /*03ac*/ 	.short	0x0210
        /*03ae*/ 	.short	0x06f0


	//----- nvinfo : EIATTR_SW_WAR
	.align		4
.L_1370:
        /*03b0*/ 	.byte	0x04, 0x36
        /*03b2*/ 	.short	(.L_1372 - .L_1371)
.L_1371:
        /*03b4*/ 	.word	0x00000008
.L_1372:


//--------------------- .nv.info._ZN7cutlass13device_kernelIN5flash11enable_sm90INS1_16FlashAttnBwdSm90INS1_25CollectiveMainloopBwdSm90ILi2ELi2ELi2EN4cute5tupleIJNS5_1CILi1EEES8_S8_EEENS6_IJNS7_ILi64EEENS7_ILi128EEESB_EEENS_6half_tEfNS_4arch4Sm90ELb0ELb1ELb0ELb0ELb1ELb1ELb0ELb0ELi2ELi1ELi2ELi1ELb0EEENS1_24CollectiveEpilogueBwdGQAISC_fSF_Li256ELb0ELb1EEENS1_19SingleTileSchedulerILb0ELb0ELb0ELi128EEEEEEEEEvNT_6ParamsE --------------------------
	.section	.nv.info._ZN7cutlass13device_kernelIN5flash11enable_sm90INS1_16FlashAttnBwdSm90INS1_25CollectiveMainloopBwdSm90ILi2ELi2ELi2EN4cute5tupleIJNS5_1CILi1EEES8_S8_EEENS6_IJNS7_ILi64EEENS7_ILi128EEESB_EEENS_6half_tEfNS_4arch4Sm90ELb0ELb1ELb0ELb0ELb1ELb1ELb0ELb0ELi2ELi1ELi2ELi1ELb0EEENS1_24CollectiveEpilogueBwdGQAISC_fSF_Li256ELb0ELb1EEENS1_19SingleTileSchedulerILb0ELb0ELb0ELi128EEEEEEEEEvNT_6ParamsE,"",@"SHT_CUDA_INFO"
	.sectionflags	@""
	.align	4


	//----- nvinfo : EIATTR_CUDA_API_VERSION
	.align		4
        /*0000*/ 	.byte	0x04, 0x37
        /*0002*/ 	.short	(.L_1374 - .L_1373)
.L_1373:
        /*0004*/ 	.word	0x00000082


	//----- nvinfo : EIATTR_KPARAM_INFO
	.align		4
.L_1374:
        /*0008*/ 	.byte	0x04, 0x17
        /*000a*/ 	.short	(.L_1376 - .L_1375)
.L_1375:
        /*000c*/ 	.word	0x00000000
        /*0010*/ 	.short	0x0000
        /*0012*/ 	.short	0x0070
        /*0014*/ 	.byte	0x00, 0xf0, 0x01, 0x1a


	//----- nvinfo : EIATTR_SPARSE_MMA_MASK
	.align		4
.L_1376:
        /*0018*/ 	.byte	0x03, 0x50
        /*001a*/ 	.short	0x0000


	//----- nvinfo : EIATTR_MAXREG_COUNT
	.align		4
        /*001c*/ 	.byte	0x03, 0x1b
        /*001e*/ 	.short	0x00a8


	//----- nvinfo : EIATTR_NUM_BARRIERS
	.align		4
        /*0020*/ 	.byte	0x02, 0x4c
        /*0022*/ 	.byte	0x10
	.zero		1


	//----- nvinfo : EIATTR_EXTERNS
	.align		4
        /*0024*/ 	.byte	0x04, 0x0f
        /*0026*/ 	.short	(.L_1378 - .L_1377)


	//   ....[0]....
	.align		4
.L_1377:
        /*0028*/ 	.word	index@(__assertfail)


	//----- nvinfo : EIATTR_ANNOTATIONS
	.align		4
.L_1378:
        /*002c*/ 	.byte	0x04, 0x55
        /*002e*/ 	.short	(.L_1380 - .L_1379)


	//   ....[0]....
.L_1379:
        /*0030*/ 	.word	0x00000001
        /*0034*/ 	.byte	0xc0, 0x75, 0x00, 0x00, 0x01, 0x00, 0x00, 0x00, 0xb0, 0x77, 0x00, 0x00, 0x01, 0x00, 0x00, 0x00
        /*0044*/ 	.byte	0xa0, 0x82, 0x00, 0x00, 0x01, 0x00, 0x00, 0x00, 0xc0, 0x82, 0x00, 0x00, 0x01, 0x00, 0x00, 0x00
        /*0054*/ 	.byte	0x60, 0x87, 0x00, 0x00


	//----- nvinfo : EIATTR_MERCURY_ISA_VERSION
	.align		4
.L_1380:
        /*0058*/ 	.byte	0x03, 0x5f
        /*005a*/ 	.short	0x0101


	//----- nvinfo : EIATTR_INT_WARP_WIDE_INSTR_OFFSETS
	.align		4
        /*005c*/ 	.byte	0x04, 0x31
        /*005e*/ 	.short	(.L_1382 - .L_1381)


	//   ....[0]....
.L_1381:
        /*0060*/ 	.word	0x00000190


	//   ....[1]....
        /*0064*/ 	.word	0x000001c0


	//   ....[2]....
        /*0068*/ 	.word	0x00005a10


	//   ....[3]....
        /*006c*/ 	.word	0x00006010


	//   ....[4]....
        /*0070*/ 	.word	0x000064c0


	//   ....[5]....
        /*0074*/ 	.word	0x00006790


	//   ....[6]....
        /*0078*/ 	.word	0x000069f0


	//   ....[7]....
        /*007c*/ 	.word	0x00006b80


	//----- nvinfo : EIATTR_COOP_GROUP_MASK_REGIDS
	.align		4
.L_1382:
        /*0080*/ 	.byte	0x04, 0x29
        /*0082*/ 	.short	(.L_1384 - .L_1383)


	//   ....[0]....
.L_1383:
        /*0084*/ 	.word	0xffffffff


	//   ....[1]....
        /*0088*/ 	.word	0xffffffff


	//   ....[2]....
        /*008c*/ 	.word	0xffffffff


	//   ....[3]....
        /*0090*/ 	.word	0xffffffff


	//   ....[4]....
        /*0094*/ 	.word	0xffffffff


	//   ....[5]....
        /*0098*/ 	.word	0xffffffff


	//   ....[6]....
        /*009c*/ 	.word	0xffffffff


	//   ....[7]....
        /*00a0*/ 	.word	0xffffffff


	//   ....[8]....
        /*00a4*/ 	.word	0xffffffff


	//   ....[9]....
        /*00a8*/ 	.word	0xffffffff


	//   ....[10]....
        /*00ac*/ 	.word	0xffffffff


	//   ....[11]....
        /*00b0*/ 	.word	0xffffffff


	//   ....[12]....
        /*00b4*/ 	.word	0xffffffff


	//   ....[13]....
        /*00b8*/ 	.word	0xffffffff


	//   ....[14]....
        /*00bc*/ 	.word	0xffffffff


	//   ....[15]....
        /*00c0*/ 	.word	0xffffffff


	//   ....[16]....
        /*00c4*/ 	.word	0xffffffff


	//   ....[17]....
        /*00c8*/ 	.word	0xffffffff


	//   ....[18]....
        /*00cc*/ 	.word	0xffffffff


	//   ....[19]....
        /*00d0*/ 	.word	0xffffffff


	//   ....[20]....
        /*00d4*/ 	.word	0x0500000f


	//   ....[21]....
        /*00d8*/ 	.word	0x0500000f


	//   ....[22]....
        /*00dc*/ 	.word	0x0500000f


	//   ....[23]....
        /*00e0*/ 	.word	0x0500000f


	//   ....[24]....
        /*00e4*/ 	.word	0x0500000f


	//   ....[25]....
        /*00e8*/ 	.word	0x0500000f


	//----- nvinfo : EIATTR_COOP_GROUP_INSTR_OFFSETS
	.align		4
.L_1384:
        /*00ec*/ 	.byte	0x04, 0x28
        /*00ee*/ 	.short	(.L_1386 - .L_1385)


	//   ....[0]....
.L_1385:
        /*00f0*/ 	.word	0x00000070


	//   ....[1]....
        /*00f4*/ 	.word	0x000001a0


	//   ....[2]....
        /*00f8*/ 	.word	0x000001f0


	//   ....[3]....
        /*00fc*/ 	.word	0x000003e0


	//   ....[4]....
        /*0100*/ 	.word	0x00000610


	//   ....[5]....
        /*0104*/ 	.word	0x00001180


	//   ....[6]....
        /*0108*/ 	.word	0x00004990


	//   ....[7]....
        /*010c*/ 	.word	0x00004b10


	//   ....[8]....
        /*0110*/ 	.word	0x00004e00


	//   ....[9]....
        /*0114*/ 	.word	0x00004f90


	//   ....[10]....
        /*0118*/ 	.word	0x000050b0


	//   ....[11]....
        /*011c*/ 	.word	0x00005610


	//   ....[12]....
        /*0120*/ 	.word	0x00005940


	//   ....[13]....
        /*0124*/ 	.word	0x00005c90


	//   ....[14]....
        /*0128*/ 	.word	0x00005f40


	//   ....[15]....
        /*012c*/ 	.word	0x00006180


	//   ....[16]....
        /*0130*/ 	.word	0x000063f0


	//   ....[17]....
        /*0134*/ 	.word	0x000066d0


	//   ....[18]....
        /*0138*/ 	.word	0x000068f0


	//   ....[19]....
        /*013c*/ 	.word	0x00006a80


	//   ....[20]....
        /*0140*/ 	.word	0x00008e20


	//   ....[21]....
        /*0144*/ 	.word	0x00008f70


	//   ....[22]....
        /*0148*/ 	.word	0x00008fe0


	//   ....[23]....
        /*014c*/ 	.word	0x00009050


	//   ....[24]....
        /*0150*/ 	.word	0x000090c0


	//   ....[25]....
        /*0154*/ 	.word	0x00009130


	//----- nvinfo : EIATTR_REG_RECONFIG
	.align		4
.L_1386:
        /*0158*/ 	.byte	0x01, 0x54
	.zero		2


	//----- nvinfo : EIATTR_SYSCALL_OFFSETS
	.align		4
        /*015c*/ 	.byte	0x04, 0x46
        /*015e*/ 	.short	(.L_1388 - .L_1387)


	//   ....[0]....
.L_1387:
        /*0160*/ 	.word	0x00000dc0


	//   ....[1]....
        /*0164*/ 	.word	0x00000eb0


	//   ....[2]....
        /*0168*/ 	.word	0x00001010


	//   ....[3]....
        /*016c*/ 	.word	0x00001100


	//----- nvinfo : EIATTR_MBARRIER_INSTR_OFFSETS
	.align		4
.L_1388:
        /*0170*/ 	.byte	0x04, 0x39
        /*0172*/ 	.short	(.L_1390 - .L_1389)


	//   ....[0]....
.L_1389:
        /*0174*/ 	.word	0x00000290
        /*0178*/ 	.word	0x000000ff
        /*017c*/ 	.word	0x00030800
        /*0180*/ 	.short	0x0100
        /*0182*/ 	.byte	0x06
	.zero		1


	//   ....[1]....
        /*0184*/ 	.word	0x00000390
        /*0188*/ 	.word	0x000000ff
        /*018c*/ 	.word	0x00030810
        /*0190*/ 	.short	0x0100
        /*0192*/ 	.byte	0x08
	.zero		1


	//   ....[2]....
        /*0194*/ 	.word	0x000003a0
        /*0198*/ 	.word	0x000000ff
        /*019c*/ 	.word	0x00030820
        /*01a0*/ 	.short	0x0100
        /*01a2*/ 	.byte	0x08
	.zero		1


	//   ....[3]....
        /*01a4*/ 	.word	0x000003b0
        /*01a8*/ 	.word	0x000000ff
        /*01ac*/ 	.word	0x00030818
        /*01b0*/ 	.short	0x0100
        /*01b2*/ 	.byte	0x08
	.zero		1


	//   ....[4]....
        /*01b4*/ 	.word	0x000003c0
        /*01b8*/ 	.word	0x000000ff
        /*01bc*/ 	.word	0x00030828
        /*01c0*/ 	.short	0x0100
        /*01c2*/ 	.byte	0x08
	.zero		1


	//   ....[5]....
        /*01c4*/ 	.word	0x000004f0
        /*01c8*/ 	.word	0x000000ff
        /*01cc*/ 	.word	0x00030830
        /*01d0*/ 	.short	0x0100
        /*01d2*/ 	.byte	0x08
	.zero		1


	//   ....[6]....
        /*01d4*/ 	.word	0x00000500
        /*01d8*/ 	.word	0x000000ff
        /*01dc*/ 	.word	0x00030840
        /*01e0*/ 	.short	0x0100
        /*01e2*/ 	.byte	0x08
	.zero		1


	//   ....[7]....
        /*01e4*/ 	.word	0x00000510
        /*01e8*/ 	.word	0x000000ff
        /*01ec*/ 	.word	0x00030838
        /*01f0*/ 	.short	0x0100
        /*01f2*/ 	.byte	0x08
	.zero		1


	//   ....[8]....
        /*01f4*/ 	.word	0x00000520
        /*01f8*/ 	.word	0x000000ff
        /*01fc*/ 	.word	0x00030848
        /*0200*/ 	.short	0x0100
        /*0202*/ 	.byte	0x08
	.zero		1


	//   ....[9]....
        /*0204*/ 	.word	0x000011b0
        /*0208*/ 	.word	0x000000e7
        /*020c*/ 	.word	0x00030800
        /*0210*/ 	.short	0x010a
        /*0212*/ 	.byte	0x3f
	.zero		1


	//   ....[10]....
        /*0214*/ 	.word	0x000012e0
        /*0218*/ 	.word	0x000000e7
        /*021c*/ 	.word	0x00030800
        /*0220*/ 	.short	0x010a
        /*0222*/ 	.byte	0x3f
	.zero		1


	//   ....[11]....
        /*0224*/ 	.word	0x00001960
        /*0228*/ 	.word	0x00000000
        /*022c*/ 	.word	0x00030810
        /*0230*/ 	.short	0x010a
        /*0232*/ 	.byte	0x3f
	.zero		1


	//   ....[12]....
        /*0234*/ 	.word	0x000019a0
        /*0238*/ 	.word	0x00000000
        /*023c*/ 	.word	0x00030810
        /*0240*/ 	.short	0x010a
        /*0242*/ 	.byte	0x3f
	.zero		1


	//   ....[13]....
        /*0244*/ 	.word	0x00001ed0
        /*0248*/ 	.word	0x00000000
        /*024c*/ 	.word	0x00030830
        /*0250*/ 	.short	0x010a
        /*0252*/ 	.byte	0x3f
	.zero		1


	//   ....[14]....
        /*0254*/ 	.word	0x00001f50
        /*0258*/ 	.word	0x00000000
        /*025c*/ 	.word	0x00030830
        /*0260*/ 	.short	0x010a
        /*0262*/ 	.byte	0x3f
	.zero		1


	//   ....[15]....
        /*0264*/ 	.word	0x00003bb0
        /*0268*/ 	.word	0x00000005
        /*026c*/ 	.word	0x00000000
        /*0270*/ 	.short	0x0101
        /*0272*/ 	.byte	0x3f
	.zero		1


	//   ....[16]....
        /*0274*/ 	.word	0x00003ee0
        /*0278*/ 	.word	0x00000000
        /*027c*/ 	.word	0x00000000
        /*0280*/ 	.short	0x0101
        /*0282*/ 	.byte	0x3f
	.zero		1


	//   ....[17]....
        /*0284*/ 	.word	0x00007100
        /*0288*/ 	.word	0x00000010
        /*028c*/ 	.word	0x00030820
        /*0290*/ 	.short	0x010a
        /*0292*/ 	.byte	0x3f
	.zero		1


	//   ....[18]....
        /*0294*/ 	.word	0x00007840
        /*0298*/ 	.word	0x00000010
        /*029c*/ 	.word	0x00030840
        /*02a0*/ 	.short	0x010a
        /*02a2*/ 	.byte	0x3f
	.zero		1


	//   ....[19]....
        /*02a4*/ 	.word	0x00007ae0
        /*02a8*/ 	.word	0x00000010
        /*02ac*/ 	.word	0x00030828
        /*02b0*/ 	.short	0x010a
        /*02b2*/ 	.byte	0x3f
	.zero		1


	//   ....[20]....
        /*02b4*/ 	.word	0x00007d80
        /*02b8*/ 	.word	0x00000010
        /*02bc*/ 	.word	0x00030848
        /*02c0*/ 	.short	0x010a
        /*02c2*/ 	.byte	0x3f
	.zero		1


	//   ....[21]....
        /*02c4*/ 	.word	0x00007fd0
        /*02c8*/ 	.word	0x00000010
        /*02cc*/ 	.word	0x00030820
        /*02d0*/ 	.short	0x010a
        /*02d2*/ 	.byte	0x3f
	.zero		1


	//   ....[22]....
        /*02d4*/ 	.word	0x000082f0
        /*02d8*/ 	.word	0x00000010
        /*02dc*/ 	.word	0x00030840
        /*02e0*/ 	.short	0x010a
        /*02e2*/ 	.byte	0x3f
	.zero		1


	//   ....[23]....
        /*02e4*/ 	.word	0x00008560
        /*02e8*/ 	.word	0x00000010
        /*02ec*/ 	.word	0x00030828
        /*02f0*/ 	.short	0x010a
        /*02f2*/ 	.byte	0x3f
	.zero		1


	//   ....[24]....
        /*02f4*/ 	.word	0x00008850
        /*02f8*/ 	.word	0x00000003
        /*02fc*/ 	.word	0x00030840
        /*0300*/ 	.short	0x010a
        /*0302*/ 	.byte	0x3f
	.zero		1


	//   ....[25]....
        /*0304*/ 	.word	0x00008c90
        /*0308*/ 	.word	0x00000006
        /*030c*/ 	.word	0x00000000
        /*0310*/ 	.short	0x010a
        /*0312*/ 	.byte	0x3f
	.zero		1


	//   ....[26]....
        /*0314*/ 	.word	0x00008cf0
        /*0318*/ 	.word	0x00000003
        /*031c*/ 	.word	0x00000000
        /*0320*/ 	.short	0x010a
        /*0322*/ 	.byte	0x3f
	.zero		1


	//   ....[27]....
        /*0324*/ 	.word	0x00008d50
        /*0328*/ 	.word	0x00000000
        /*032c*/ 	.word	0x00000000
        /*0330*/ 	.short	0x010a
        /*0332*/ 	.byte	0x3f
	.zero		1


	//   ....[28]....
        /*0334*/ 	.word	0x00008d80
        /*0338*/ 	.word	0x00000003
        /*033c*/ 	.word	0x00000000
        /*0340*/ 	.short	0x010a
        /*0342*/ 	.byte	0x3f
	.zero		1


	//   ....[29]....
        /*0344*/ 	.word	0x00008e50
        /*0348*/ 	.word	0x000000e7
        /*034c*/ 	.word	0x00030800
        /*0350*/ 	.short	0x010a
        /*0352*/ 	.byte	0x3f
	.zero		1


	//   ....[30]....
        /*0354*/ 	.word	0x00008ea0
        /*0358*/ 	.word	0x00000000
        /*035c*/ 	.word	0x00030810
        /*0360*/ 	.short	0x010a
        /*0362*/ 	.byte	0x3f
	.zero		1


	//   ....[31]....
        /*0364*/ 	.word	0x00008ef0
        /*0368*/ 	.word	0x00000000
        /*036c*/ 	.word	0x00030830
        /*0370*/ 	.short	0x010a
        /*0372*/ 	.byte	0x3f
	.zero		1


	//   ....[32]....
        /*0374*/ 	.word	0x00009170
        /*0378*/ 	.word	0x00000010
        /*037c*/ 	.word	0x00030820
        /*0380*/ 	.short	0x010a
        /*0382*/ 	.byte	0x3f
	.zero		1


	//   ....[33]....
        /*0384*/ 	.word	0x000091c0
        /*0388*/ 	.word	0x00000010
        /*038c*/ 	.word	0x00030840
        /*0390*/ 	.short	0x010a
        /*0392*/ 	.byte	0x3f
	.zero		1


	//   ....[34]....
        /*0394*/ 	.word	0x00009210
        /*0398*/ 	.word	0x00000010
        /*039c*/ 	.word	0x00030828
        /*03a0*/ 	.short	0x010a
        /*03a2*/ 	.byte	0x3f
	.zero		1


	//   ....[35]....
        /*03a4*/ 	.word	0x00009260
        /*03a8*/ 	.word	0x00000010
        /*03ac*/ 	.word	0x00030848
        /*03b0*/ 	.short	0x010a
        /*03b2*/ 	.byte	0x3f
	.zero		1


	//   ....[36]....
        /*03b4*/ 	.word	0x000092c0
        /*03b8*/ 	.word	0x00000010
        /*03bc*/ 	.word	0x00030820
        /*03c0*/ 	.short	0x010a
        /*03c2*/ 	.byte	0x3f
	.zero		1


	//   ....[37]....
        /*03c4*/ 	.word	0x00009310
        /*03c8*/ 	.word	0x00000010
        /*03cc*/ 	.word	0x00030840
        /*03d0*/ 	.short	0x010a
        /*03d2*/ 	.byte	0x3f
	.zero		1


	//   ....[38]....
        /*03d4*/ 	.word	0x00009360
        /*03d8*/ 	.word	0x00000010
        /*03dc*/ 	.word	0x00030828
        /*03e0*/ 	.short	0x010a
        /*03e2*/ 	.byte	0x3f
	.zero		1


	//   ....[39]....
        /*03e4*/ 	.word	0x000093b0
        /*03e8*/ 	.word	0x00000003
        /*03ec*/ 	.word	0x00030840
        /*03f0*/ 	.short	0x010a
        /*03f2*/ 	.byte	0x3f
	.zero		1


	//   ....[40]....
        /*03f4*/ 	.word	0x00009480
        /*03f8*/ 	.word	0x00000006
        /*03fc*/ 	.word	0x00000000
        /*0400*/ 	.short	0x010a
        /*0402*/ 	.byte	0x3f
	.zero		1


	//   ....[41]....
        /*0404*/ 	.word	0x000094d0
        /*0408*/ 	.word	0x00000003
        /*040c*/ 	.word	0x00000000
        /*0410*/ 	.short	0x010a
        /*0412*/ 	.byte	0x3f
	.zero		1


	//   ....[42]....
        /*0414*/ 	.word	0x00009520
        /*0418*/ 	.word	0x00000000
        /*041c*/ 	.word	0x00000000
        /*0420*/ 	.short	0x010a
        /*0422*/ 	.byte	0x3f
	.zero		1


	//----- nvinfo : EIATTR_NUM_MBARRIERS
	.align		4
.L_1390:
        /*0424*/ 	.byte	0x03, 0x38
        /*0426*/ 	.short	0x0009


	//----- nvinfo : EIATTR_EXIT_INSTR_OFFSETS
	.align		4
        /*0428*/ 	.byte	0x04, 0x1c
        /*042a*/ 	.short	(.L_1392 - .L_1391)


	//   ....[0]....
.L_1391:
        /*042c*/ 	.word	0x00008dd0


	//----- nvinfo : EIATTR_MAX_THREADS
	.align		4
.L_1392:
        /*0430*/ 	.byte	0x04, 0x05
        /*0432*/ 	.short	(.L_1394 - .L_1393)
.L_1393:
        /*0434*/ 	.word	0x00000180
        /*0438*/ 	.word	0x00000001
        /*043c*/ 	.word	0x00000001


	//----- nvinfo : EIATTR_CRS_STACK_SIZE
	.align		4
.L_1394:
        /*0440*/ 	.byte	0x04, 0x1e
        /*0442*/ 	.short	(.L_1396 - .L_1395)
.L_1395:
        /*0444*/ 	.word	0x00000000


	//----- nvinfo : EIATTR_CBANK_PARAM_SIZE
	.align		4
.L_1396:
        /*0448*/ 	.byte	0x03, 0x19
        /*044a*/ 	.short	0x06f0


	//----- nvinfo : EIATTR_PARAM_CBANK
	.align		4
        /*044c*/ 	.byte	0x04, 0x0a
        /*044e*/ 	.short	(.L_1398 - .L_1397)
	.align		4
.L_1397:
        /*0450*/ 	.word	index@(.nv.constant0._ZN7cutlass13device_kernelIN5flash11enable_sm90INS1_16FlashAttnBwdSm90INS1_25CollectiveMainloopBwdSm90ILi2ELi2ELi2EN4cute5tupleIJNS5_1CILi1EEES8_S8_EEENS6_IJNS7_ILi64EEENS7_ILi128EEESB_EEENS_6half_tEfNS_4arch4Sm90ELb0ELb1ELb0ELb0ELb1ELb1ELb0ELb0ELi2ELi1ELi2ELi1ELb0EEENS1_24CollectiveEpilogueBwdGQAISC_fSF_Li256ELb0ELb1EEENS1_19SingleTileSchedulerILb0ELb0ELb0ELi128EEEEEEEEEvNT_6ParamsE)
        /*0454*/ 	.short	0x0210
        /*0456*/ 	.short	0x06f0


	//----- nvinfo : EIATTR_SW_WAR
	.align		4
.L_1398:
        /*0458*/ 	.byte	0x04, 0x36
        /*045a*/ 	.short	(.L_1400 - .L_1399)
.L_1399:
        /*045c*/ 	.word	0x00000008
.L_1400:


//--------------------- .nv.info._ZN7cutlass13device_kernelIN5flash11enable_sm90INS1_16FlashAttnBwdSm90INS1_25CollectiveMainloopBwdSm90ILi2ELi2ELi2EN4cute5tupleIJNS5_1CILi1EEES8_S8_EEENS6_IJNS7_ILi64EEENS7_ILi128EEESB_EEENS_6half_tEfNS_4arch4Sm90ELb0ELb1ELb0ELb1ELb0ELb1ELb0ELb0ELi2ELi1ELi2ELi1ELb0EEENS1_21CollectiveEpilogueBwdISC_SD_SF_Li256ELb1ELb0ELi1EEENS1_19SingleTileSchedulerILb1ELb0ELb0ELi128EEEEEEEEEvNT_6ParamsE --------------------------
	.section	.nv.info._ZN7cutlass13device_kernelIN5flash11enable_sm90INS1_16FlashAttnBwdSm90INS1_25CollectiveMainloopBwdSm90ILi2ELi2ELi2EN4cute5tupleIJNS5_1CILi1EEES8_S8_EEENS6_IJNS7_ILi64EEENS7_ILi128EEESB_EEENS_6half_tEfNS_4arch4Sm90ELb0ELb1ELb0ELb1ELb0ELb1ELb0ELb0ELi2ELi1ELi2ELi1ELb0EEENS1_21CollectiveEpilogueBwdISC_SD_SF_Li256ELb1ELb0ELi1EEENS1_19SingleTileSchedulerILb1ELb0ELb0ELi128EEEEEEEEEvNT_6ParamsE,"",@"SHT_CUDA_INFO"
	.sectionflags	@""
	.align	4


	//----- nvinfo : EIATTR_CUDA_API_VERSION
	.align		4
        /*0000*/ 	.byte	0x04, 0x37
        /*0002*/ 	.short	(.L_1402 - .L_1401)
.L_1401:
        /*0004*/ 	.word	0x00000082


	//----- nvinfo : EIATTR_KPARAM_INFO
	.align		4
.L_1402:
        /*0008*/ 	.byte	0x04, 0x17
        /*000a*/ 	.short	(.L_1404 - .L_1403)
.L_1403:
        /*000c*/ 	.word	0x00000000
        /*0010*/ 	.short	0x0000
        /*0012*/ 	.short	0x0070
        /*0014*/ 	.byte	0x00, 0xf0, 0x01, 0x1a


	//----- nvinfo : EIATTR_SPARSE_MMA_MASK
	.align		4
.L_1404:
        /*0018*/ 	.byte	0x03, 0x50
        /*001a*/ 	.short	0x0000


	//----- nvinfo : EIATTR_MAXREG_COUNT
	.align		4
        /*001c*/ 	.byte	0x03, 0x1b
        /*001e*/ 	.short	0x00a8


	//----- nvinfo : EIATTR_NUM_BARRIERS
	.align		4
        /*0020*/ 	.byte	0x02, 0x4c
        /*0022*/ 	.byte	0x10
	.zero		1


	//----- nvinfo : EIATTR_EXTERNS
	.align		4
        /*0024*/ 	.byte	0x04, 0x0f
        /*0026*/ 	.short	(.L_1406 - .L_1405)


	//   ....[0]....
	.align		4
.L_1405:
        /*0028*/ 	.word	index@(__assertfail)


	//----- nvinfo : EIATTR_ANNOTATIONS
	.align		4
.L_1406:
        /*002c*/ 	.byte	0x04, 0x55
        /*002e*/ 	.short	(.L_1408 - .L_1407)


	//   ....[0]....
.L_1407:
        /*0030*/ 	.word	0x00000001
        /*0034*/ 	.byte	0xc0, 0xa0, 0x00, 0x00, 0x01, 0x00, 0x00, 0x00, 0x60, 0xa2, 0x00, 0x00, 0x01, 0x00, 0x00, 0x00
        /*0044*/ 	.byte	0xe0, 0xad, 0x00, 0x00, 0x01, 0x00, 0x00, 0x00, 0x00, 0xae, 0x00, 0x00, 0x01, 0x00, 0x00, 0x00
        /*0054*/ 	.byte	0x70, 0xb1, 0x00, 0x00


	//----- nvinfo : EIATTR_MERCURY_ISA_VERSION
	.align		4
.L_1408:
        /*0058*/ 	.byte	0x03, 0x5f
        /*005a*/ 	.short	0x0101


	//----- nvinfo : EIATTR_INT_WARP_WIDE_INSTR_OFFSETS
	.align		4
        /*005c*/ 	.byte	0x04, 0x31
        /*005e*/ 	.short	(.L_1410 - .L_1409)


	//   ....[0]....
.L_1409:
        /*0060*/ 	.word	0x00000190


	//   ....[1]....
        /*0064*/ 	.word	0x000001c0


	//----- nvinfo : EIATTR_COOP_GROUP_MASK_REGIDS
	.align		4
.L_1410:
        /*0068*/ 	.byte	0x04, 0x29
        /*006a*/ 	.short	(.L_1412 - .L_1411)


	//   ....[0]....
.L_1411:
        /*006c*/ 	.word	0xffffffff


	//   ....[1]....
        /*0070*/ 	.word	0xffffffff


	//   ....[2]....
        /*0074*/ 	.word	0xffffffff


	//   ....[3]....
        /*0078*/ 	.word	0xffffffff


	//   ....[4]....
        /*007c*/ 	.word	0xffffffff


	//   ....[5]....
        /*0080*/ 	.word	0xffffffff


	//   ....[6]....
        /*0084*/ 	.word	0xffffffff


	//   ....[7]....
        /*0088*/ 	.word	0x0500000f


	//----- nvinfo : EIATTR_COOP_GROUP_INSTR_OFFSETS
	.align		4
.L_1412:
        /*008c*/ 	.byte	0x04, 0x28
        /*008e*/ 	.short	(.L_1414 - .L_1413)


	//   ....[0]....
.L_1413:
        /*0090*/ 	.word	0x00000070


	//   ....[1]....
        /*0094*/ 	.word	0x000001a0


	//   ....[2]....
        /*0098*/ 	.word	0x000001f0


	//   ....[3]....
        /*009c*/ 	.word	0x000003e0


	//   ....[4]....
        /*00a0*/ 	.word	0x00000620


	//   ....[5]....
        /*00a4*/ 	.word	0x00001640


	//   ....[6]....
        /*00a8*/ 	.word	0x00007e30


	//   ....[7]....
        /*00ac*/ 	.word	0x0000b9c0


	//----- nvinfo : EIATTR_REG_RECONFIG
	.align		4
.L_1414:
        /*00b0*/ 	.byte	0x01, 0x54
	.zero		2


	//----- nvinfo : EIATTR_SYSCALL_OFFSETS
	.align		4
        /*00b4*/ 	.byte	0x04, 0x46
        /*00b6*/ 	.short	(.L_1416 - .L_1415)


	//   ....[0]....
.L_1415:
        /*00b8*/ 	.word	0x00001280


	//   ....[1]....
        /*00bc*/ 	.word	0x00001370


	//   ....[2]....
        /*00c0*/ 	.word	0x000014d0


	//   ....[3]....
        /*00c4*/ 	.word	0x000015c0


	//----- nvinfo : EIATTR_MBARRIER_INSTR_OFFSETS
	.align		4
.L_1416:
        /*00c8*/ 	.byte	0x04, 0x39
        /*00ca*/ 	.short	(.L_1418 - .L_1417)


	//   ....[0]....
.L_1417:
        /*00cc*/ 	.word	0x00000290
        /*00d0*/ 	.word	0x000000ff
        /*00d4*/ 	.word	0x00030800
        /*00d8*/ 	.short	0x0100
        /*00da*/ 	.byte	0x06
	.zero		1


	//   ....[1]....
        /*00dc*/ 	.word	0x00000390
        /*00e0*/ 	.word	0x000000ff
        /*00e4*/ 	.word	0x00030810
        /*00e8*/ 	.short	0x0100
        /*00ea*/ 	.byte	0x08
	.zero		1


	//   ....[2]....
        /*00ec*/ 	.word	0x000003a0
        /*00f0*/ 	.word	0x000000ff
        /*00f4*/ 	.word	0x00030820
        /*00f8*/ 	.short	0x0100
        /*00fa*/ 	.byte	0x08
	.zero		1


	//   ....[3]....
        /*00fc*/ 	.word	0x000003b0
        /*0100*/ 	.word	0x000000ff
        /*0104*/ 	.word	0x00030818
        /*0108*/ 	.short	0x0100
        /*010a*/ 	.byte	0x08
	.zero		1


	//   ....[4]....
        /*010c*/ 	.word	0x000003c0
        /*0110*/ 	.word	0x000000ff
        /*0114*/ 	.word	0x00030828
        /*0118*/ 	.short	0x0100
        /*011a*/ 	.byte	0x08
	.zero		1


	//   ....[5]....
        /*011c*/ 	.word	0x000004f0
        /*0120*/ 	.word	0x000000ff
        /*0124*/ 	.word	0x00030830
        /*0128*/ 	.short	0x0100
        /*012a*/ 	.byte	0x08
	.zero		1


	//   ....[6]....
        /*012c*/ 	.word	0x00000500
        /*0130*/ 	.word	0x000000ff
        /*0134*/ 	.word	0x00030840
        /*0138*/ 	.short	0x0100
        /*013a*/ 	.byte	0x08
	.zero		1


	//   ....[7]....
        /*013c*/ 	.word	0x00000510
        /*0140*/ 	.word	0x000000ff
        /*0144*/ 	.word	0x00030838
        /*0148*/ 	.short	0x0100
        /*014a*/ 	.byte	0x08
	.zero		1


	//   ....[8]....
        /*014c*/ 	.word	0x00000520
        /*0150*/ 	.word	0x000000ff
        /*0154*/ 	.word	0x00030848
        /*0158*/ 	.short	0x0100
        /*015a*/ 	.byte	0x08
	.zero		1


	//   ....[9]....
        /*015c*/ 	.word	0x00001670
        /*0160*/ 	.word	0x000000e7
        /*0164*/ 	.word	0x00030800
        /*0168*/ 	.short	0x010a
        /*016a*/ 	.byte	0x3f
	.zero		1


	//   ....[10]....
        /*016c*/ 	.word	0x000017a0
        /*0170*/ 	.word	0x000000e7
        /*0174*/ 	.word	0x00030800
        /*0178*/ 	.short	0x010a
        /*017a*/ 	.byte	0x3f
	.zero		1


	//   ....[11]....
        /*017c*/ 	.word	0x00001e00
        /*0180*/ 	.word	0x00000000
        /*0184*/ 	.word	0x00030810
        /*0188*/ 	.short	0x010a
        /*018a*/ 	.byte	0x3f
	.zero		1


	//   ....[12]....
        /*018c*/ 	.word	0x00001e40
        /*0190*/ 	.word	0x00000000
        /*0194*/ 	.word	0x00030810
        /*0198*/ 	.short	0x010a
        /*019a*/ 	.byte	0x3f
	.zero		1


	//   ....[13]....
        /*019c*/ 	.word	0x00002370
        /*01a0*/ 	.word	0x00000000
        /*01a4*/ 	.word	0x00030830
        /*01a8*/ 	.short	0x010a
        /*01aa*/ 	.byte	0x3f
	.zero		1


	//   ....[14]....
        /*01ac*/ 	.word	0x000023f0
        /*01b0*/ 	.word	0x00000000
        /*01b4*/ 	.word	0x00030830
        /*01b8*/ 	.short	0x010a
        /*01ba*/ 	.byte	0x3f
	.zero		1


	//   ....[15]....
        /*01bc*/ 	.word	0x00004040
        /*01c0*/ 	.word	0x00000005
        /*01c4*/ 	.word	0x00000000
        /*01c8*/ 	.short	0x0101
        /*01ca*/ 	.byte	0x3f
	.zero		1


	//   ....[16]....
        /*01cc*/ 	.word	0x00004370
        /*01d0*/ 	.word	0x00000000
        /*01d4*/ 	.word	0x00000000
        /*01d8*/ 	.short	0x0101
        /*01da*/ 	.byte	0x3f
	.zero		1


	//   ....[17]....
        /*01dc*/ 	.word	0x00009bb0
        /*01e0*/ 	.word	0x0000000f
        /*01e4*/ 	.word	0x00030820
        /*01e8*/ 	.short	0x010a
        /*01ea*/ 	.byte	0x3f
	.zero		1


	//   ....[18]....
        /*01ec*/ 	.word	0x0000a2e0
        /*01f0*/ 	.word	0x0000000f
        /*01f4*/ 	.word	0x00030840
        /*01f8*/ 	.short	0x010a
        /*01fa*/ 	.byte	0x3f
	.zero		1


	//   ....[19]....
        /*01fc*/ 	.word	0x0000a5b0
        /*0200*/ 	.word	0x0000000f
        /*0204*/ 	.word	0x00030828
        /*0208*/ 	.short	0x010a
        /*020a*/ 	.byte	0x3f
	.zero		1


	//   ....[20]....
        /*020c*/ 	.word	0x0000a880
        /*0210*/ 	.word	0x0000000f
        /*0214*/ 	.word	0x00030848
        /*0218*/ 	.short	0x010a
        /*021a*/ 	.byte	0x3f
	.zero		1


	//   ....[21]....
        /*021c*/ 	.word	0x0000aaf0
        /*0220*/ 	.word	0x0000000f
        /*0224*/ 	.word	0x00030820
        /*0228*/ 	.short	0x010a
        /*022a*/ 	.byte	0x3f
	.zero		1


	//   ....[22]....
        /*022c*/ 	.word	0x0000ae30
        /*0230*/ 	.word	0x0000000f
        /*0234*/ 	.word	0x00030840
        /*0238*/ 	.short	0x010a
        /*023a*/ 	.byte	0x3f
	.zero		1


	//   ....[23]....
        /*023c*/ 	.word	0x0000b0d0
        /*0240*/ 	.word	0x0000000f
        /*0244*/ 	.word	0x00030828
        /*0248*/ 	.short	0x010a
        /*024a*/ 	.byte	0x3f
	.zero		1


	//   ....[24]....
        /*024c*/ 	.word	0x0000b3e0
        /*0250*/ 	.word	0x00000003
        /*0254*/ 	.word	0x00030840
        /*0258*/ 	.short	0x010a
        /*025a*/ 	.byte	0x3f
	.zero		1


	//   ....[25]....
        /*025c*/ 	.word	0x0000b840
        /*0260*/ 	.word	0x00000007
        /*0264*/ 	.word	0x00000000
        /*0268*/ 	.short	0x010a
        /*026a*/ 	.byte	0x3f
	.zero		1


	//   ....[26]....
        /*026c*/ 	.word	0x0000b890
        /*0270*/ 	.word	0x00000003
        /*0274*/ 	.word	0x00000000
        /*0278*/ 	.short	0x010a
        /*027a*/ 	.byte	0x3f
	.zero		1


	//   ....[27]....
        /*027c*/ 	.word	0x0000b8f0
        /*0280*/ 	.word	0x00000005
        /*0284*/ 	.word	0x00000000
        /*0288*/ 	.short	0x010a
        /*028a*/ 	.byte	0x3f
	.zero		1


	//   ....[28]....
        /*028c*/ 	.word	0x0000b920
        /*0290*/ 	.word	0x00000003
        /*0294*/ 	.word	0x00000000
        /*0298*/ 	.short	0x010a
        /*029a*/ 	.byte	0x3f
	.zero		1


	//   ....[29]....
        /*029c*/ 	.word	0x0000b9f0
        /*02a0*/ 	.word	0x000000e7
        /*02a4*/ 	.word	0x00030800
        /*02a8*/ 	.short	0x010a
        /*02aa*/ 	.byte	0x3f
	.zero		1


	//   ....[30]....
        /*02ac*/ 	.word	0x0000ba40
        /*02b0*/ 	.word	0x00000000
        /*02b4*/ 	.word	0x00030810
        /*02b8*/ 	.short	0x010a
        /*02ba*/ 	.byte	0x3f
	.zero		1


	//   ....[31]....
        /*02bc*/ 	.word	0x0000ba90
        /*02c0*/ 	.word	0x00000000
        /*02c4*/ 	.word	0x00030830
        /*02c8*/ 	.short	0x010a
        /*02ca*/ 	.byte	0x3f
	.zero		1


	//   ....[32]....
        /*02cc*/ 	.word	0x0000bae0
        /*02d0*/ 	.word	0x0000000f
        /*02d4*/ 	.word	0x00030820
        /*02d8*/ 	.short	0x010a
        /*02da*/ 	.byte	0x3f
	.zero		1


	//   ....[33]....
        /*02dc*/ 	.word	0x0000bb30
        /*02e0*/ 	.word	0x0000000f
        /*02e4*/ 	.word	0x00030840
        /*02e8*/ 	.short	0x010a
        /*02ea*/ 	.byte	0x3f
	.zero		1


	//   ....[34]....
        /*02ec*/ 	.word	0x0000bb80
        /*02f0*/ 	.word	0x0000000f
        /*02f4*/ 	.word	0x00030828
        /*02f8*/ 	.short	0x010a
        /*02fa*/ 	.byte	0x3f
	.zero		1


	//   ....[35]....
        /*02fc*/ 	.word	0x0000bbd0
        /*0300*/ 	.word	0x0000000f
        /*0304*/ 	.word	0x00030848
        /*0308*/ 	.short	0x010a
        /*030a*/ 	.byte	0x3f
	.zero		1


	//   ....[36]....
        /*030c*/ 	.word	0x0000bc30
        /*0310*/ 	.word	0x0000000f
        /*0314*/ 	.word	0x00030820
        /*0318*/ 	.short	0x010a
        /*031a*/ 	.byte	0x3f
	.zero		1


	//   ....[37]....
        /*031c*/ 	.word	0x0000bc80
        /*0320*/ 	.word	0x0000000f
        /*0324*/ 	.word	0x00030840
        /*0328*/ 	.short	0x010a
        /*032a*/ 	.byte	0x3f
	.zero		1


	//   ....[38]....
        /*032c*/ 	.word	0x0000bcd0
        /*0330*/ 	.word	0x0000000f
        /*0334*/ 	.word	0x00030828
        /*0338*/ 	.short	0x010a
        /*033a*/ 	.byte	0x3f
	.zero		1


	//   ....[39]....
        /*033c*/ 	.word	0x0000bd20
        /*0340*/ 	.word	0x00000003
        /*0344*/ 	.word	0x00030840
        /*0348*/ 	.short	0x010a
        /*034a*/ 	.byte	0x3f
	.zero		1


	//   ....[40]....
        /*034c*/ 	.word	0x0000bdf0
        /*0350*/ 	.word	0x00000007
        /*0354*/ 	.word	0x00000000
        /*0358*/ 	.short	0x010a
        /*035a*/ 	.byte	0x3f
	.zero		1


	//   ....[41]....
        /*035c*/ 	.word	0x0000be40
        /*0360*/ 	.word	0x00000003
        /*0364*/ 	.word	0x00000000
        /*0368*/ 	.short	0x010a
        /*036a*/ 	.byte	0x3f
	.zero		1


	//   ....[42]....
        /*036c*/ 	.word	0x0000be90
        /*0370*/ 	.word	0x00000005
        /*0374*/ 	.word	0x00000000
        /*0378*/ 	.short	0x010a
        /*037a*/ 	.byte	0x3f
	.zero		1


	//----- nvinfo : EIATTR_NUM_MBARRIERS
	.align		4
.L_1418:
        /*037c*/ 	.byte	0x03, 0x38
        /*037e*/ 	.short	0x0009


	//----- nvinfo : EIATTR_EXIT_INSTR_OFFSETS
	.align		4
        /*0380*/ 	.byte	0x04, 0x1c
        /*0382*/ 	.short	(.L_1420 - .L_1419)


	//   ....[0]....
.L_1419:
        /*0384*/ 	.word	0x0000b970


	//----- nvinfo : EIATTR_MAX_THREADS
	.align		4
.L_1420:
        /*0388*/ 	.byte	0x04, 0x05
        /*038a*/ 	.short	(.L_1422 - .L_1421)
.L_1421:
        /*038c*/ 	.word	0x00000180
        /*0390*/ 	.word	0x00000001
        /*0394*/ 	.word	0x00000001


	//----- nvinfo : EIATTR_CRS_STACK_SIZE
	.align		4
.L_1422:
        /*0398*/ 	.byte	0x04, 0x1e
        /*039a*/ 	.short	(.L_1424 - .L_1423)
.L_1423:
        /*039c*/ 	.word	0x00000000


	//----- nvinfo : EIATTR_CBANK_PARAM_SIZE
	.align		4
.L_1424:
        /*03a0*/ 	.byte	0x03, 0x19
        /*03a2*/ 	.short	0x06f0


	//----- nvinfo : EIATTR_PARAM_CBANK
	.align		4
        /*03a4*/ 	.byte	0x04, 0x0a
        /*03a6*/ 	.short	(.L_1426 - .L_1425)
	.align		4
.L_1425:
        /*03a8*/ 	.word	index@(.nv.constant0._ZN7cutlass13device_kernelIN5flash11enable_sm90INS1_16FlashAttnBwdSm90INS1_25CollectiveMainloopBwdSm90ILi2ELi2ELi2EN4cute5tupleIJNS5_1CILi1EEES8_S8_EEENS6_IJNS7_ILi64EEENS7_ILi128EEESB_EEENS_6half_tEfNS_4arch4Sm90ELb0ELb1ELb0ELb1ELb0ELb1ELb0ELb0ELi2ELi1ELi2ELi1ELb0EEENS1_21CollectiveEpilogueBwdISC_SD_SF_Li256ELb1ELb0ELi1EEENS1_19SingleTileSchedulerILb1ELb0ELb0ELi128EEEEEEEEEvNT_6ParamsE)
        /*03ac*/ 	.short	0x0210
        /*03ae*/ 	.short	0x06f0


	//----- nvinfo : EIATTR_SW_WAR
	.align		4
.L_1426:
        /*03b0*/ 	.byte	0x04, 0x36
        /*03b2*/ 	.short	(.L_1428 - .L_1427)
.L_1427:
        /*03b4*/ 	.word	0x00000008
.L_1428:


//--------------------- .nv.info._ZN7cutlass13device_kernelIN5flash11enable_sm90INS1_16FlashAttnBwdSm90INS1_25CollectiveMainloopBwdSm90ILi2ELi2ELi2EN4cute5tupleIJNS5_1CILi1EEES8_S8_EEENS6_IJNS7_ILi64EEENS7_ILi128EEESB_EEENS_6half_tEfNS_4arch4Sm90ELb0ELb1ELb0ELb1ELb1ELb1ELb0ELb0ELi2ELi1ELi2ELi1ELb0EEENS1_21CollectiveEpilogueBwdISC_SD_SF_Li256ELb1ELb0ELi1EEENS1_19SingleTileSchedulerILb1ELb0ELb0ELi128EEEEEEEEEvNT_6ParamsE --------------------------
	.section	.nv.info._ZN7cutlass13device_kernelIN5flash11enable_sm90INS1_16FlashAttnBwdSm90INS1_25CollectiveMainloopBwdSm90ILi2ELi2ELi2EN4cute5tupleIJNS5_1CILi1EEES8_S8_EEENS6_IJNS7_ILi64EEENS7_ILi128EEESB_EEENS_6half_tEfNS_4arch4Sm90ELb0ELb1ELb0ELb1ELb1ELb1ELb0ELb0ELi2ELi1ELi2ELi1ELb0EEENS1_21CollectiveEpilogueBwdISC_SD_SF_Li256ELb1ELb0ELi1EEENS1_19SingleTileSchedulerILb1ELb0ELb0ELi128EEEEEEEEEvNT_6ParamsE,"",@"SHT_CUDA_INFO"
	.sectionflags	@""
	.align	4


	//----- nvinfo : EIATTR_CUDA_API_VERSION
	.align		4
        /*0000*/ 	.byte	0x04, 0x37
        /*0002*/ 	.short	(.L_1430 - .L_1429)
.L_1429:
        /*0004*/ 	.word	0x00000082


	//----- nvinfo : EIATTR_KPARAM_INFO
	.align		4
.L_1430:
        /*0008*/ 	.byte	0x04, 0x17
        /*000a*/ 	.short	(.L_1432 - .L_1431)
.L_1431:
        /*000c*/ 	.word	0x00000000
        /*0010*/ 	.short	0x0000
        /*0012*/ 	.short	0x0070
        /*0014*/ 	.byte	0x00, 0xf0, 0x01, 0x1a


	//----- nvinfo : EIATTR_SPARSE_MMA_MASK
	.align		4
.L_1432:
        /*0018*/ 	.byte	0x03, 0x50
        /*001a*/ 	.short	0x0000


	//----- nvinfo : EIATTR_MAXREG_COUNT
	.align		4
        /*001c*/ 	.byte	0x03, 0x1b
        /*001e*/ 	.short	0x00a8


	//----- nvinfo : EIATTR_NUM_BARRIERS
	.align		4
        /*0020*/ 	.byte	0x02, 0x4c
        /*0022*/ 	.byte	0x10
	.zero		1


	//----- nvinfo : EIATTR_EXTERNS
	.align		4
        /*0024*/ 	.byte	0x04, 0x0f
        /*0026*/ 	.short	(.L_1434 - .L_1433)


	//   ....[0]....
	.align		4
.L_1433:
        /*0028*/ 	.word	index@(__assertfail)


	//----- nvinfo : EIATTR_ANNOTATIONS
	.align		4
.L_1434:
        /*002c*/ 	.byte	0x04, 0x55
        /*002e*/ 	.short	(.L_1436 - .L_1435)


	//   ....[0]....
.L_1435:
        /*0030*/ 	.word	0x00000001
        /*0034*/ 	.byte	0xd0, 0xaf, 0x00, 0x00, 0x01, 0x00, 0x00, 0x00, 0x70, 0xb1, 0x00, 0x00, 0x01, 0x00, 0x00, 0x00
        /*0044*/ 	.byte	0xf0, 0xbc, 0x00, 0x00, 0x01, 0x00, 0x00, 0x00, 0x10, 0xbd, 0x00, 0x00, 0x01, 0x00, 0x00, 0x00
        /*0054*/ 	.byte	0x80, 0xc0, 0x00, 0x00


	//----- nvinfo : EIATTR_MERCURY_ISA_VERSION
	.align		4
.L_1436:
        /*0058*/ 	.byte	0x03, 0x5f
        /*005a*/ 	.short	0x0101


	//----- nvinfo : EIATTR_INT_WARP_WIDE_INSTR_OFFSETS
	.align		4
        /*005c*/ 	.byte	0x04, 0x31
        /*005e*/ 	.short	(.L_1438 - .L_1437)


	//   ....[0]....
.L_1437:
        /*0060*/ 	.word	0x00000190


	//   ....[1]....
        /*0064*/ 	.word	0x000001c0


	//   ....[2]....
        /*0068*/ 	.word	0x00008d10


	//   ....[3]....
        /*006c*/ 	.word	0x00009360


	//   ....[4]....
        /*0070*/ 	.word	0x00009810


	//   ....[5]....
        /*0074*/ 	.word	0x00009ad0


	//   ....[6]....
        /*0078*/ 	.word	0x00009d30


	//   ....[7]....
        /*007c*/ 	.word	0x00009ec0


	//----- nvinfo : EIATTR_COOP_GROUP_MASK_REGIDS
	.align		4
.L_1438:
        /*0080*/ 	.byte	0x04, 0x29
        /*0082*/ 	.short	(.L_1440 - .L_1439)


	//   ....[0]....
.L_1439:
        /*0084*/ 	.word	0xffffffff


	//   ....[1]....
        /*0088*/ 	.word	0xffffffff


	//   ....[2]....
        /*008c*/ 	.word	0xffffffff


	//   ....[3]....
        /*0090*/ 	.word	0xffffffff


	//   ....[4]....
        /*0094*/ 	.word	0xffffffff


	//   ....[5]....
        /*0098*/ 	.word	0xffffffff


	//   ....[6]....
        /*009c*/ 	.word	0xffffffff


	//   ....[7]....
        /*00a0*/ 	.word	0xffffffff


	//   ....[8]....
        /*00a4*/ 	.word	0xffffffff


	//   ....[9]....
        /*00a8*/ 	.word	0xffffffff


	//   ....[10]....
        /*00ac*/ 	.word	0xffffffff


	//   ....[11]....
        /*00b0*/ 	.word	0xffffffff


	//   ....[12]....
        /*00b4*/ 	.word	0xffffffff


	//   ....[13]....
        /*00b8*/ 	.word	0xffffffff


	//   ....[14]....
        /*00bc*/ 	.word	0xffffffff


	//   ....[15]....
        /*00c0*/ 	.word	0xffffffff


	//   ....[16]....
        /*00c4*/ 	.word	0x0500000f


	//   ....[17]....
        /*00c8*/ 	.word	0x0500000f


	//   ....[18]....
        /*00cc*/ 	.word	0x0500000f


	//   ....[19]....
        /*00d0*/ 	.word	0x0500000f


	//----- nvinfo : EIATTR_COOP_GROUP_INSTR_OFFSETS
	.align		4
.L_1440:
        /*00d4*/ 	.byte	0x04, 0x28
        /*00d6*/ 	.short	(.L_1442 - .L_1441)


	//   ....[0]....
.L_1441:
        /*00d8*/ 	.word	0x00000070


	//   ....[1]....
        /*00dc*/ 	.word	0x000001a0


	//   ....[2]....
        /*00e0*/ 	.word	0x000001f0


	//   ....[3]....
        /*00e4*/ 	.word	0x000003e0


	//   ....[4]....
        /*00e8*/ 	.word	0x00000620


	//   ....[5]....
        /*00ec*/ 	.word	0x00001640


	//   ....[6]....
        /*00f0*/ 	.word	0x00007e30


	//   ....[7]....
        /*00f4*/ 	.word	0x00008910


	//   ....[8]....
        /*00f8*/ 	.word	0x00008c40


	//   ....[9]....
        /*00fc*/ 	.word	0x00008fc0


	//   ....[10]....
        /*0100*/ 	.word	0x00009290


	//   ....[11]....
        /*0104*/ 	.word	0x000094d0


	//   ....[12]....
        /*0108*/ 	.word	0x00009740


	//   ....[13]....
        /*010c*/ 	.word	0x00009a10


	//   ....[14]....
        /*0110*/ 	.word	0x00009c30


	//   ....[15]....
        /*0114*/ 	.word	0x00009dc0


	//   ....[16]....
        /*0118*/ 	.word	0x0000c8d0


	//   ....[17]....
        /*011c*/ 	.word	0x0000ca20


	//   ....[18]....
        /*0120*/ 	.word	0x0000ca90


	//   ....[19]....
        /*0124*/ 	.word	0x0000cb00


	//----- nvinfo : EIATTR_REG_RECONFIG
	.align		4
.L_1442:
        /*0128*/ 	.byte	0x01, 0x54
	.zero		2


	//----- nvinfo : EIATTR_SYSCALL_OFFSETS
	.align		4
        /*012c*/ 	.byte	0x04, 0x46
        /*012e*/ 	.short	(.L_1444 - .L_1443)


	//   ....[0]....
.L_1443:
        /*0130*/ 	.word	0x00001280


	//   ....[1]....
        /*0134*/ 	.word	0x00001370


	//   ....[2]....
        /*0138*/ 	.word	0x000014d0


	//   ....[3]....
        /*013c*/ 	.word	0x000015c0


	//----- nvinfo : EIATTR_MBARRIER_INSTR_OFFSETS
	.align		4
.L_1444:
        /*0140*/ 	.byte	0x04, 0x39
        /*0142*/ 	.short	(.L_1446 - .L_1445)


	//   ....[0]....
.L_1445:
        /*0144*/ 	.word	0x00000290
        /*0148*/ 	.word	0x000000ff
        /*014c*/ 	.word	0x00030800
        /*0150*/ 	.short	0x0100
        /*0152*/ 	.byte	0x06
	.zero		1


	//   ....[1]....
        /*0154*/ 	.word	0x00000390
        /*0158*/ 	.word	0x000000ff
        /*015c*/ 	.word	0x00030810
        /*0160*/ 	.short	0x0100
        /*0162*/ 	.byte	0x08
	.zero		1


	//   ....[2]....
        /*0164*/ 	.word	0x000003a0
        /*0168*/ 	.word	0x000000ff
        /*016c*/ 	.word	0x00030820
        /*0170*/ 	.short	0x0100
        /*0172*/ 	.byte	0x08
	.zero		1


	//   ....[3]....
        /*0174*/ 	.word	0x000003b0
        /*0178*/ 	.word	0x000000ff
        /*017c*/ 	.word	0x00030818
        /*0180*/ 	.short	0x0100
        /*0182*/ 	.byte	0x08
	.zero		1


	//   ....[4]....
        /*0184*/ 	.word	0x000003c0
        /*0188*/ 	.word	0x000000ff
        /*018c*/ 	.word	0x00030828
        /*0190*/ 	.short	0x0100
        /*0192*/ 	.byte	0x08
	.zero		1


	//   ....[5]....
        /*0194*/ 	.word	0x000004f0
        /*0198*/ 	.word	0x000000ff
        /*019c*/ 	.word	0x00030830
        /*01a0*/ 	.short	0x0100
        /*01a2*/ 	.byte	0x08
	.zero		1


	//   ....[6]....
        /*01a4*/ 	.word	0x00000500
        /*01a8*/ 	.word	0x000000ff
        /*01ac*/ 	.word	0x00030840
        /*01b0*/ 	.short	0x0100
        /*01b2*/ 	.byte	0x08
	.zero		1


	//   ....[7]....
        /*01b4*/ 	.word	0x00000510
        /*01b8*/ 	.word	0x000000ff
        /*01bc*/ 	.word	0x00030838
        /*01c0*/ 	.short	0x0100
        /*01c2*/ 	.byte	0x08
	.zero		1


	//   ....[8]....
        /*01c4*/ 	.word	0x00000520
        /*01c8*/ 	.word	0x000000ff
        /*01cc*/ 	.word	0x00030848
        /*01d0*/ 	.short	0x0100
        /*01d2*/ 	.byte	0x08
	.zero		1


	//   ....[9]....
        /*01d4*/ 	.word	0x00001670
        /*01d8*/ 	.word	0x000000e7
        /*01dc*/ 	.word	0x00030800
        /*01e0*/ 	.short	0x010a
        /*01e2*/ 	.byte	0x3f
	.zero		1


	//   ....[10]....
        /*01e4*/ 	.word	0x000017a0
        /*01e8*/ 	.word	0x000000e7
        /*01ec*/ 	.word	0x00030800
        /*01f0*/ 	.short	0x010a
        /*01f2*/ 	.byte	0x3f
	.zero		1


	//   ....[11]....
        /*01f4*/ 	.word	0x00001e00
        /*01f8*/ 	.word	0x00000000
        /*01fc*/ 	.word	0x00030810
        /*0200*/ 	.short	0x010a
        /*0202*/ 	.byte	0x3f
	.zero		1


	//   ....[12]....
        /*0204*/ 	.word	0x00001e40
        /*0208*/ 	.word	0x00000000
        /*020c*/ 	.word	0x00030810
        /*0210*/ 	.short	0x010a
        /*0212*/ 	.byte	0x3f
	.zero		1


	//   ....[13]....
        /*0214*/ 	.word	0x00002370
        /*0218*/ 	.word	0x00000000
        /*021c*/ 	.word	0x00030830
        /*0220*/ 	.short	0x010a
        /*0222*/ 	.byte	0x3f
	.zero		1


	//   ....[14]....
        /*0224*/ 	.word	0x000023f0
        /*0228*/ 	.word	0x00000000
        /*022c*/ 	.word	0x00030830
        /*0230*/ 	.short	0x010a
        /*0232*/ 	.byte	0x3f
	.zero		1


	//   ....[15]....
        /*0234*/ 	.word	0x00004040
        /*0238*/ 	.word	0x00000005
        /*023c*/ 	.word	0x00000000
        /*0240*/ 	.short	0x0101
        /*0242*/ 	.byte	0x3f
	.zero		1


	//   ....[16]....
        /*0244*/ 	.word	0x00004370
        /*0248*/ 	.word	0x00000000
        /*024c*/ 	.word	0x00000000
        /*0250*/ 	.short	0x0101
        /*0252*/ 	.byte	0x3f
	.zero		1


	//   ....[17]....
        /*0254*/ 	.word	0x0000aac0
        /*0258*/ 	.word	0x0000000f
        /*025c*/ 	.word	0x00030820
        /*0260*/ 	.short	0x010a
        /*0262*/ 	.byte	0x3f
	.zero		1


	//   ....[18]....
        /*0264*/ 	.word	0x0000b1f0
        /*0268*/ 	.word	0x0000000f
        /*026c*/ 	.word	0x00030840
        /*0270*/ 	.short	0x010a
        /*0272*/ 	.byte	0x3f
	.zero		1


	//   ....[19]....
        /*0274*/ 	.word	0x0000b4c0
        /*0278*/ 	.word	0x0000000f
        /*027c*/ 	.word	0x00030828
        /*0280*/ 	.short	0x010a
        /*0282*/ 	.byte	0x3f
	.zero		1


	//   ....[20]....
        /*0284*/ 	.word	0x0000b790
        /*0288*/ 	.word	0x0000000f
        /*028c*/ 	.word	0x00030848
        /*0290*/ 	.short	0x010a
        /*0292*/ 	.byte	0x3f
	.zero		1


	//   ....[21]....
        /*0294*/ 	.word	0x0000ba00
        /*0298*/ 	.word	0x0000000f
        /*029c*/ 	.word	0x00030820
        /*02a0*/ 	.short	0x010a
        /*02a2*/ 	.byte	0x3f
	.zero		1


	//   ....[22]....
        /*02a4*/ 	.word	0x0000bd40
        /*02a8*/ 	.word	0x0000000f
        /*02ac*/ 	.word	0x00030840
        /*02b0*/ 	.short	0x010a
        /*02b2*/ 	.byte	0x3f
	.zero		1


	//   ....[23]....
        /*02b4*/ 	.word	0x0000bfe0
        /*02b8*/ 	.word	0x0000000f
        /*02bc*/ 	.word	0x00030828
        /*02c0*/ 	.short	0x010a
        /*02c2*/ 	.byte	0x3f
	.zero		1


	//   ....[24]....
        /*02c4*/ 	.word	0x0000c2f0
        /*02c8*/ 	.word	0x00000003
        /*02cc*/ 	.word	0x00030840
        /*02d0*/ 	.short	0x010a
        /*02d2*/ 	.byte	0x3f
	.zero		1


	//   ....[25]....
        /*02d4*/ 	.word	0x0000c750
        /*02d8*/ 	.word	0x00000007
        /*02dc*/ 	.word	0x00000000
        /*02e0*/ 	.short	0x010a
        /*02e2*/ 	.byte	0x3f
	.zero		1


	//   ....[26]....
        /*02e4*/ 	.word	0x0000c7a0
        /*02e8*/ 	.word	0x00000003
        /*02ec*/ 	.word	0x00000000
        /*02f0*/ 	.short	0x010a
        /*02f2*/ 	.byte	0x3f
	.zero		1


	//   ....[27]....
        /*02f4*/ 	.word	0x0000c800
        /*02f8*/ 	.word	0x00000005
        /*02fc*/ 	.word	0x00000000
        /*0300*/ 	.short	0x010a
        /*0302*/ 	.byte	0x3f
	.zero		1


	//   ....[28]....
        /*0304*/ 	.word	0x0000c830
        /*0308*/ 	.word	0x00000003
        /*030c*/ 	.word	0x00000000
        /*0310*/ 	.short	0x010a
        /*0312*/ 	.byte	0x3f
	.zero		1


	//   ....[29]....
        /*0314*/ 	.word	0x0000c900
        /*0318*/ 	.word	0x000000e7
        /*031c*/ 	.word	0x00030800
        /*0320*/ 	.short	0x010a
        /*0322*/ 	.byte	0x3f
	.zero		1


	//   ....[30]....
        /*0324*/ 	.word	0x0000c950
        /*0328*/ 	.word	0x00000000
        /*032c*/ 	.word	0x00030810
        /*0330*/ 	.short	0x010a
        /*0332*/ 	.byte	0x3f
	.zero		1


	//   ....[31]....
        /*0334*/ 	.word	0x0000c9a0
        /*0338*/ 	.word	0x00000000
        /*033c*/ 	.word	0x00030830
        /*0340*/ 	.short	0x010a
        /*0342*/ 	.byte	0x3f
	.zero		1


	//   ....[32]....
        /*0344*/ 	.word	0x0000cb40
        /*0348*/ 	.word	0x0000000f
        /*034c*/ 	.word	0x00030820
        /*0350*/ 	.short	0x010a
        /*0352*/ 	.byte	0x3f
	.zero		1


	//   ....[33]....
        /*0354*/ 	.word	0x0000cb90
        /*0358*/ 	.word	0x0000000f
        /*035c*/ 	.word	0x00030840
        /*0360*/ 	.short	0x010a
        /*0362*/ 	.byte	0x3f
	.zero		1


	//   ....[34]....
        /*0364*/ 	.word	0x0000cbe0
        /*0368*/ 	.word	0x0000000f
        /*036c*/ 	.word	0x00030828
        /*0370*/ 	.short	0x010a
        /*0372*/ 	.byte	0x3f
	.zero		1


	//   ....[35]....
        /*0374*/ 	.word	0x0000cc30
        /*0378*/ 	.word	0x0000000f
        /*037c*/ 	.word	0x00030848
        /*0380*/ 	.short	0x010a
        /*0382*/ 	.byte	0x3f
	.zero		1


	//   ....[36]....
        /*0384*/ 	.word	0x0000cc90
        /*0388*/ 	.word	0x0000000f
        /*038c*/ 	.word	0x00030820
        /*0390*/ 	.short	0x010a
        /*0392*/ 	.byte	0x3f
	.zero		1


	//   ....[37]....
        /*0394*/ 	.word	0x0000cce0
        /*0398*/ 	.word	0x0000000f
        /*039c*/ 	.word	0x00030840
        /*03a0*/ 	.short	0x010a
        /*03a2*/ 	.byte	0x3f
	.zero		1


	//   ....[38]....
        /*03a4*/ 	.word	0x0000cd30
        /*03a8*/ 	.word	0x0000000f
        /*03ac*/ 	.word	0x00030828
        /*03b0*/ 	.short	0x010a
        /*03b2*/ 	.byte	0x3f
	.zero		1


	//   ....[39]....
        /*03b4*/ 	.word	0x0000cd80
        /*03b8*/ 	.word	0x00000003
        /*03bc*/ 	.word	0x00030840
        /*03c0*/ 	.short	0x010a
        /*03c2*/ 	.byte	0x3f
	.zero		1


	//   ....[40]....
        /*03c4*/ 	.word	0x0000ce50
        /*03c8*/ 	.word	0x00000007
        /*03cc*/ 	.word	0x00000000
        /*03d0*/ 	.short	0x010a
        /*03d2*/ 	.byte	0x3f
	.zero		1


	//   ....[41]....
        /*03d4*/ 	.word	0x0000cea0
        /*03d8*/ 	.word	0x00000003
        /*03dc*/ 	.word	0x00000000
        /*03e0*/ 	.short	0x010a
        /*03e2*/ 	.byte	0x3f
	.zero		1


	//   ....[42]....
        /*03e4*/ 	.word	0x0000cef0
        /*03e8*/ 	.word	0x00000005
        /*03ec*/ 	.word	0x00000000
        /*03f0*/ 	.short	0x010a
        /*03f2*/ 	.byte	0x3f
	.zero		1


	//----- nvinfo : EIATTR_NUM_MBARRIERS
	.align		4
.L_1446:
        /*03f4*/ 	.byte	0x03, 0x38
        /*03f6*/ 	.short	0x0009


	//----- nvinfo : EIATTR_EXIT_INSTR_OFFSETS
	.align		4
        /*03f8*/ 	.byte	0x04, 0x1c
        /*03fa*/ 	.short	(.L_1448 - .L_1447)


	//   ....[0]....
.L_1447:
        /*03fc*/ 	.word	0x0000c880


	//----- nvinfo : EIATTR_MAX_THREADS
	.align		4
.L_1448:
        /*0400*/ 	.byte	0x04, 0x05
        /*0402*/ 	.short	(.L_1450 - .L_1449)
.L_1449:
        /*0404*/ 	.word	0x00000180
        /*0408*/ 	.word	0x00000001
        /*040c*/ 	.word	0x00000001


	//----- nvinfo : EIATTR_CRS_STACK_SIZE
	.align		4
.L_1450:
        /*0410*/ 	.byte	0x04, 0x1e
        /*0412*/ 	.short	(.L_1452 - .L_1451)
.L_1451:
        /*0414*/ 	.word	0x00000000


	//----- nvinfo : EIATTR_CBANK_PARAM_SIZE
	.align		4
.L_1452:
        /*0418*/ 	.byte	0x03, 0x19
        /*041a*/ 	.short	0x06f0


	//----- nvinfo : EIATTR_PARAM_CBANK
	.align		4
        /*041c*/ 	.byte	0x04, 0x0a
        /*041e*/ 	.short	(.L_1454 - .L_1453)
	.align		4
.L_1453:
        /*0420*/ 	.word	index@(.nv.constant0._ZN7cutlass13device_kernelIN5flash11enable_sm90INS1_16FlashAttnBwdSm90INS1_25CollectiveMainloopBwdSm90ILi2ELi2ELi2EN4cute5tupleIJNS5_1CILi1EEES8_S8_EEENS6_IJNS7_ILi64EEENS7_ILi128EEESB_EEENS_6half_tEfNS_4arch4Sm90ELb0ELb1ELb0ELb1ELb1ELb1ELb0ELb0ELi2ELi1ELi2ELi1ELb0EEENS1_21CollectiveEpilogueBwdISC_SD_SF_Li256ELb1ELb0ELi1EEENS1_19SingleTileSchedulerILb1ELb0ELb0ELi128EEEEEEEEEvNT_6ParamsE)
        /*0424*/ 	.short	0x0210
        /*0426*/ 	.short	0x06f0


	//----- nvinfo : EIATTR_SW_WAR
	.align		4
.L_1454:
        /*0428*/ 	.byte	0x04, 0x36
        /*042a*/ 	.short	(.L_1456 - .L_1455)
.L_1455:
        /*042c*/ 	.word	0x00000008
.L_1456:


//--------------------- .nv.info._ZN7cutlass13device_kernelIN5flash11enable_sm90INS1_16FlashAttnBwdSm90INS1_25CollectiveMainloopBwdSm90ILi2ELi2ELi2EN4cute5tupleIJNS5_1CILi1EEES8_S8_EEENS6_IJNS7_ILi64EEENS7_ILi128EEESB_EEENS_6half_tEfNS_4arch4Sm90ELb0ELb1ELb0ELb1ELb0ELb1ELb0ELb0ELi2ELi1ELi2ELi1ELb0EEENS1_24CollectiveEpilogueBwdGQAISC_fSF_Li256ELb1ELb0EEENS1_19SingleTileSchedulerILb1ELb0ELb0ELi128EEEEEEEEEvNT_6ParamsE --------------------------
	.section	.nv.info._ZN7cutlass13device_kernelIN5flash11enable_sm90INS1_16FlashAttnBwdSm90INS1_25CollectiveMainloopBwdSm90ILi2ELi2ELi2EN4cute5tupleIJNS5_1CILi1EEES8_S8_EEENS6_IJNS7_ILi64EEENS7_ILi128EEESB_EEENS_6half_tEfNS_4arch4Sm90ELb0ELb1ELb0ELb1ELb0ELb1ELb0ELb0ELi2ELi1ELi2ELi1ELb0EEENS1_24CollectiveEpilogueBwdGQAISC_fSF_Li256ELb1ELb0EEENS1_19SingleTileSchedulerILb1ELb0ELb0ELi128EEEEEEEEEvNT_6ParamsE,"",@"SHT_CUDA_INFO"
	.sectionflags	@""
	.align	4


	//----- nvinfo : EIATTR_CUDA_API_VERSION
	.align		4
        /*0000*/ 	.byte	0x04, 0x37
        /*0002*/ 	.short	(.L_1458 - .L_1457)
.L_1457:
        /*0004*/ 	.word	0x00000082


	//----- nvinfo : EIATTR_KPARAM_INFO
	.align		4
.L_1458:
        /*0008*/ 	.byte	0x04, 0x17
        /*000a*/ 	.short	(.L_1460 - .L_1459)
.L_1459:
        /*000c*/ 	.word	0x00000000
        /*0010*/ 	.short	0x0000
        /*0012*/ 	.short	0x0070
        /*0014*/ 	.byte	0x00, 0xf0, 0x01, 0x1a


	//----- nvinfo : EIATTR_SPARSE_MMA_MASK
	.align		4
.L_1460:
        /*0018*/ 	.byte	0x03, 0x50
        /*001a*/ 	.short	0x0000


	//----- nvinfo : EIATTR_MAXREG_COUNT
	.align		4
        /*001c*/ 	.byte	0x03, 0x1b
        /*001e*/ 	.short	0x00a8


	//----- nvinfo : EIATTR_NUM_BARRIERS
	.align		4
        /*0020*/ 	.byte	0x02, 0x4c
        /*0022*/ 	.byte	0x10
	.zero		1


	//----- nvinfo : EIATTR_EXTERNS
	.align		4
        /*0024*/ 	.byte	0x04, 0x0f
        /*0026*/ 	.short	(.L_1462 - .L_1461)


	//   ....[0]....
	.align		4
.L_1461:
        /*0028*/ 	.word	index@(__assertfail)


	//----- nvinfo : EIATTR_ANNOTATIONS
	.align		4
.L_1462:
        /*002c*/ 	.byte	0x04, 0x55
        /*002e*/ 	.short	(.L_1464 - .L_1463)


	//   ....[0]....
.L_1463:
        /*0030*/ 	.word	0x00000001
        /*0034*/ 	.byte	0x00, 0x74, 0x00, 0x00, 0x01, 0x00, 0x00, 0x00, 0xa0, 0x75, 0x00, 0x00, 0x01, 0x00, 0x00, 0x00
        /*0044*/ 	.byte	0x20, 0x81, 0x00, 0x00, 0x01, 0x00, 0x00, 0x00, 0x40, 0x81, 0x00, 0x00, 0x01, 0x00, 0x00, 0x00
        /*0054*/ 	.byte	0xb0, 0x84, 0x00, 0x00


	//----- nvinfo : EIATTR_MERCURY_ISA_VERSION
	.align		4
.L_1464:
        /*0058*/ 	.byte	0x03, 0x5f
        /*005a*/ 	.short	0x0101


	//----- nvinfo : EIATTR_INT_WARP_WIDE_INSTR_OFFSETS
	.align		4
        /*005c*/ 	.byte	0x04, 0x31
        /*005e*/ 	.short	(.L_1466 - .L_1465)


	//   ....[0]....
.L_1465:
        /*0060*/ 	.word	0x00000190


	//   ....[1]....
        /*0064*/ 	.word	0x000001c0


	//----- nvinfo : EIATTR_COOP_GROUP_MASK_REGIDS
	.align		4
.L_1466:
        /*0068*/ 	.byte	0x04, 0x29
        /*006a*/ 	.short	(.L_1468 - .L_1467)


	//   ....[0]....
.L_1467:
        /*006c*/ 	.word	0xffffffff


	//   ....[1]....
        /*0070*/ 	.word	0xffffffff


	//   ....[2]....
        /*0074*/ 	.word	0xffffffff


	//   ....[3]....
        /*0078*/ 	.word	0xffffffff


	//   ....[4]....
        /*007c*/ 	.word	0xffffffff


	//   ....[5]....
        /*0080*/ 	.word	0xffffffff


	//   ....[6]....
        /*0084*/ 	.word	0xffffffff


	//   ....[7]....
        /*0088*/ 	.word	0x0500000f


	//----- nvinfo : EIATTR_COOP_GROUP_INSTR_OFFSETS
	.align		4
.L_1468:
        /*008c*/ 	.byte	0x04, 0x28
        /*008e*/ 	.short	(.L_1470 - .L_1469)


	//   ....[0]....
.L_1469:
        /*0090*/ 	.word	0x00000070


	//   ....[1]....
        /*0094*/ 	.word	0x000001a0


	//   ....[2]....
        /*0098*/ 	.word	0x000001f0


	//   ....[3]....
        /*009c*/ 	.word	0x000003e0


	//   ....[4]....
        /*00a0*/ 	.word	0x00000620


	//   ....[5]....
        /*00a4*/ 	.word	0x00001620


	//   ....[6]....
        /*00a8*/ 	.word	0x00005170


	//   ....[7]....
        /*00ac*/ 	.word	0x00008d00


	//----- nvinfo : EIATTR_REG_RECONFIG
	.align		4
.L_1470:
        /*00b0*/ 	.byte	0x01, 0x54
	.zero		2


	//----- nvinfo : EIATTR_SYSCALL_OFFSETS
	.align		4
        /*00b4*/ 	.byte	0x04, 0x46
        /*00b6*/ 	.short	(.L_1472 - .L_1471)


	//   ....[0]....
.L_1471:
        /*00b8*/ 	.word	0x00001260


	//   ....[1]....
        /*00bc*/ 	.word	0x00001350


	//   ....[2]....
        /*00c0*/ 	.word	0x000014b0


	//   ....[3]....
        /*00c4*/ 	.word	0x000015a0


	//----- nvinfo : EIATTR_MBARRIER_INSTR_OFFSETS
	.align		4
.L_1472:
        /*00c8*/ 	.byte	0x04, 0x39
        /*00ca*/ 	.short	(.L_1474 - .L_1473)


	//   ....[0]....
.L_1473:
        /*00cc*/ 	.word	0x00000290
        /*00d0*/ 	.word	0x000000ff
        /*00d4*/ 	.word	0x00030800
        /*00d8*/ 	.short	0x0100
        /*00da*/ 	.byte	0x06
	.zero		1


	//   ....[1]....
        /*00dc*/ 	.word	0x00000390
        /*00e0*/ 	.word	0x000000ff
        /*00e4*/ 	.word	0x00030810
        /*00e8*/ 	.short	0x0100
        /*00ea*/ 	.byte	0x08
	.zero		1


	//   ....[2]....
        /*00ec*/ 	.word	0x000003a0
        /*00f0*/ 	.word	0x000000ff
        /*00f4*/ 	.word	0x00030820
        /*00f8*/ 	.short	0x0100
        /*00fa*/ 	.byte	0x08
	.zero		1


	//   ....[3]....
        /*00fc*/ 	.word	0x000003b0
        /*0100*/ 	.word	0x000000ff
        /*0104*/ 	.word	0x00030818
        /*0108*/ 	.short	0x0100
        /*010a*/ 	.byte	0x08
	.zero		1


	//   ....[4]....
        /*010c*/ 	.word	0x000003c0
        /*0110*/ 	.word	0x000000ff
        /*0114*/ 	.word	0x00030828
        /*0118*/ 	.short	0x0100
        /*011a*/ 	.byte	0x08
	.zero		1


	//   ....[5]....
        /*011c*/ 	.word	0x000004f0
        /*0120*/ 	.word	0x000000ff
        /*0124*/ 	.word	0x00030830
        /*0128*/ 	.short	0x0100
        /*012a*/ 	.byte	0x08
	.zero		1


	//   ....[6]....
        /*012c*/ 	.word	0x00000500
        /*0130*/ 	.word	0x000000ff
        /*0134*/ 	.word	0x00030840
        /*0138*/ 	.short	0x0100
        /*013a*/ 	.byte	0x08
	.zero		1


	//   ....[7]....
        /*013c*/ 	.word	0x00000510
        /*0140*/ 	.word	0x000000ff
        /*0144*/ 	.word	0x00030838
        /*0148*/ 	.short	0x0100
        /*014a*/ 	.byte	0x08
	.zero		1


	//   ....[8]....
        /*014c*/ 	.word	0x00000520
        /*0150*/ 	.word	0x000000ff
        /*0154*/ 	.word	0x00030848
        /*0158*/ 	.short	0x0100
        /*015a*/ 	.byte	0x08
	.zero		1


	//   ....[9]....
        /*015c*/ 	.word	0x00001650
        /*0160*/ 	.word	0x000000e7
        /*0164*/ 	.word	0x00030800
        /*0168*/ 	.short	0x010a
        /*016a*/ 	.byte	0x3f
	.zero		1


	//   ....[10]....
        /*016c*/ 	.word	0x00001780
        /*0170*/ 	.word	0x000000e7
        /*0174*/ 	.word	0x00030800
        /*0178*/ 	.short	0x010a
        /*017a*/ 	.byte	0x3f
	.zero		1


	//   ....[11]....
        /*017c*/ 	.word	0x00001de0
        /*0180*/ 	.word	0x00000000
        /*0184*/ 	.word	0x00030810
        /*0188*/ 	.short	0x010a
        /*018a*/ 	.byte	0x3f
	.zero		1


	//   ....[12]....
        /*018c*/ 	.word	0x00001e20
        /*0190*/ 	.word	0x00000000
        /*0194*/ 	.word	0x00030810
        /*0198*/ 	.short	0x010a
        /*019a*/ 	.byte	0x3f
	.zero		1


	//   ....[13]....
        /*019c*/ 	.word	0x00002350
        /*01a0*/ 	.word	0x00000000
        /*01a4*/ 	.word	0x00030830
        /*01a8*/ 	.short	0x010a
        /*01aa*/ 	.byte	0x3f
	.zero		1


	//   ....[14]....
        /*01ac*/ 	.word	0x000023d0
        /*01b0*/ 	.word	0x00000000
        /*01b4*/ 	.word	0x00030830
        /*01b8*/ 	.short	0x010a
        /*01ba*/ 	.byte	0x3f
	.zero		1


	//   ....[15]....
        /*01bc*/ 	.word	0x00004020
        /*01c0*/ 	.word	0x00000005
        /*01c4*/ 	.word	0x00000000
        /*01c8*/ 	.short	0x0101
        /*01ca*/ 	.byte	0x3f
	.zero		1


	//   ....[16]....
        /*01cc*/ 	.word	0x00004350
        /*01d0*/ 	.word	0x00000000
        /*01d4*/ 	.word	0x00000000
        /*01d8*/ 	.short	0x0101
        /*01da*/ 	.byte	0x3f
	.zero		1


	//   ....[17]....
        /*01dc*/ 	.word	0x00006ef0
        /*01e0*/ 	.word	0x0000000f
        /*01e4*/ 	.word	0x00030820
        /*01e8*/ 	.short	0x010a
        /*01ea*/ 	.byte	0x3f
	.zero		1


	//   ....[18]....
        /*01ec*/ 	.word	0x00007620
        /*01f0*/ 	.word	0x0000000f
        /*01f4*/ 	.word	0x00030840
        /*01f8*/ 	.short	0x010a
        /*01fa*/ 	.byte	0x3f
	.zero		1


	//   ....[19]....
        /*01fc*/ 	.word	0x000078f0
        /*0200*/ 	.word	0x0000000f
        /*0204*/ 	.word	0x00030828
        /*0208*/ 	.short	0x010a
        /*020a*/ 	.byte	0x3f
	.zero		1


	//   ....[20]....
        /*020c*/ 	.word	0x00007bc0
        /*0210*/ 	.word	0x0000000f
        /*0214*/ 	.word	0x00030848
        /*0218*/ 	.short	0x010a
        /*021a*/ 	.byte	0x3f
	.zero		1


	//   ....[21]....
        /*021c*/ 	.word	0x00007e30
        /*0220*/ 	.word	0x0000000f
        /*0224*/ 	.word	0x00030820
        /*0228*/ 	.short	0x010a
        /*022a*/ 	.byte	0x3f
	.zero		1


	//   ....[22]....
        /*022c*/ 	.word	0x00008170
        /*0230*/ 	.word	0x0000000f
        /*0234*/ 	.word	0x00030840
        /*0238*/ 	.short	0x010a
        /*023a*/ 	.byte	0x3f
	.zero		1


	//   ....[23]....
        /*023c*/ 	.word	0x00008410
        /*0240*/ 	.word	0x0000000f
        /*0244*/ 	.word	0x00030828
        /*0248*/ 	.short	0x010a
        /*024a*/ 	.byte	0x3f
	.zero		1


	//   ....[24]....
        /*024c*/ 	.word	0x00008720
        /*0250*/ 	.word	0x00000003
        /*0254*/ 	.word	0x00030840
        /*0258*/ 	.short	0x010a
        /*025a*/ 	.byte	0x3f
	.zero		1


	//   ....[25]....
        /*025c*/ 	.word	0x00008b80
        /*0260*/ 	.word	0x00000007
        /*0264*/ 	.word	0x00000000
        /*0268*/ 	.short	0x010a
        /*026a*/ 	.byte	0x3f
	.zero		1


	//   ....[26]....
        /*026c*/ 	.word	0x00008bd0
        /*0270*/ 	.word	0x00000003
        /*0274*/ 	.word	0x00000000
        /*0278*/ 	.short	0x010a
        /*027a*/ 	.byte	0x3f
	.zero		1


	//   ....[27]....
        /*027c*/ 	.word	0x00008c30
        /*0280*/ 	.word	0x00000005
        /*0284*/ 	.word	0x00000000
        /*0288*/ 	.short	0x010a
        /*028a*/ 	.byte	0x3f
	.zero		1


	//   ....[28]....
        /*028c*/ 	.word	0x00008c60
        /*0290*/ 	.word	0x00000003
        /*0294*/ 	.word	0x00000000
        /*0298*/ 	.short	0x010a
        /*029a*/ 	.byte	0x3f
	.zero		1


	//   ....[29]....
        /*029c*/ 	.word	0x00008d30
        /*02a0*/ 	.word	0x000000e7
        /*02a4*/ 	.word	0x00030800
        /*02a8*/ 	.short	0x010a
        /*02aa*/ 	.byte	0x3f
	.zero		1


	//   ....[30]....
        /*02ac*/ 	.word	0x00008d80
        /*02b0*/ 	.word	0x00000000
        /*02b4*/ 	.word	0x00030810
        /*02b8*/ 	.short	0x010a
        /*02ba*/ 	.byte	0x3f
	.zero		1


	//   ....[31]....
        /*02bc*/ 	.word	0x00008dd0
        /*02c0*/ 	.word	0x00000000
        /*02c4*/ 	.word	0x00030830
        /*02c8*/ 	.short	0x010a
        /*02ca*/ 	.byte	0x3f
	.zero		1


	//   ....[32]....
        /*02cc*/ 	.word	0x00008e20
        /*02d0*/ 	.word	0x0000000f
        /*02d4*/ 	.word	0x00030820
        /*02d8*/ 	.short	0x010a
        /*02da*/ 	.byte	0x3f
	.zero		1


	//   ....[33]....
        /*02dc*/ 	.word	0x00008e70
        /*02e0*/ 	.word	0x0000000f
        /*02e4*/ 	.word	0x00030840
        /*02e8*/ 	.short	0x010a
        /*02ea*/ 	.byte	0x3f
	.zero		1


	//   ....[34]....
        /*02ec*/ 	.word	0x00008ec0
        /*02f0*/ 	.word	0x0000000f
        /*02f4*/ 	.word	0x00030828
        /*02f8*/ 	.short	0x010a
        /*02fa*/ 	.byte	0x3f
	.zero		1


	//   ....[35]....
        /*02fc*/ 	.word	0x00008f10
        /*0300*/ 	.word	0x0000000f
        /*0304*/ 	.word	0x00030848
        /*0308*/ 	.short	0x010a
        /*030a*/ 	.byte	0x3f
	.zero		1


	//   ....[36]....
        /*030c*/ 	.word	0x00008f70
        /*0310*/ 	.word	0x0000000f
        /*0314*/ 	.word	0x00030820
        /*0318*/ 	.short	0x010a
        /*031a*/ 	.byte	0x3f
	.zero		1


	//   ....[37]....
        /*031c*/ 	.word	0x00008fc0
        /*0320*/ 	.word	0x0000000f
        /*0324*/ 	.word	0x00030840
        /*0328*/ 	.short	0x010a
        /*032a*/ 	.byte	0x3f
	.zero		1


	//   ....[38]....
        /*032c*/ 	.word	0x00009010
        /*0330*/ 	.word	0x0000000f
        /*0334*/ 	.word	0x00030828
        /*0338*/ 	.short	0x010a
        /*033a*/ 	.byte	0x3f
	.zero		1


	//   ....[39]....
        /*033c*/ 	.word	0x00009060
        /*0340*/ 	.word	0x00000003
        /*0344*/ 	.word	0x00030840
        /*0348*/ 	.short	0x010a
        /*034a*/ 	.byte	0x3f
	.zero		1


	//   ....[40]....
        /*034c*/ 	.word	0x00009130
        /*0350*/ 	.word	0x00000007
        /*0354*/ 	.word	0x00000000
        /*0358*/ 	.short	0x010a
        /*035a*/ 	.byte	0x3f
	.zero		1


	//   ....[41]....
        /*035c*/ 	.word	0x00009180
        /*0360*/ 	.word	0x00000003
        /*0364*/ 	.word	0x00000000
        /*0368*/ 	.short	0x010a
        /*036a*/ 	.byte	0x3f
	.zero		1


	//   ....[42]....
        /*036c*/ 	.word	0x000091d0
        /*0370*/ 	.word	0x00000005
        /*0374*/ 	.word	0x00000000
        /*0378*/ 	.short	0x010a
        /*037a*/ 	.byte	0x3f
	.zero		1


	//----- nvinfo : EIATTR_NUM_MBARRIERS
	.align		4
.L_1474:
        /*037c*/ 	.byte	0x03, 0x38
        /*037e*/ 	.short	0x0009


	//----- nvinfo : EIATTR_EXIT_INSTR_OFFSETS
	.align		4
        /*0380*/ 	.byte	0x04, 0x1c
        /*0382*/ 	.short	(.L_1476 - .L_1475)


	//   ....[0]....
.L_1475:
        /*0384*/ 	.word	0x00008cb0


	//----- nvinfo : EIATTR_MAX_THREADS
	.align		4
.L_1476:
        /*0388*/ 	.byte	0x04, 0x05
        /*038a*/ 	.short	(.L_1478 - .L_1477)
.L_1477:
        /*038c*/ 	.word	0x00000180
        /*0390*/ 	.word	0x00000001
        /*0394*/ 	.word	0x00000001


	//----- nvinfo : EIATTR_CRS_STACK_SIZE
	.align		4
.L_1478:
        /*0398*/ 	.byte	0x04, 0x1e
        /*039a*/ 	.short	(.L_1480 - .L_1479)
.L_1479:
        /*039c*/ 	.word	0x00000000


	//----- nvinfo : EIATTR_CBANK_PARAM_SIZE
	.align		4
.L_1480:
        /*03a0*/ 	.byte	0x03, 0x19
        /*03a2*/ 	.short	0x06f0


	//----- nvinfo : EIATTR_PARAM_CBANK
	.align		4
        /*03a4*/ 	.byte	0x04, 0x0a
        /*03a6*/ 	.short	(.L_1482 - .L_1481)
	.align		4
.L_1481:
        /*03a8*/ 	.word	index@(.nv.constant0._ZN7cutlass13device_kernelIN5flash11enable_sm90INS1_16FlashAttnBwdSm90INS1_25CollectiveMainloopBwdSm90ILi2ELi2ELi2EN4cute5tupleIJNS5_1CILi1EEES8_S8_EEENS6_IJNS7_ILi64EEENS7_ILi128EEESB_EEENS_6half_tEfNS_4arch4Sm90ELb0ELb1ELb0ELb1ELb0ELb1ELb0ELb0ELi2ELi1ELi2ELi1ELb0EEENS1_24CollectiveEpilogueBwdGQAISC_fSF_Li256ELb1ELb0EEENS1_19SingleTileSchedulerILb1ELb0ELb0ELi128EEEEEEEEEvNT_6ParamsE)
        /*03ac*/ 	.short	0x0210
        /*03ae*/ 	.short	0x06f0


	//----- nvinfo : EIATTR_SW_WAR
	.align		4
.L_1482:
        /*03b0*/ 	.byte	0x04, 0x36
        /*03b2*/ 	.short	(.L_1484 - .L_1483)
.L_1483:
        /*03b4*/ 	.word	0x00000008
.L_1484:


//--------------------- .nv.info._ZN7cutlass13device_kernelIN5flash11enable_sm90INS1_16FlashAttnBwdSm90INS1_25CollectiveMainloopBwdSm90ILi2ELi2ELi2EN4cute5tupleIJNS5_1CILi1EEES8_S8_EEENS6_IJNS7_ILi64EEENS7_ILi128EEESB_EEENS_6half_tEfNS_4arch4Sm90ELb0ELb1ELb0ELb1ELb1ELb1ELb0ELb0ELi2ELi1ELi2ELi1ELb0EEENS1_24CollectiveEpilogueBwdGQAISC_fSF_Li256ELb1ELb1EEENS1_19SingleTileSchedulerILb1ELb0ELb0ELi128EEEEEEEEEvNT_6ParamsE --------------------------
	.section	.nv.info._ZN7cutlass13device_kernelIN5flash11enable_sm90INS1_16FlashAttnBwdSm90INS1_25CollectiveMainloopBwdSm90ILi2ELi2ELi2EN4cute5tupleIJNS5_1CILi1EEES8_S8_EEENS6_IJNS7_ILi64EEENS7_ILi128EEESB_EEENS_6half_tEfNS_4arch4Sm90ELb0ELb1ELb0ELb1ELb1ELb1ELb0ELb0ELi2ELi1ELi2ELi1ELb0EEENS1_24CollectiveEpilogueBwdGQAISC_fSF_Li256ELb1ELb1EEENS1_19SingleTileSchedulerILb1ELb0ELb0ELi128EEEEEEEEEvNT_6ParamsE,"",@"SHT_CUDA_INFO"
	.sectionflags	@""
	.align	4


	//----- nvinfo : EIATTR_CUDA_API_VERSION
	.align		4
        /*0000*/ 	.byte	0x04, 0x37
        /*0002*/ 	.short	(.L_1486 - .L_1485)
.L_1485:
        /*0004*/ 	.word	0x00000082


	//----- nvinfo : EIATTR_KPARAM_INFO
	.align		4
.L_1486:
        /*0008*/ 	.byte	0x04, 0x17
        /*000a*/ 	.short	(.L_1488 - .L_1487)
.L_1487:
        /*000c*/ 	.word	0x00000000
        /*0010*/ 	.short	0x0000
        /*0012*/ 	.short	0x0070
        /*0014*/ 	.byte	0x00, 0xf0, 0x01, 0x1a


	//----- nvinfo : EIATTR_SPARSE_MMA_MASK
	.align		4
.L_1488:
        /*0018*/ 	.byte	0x03, 0x50
        /*001a*/ 	.short	0x0000


	//----- nvinfo : EIATTR_MAXREG_COUNT
	.align		4
        /*001c*/ 	.byte	0x03, 0x1b
        /*001e*/ 	.short	0x00a8


	//----- nvinfo : EIATTR_NUM_BARRIERS
	.align		4
        /*0020*/ 	.byte	0x02, 0x4c
        /*0022*/ 	.byte	0x10
	.zero		1


	//----- nvinfo : EIATTR_EXTERNS
	.align		4
        /*0024*/ 	.byte	0x04, 0x0f
        /*0026*/ 	.short	(.L_1490 - .L_1489)


	//   ....[0]....
	.align		4
.L_1489:
        /*0028*/ 	.word	index@(__assertfail)


	//----- nvinfo : EIATTR_ANNOTATIONS
	.align		4
.L_1490:
        /*002c*/ 	.byte	0x04, 0x55
        /*002e*/ 	.short	(.L_1492 - .L_1491)


	//   ....[0]....
.L_1491:
        /*0030*/ 	.word	0x00000001
        /*0034*/ 	.byte	0x30, 0x88, 0x00, 0x00, 0x01, 0x00, 0x00, 0x00, 0xd0, 0x89, 0x00, 0x00, 0x01, 0x00, 0x00, 0x00
        /*0044*/ 	.byte	0x50, 0x95, 0x00, 0x00, 0x01, 0x00, 0x00, 0x00, 0x70, 0x95, 0x00, 0x00, 0x01, 0x00, 0x00, 0x00
        /*0054*/ 	.byte	0xe0, 0x98, 0x00, 0x00


	//----- nvinfo : EIATTR_MERCURY_ISA_VERSION
	.align		4
.L_1492:
        /*0058*/ 	.byte	0x03, 0x5f
        /*005a*/ 	.short	0x0101


	//----- nvinfo : EIATTR_INT_WARP_WIDE_INSTR_OFFSETS
	.align		4
        /*005c*/ 	.byte	0x04, 0x31
        /*005e*/ 	.short	(.L_1494 - .L_1493)


	//   ....[0]....
.L_1493:
        /*0060*/ 	.word	0x00000190


	//   ....[1]....
        /*0064*/ 	.word	0x000001c0


	//   ....[2]....
        /*0068*/ 	.word	0x00006550


	//   ....[3]....
        /*006c*/ 	.word	0x00006bb0


	//   ....[4]....
        /*0070*/ 	.word	0x00007060


	//   ....[5]....
        /*0074*/ 	.word	0x00007330


	//   ....[6]....
        /*0078*/ 	.word	0x00007590


	//   ....[7]....
        /*007c*/ 	.word	0x00007720


	//----- nvinfo : EIATTR_COOP_GROUP_MASK_REGIDS
	.align		4
.L_1494:
        /*0080*/ 	.byte	0x04, 0x29
        /*0082*/ 	.short	(.L_1496 - .L_1495)


	//   ....[0]....
.L_1495:
        /*0084*/ 	.word	0xffffffff


	//   ....[1]....
        /*0088*/ 	.word	0xffffffff


	//   ....[2]....
        /*008c*/ 	.word	0xffffffff


	//   ....[3]....
        /*0090*/ 	.word	0xffffffff


	//   ....[4]....
        /*0094*/ 	.word	0xffffffff


	//   ....[5]....
        /*0098*/ 	.word	0xffffffff


	//   ....[6]....
        /*009c*/ 	.word	0xffffffff


	//   ....[7]....
        /*00a0*/ 	.word	0xffffffff


	//   ....[8]....
        /*00a4*/ 	.word	0xffffffff


	//   ....[9]....
        /*00a8*/ 	.word	0xffffffff


	//   ....[10]....
        /*00ac*/ 	.word	0xffffffff


	//   ....[11]....
        /*00b0*/ 	.word	0xffffffff


	//   ....[12]....
        /*00b4*/ 	.word	0xffffffff


	//   ....[13]....
        /*00b8*/ 	.word	0xffffffff


	//   ....[14]....
        /*00bc*/ 	.word	0xffffffff


	//   ....[15]....
        /*00c0*/ 	.word	0xffffffff


	//   ....[16]....
        /*00c4*/ 	.word	0xffffffff


	//   ....[17]....
        /*00c8*/ 	.word	0xffffffff


	//   ....[18]....
        /*00cc*/ 	.word	0xffffffff


	//   ....[19]....
        /*00d0*/ 	.word	0xffffffff


	//   ....[20]....
        /*00d4*/ 	.word	0x0500000f


	//   ....[21]....
        /*00d8*/ 	.word	0x0500000f


	//   ....[22]....
        /*00dc*/ 	.word	0x0500000f


	//   ....[23]....
        /*00e0*/ 	.word	0x0500000f


	//   ....[24]....
        /*00e4*/ 	.word	0x0500000f


	//   ....[25]....
        /*00e8*/ 	.word	0x0500000f


	//----- nvinfo : EIATTR_COOP_GROUP_INSTR_OFFSETS
	.align		4
.L_1496:
        /*00ec*/ 	.byte	0x04, 0x28
        /*00ee*/ 	.short	(.L_1498 - .L_1497)


	//   ....[0]....
.L_1497:
        /*00f0*/ 	.word	0x00000070


	//   ....[1]....
        /*00f4*/ 	.word	0x000001a0


	//   ....[2]....
        /*00f8*/ 	.word	0x000001f0


	//   ....[3]....
        /*00fc*/ 	.word	0x000003e0


	//   ....[4]....
        /*0100*/ 	.word	0x00000620


	//   ....[5]....
        /*0104*/ 	.word	0x00001620


	//   ....[6]....
        /*0108*/ 	.word	0x00004f40


	//   ....[7]....
        /*010c*/ 	.word	0x000050d0


	//   ....[8]....
        /*0110*/ 	.word	0x000053c0


	//   ....[9]....
        /*0114*/ 	.word	0x00005550


	//   ....[10]....
        /*0118*/ 	.word	0x00005660


	//   ....[11]....
        /*011c*/ 	.word	0x00006150


	//   ....[12]....
        /*0120*/ 	.word	0x00006480


	//   ....[13]....
        /*0124*/ 	.word	0x00006810


	//   ....[14]....
        /*0128*/ 	.word	0x00006ae0


	//   ....[15]....
        /*012c*/ 	.word	0x00006d20


	//   ....[16]....
        /*0130*/ 	.word	0x00006f90


	//   ....[17]....
        /*0134*/ 	.word	0x00007270


	//   ....[18]....
        /*0138*/ 	.word	0x00007490


	//   ....[19]....
        /*013c*/ 	.word	0x00007620


	//   ....[20]....
        /*0140*/ 	.word	0x0000a130


	//   ....[21]....
        /*0144*/ 	.word	0x0000a280


	//   ....[22]....
        /*0148*/ 	.word	0x0000a2f0


	//   ....[23]....
        /*014c*/ 	.word	0x0000a360


	//   ....[24]....
        /*0150*/ 	.word	0x0000a3d0


	//   ....[25]....
        /*0154*/ 	.word	0x0000a440


	//----- nvinfo : EIATTR_REG_RECONFIG
	.align		4
.L_1498:
        /*0158*/ 	.byte	0x01, 0x54
	.zero		2


	//----- nvinfo : EIATTR_SYSCALL_OFFSETS
	.align		4
        /*015c*/ 	.byte	0x04, 0x46
        /*015e*/ 	.short	(.L_1500 - .L_1499)


	//   ....[0]....
.L_1499:
        /*0160*/ 	.word	0x00001260


	//   ....[1]....
        /*0164*/ 	.word	0x00001350


	//   ....[2]....
        /*0168*/ 	.word	0x000014b0


	//   ....[3]....
        /*016c*/ 	.word	0x000015a0


	//----- nvinfo : EIATTR_MBARRIER_INSTR_OFFSETS
	.align		4
.L_1500:
        /*0170*/ 	.byte	0x04, 0x39
        /*0172*/ 	.short	(.L_1502 - .L_1501)


	//   ....[0]....
.L_1501:
        /*0174*/ 	.word	0x00000290
        /*0178*/ 	.word	0x000000ff
        /*017c*/ 	.word	0x00030800
        /*0180*/ 	.short	0x0100
        /*0182*/ 	.byte	0x06
	.zero		1


	//   ....[1]....
        /*0184*/ 	.word	0x00000390
        /*0188*/ 	.word	0x000000ff
        /*018c*/ 	.word	0x00030810
        /*0190*/ 	.short	0x0100
        /*0192*/ 	.byte	0x08
	.zero		1


	//   ....[2]....
        /*0194*/ 	.word	0x000003a0
        /*0198*/ 	.word	0x000000ff
        /*019c*/ 	.word	0x00030820
        /*01a0*/ 	.short	0x0100
        /*01a2*/ 	.byte	0x08
	.zero		1


	//   ....[3]....
        /*01a4*/ 	.word	0x000003b0
        /*01a8*/ 	.word	0x000000ff
        /*01ac*/ 	.word	0x00030818
        /*01b0*/ 	.short	0x0100
        /*01b2*/ 	.byte	0x08
	.zero		1


	//   ....[4]....
        /*01b4*/ 	.word	0x000003c0
        /*01b8*/ 	.word	0x000000ff
        /*01bc*/ 	.word	0x00030828
        /*01c0*/ 	.short	0x0100
        /*01c2*/ 	.byte	0x08
	.zero		1


	//   ....[5]....
        /*01c4*/ 	.word	0x000004f0
        /*01c8*/ 	.word	0x000000ff
        /*01cc*/ 	.word	0x00030830
        /*01d0*/ 	.short	0x0100
        /*01d2*/ 	.byte	0x08
	.zero		1


	//   ....[6]....
        /*01d4*/ 	.word	0x00000500
        /*01d8*/ 	.word	0x000000ff
        /*01dc*/ 	.word	0x00030840
        /*01e0*/ 	.short	0x0100
        /*01e2*/ 	.byte	0x08
	.zero		1


	//   ....[7]....
        /*01e4*/ 	.word	0x00000510
        /*01e8*/ 	.word	0x000000ff
        /*01ec*/ 	.word	0x00030838
        /*01f0*/ 	.short	0x0100
        /*01f2*/ 	.byte	0x08
	.zero		1


	//   ....[8]....
        /*01f4*/ 	.word	0x00000520
        /*01f8*/ 	.word	0x000000ff
        /*01fc*/ 	.word	0x00030848
        /*0200*/ 	.short	0x0100
        /*0202*/ 	.byte	0x08
	.zero		1


	//   ....[9]....
        /*0204*/ 	.word	0x00001650
        /*0208*/ 	.word	0x000000e7
        /*020c*/ 	.word	0x00030800
        /*0210*/ 	.short	0x010a
        /*0212*/ 	.byte	0x3f
	.zero		1


	//   ....[10]....
        /*0214*/ 	.word	0x00001780
        /*0218*/ 	.word	0x000000e7
        /*021c*/ 	.word	0x00030800
        /*0220*/ 	.short	0x010a
        /*0222*/ 	.byte	0x3f
	.zero		1


	//   ....[11]....
        /*0224*/ 	.word	0x00001de0
        /*0228*/ 	.word	0x00000000
        /*022c*/ 	.word	0x00030810
        /*0230*/ 	.short	0x010a
        /*0232*/ 	.byte	0x3f
	.zero		1


	//   ....[12]....
        /*0234*/ 	.word	0x00001e20
        /*0238*/ 	.word	0x00000000
        /*023c*/ 	.word	0x00030810
        /*0240*/ 	.short	0x010a
        /*0242*/ 	.byte	0x3f
	.zero		1


	//   ....[13]....
        /*0244*/ 	.word	0x00002350
        /*0248*/ 	.word	0x00000000
        /*024c*/ 	.word	0x00030830
        /*0250*/ 	.short	0x010a
        /*0252*/ 	.byte	0x3f
	.zero		1


	//   ....[14]....
        /*0254*/ 	.word	0x000023d0
        /*0258*/ 	.word	0x00000000
        /*025c*/ 	.word	0x00030830
        /*0260*/ 	.short	0x010a
        /*0262*/ 	.byte	0x3f
	.zero		1


	//   ....[15]....
        /*0264*/ 	.word	0x00004020
        /*0268*/ 	.word	0x00000005
        /*026c*/ 	.word	0x00000000
        /*0270*/ 	.short	0x0101
        /*0272*/ 	.byte	0x3f
	.zero		1


	//   ....[16]....
        /*0274*/ 	.word	0x00004350
        /*0278*/ 	.word	0x00000000
        /*027c*/ 	.word	0x00000000
        /*0280*/ 	.short	0x0101
        /*0282*/ 	.byte	0x3f
	.zero		1


	//   ....[17]....
        /*0284*/ 	.word	0x00008320
        /*0288*/ 	.word	0x0000000f
        /*028c*/ 	.word	0x00030820
        /*0290*/ 	.short	0x010a
        /*0292*/ 	.byte	0x3f
	.zero		1


	//   ....[18]....
        /*0294*/ 	.word	0x00008a50
        /*0298*/ 	.word	0x0000000f
        /*029c*/ 	.word	0x00030840
        /*02a0*/ 	.short	0x010a
        /*02a2*/ 	.byte	0x3f
	.zero		1


	//   ....[19]....
        /*02a4*/ 	.word	0x00008d20
        /*02a8*/ 	.word	0x0000000f
        /*02ac*/ 	.word	0x00030828
        /*02b0*/ 	.short	0x010a
        /*02b2*/ 	.byte	0x3f
	.zero		1


	//   ....[20]....
        /*02b4*/ 	.word	0x00008ff0
        /*02b8*/ 	.word	0x0000000f
        /*02bc*/ 	.word	0x00030848
        /*02c0*/ 	.short	0x010a
        /*02c2*/ 	.byte	0x3f
	.zero		1


	//   ....[21]....
        /*02c4*/ 	.word	0x00009260
        /*02c8*/ 	.word	0x0000000f
        /*02cc*/ 	.word	0x00030820
        /*02d0*/ 	.short	0x010a
        /*02d2*/ 	.byte	0x3f
	.zero		1


	//   ....[22]....
        /*02d4*/ 	.word	0x000095a0
        /*02d8*/ 	.word	0x0000000f
        /*02dc*/ 	.word	0x00030840
        /*02e0*/ 	.short	0x010a
        /*02e2*/ 	.byte	0x3f
	.zero		1


	//   ....[23]....
        /*02e4*/ 	.word	0x00009840
        /*02e8*/ 	.word	0x0000000f
        /*02ec*/ 	.word	0x00030828
        /*02f0*/ 	.short	0x010a
        /*02f2*/ 	.byte	0x3f
	.zero		1


	//   ....[24]....
        /*02f4*/ 	.word	0x00009b50
        /*02f8*/ 	.word	0x00000003
        /*02fc*/ 	.word	0x00030840
        /*0300*/ 	.short	0x010a
        /*0302*/ 	.byte	0x3f
	.zero		1


	//   ....[25]....
        /*0304*/ 	.word	0x00009fb0
        /*0308*/ 	.word	0x00000007
        /*030c*/ 	.word	0x00000000
        /*0310*/ 	.short	0x010a
        /*0312*/ 	.byte	0x3f
	.zero		1


	//   ....[26]....
        /*0314*/ 	.word	0x0000a000
        /*0318*/ 	.word	0x00000003
        /*031c*/ 	.word	0x00000000
        /*0320*/ 	.short	0x010a
        /*0322*/ 	.byte	0x3f
	.zero		1


	//   ....[27]....
        /*0324*/ 	.word	0x0000a060
        /*0328*/ 	.word	0x00000005
        /*032c*/ 	.word	0x00000000
        /*0330*/ 	.short	0x010a
        /*0332*/ 	.byte	0x3f
	.zero		1


	//   ....[28]....
        /*0334*/ 	.word	0x0000a090
        /*0338*/ 	.word	0x00000003
        /*033c*/ 	.word	0x00000000
        /*0340*/ 	.short	0x010a
        /*0342*/ 	.byte	0x3f
	.zero		1


	//   ....[29]....
        /*0344*/ 	.word	0x0000a160
        /*0348*/ 	.word	0x000000e7
        /*034c*/ 	.word	0x00030800
        /*0350*/ 	.short	0x010a
        /*0352*/ 	.byte	0x3f
	.zero		1


	//   ....[30]....
        /*0354*/ 	.word	0x0000a1b0
        /*0358*/ 	.word	0x00000000
        /*035c*/ 	.word	0x00030810
        /*0360*/ 	.short	0x010a
        /*0362*/ 	.byte	0x3f
	.zero		1


	//   ....[31]....
        /*0364*/ 	.word	0x0000a200
        /*0368*/ 	.word	0x00000000
        /*036c*/ 	.word	0x00030830
        /*0370*/ 	.short	0x010a
        /*0372*/ 	.byte	0x3f
	.zero		1


	//   ....[32]....
        /*0374*/ 	.word	0x0000a480
        /*0378*/ 	.word	0x0000000f
        /*037c*/ 	.word	0x00030820
        /*0380*/ 	.short	0x010a
        /*0382*/ 	.byte	0x3f
	.zero		1


	//   ....[33]....
        /*0384*/ 	.word	0x0000a4d0
        /*0388*/ 	.word	0x0000000f
        /*038c*/ 	.word	0x00030840
        /*0390*/ 	.short	0x010a
        /*0392*/ 	.byte	0x3f
	.zero		1


	//   ....[34]....
        /*0394*/ 	.word	0x0000a520
        /*0398*/ 	.word	0x0000000f
        /*039c*/ 	.word	0x00030828
        /*03a0*/ 	.short	0x010a
        /*03a2*/ 	.byte	0x3f
	.zero		1


	//   ....[35]....
        /*03a4*/ 	.word	0x0000a570
        /*03a8*/ 	.word	0x0000000f
        /*03ac*/ 	.word	0x00030848
        /*03b0*/ 	.short	0x010a
        /*03b2*/ 	.byte	0x3f
	.zero		1


	//   ....[36]....
        /*03b4*/ 	.word	0x0000a5d0
        /*03b8*/ 	.word	0x0000000f
        /*03bc*/ 	.word	0x00030820
        /*03c0*/ 	.short	0x010a
        /*03c2*/ 	.byte	0x3f
	.zero		1


	//   ....[37]....
        /*03c4*/ 	.word	0x0000a620
        /*03c8*/ 	.word	0x0000000f
        /*03cc*/ 	.word	0x00030840
        /*03d0*/ 	.short	0x010a
        /*03d2*/ 	.byte	0x3f
	.zero		1


	//   ....[38]....
        /*03d4*/ 	.word	0x0000a670
        /*03d8*/ 	.word	0x0000000f
        /*03dc*/ 	.word	0x00030828
        /*03e0*/ 	.short	0x010a
        /*03e2*/ 	.byte	0x3f
	.zero		1


	//   ....[39]....
        /*03e4*/ 	.word	0x0000a6c0
        /*03e8*/ 	.word	0x00000003
        /*03ec*/ 	.word	0x00030840
        /*03f0*/ 	.short	0x010a
        /*03f2*/ 	.byte	0x3f
	.zero		1


	//   ....[40]....
        /*03f4*/ 	.word	0x0000a790
        /*03f8*/ 	.word	0x00000007
        /*03fc*/ 	.word	0x00000000
        /*0400*/ 	.short	0x010a
        /*0402*/ 	.byte	0x3f
	.zero		1


	//   ....[41]....
        /*0404*/ 	.word	0x0000a7e0
        /*0408*/ 	.word	0x00000003
        /*040c*/ 	.word	0x00000000
        /*0410*/ 	.short	0x010a
        /*0412*/ 	.byte	0x3f
	.zero		1


	//   ....[42]....
        /*0414*/ 	.word	0x0000a830
        /*0418*/ 	.word	0x00000005
        /*041c*/ 	.word	0x00000000
        /*0420*/ 	.short	0x010a
        /*0422*/ 	.byte	0x3f
	.zero		1


	//----- nvinfo : EIATTR_NUM_MBARRIERS
	.align		4
.L_1502:
        /*0424*/ 	.byte	0x03, 0x38
        /*0426*/ 	.short	0x0009


	//----- nvinfo : EIATTR_EXIT_INSTR_OFFSETS
	.align		4
        /*0428*/ 	.byte	0x04, 0x1c
        /*042a*/ 	.short	(.L_1504 - .L_1503)


	//   ....[0]....
.L_1503:
        /*042c*/ 	.word	0x0000a0e0


	//----- nvinfo : EIATTR_MAX_THREADS
	.align		4
.L_1504:
        /*0430*/ 	.byte	0x04, 0x05
        /*0432*/ 	.short	(.L_1506 - .L_1505)
.L_1505:
        /*0434*/ 	.word	0x00000180
        /*0438*/ 	.word	0x00000001
        /*043c*/ 	.word	0x00000001


	//----- nvinfo : EIATTR_CRS_STACK_SIZE
	.align		4
.L_1506:
        /*0440*/ 	.byte	0x04, 0x1e
        /*0442*/ 	.short	(.L_1508 - .L_1507)
.L_1507:
        /*0444*/ 	.word	0x00000000


	//----- nvinfo : EIATTR_CBANK_PARAM_SIZE
	.align		4
.L_1508:
        /*0448*/ 	.byte	0x03, 0x19
        /*044a*/ 	.short	0x06f0


	//----- nvinfo : EIATTR_PARAM_CBANK
	.align		4
        /*044c*/ 	.byte	0x04, 0x0a
        /*044e*/ 	.short	(.L_1510 - .L_1509)
	.align		4
.L_1509:
        /*0450*/ 	.word	index@(.nv.constant0._ZN7cutlass13device_kernelIN5flash11enable_sm90INS1_16FlashAttnBwdSm90INS1_25CollectiveMainloopBwdSm90ILi2ELi2ELi2EN4cute5tupleIJNS5_1CILi1EEES8_S8_EEENS6_IJNS7_ILi64EEENS7_ILi128EEESB_EEENS_6half_tEfNS_4arch4Sm90ELb0ELb1ELb0ELb1ELb1ELb1ELb0ELb0ELi2ELi1ELi2ELi1ELb0EEENS1_24CollectiveEpilogueBwdGQAISC_fSF_Li256ELb1ELb1EEENS1_19SingleTileSchedulerILb1ELb0ELb0ELi128EEEEEEEEEvNT_6ParamsE)
        /*0454*/ 	.short	0x0210
        /*0456*/ 	.short	0x06f0


	//----- nvinfo : EIATTR_SW_WAR
	.align		4
.L_1510:
        /*0458*/ 	.byte	0x04, 0x36
        /*045a*/ 	.short	(.L_1512 - .L_1511)
.L_1511:
        /*045c*/ 	.word	0x00000008
.L_1512:


//--------------------- .nv.info._ZN7cutlass13device_kernelIN5flash11enable_sm90INS1_16FlashAttnBwdSm90INS1_25CollectiveMainloopBwdSm90ILi2ELi2ELi2EN4cute5tupleIJNS5_1CILi1EEES8_S8_EEENS6_IJNS7_ILi64EEENS7_ILi128EEESB_EEENS_6half_tEfNS_4arch4Sm90ELb1ELb0ELb0ELb0ELb0ELb1ELb0ELb0ELi2ELi1ELi2ELi1ELb0EEENS1_21CollectiveEpilogueBwdISC_SD_SF_Li256ELb0ELb0ELi1EEENS1_25SingleTileBwdLPTSchedulerILb0ELi128ELb0EEEEEEEEEvNT_6ParamsE --------------------------
	.section	.nv.info._ZN7cutlass13device_kernelIN5flash11enable_sm90INS1_16FlashAttnBwdSm90INS1_25CollectiveMainloopBwdSm90ILi2ELi2ELi2EN4cute5tupleIJNS5_1CILi1EEES8_S8_EEENS6_IJNS7_ILi64EEENS7_ILi128EEESB_EEENS_6half_tEfNS_4arch4Sm90ELb1ELb0ELb0ELb0ELb0ELb1ELb0ELb0ELi2ELi1ELi2ELi1ELb0EEENS1_21CollectiveEpilogueBwdISC_SD_SF_Li256ELb0ELb0ELi1EEENS1_25SingleTileBwdLPTSchedulerILb0ELi128ELb0EEEEEEEEEvNT_6ParamsE,"",@"SHT_CUDA_INFO"
	.sectionflags	@""
	.align	4


	//----- nvinfo : EIATTR_CUDA_API_VERSION
	.align		4
        /*0000*/ 	.byte	0x04, 0x37
        /*0002*/ 	.short	(.L_1514 - .L_1513)
.L_1513:
        /*0004*/ 	.word	0x00000082


	//----- nvinfo : EIATTR_KPARAM_INFO
	.align		4
.L_1514:
        /*0008*/ 	.byte	0x04, 0x17
        /*000a*/ 	.short	(.L_1516 - .L_1515)
.L_1515:
        /*000c*/ 	.word	0x00000000
        /*0010*/ 	.short	0x0000
        /*0012*/ 	.short	0x0070
        /*0014*/ 	.byte	0x00, 0xf0, 0x01, 0x24


	//----- nvinfo : EIATTR_SPARSE_MMA_MASK
	.align		4
.L_1516:
        /*0018*/ 	.byte	0x03, 0x50
        /*001a*/ 	.short	0x0000


	//----- nvinfo : EIATTR_MAXREG_COUNT
	.align		4
        /*001c*/ 	.byte	0x03, 0x1b
        /*001e*/ 	.short	0x00a8


	//----- nvinfo : EIATTR_NUM_BARRIERS
	.align		4
        /*0020*/ 	.byte	0x02, 0x4c
        /*0022*/ 	.byte	0x10
	.zero		1


	//----- nvinfo : EIATTR_EXTERNS
	.align		4
        /*0024*/ 	.byte	0x04, 0x0f
        /*0026*/ 	.short	(.L_1518 - .L_1517)


	//   ....[0]....
	.align		4
.L_1517:
        /*0028*/ 	.word	index@(__assertfail)


	//----- nvinfo : EIATTR_ANNOTATIONS
	.align		4
.L_1518:
        /*002c*/ 	.byte	0x04, 0x55
        /*002e*/ 	.short	(.L_1520 - .L_1519)


	//   ....[0]....
.L_1519:
        /*0030*/ 	.word	0x00000001
        /*0034*/ 	.byte	0x60, 0x80, 0x00, 0x00, 0x01, 0x00, 0x00, 0x00, 0x50, 0x8b, 0x00, 0x00


	//----- nvinfo : EIATTR_MERCURY_ISA_VERSION
	.align		4
.L_1520:
        /*0040*/ 	.byte	0x03, 0x5f
        /*0042*/ 	.short	0x0101


	//----- nvinfo : EIATTR_INT_WARP_WIDE_INSTR_OFFSETS
	.align		4
        /*0044*/ 	.byte	0x04, 0x31
        /*0046*/ 	.short	(.L_1522 - .L_1521)


	//   ....[0]....
.L_1521:
        /*0048*/ 	.word	0x000001f0


	//   ....[1]....
        /*004c*/ 	.word	0x00000220


	//----- nvinfo : EIATTR_COOP_GROUP_MASK_REGIDS
	.align		4
.L_1522:
        /*0050*/ 	.byte	0x04, 0x29
        /*0052*/ 	.short	(.L_1524 - .L_1523)


	//   ....[0]....
.L_1523:
        /*0054*/ 	.word	0xffffffff


	//   ....[1]....
        /*0058*/ 	.word	0xffffffff


	//   ....[2]....
        /*005c*/ 	.word	0xffffffff


	//   ....[3]....
        /*0060*/ 	.word	0xffffffff


	//   ....[4]....
        /*0064*/ 	.word	0xffffffff


	//   ....[5]....
        /*0068*/ 	.word	0xffffffff


	//   ....[6]....
        /*006c*/ 	.word	0xffffffff


	//   ....[7]....
        /*0070*/ 	.word	0xffffffff


	//   ....[8]....
        /*0074*/ 	.word	0x0500000f


	//----- nvinfo : EIATTR_COOP_GROUP_INSTR_OFFSETS
	.align		4
.L_1524:
        /*0078*/ 	.byte	0x04, 0x28
        /*007a*/ 	.short	(.L_1526 - .L_1525)


	//   ....[0]....
.L_1525:
        /*007c*/ 	.word	0x00000070


	//   ....[1]....
        /*0080*/ 	.word	0x00000200


	//   ....[2]....
        /*0084*/ 	.word	0x00000250


	//   ....[3]....
        /*0088*/ 	.word	0x00000440


	//   ....[4]....
        /*008c*/ 	.word	0x00000680


	//   ....[5]....
        /*0090*/ 	.word	0x00001360


	//   ....[6]....
        /*0094*/ 	.word	0x00004a80


	//   ....[7]....
        /*0098*/ 	.word	0x00006570


	//   ....[8]....
        /*009c*/ 	.word	0x00009710


	//----- nvinfo : EIATTR_REG_RECONFIG
	.align		4
.L_1526:
        /*00a0*/ 	.byte	0x01, 0x54
	.zero		2


	//----- nvinfo : EIATTR_SYSCALL_OFFSETS
	.align		4
        /*00a4*/ 	.byte	0x04, 0x46
        /*00a6*/ 	.short	(.L_1528 - .L_1527)


	//   ....[0]....
.L_1527:
        /*00a8*/ 	.word	0x00000fa0


	//   ....[1]....
        /*00ac*/ 	.word	0x00001090


	//   ....[2]....
        /*00b0*/ 	.word	0x000011f0


	//   ....[3]....
        /*00b4*/ 	.word	0x000012e0


	//   ....[4]....
        /*00b8*/ 	.word	0x000043f0


	//   ....[5]....
        /*00bc*/ 	.word	0x00004530


	//   ....[6]....
        /*00c0*/ 	.word	0x00004650


	//   ....[7]....
        /*00c4*/ 	.word	0x00004770


	//----- nvinfo : EIATTR_MBARRIER_INSTR_OFFSETS
	.align		4
.L_1528:
        /*00c8*/ 	.byte	0x04, 0x39
        /*00ca*/ 	.short	(.L_1530 - .L_1529)


	//   ....[0]....
.L_1529:
        /*00cc*/ 	.word	0x000002f0
        /*00d0*/ 	.word	0x000000ff
        /*00d4*/ 	.word	0x00030800
        /*00d8*/ 	.short	0x0100
        /*00da*/ 	.byte	0x06
	.zero		1


	//   ....[1]....
        /*00dc*/ 	.word	0x000003f0
        /*00e0*/ 	.word	0x000000ff
        /*00e4*/ 	.word	0x00030810
        /*00e8*/ 	.short	0x0100
        /*00ea*/ 	.byte	0x08
	.zero		1


	//   ....[2]....
        /*00ec*/ 	.word	0x00000400
        /*00f0*/ 	.word	0x000000ff
        /*00f4*/ 	.word	0x00030820
        /*00f8*/ 	.short	0x0100
        /*00fa*/ 	.byte	0x08
	.zero		1


	//   ....[3]....
        /*00fc*/ 	.word	0x00000410
        /*0100*/ 	.word	0x000000ff
        /*0104*/ 	.word	0x00030818
        /*0108*/ 	.short	0x0100
        /*010a*/ 	.byte	0x08
	.zero		1


	//   ....[4]....
        /*010c*/ 	.word	0x00000420
        /*0110*/ 	.word	0x000000ff
        /*0114*/ 	.word	0x00030828
        /*0118*/ 	.short	0x0100
        /*011a*/ 	.byte	0x08
	.zero		1


	//   ....[5]....
        /*011c*/ 	.word	0x00000550
        /*0120*/ 	.word	0x000000ff
        /*0124*/ 	.word	0x00030830
        /*0128*/ 	.short	0x0100
        /*012a*/ 	.byte	0x08
	.zero		1


	//   ....[6]....
        /*012c*/ 	.word	0x00000560
        /*0130*/ 	.word	0x000000ff
        /*0134*/ 	.word	0x00030840
        /*0138*/ 	.short	0x0100
        /*013a*/ 	.byte	0x08
	.zero		1


	//   ....[7]....
        /*013c*/ 	.word	0x00000570
        /*0140*/ 	.word	0x000000ff
        /*0144*/ 	.word	0x00030838
        /*0148*/ 	.short	0x0100
        /*014a*/ 	.byte	0x08
	.zero		1


	//   ....[8]....
        /*014c*/ 	.word	0x00000580
        /*0150*/ 	.word	0x000000ff
        /*0154*/ 	.word	0x00030848
        /*0158*/ 	.short	0x0100
        /*015a*/ 	.byte	0x08
	.zero		1


	//   ....[9]....
        /*015c*/ 	.word	0x000013a0
        /*0160*/ 	.word	0x000000e4
        /*0164*/ 	.word	0x00030800
        /*0168*/ 	.short	0x010a
        /*016a*/ 	.byte	0x3f
	.zero		1


	//   ....[10]....
        /*016c*/ 	.word	0x00001440
        /*0170*/ 	.word	0x000000e4
        /*0174*/ 	.word	0x00030800
        /*0178*/ 	.short	0x010a
        /*017a*/ 	.byte	0x3f
	.zero		1


	//   ....[11]....
        /*017c*/ 	.word	0x00001b30
        /*0180*/ 	.word	0x00000000
        /*0184*/ 	.word	0x00030810
        /*0188*/ 	.short	0x010a
        /*018a*/ 	.byte	0x3f
	.zero		1


	//   ....[12]....
        /*018c*/ 	.word	0x00001b70
        /*0190*/ 	.word	0x00000000
        /*0194*/ 	.word	0x00030810
        /*0198*/ 	.short	0x010a
        /*019a*/ 	.byte	0x3f
	.zero		1


	//   ....[13]....
        /*019c*/ 	.word	0x000020a0
        /*01a0*/ 	.word	0x00000000
        /*01a4*/ 	.word	0x00030830
        /*01a8*/ 	.short	0x010a
        /*01aa*/ 	.byte	0x3f
	.zero		1


	//   ....[14]....
        /*01ac*/ 	.word	0x00002120
        /*01b0*/ 	.word	0x00000000
        /*01b4*/ 	.word	0x00030830
        /*01b8*/ 	.short	0x010a
        /*01ba*/ 	.byte	0x3f
	.zero		1


	//   ....[15]....
        /*01bc*/ 	.word	0x00003b00
        /*01c0*/ 	.word	0x00000006
        /*01c4*/ 	.word	0x00000000
        /*01c8*/ 	.short	0x0101
        /*01ca*/ 	.byte	0x3f
	.zero		1


	//   ....[16]....
        /*01cc*/ 	.word	0x00003e30
        /*01d0*/ 	.word	0x00000000
        /*01d4*/ 	.word	0x00000000
        /*01d8*/ 	.short	0x0101
        /*01da*/ 	.byte	0x3f
	.zero		1


	//   ....[17]....
        /*01dc*/ 	.word	0x000079c0
        /*01e0*/ 	.word	0x00000010
        /*01e4*/ 	.word	0x00030820
        /*01e8*/ 	.short	0x010a
        /*01ea*/ 	.byte	0x3f
	.zero		1


	//   ....[18]....
        /*01ec*/ 	.word	0x000080f0
        /*01f0*/ 	.word	0x00000010
        /*01f4*/ 	.word	0x00030840
        /*01f8*/ 	.short	0x010a
        /*01fa*/ 	.byte	0x3f
	.zero		1


	//   ....[19]....
        /*01fc*/ 	.word	0x00008390
        /*0200*/ 	.word	0x00000010
        /*0204*/ 	.word	0x00030828
        /*0208*/ 	.short	0x010a
        /*020a*/ 	.byte	0x3f
	.zero		1


	//   ....[20]....
        /*020c*/ 	.word	0x00008630
        /*0210*/ 	.word	0x00000010
        /*0214*/ 	.word	0x00030848
        /*0218*/ 	.short	0x010a
        /*021a*/ 	.byte	0x3f
	.zero		1


	//   ....[21]....
        /*021c*/ 	.word	0x00008880
        /*0220*/ 	.word	0x00000010
        /*0224*/ 	.word	0x00030820
        /*0228*/ 	.short	0x010a
        /*022a*/ 	.byte	0x3f
	.zero		1


	//   ....[22]....
        /*022c*/ 	.word	0x00008bb0
        /*0230*/ 	.word	0x00000010
        /*0234*/ 	.word	0x00030840
        /*0238*/ 	.short	0x010a
        /*023a*/ 	.byte	0x3f
	.zero		1


	//   ....[23]....
        /*023c*/ 	.word	0x00008e20
        /*0240*/ 	.word	0x00000010
        /*0244*/ 	.word	0x00030828
        /*0248*/ 	.short	0x010a
        /*024a*/ 	.byte	0x3f
	.zero		1


	//   ....[24]....
        /*024c*/ 	.word	0x00009140
        /*0250*/ 	.word	0x00000003
        /*0254*/ 	.word	0x00030840
        /*0258*/ 	.short	0x010a
        /*025a*/ 	.byte	0x3f
	.zero		1


	//   ....[25]....
        /*025c*/ 	.word	0x00009580
        /*0260*/ 	.word	0x00000006
        /*0264*/ 	.word	0x00000000
        /*0268*/ 	.short	0x010a
        /*026a*/ 	.byte	0x3f
	.zero		1


	//   ....[26]....
        /*026c*/ 	.word	0x000095e0
        /*0270*/ 	.word	0x00000003
        /*0274*/ 	.word	0x00000000
        /*0278*/ 	.short	0x010a
        /*027a*/ 	.byte	0x3f
	.zero		1


	//   ....[27]....
        /*027c*/ 	.word	0x00009640
        /*0280*/ 	.word	0x00000000
        /*0284*/ 	.word	0x00000000
        /*0288*/ 	.short	0x010a
        /*028a*/ 	.byte	0x3f
	.zero		1


	//   ....[28]....
        /*028c*/ 	.word	0x00009670
        /*0290*/ 	.word	0x00000003
        /*0294*/ 	.word	0x00000000
        /*0298*/ 	.short	0x010a
        /*029a*/ 	.byte	0x3f
	.zero		1


	//   ....[29]....
        /*029c*/ 	.word	0x00009740
        /*02a0*/ 	.word	0x000000e4
        /*02a4*/ 	.word	0x00030800
        /*02a8*/ 	.short	0x010a
        /*02aa*/ 	.byte	0x3f
	.zero		1


	//   ....[30]....
        /*02ac*/ 	.word	0x00009790
        /*02b0*/ 	.word	0x00000000
        /*02b4*/ 	.word	0x00030810
        /*02b8*/ 	.short	0x010a
        /*02ba*/ 	.byte	0x3f
	.zero		1


	//   ....[31]....
        /*02bc*/ 	.word	0x000097e0
        /*02c0*/ 	.word	0x00000000
        /*02c4*/ 	.word	0x00030830
        /*02c8*/ 	.short	0x010a
        /*02ca*/ 	.byte	0x3f
	.zero		1


	//   ....[32]....
        /*02cc*/ 	.word	0x00009830
        /*02d0*/ 	.word	0x00000010
        /*02d4*/ 	.word	0x00030820
        /*02d8*/ 	.short	0x010a
        /*02da*/ 	.byte	0x3f
	.zero		1


	//   ....[33]....
        /*02dc*/ 	.word	0x00009880
        /*02e0*/ 	.word	0x00000010
        /*02e4*/ 	.word	0x00030840
        /*02e8*/ 	.short	0x010a
        /*02ea*/ 	.byte	0x3f
	.zero		1


	//   ....[34]....
        /*02ec*/ 	.word	0x000098d0
        /*02f0*/ 	.word	0x00000010
        /*02f4*/ 	.word	0x00030828
        /*02f8*/ 	.short	0x010a
        /*02fa*/ 	.byte	0x3f
	.zero		1


	//   ....[35]....
        /*02fc*/ 	.word	0x00009920
        /*0300*/ 	.word	0x00000010
        /*0304*/ 	.word	0x00030848
        /*0308*/ 	.short	0x010a
        /*030a*/ 	.byte	0x3f
	.zero		1


	//   ....[36]....
        /*030c*/ 	.word	0x00009980
        /*0310*/ 	.word	0x00000010
        /*0314*/ 	.word	0x00030820
        /*0318*/ 	.short	0x010a
        /*031a*/ 	.byte	0x3f
	.zero		1


	//   ....[37]....
        /*031c*/ 	.word	0x000099d0
        /*0320*/ 	.word	0x00000010
        /*0324*/ 	.word	0x00030840
        /*0328*/ 	.short	0x010a
        /*032a*/ 	.byte	0x3f
	.zero		1


	//   ....[38]....
        /*032c*/ 	.word	0x00009a20
        /*0330*/ 	.word	0x00000010
        /*0334*/ 	.word	0x00030828
        /*0338*/ 	.short	0x010a
        /*033a*/ 	.byte	0x3f
	.zero		1


	//   ....[39]....
        /*033c*/ 	.word	0x00009a70
        /*0340*/ 	.word	0x00000003
        /*0344*/ 	.word	0x00030840
        /*0348*/ 	.short	0x010a
        /*034a*/ 	.byte	0x3f
	.zero		1


	//   ....[40]....
        /*034c*/ 	.word	0x00009b40
        /*0350*/ 	.word	0x00000006
        /*0354*/ 	.word	0x00000000
        /*0358*/ 	.short	0x010a
        /*035a*/ 	.byte	0x3f
	.zero		1


	//   ....[41]....
        /*035c*/ 	.word	0x00009b90
        /*0360*/ 	.word	0x00000003
        /*0364*/ 	.word	0x00000000
        /*0368*/ 	.short	0x010a
        /*036a*/ 	.byte	0x3f
	.zero		1


	//   ....[42]....
        /*036c*/ 	.word	0x00009be0
        /*0370*/ 	.word	0x00000000
        /*0374*/ 	.word	0x00000000
        /*0378*/ 	.short	0x010a
        /*037a*/ 	.byte	0x3f
	.zero		1


	//----- nvinfo : EIATTR_NUM_MBARRIERS
	.align		4
.L_1530:
        /*037c*/ 	.byte	0x03, 0x38
        /*037e*/ 	.short	0x0009


	//----- nvinfo : EIATTR_EXIT_INSTR_OFFSETS
	.align		4
        /*0380*/ 	.byte	0x04, 0x1c
        /*0382*/ 	.short	(.L_1532 - .L_1531)


	//   ....[0]....
.L_1531:
        /*0384*/ 	.word	0x000096c0


	//----- nvinfo : EIATTR_MAX_THREADS
	.align		4
.L_1532:
        /*0388*/ 	.byte	0x04, 0x05
        /*038a*/ 	.short	(.L_1534 - .L_1533)
.L_1533:
        /*038c*/ 	.word	0x00000180
        /*0390*/ 	.word	0x00000001
        /*0394*/ 	.word	0x00000001


	//----- nvinfo : EIATTR_CRS_STACK_SIZE
	.align		4
.L_1534:
        /*0398*/ 	.byte	0x04, 0x1e
        /*039a*/ 	.short	(.L_1536 - .L_1535)
.L_1535:
        /*039c*/ 	.word	0x00000000


	//----- nvinfo : EIATTR_CBANK_PARAM_SIZE
	.align		4
.L_1536:
        /*03a0*/ 	.byte	0x03, 0x19
        /*03a2*/ 	.short	0x0970


	//----- nvinfo : EIATTR_PARAM_CBANK
	.align		4
        /*03a4*/ 	.byte	0x04, 0x0a
        /*03a6*/ 	.short	(.L_1538 - .L_1537)
	.align		4
.L_1537:
        /*03a8*/ 	.word	index@(.nv.constant0._ZN7cutlass13device_kernelIN5flash11enable_sm90INS1_16FlashAttnBwdSm90INS1_25CollectiveMainloopBwdSm90ILi2ELi2ELi2EN4cute5tupleIJNS5_1CILi1EEES8_S8_EEENS6_IJNS7_ILi64EEENS7_ILi128EEESB_EEENS_6half_tEfNS_4arch4Sm90ELb1ELb0ELb0ELb0ELb0ELb1ELb0ELb0ELi2ELi1ELi2ELi1ELb0EEENS1_21CollectiveEpilogueBwdISC_SD_SF_Li256ELb0ELb0ELi1EEENS1_25SingleTileBwdLPTSchedulerILb0ELi128ELb0EEEEEEEEEvNT_6ParamsE)
        /*03ac*/ 	.short	0x0210
        /*03ae*/ 	.short	0x0970


	//----- nvinfo : EIATTR_SW_WAR
	.align		4
.L_1538:
        /*03b0*/ 	.byte	0x04, 0x36
        /*03b2*/ 	.short	(.L_1540 - .L_1539)
.L_1539:
        /*03b4*/ 	.word	0x00000008
.L_1540:


//--------------------- .nv.info._ZN7cutlass13device_kernelIN5flash11enable_sm90INS1_16FlashAttnBwdSm90INS1_25CollectiveMainloopBwdSm90ILi2ELi2ELi2EN4cute5tupleIJNS5_1CILi1EEES8_S8_EEENS6_IJNS7_ILi64EEENS7_ILi128EEESB_EEENS_6half_tEfNS_4arch4Sm90ELb1ELb0ELb0ELb0ELb1ELb1ELb0ELb0ELi2ELi1ELi2ELi1ELb0EEENS1_21CollectiveEpilogueBwdISC_SD_SF_Li256ELb0ELb0ELi1EEENS1_25SingleTileBwdLPTSchedulerILb0ELi128ELb1EEEEEEEEEvNT_6ParamsE --------------------------
	.section	.nv.info._ZN7cutlass13device_kernelIN5flash11enable_sm90INS1_16FlashAttnBwdSm90INS1_25CollectiveMainloopBwdSm90ILi2ELi2ELi2EN4cute5tupleIJNS5_1CILi1EEES8_S8_EEENS6_IJNS7_ILi64EEENS7_ILi128EEESB_EEENS_6half_tEfNS_4arch4Sm90ELb1ELb0ELb0ELb0ELb1ELb1ELb0ELb0ELi2ELi1ELi2ELi1ELb0EEENS1_21CollectiveEpilogueBwdISC_SD_SF_Li256ELb0ELb0ELi1EEENS1_25SingleTileBwdLPTSchedulerILb0ELi128ELb1EEEEEEEEEvNT_6ParamsE,"",@"SHT_CUDA_INFO"
	.sectionflags	@""
	.align	4


	//----- nvinfo : EIATTR_CUDA_API_VERSION
	.align		4
        /*0000*/ 	.byte	0x04, 0x37
        /*0002*/ 	.short	(.L_1542 - .L_1541)
.L_1541:
        /*0004*/ 	.word	0x00000082


	//----- nvinfo : EIATTR_KPARAM_INFO
	.align		4
.L_1542:
        /*0008*/ 	.byte	0x04, 0x17
        /*000a*/ 	.short	(.L_1544 - .L_1543)
.L_1543:
        /*000c*/ 	.word	0x00000000
        /*0010*/ 	.short	0x0000
        /*0012*/ 	.short	0x0070
        /*0014*/ 	.byte	0x00, 0xf0, 0x01, 0x24


	//----- nvinfo : EIATTR_SPARSE_MMA_MASK
	.align		4
.L_1544:
        /*0018*/ 	.byte	0x03, 0x50
        /*001a*/ 	.short	0x0000


	//----- nvinfo : EIATTR_MAXREG_COUNT
	.align		4
        /*001c*/ 	.byte	0x03, 0x1b
        /*001e*/ 	.short	0x00a8


	//----- nvinfo : EIATTR_NUM_BARRIERS
	.align		4
        /*0020*/ 	.byte	0x02, 0x4c
        /*0022*/ 	.byte	0x10
	.zero		1


	//----- nvinfo : EIATTR_EXTERNS
	.align		4
        /*0024*/ 	.byte	0x04, 0x0f
        /*0026*/ 	.short	(.L_1546 - .L_1545)


	//   ....[0]....
	.align		4
.L_1545:
        /*0028*/ 	.word	index@(__assertfail)


	//----- nvinfo : EIATTR_ANNOTATIONS
	.align		4
.L_1546:
        /*002c*/ 	.byte	0x04, 0x55
        /*002e*/ 	.short	(.L_1548 - .L_1547)


	//   ....[0]....
.L_1547:
        /*0030*/ 	.word	0x00000001
        /*0034*/ 	.byte	0xf0, 0x8a, 0x00, 0x00, 0x01, 0x00, 0x00, 0x00, 0xe0, 0x95, 0x00, 0x00


	//----- nvinfo : EIATTR_MERCURY_ISA_VERSION
	.align		4
.L_1548:
        /*0040*/ 	.byte	0x03, 0x5f
        /*0042*/ 	.short	0x0101


	//----- nvinfo : EIATTR_INT_WARP_WIDE_INSTR_OFFSETS
	.align		4
        /*0044*/ 	.byte	0x04, 0x31
        /*0046*/ 	.short	(.L_1550 - .L_1549)


	//   ....[0]....
.L_1549:
        /*0048*/ 	.word	0x000001f0


	//   ....[1]....
        /*004c*/ 	.word	0x00000220


	//   ....[2]....
        /*0050*/ 	.word	0x000071c0


	//   ....[3]....
        /*0054*/ 	.word	0x00007830


	//   ....[4]....
        /*0058*/ 	.word	0x00007d60


	//----- nvinfo : EIATTR_COOP_GROUP_MASK_REGIDS
	.align		4
.L_1550:
        /*005c*/ 	.byte	0x04, 0x29
        /*005e*/ 	.short	(.L_1552 - .L_1551)


	//   ....[0]....
.L_1551:
        /*0060*/ 	.word	0xffffffff


	//   ....[1]....
        /*0064*/ 	.word	0xffffffff


	//   ....[2]....
        /*0068*/ 	.word	0xffffffff


	//   ....[3]....
        /*006c*/ 	.word	0xffffffff


	//   ....[4]....
        /*0070*/ 	.word	0xffffffff


	//   ....[5]....
        /*0074*/ 	.word	0xffffffff


	//   ....[6]....
        /*0078*/ 	.word	0xffffffff


	//   ....[7]....
        /*007c*/ 	.word	0xffffffff


	//   ....[8]....
        /*0080*/ 	.word	0xffffffff


	//   ....[9]....
        /*0084*/ 	.word	0xffffffff


	//   ....[10]....
        /*0088*/ 	.word	0xffffffff


	//   ....[11]....
        /*008c*/ 	.word	0xffffffff


	//   ....[12]....
        /*0090*/ 	.word	0xffffffff


	//   ....[13]....
        /*0094*/ 	.word	0xffffffff


	//   ....[14]....
        /*0098*/ 	.word	0x0500000f


	//   ....[15]....
        /*009c*/ 	.word	0x0500000f


	//   ....[16]....
        /*00a0*/ 	.word	0x0500000f


	//   ....[17]....
        /*00a4*/ 	.word	0x0500000f


	//----- nvinfo : EIATTR_COOP_GROUP_INSTR_OFFSETS
	.align		4
.L_1552:
        /*00a8*/ 	.byte	0x04, 0x28
        /*00aa*/ 	.short	(.L_1554 - .L_1553)


	//   ....[0]....
.L_1553:
        /*00ac*/ 	.word	0x00000070


	//   ....[1]....
        /*00b0*/ 	.word	0x00000200


	//   ....[2]....
        /*00b4*/ 	.word	0x00000250


	//   ....[3]....
        /*00b8*/ 	.word	0x00000440


	//   ....[4]....
        /*00bc*/ 	.word	0x00000690


	//   ....[5]....
        /*00c0*/ 	.word	0x000013a0


	//   ....[6]....
        /*00c4*/ 	.word	0x00004ac0


	//   ....[7]....
        /*00c8*/ 	.word	0x000065f0


	//   ....[8]....
        /*00cc*/ 	.word	0x00006dc0


	//   ....[9]....
        /*00d0*/ 	.word	0x000070f0


	//   ....[10]....
        /*00d4*/ 	.word	0x000074b0


	//   ....[11]....
        /*00d8*/ 	.word	0x00007760


	//   ....[12]....
        /*00dc*/ 	.word	0x00007a20


	//   ....[13]....
        /*00e0*/ 	.word	0x00007c90


	//   ....[14]....
        /*00e4*/ 	.word	0x0000a1a0


	//   ....[15]....
        /*00e8*/ 	.word	0x0000a2f0


	//   ....[16]....
        /*00ec*/ 	.word	0x0000a360


	//   ....[17]....
        /*00f0*/ 	.word	0x0000a3d0


	//----- nvinfo : EIATTR_REG_RECONFIG
	.align		4
.L_1554:
        /*00f4*/ 	.byte	0x01, 0x54
	.zero		2


	//----- nvinfo : EIATTR_SYSCALL_OFFSETS
	.align		4
        /*00f8*/ 	.byte	0x04, 0x46
        /*00fa*/ 	.short	(.L_1556 - .L_1555)


	//   ....[0]....
.L_1555:
        /*00fc*/ 	.word	0x00000fe0


	//   ....[1]....
        /*0100*/ 	.word	0x000010d0


	//   ....[2]....
        /*0104*/ 	.word	0x00001230


	//   ....[3]....
        /*0108*/ 	.word	0x00001320


	//   ....[4]....
        /*010c*/ 	.word	0x00004430


	//   ....[5]....
        /*0110*/ 	.word	0x00004570


	//   ....[6]....
        /*0114*/ 	.word	0x00004690


	//   ....[7]....
        /*0118*/ 	.word	0x000047b0


	//----- nvinfo : EIATTR_MBARRIER_INSTR_OFFSETS
	.align		4
.L_1556:
        /*011c*/ 	.byte	0x04, 0x39
        /*011e*/ 	.short	(.L_1558 - .L_1557)


	//   ....[0]....
.L_1557:
        /*0120*/ 	.word	0x000002f0
        /*0124*/ 	.word	0x000000ff
        /*0128*/ 	.word	0x00030800
        /*012c*/ 	.short	0x0100
        /*012e*/ 	.byte	0x06
	.zero		1


	//   ....[1]....
        /*0130*/ 	.word	0x000003f0
        /*0134*/ 	.word	0x000000ff
        /*0138*/ 	.word	0x00030810
        /*013c*/ 	.short	0x0100
        /*013e*/ 	.byte	0x08
	.zero		1


	//   ....[2]....
        /*0140*/ 	.word	0x00000400
        /*0144*/ 	.word	0x000000ff
        /*0148*/ 	.word	0x00030820
        /*014c*/ 	.short	0x0100
        /*014e*/ 	.byte	0x08
	.zero		1


	//   ....[3]....
        /*0150*/ 	.word	0x00000410
        /*0154*/ 	.word	0x000000ff
        /*0158*/ 	.word	0x00030818
        /*015c*/ 	.short	0x0100
        /*015e*/ 	.byte	0x08
	.zero		1


	//   ....[4]....
        /*0160*/ 	.word	0x00000420
        /*0164*/ 	.word	0x000000ff
        /*0168*/ 	.word	0x00030828
        /*016c*/ 	.short	0x0100
        /*016e*/ 	.byte	0x08
	.zero		1


	//   ....[5]....
        /*0170*/ 	.word	0x00000550
        /*0174*/ 	.word	0x000000ff
        /*0178*/ 	.word	0x00030830
        /*017c*/ 	.short	0x0100
        /*017e*/ 	.byte	0x08
	.zero		1


	//   ....[6]....
        /*0180*/ 	.word	0x00000560
        /*0184*/ 	.word	0x000000ff
        /*0188*/ 	.word	0x00030840
        /*018c*/ 	.short	0x0100
        /*018e*/ 	.byte	0x08
	.zero		1


	//   ....[7]....
        /*0190*/ 	.word	0x00000570
        /*0194*/ 	.word	0x000000ff
        /*0198*/ 	.word	0x00030838
        /*019c*/ 	.short	0x0100
        /*019e*/ 	.byte	0x08
	.zero		1


	//   ....[8]....
        /*01a0*/ 	.word	0x00000580
        /*01a4*/ 	.word	0x000000ff
        /*01a8*/ 	.word	0x00030848
        /*01ac*/ 	.short	0x0100
        /*01ae*/ 	.byte	0x08
	.zero		1


	//   ....[9]....
        /*01b0*/ 	.word	0x000013e0
        /*01b4*/ 	.word	0x000000e4
        /*01b8*/ 	.word	0x00030800
        /*01bc*/ 	.short	0x010a
        /*01be*/ 	.byte	0x3f
	.zero		1


	//   ....[10]....
        /*01c0*/ 	.word	0x00001480
        /*01c4*/ 	.word	0x000000e4
        /*01c8*/ 	.word	0x00030800
        /*01cc*/ 	.short	0x010a
        /*01ce*/ 	.byte	0x3f
	.zero		1


	//   ....[11]....
        /*01d0*/ 	.word	0x00001b70
        /*01d4*/ 	.word	0x00000000
        /*01d8*/ 	.word	0x00030810
        /*01dc*/ 	.short	0x010a
        /*01de*/ 	.byte	0x3f
	.zero		1


	//   ....[12]....
        /*01e0*/ 	.word	0x00001bb0
        /*01e4*/ 	.word	0x00000000
        /*01e8*/ 	.word	0x00030810
        /*01ec*/ 	.short	0x010a
        /*01ee*/ 	.byte	0x3f
	.zero		1


	//   ....[13]....
        /*01f0*/ 	.word	0x000020e0
        /*01f4*/ 	.word	0x00000000
        /*01f8*/ 	.word	0x00030830
        /*01fc*/ 	.short	0x010a
        /*01fe*/ 	.byte	0x3f
	.zero		1


	//   ....[14]....
        /*0200*/ 	.word	0x00002160
        /*0204*/ 	.word	0x00000000
        /*0208*/ 	.word	0x00030830
        /*020c*/ 	.short	0x010a
        /*020e*/ 	.byte	0x3f
	.zero		1


	//   ....[15]....
        /*0210*/ 	.word	0x00003b40
        /*0214*/ 	.word	0x00000006
        /*0218*/ 	.word	0x00000000
        /*021c*/ 	.short	0x0101
        /*021e*/ 	.byte	0x3f
	.zero		1


	//   ....[16]....
        /*0220*/ 	.word	0x00003e70
        /*0224*/ 	.word	0x00000000
        /*0228*/ 	.word	0x00000000
        /*022c*/ 	.short	0x0101
        /*022e*/ 	.byte	0x3f
	.zero		1


	//   ....[17]....
        /*0230*/ 	.word	0x00008450
        /*0234*/ 	.word	0x00000010
        /*0238*/ 	.word	0x00030820
        /*023c*/ 	.short	0x010a
        /*023e*/ 	.byte	0x3f
	.zero		1


	//   ....[18]....
        /*0240*/ 	.word	0x00008b80
        /*0244*/ 	.word	0x00000010
        /*0248*/ 	.word	0x00030840
        /*024c*/ 	.short	0x010a
        /*024e*/ 	.byte	0x3f
	.zero		1


	//   ....[19]....
        /*0250*/ 	.word	0x00008e20
        /*0254*/ 	.word	0x00000010
        /*0258*/ 	.word	0x00030828
        /*025c*/ 	.short	0x010a
        /*025e*/ 	.byte	0x3f
	.zero		1


	//   ....[20]....
        /*0260*/ 	.word	0x000090c0
        /*0264*/ 	.word	0x00000010
        /*0268*/ 	.word	0x00030848
        /*026c*/ 	.short	0x010a
        /*026e*/ 	.byte	0x3f
	.zero		1


	//   ....[21]....
        /*0270*/ 	.word	0x00009310
        /*0274*/ 	.word	0x00000010
        /*0278*/ 	.word	0x00030820
        /*027c*/ 	.short	0x010a
        /*027e*/ 	.byte	0x3f
	.zero		1


	//   ....[22]....
        /*0280*/ 	.word	0x00009640
        /*0284*/ 	.word	0x00000010
        /*0288*/ 	.word	0x00030840
        /*028c*/ 	.short	0x010a
        /*028e*/ 	.byte	0x3f
	.zero		1


	//   ....[23]....
        /*0290*/ 	.word	0x000098b0
        /*0294*/ 	.word	0x00000010
        /*0298*/ 	.word	0x00030828
        /*029c*/ 	.short	0x010a
        /*029e*/ 	.byte	0x3f
	.zero		1


	//   ....[24]....
        /*02a0*/ 	.word	0x00009bd0
        /*02a4*/ 	.word	0x00000003
        /*02a8*/ 	.word	0x00030840
        /*02ac*/ 	.short	0x010a
        /*02ae*/ 	.byte	0x3f
	.zero		1


	//   ....[25]....
        /*02b0*/ 	.word	0x0000a010
        /*02b4*/ 	.word	0x00000006
        /*02b8*/ 	.word	0x00000000
        /*02bc*/ 	.short	0x010a
        /*02be*/ 	.byte	0x3f
	.zero		1


	//   ....[26]....
        /*02c0*/ 	.word	0x0000a070
        /*02c4*/ 	.word	0x00000003
        /*02c8*/ 	.word	0x00000000
        /*02cc*/ 	.short	0x010a
        /*02ce*/ 	.byte	0x3f
	.zero		1


	//   ....[27]....
        /*02d0*/ 	.word	0x0000a0d0
        /*02d4*/ 	.word	0x00000000
        /*02d8*/ 	.word	0x00000000
        /*02dc*/ 	.short	0x010a
        /*02de*/ 	.byte	0x3f
	.zero		1


	//   ....[28]....
        /*02e0*/ 	.word	0x0000a100
        /*02e4*/ 	.word	0x00000003
        /*02e8*/ 	.word	0x00000000
        /*02ec*/ 	.short	0x010a
        /*02ee*/ 	.byte	0x3f
	.zero		1


	//   ....[29]....
        /*02f0*/ 	.word	0x0000a1d0
        /*02f4*/ 	.word	0x000000e4
        /*02f8*/ 	.word	0x00030800
        /*02fc*/ 	.short	0x010a
        /*02fe*/ 	.byte	0x3f
	.zero		1


	//   ....[30]....
        /*0300*/ 	.word	0x0000a220
        /*0304*/ 	.word	0x00000000
        /*0308*/ 	.word	0x00030810
        /*030c*/ 	.short	0x010a
        /*030e*/ 	.byte	0x3f
	.zero		1


	//   ....[31]....
        /*0310*/ 	.word	0x0000a270
        /*0314*/ 	.word	0x00000000
        /*0318*/ 	.word	0x00030830
        /*031c*/ 	.short	0x010a
        /*031e*/ 	.byte	0x3f
	.zero		1


	//   ....[32]....
        /*0320*/ 	.word	0x0000a410
        /*0324*/ 	.word	0x00000010
        /*0328*/ 	.word	0x00030820
        /*032c*/ 	.short	0x010a
        /*032e*/ 	.byte	0x3f
	.zero		1


	//   ....[33]....
        /*0330*/ 	.word	0x0000a460
        /*0334*/ 	.word	0x00000010
        /*0338*/ 	.word	0x00030840
        /*033c*/ 	.short	0x010a
        /*033e*/ 	.byte	0x3f
	.zero		1


	//   ....[34]....
        /*0340*/ 	.word	0x0000a4b0
        /*0344*/ 	.word	0x00000010
        /*0348*/ 	.word	0x00030828
        /*034c*/ 	.short	0x010a
        /*034e*/ 	.byte	0x3f
	.zero		1


	//   ....[35]....
        /*0350*/ 	.word	0x0000a500
        /*0354*/ 	.word	0x00000010
        /*0358*/ 	.word	0x00030848
        /*035c*/ 	.short	0x010a
        /*035e*/ 	.byte	0x3f
	.zero		1


	//   ....[36]....
        /*0360*/ 	.word	0x0000a560
        /*0364*/ 	.word	0x00000010
        /*0368*/ 	.word	0x00030820
        /*036c*/ 	.short	0x010a
        /*036e*/ 	.byte	0x3f
	.zero		1


	//   ....[37]....
        /*0370*/ 	.word	0x0000a5b0
        /*0374*/ 	.word	0x00000010
        /*0378*/ 	.word	0x00030840
        /*037c*/ 	.short	0x010a
        /*037e*/ 	.byte	0x3f
	.zero		1


	//   ....[38]....
        /*0380*/ 	.word	0x0000a600
        /*0384*/ 	.word	0x00000010
        /*0388*/ 	.word	0x00030828
        /*038c*/ 	.short	0x010a
        /*038e*/ 	.byte	0x3f
	.zero		1


	//   ....[39]....
        /*0390*/ 	.word	0x0000a650
        /*0394*/ 	.word	0x00000003
        /*0398*/ 	.word	0x00030840
        /*039c*/ 	.short	0x010a
        /*039e*/ 	.byte	0x3f
	.zero		1


	//   ....[40]....
        /*03a0*/ 	.word	0x0000a720
        /*03a4*/ 	.word	0x00000006
        /*03a8*/ 	.word	0x00000000
        /*03ac*/ 	.short	0x010a
        /*03ae*/ 	.byte	0x3f
	.zero		1


	//   ....[41]....
        /*03b0*/ 	.word	0x0000a770
        /*03b4*/ 	.word	0x00000003
        /*03b8*/ 	.word	0x00000000
        /*03bc*/ 	.short	0x010a
        /*03be*/ 	.byte	0x3f
	.zero		1


	//   ....[42]....
        /*03c0*/ 	.word	0x0000a7c0
        /*03c4*/ 	.word	0x00000000
        /*03c8*/ 	.word	0x00000000
        /*03cc*/ 	.short	0x010a
        /*03ce*/ 	.byte	0x3f
	.zero		1


	//----- nvinfo : EIATTR_NUM_MBARRIERS
	.align		4
.L_1558:
        /*03d0*/ 	.byte	0x03, 0x38
        /*03d2*/ 	.short	0x0009


	//----- nvinfo : EIATTR_EXIT_INSTR_OFFSETS
	.align		4
        /*03d4*/ 	.byte	0x04, 0x1c
        /*03d6*/ 	.short	(.L_1560 - .L_1559)


	//   ....[0]....
.L_1559:
        /*03d8*/ 	.word	0x0000a150


	//----- nvinfo : EIATTR_MAX_THREADS
	.align		4
.L_1560:
        /*03dc*/ 	.byte	0x04, 0x05
        /*03de*/ 	.short	(.L_1562 - .L_1561)
.L_1561:
        /*03e0*/ 	.word	0x00000180
        /*03e4*/ 	.word	0x00000001
        /*03e8*/ 	.word	0x00000001


	//----- nvinfo : EIATTR_CRS_STACK_SIZE
	.align		4
.L_1562:
        /*03ec*/ 	.byte	0x04, 0x1e
        /*03ee*/ 	.short	(.L_1564 - .L_1563)
.L_1563:
        /*03f0*/ 	.word	0x00000000


	//----- nvinfo : EIATTR_CBANK_PARAM_SIZE
	.align		4
.L_1564:
        /*03f4*/ 	.byte	0x03, 0x19
        /*03f6*/ 	.short	0x0970


	//----- nvinfo : EIATTR_PARAM_CBANK
	.align		4
        /*03f8*/ 	.byte	0x04, 0x0a
        /*03fa*/ 	.short	(.L_1566 - .L_1565)
	.align		4
.L_1565:
        /*03fc*/ 	.word	index@(.nv.constant0._ZN7cutlass13device_kernelIN5flash11enable_sm90INS1_16FlashAttnBwdSm90INS1_25CollectiveMainloopBwdSm90ILi2ELi2ELi2EN4cute5tupleIJNS5_1CILi1EEES8_S8_EEENS6_IJNS7_ILi64EEENS7_ILi128EEESB_EEENS_6half_tEfNS_4arch4Sm90ELb1ELb0ELb0ELb0ELb1ELb1ELb0ELb0ELi2ELi1ELi2ELi1ELb0EEENS1_21CollectiveEpilogueBwdISC_SD_SF_Li256ELb0ELb0ELi1EEENS1_25SingleTileBwdLPTSchedulerILb0ELi128ELb1EEEEEEEEEvNT_6ParamsE)
        /*0400*/ 	.short	0x0210
        /*0402*/ 	.short	0x0970


	//----- nvinfo : EIATTR_SW_WAR
	.align		4
.L_1566:
        /*0404*/ 	.byte	0x04, 0x36
        /*0406*/ 	.short	(.L_1568 - .L_1567)
.L_1567:
        /*0408*/ 	.word	0x00000008
.L_1568:


//--------------------- .nv.info._ZN7cutlass13device_kernelIN5flash11enable_sm90INS1_16FlashAttnBwdSm90INS1_25CollectiveMainloopBwdSm90ILi2ELi2ELi2EN4cute5tupleIJNS5_1CILi1EEES8_S8_EEENS6_IJNS7_ILi64EEENS7_ILi128EEESB_EEENS_6half_tEfNS_4arch4Sm90ELb1ELb0ELb0ELb0ELb0ELb1ELb0ELb0ELi2ELi1ELi2ELi1ELb0EEENS1_24CollectiveEpilogueBwdGQAISC_fSF_Li256ELb0ELb0EEENS1_25SingleTileBwdLPTSchedulerILb0ELi128ELb0EEEEEEEEEvNT_6ParamsE --------------------------
	.section	.nv.info._ZN7cutlass13device_kernelIN5flash11enable_sm90INS1_16FlashAttnBwdSm90INS1_25CollectiveMainloopBwdSm90ILi2ELi2ELi2EN4cute5tupleIJNS5_1CILi1EEES8_S8_EEENS6_IJNS7_ILi64EEENS7_ILi128EEESB_EEENS_6half_tEfNS_4arch4Sm90ELb1ELb0ELb0ELb0ELb0ELb1ELb0ELb0ELi2ELi1ELi2ELi1ELb0EEENS1_24CollectiveEpilogueBwdGQAISC_fSF_Li256ELb0ELb0EEENS1_25SingleTileBwdLPTSchedulerILb0ELi128ELb0EEEEEEEEEvNT_6ParamsE,"",@"SHT_CUDA_INFO"
	.sectionflags	@""
	.align	4


	//----- nvinfo : EIATTR_CUDA_API_VERSION
	.align		4
        /*0000*/ 	.byte	0x04, 0x37
        /*0002*/ 	.short	(.L_1570 - .L_1569)
.L_1569:
        /*0004*/ 	.word	0x00000082


	//----- nvinfo : EIATTR_KPARAM_INFO
	.align		4
.L_1570:
        /*0008*/ 	.byte	0x04, 0x17
        /*000a*/ 	.short	(.L_1572 - .L_1571)
.L_1571:
        /*000c*/ 	.word	0x00000000
        /*0010*/ 	.short	0x0000
        /*0012*/ 	.short	0x0070
        /*0014*/ 	.byte	0x00, 0xf0, 0x01, 0x1c


	//----- nvinfo : EIATTR_SPARSE_MMA_MASK
	.align		4
.L_1572:
        /*0018*/ 	.byte	0x03, 0x50
        /*001a*/ 	.short	0x0000


	//----- nvinfo : EIATTR_MAXREG_COUNT
	.align		4
        /*001c*/ 	.byte	0x03, 0x1b
        /*001e*/ 	.short	0x00a8


	//----- nvinfo : EIATTR_NUM_BARRIERS
	.align		4
        /*0020*/ 	.byte	0x02, 0x4c
        /*0022*/ 	.byte	0x10
	.zero		1


	//----- nvinfo : EIATTR_EXTERNS
	.align		4
        /*0024*/ 	.byte	0x04, 0x0f
        /*0026*/ 	.short	(.L_1574 - .L_1573)


	//   ....[0]....
	.align		4
.L_1573:
        /*0028*/ 	.word	index@(__assertfail)


	//----- nvinfo : EIATTR_ANNOTATIONS
	.align		4
.L_1574:
        /*002c*/ 	.byte	0x04, 0x55
        /*002e*/ 	.short	(.L_1576 - .L_1575)


	//   ....[0]....
.L_1575:
        /*0030*/ 	.word	0x00000001
        /*0034*/ 	.byte	0x60, 0x65, 0x00, 0x00, 0x01, 0x00, 0x00, 0x00, 0x50, 0x70, 0x00, 0x00


	//----- nvinfo : EIATTR_MERCURY_ISA_VERSION
	.align		4
.L_1576:
        /*0040*/ 	.byte	0x03, 0x5f
        /*0042*/ 	.short	0x0101


	//----- nvinfo : EIATTR_INT_WARP_WIDE_INSTR_OFFSETS
	.align		4
        /*0044*/ 	.byte	0x04, 0x31
        /*0046*/ 	.short	(.L_1578 - .L_1577)


	//   ....[0]....
.L_1577:
        /*0048*/ 	.word	0x00000190


	//   ....[1]....
        /*004c*/ 	.word	0x000001c0


	//----- nvinfo : EIATTR_COOP_GROUP_MASK_REGIDS
	.align		4
.L_1578:
        /*0050*/ 	.byte	0x04, 0x29
        /*0052*/ 	.short	(.L_1580 - .L_1579)


	//   ....[0]....
.L_1579:
        /*0054*/ 	.word	0xffffffff


	//   ....[1]....
        /*0058*/ 	.word	0xffffffff


	//   ....[2]....
        /*005c*/ 	.word	0xffffffff


	//   ....[3]....
        /*0060*/ 	.word	0xffffffff


	//   ....[4]....
        /*0064*/ 	.word	0xffffffff


	//   ....[5]....
        /*0068*/ 	.word	0xffffffff


	//   ....[6]....
        /*006c*/ 	.word	0xffffffff


	//   ....[7]....
        /*0070*/ 	.word	0x0500000f


	//----- nvinfo : EIATTR_COOP_GROUP_INSTR_OFFSETS
	.align		4
.L_1580:
        /*0074*/ 	.byte	0x04, 0x28
        /*0076*/ 	.short	(.L_1582 - .L_1581)


	//   ....[0]....
.L_1581:
        /*0078*/ 	.word	0x00000070


	//   ....[1]....
        /*007c*/ 	.word	0x000001a0


	//   ....[2]....
        /*0080*/ 	.word	0x000001f0


	//   ....[3]....
        /*0084*/ 	.word	0x000003e0


	//   ....[4]....
        /*0088*/ 	.word	0x00000620


	//   ....[5]....
        /*008c*/ 	.word	0x00001300


	//   ....[6]....
        /*0090*/ 	.word	0x00004a70


	//   ....[7]....
        /*0094*/ 	.word	0x00007c10


	//----- nvinfo : EIATTR_REG_RECONFIG
	.align		4
.L_1582:
        /*0098*/ 	.byte	0x01, 0x54
	.zero		2


	//----- nvinfo : EIATTR_SYSCALL_OFFSETS
	.align		4
        /*009c*/ 	.byte	0x04, 0x46
        /*009e*/ 	.short	(.L_1584 - .L_1583)


	//   ....[0]....
.L_1583:
        /*00a0*/ 	.word	0x00000f40


	//   ....[1]....
        /*00a4*/ 	.word	0x00001030


	//   ....[2]....
        /*00a8*/ 	.word	0x00001190


	//   ....[3]....
        /*00ac*/ 	.word	0x00001280


	//----- nvinfo : EIATTR_MBARRIER_INSTR_OFFSETS
	.align		4
.L_1584:
        /*00b0*/ 	.byte	0x04, 0x39
        /*00b2*/ 	.short	(.L_1586 - .L_1585)


	//   ....[0]....
.L_1585:
        /*00b4*/ 	.word	0x00000290
        /*00b8*/ 	.word	0x000000ff
        /*00bc*/ 	.word	0x00030800
        /*00c0*/ 	.short	0x0100
        /*00c2*/ 	.byte	0x06
	.zero		1


	//   ....[1]....
        /*00c4*/ 	.word	0x00000390
        /*00c8*/ 	.word	0x000000ff
        /*00cc*/ 	.word	0x00030810
        /*00d0*/ 	.short	0x0100
        /*00d2*/ 	.byte	0x08
	.zero		1


	//   ....[2]....
        /*00d4*/ 	.word	0x000003a0
        /*00d8*/ 	.word	0x000000ff
        /*00dc*/ 	.word	0x00030820
        /*00e0*/ 	.short	0x0100
        /*00e2*/ 	.byte	0x08
	.zero		1


	//   ....[3]....
        /*00e4*/ 	.word	0x000003b0
        /*00e8*/ 	.word	0x000000ff
        /*00ec*/ 	.word	0x00030818
        /*00f0*/ 	.short	0x0100
        /*00f2*/ 	.byte	0x08
	.zero		1


	//   ....[4]....
        /*00f4*/ 	.word	0x000003c0
        /*00f8*/ 	.word	0x000000ff
        /*00fc*/ 	.word	0x00030828
        /*0100*/ 	.short	0x0100
        /*0102*/ 	.byte	0x08
	.zero		1


	//   ....[5]....
        /*0104*/ 	.word	0x000004f0
        /*0108*/ 	.word	0x000000ff
        /*010c*/ 	.word	0x00030830
        /*0110*/ 	.short	0x0100
        /*0112*/ 	.byte	0x08
	.zero		1


	//   ....[6]....
        /*0114*/ 	.word	0x00000500
        /*0118*/ 	.word	0x000000ff
        /*011c*/ 	.word	0x00030840
        /*0120*/ 	.short	0x0100
        /*0122*/ 	.byte	0x08
	.zero		1


	//   ....[7]....
        /*0124*/ 	.word	0x00000510
        /*0128*/ 	.word	0x000000ff
        /*012c*/ 	.word	0x00030838
        /*0130*/ 	.short	0x0100
        /*0132*/ 	.byte	0x08
	.zero		1


	//   ....[8]....
        /*0134*/ 	.word	0x00000520
        /*0138*/ 	.word	0x000000ff
        /*013c*/ 	.word	0x00030848
        /*0140*/ 	.short	0x0100
        /*0142*/ 	.byte	0x08
	.zero		1


	//   ....[9]....
        /*0144*/ 	.word	0x00001340
        /*0148*/ 	.word	0x000000e4
        /*014c*/ 	.word	0x00030800
        /*0150*/ 	.short	0x010a
        /*0152*/ 	.byte	0x3f
	.zero		1


	//   ....[10]....
        /*0154*/ 	.word	0x000013e0
        /*0158*/ 	.word	0x000000e4
        /*015c*/ 	.word	0x00030800
        /*0160*/ 	.short	0x010a
        /*0162*/ 	.byte	0x3f
	.zero		1


	//   ....[11]....
        /*0164*/ 	.word	0x00001ac0
        /*0168*/ 	.word	0x00000000
        /*016c*/ 	.word	0x00030810
        /*0170*/ 	.short	0x010a
        /*0172*/ 	.byte	0x3f
	.zero		1


	//   ....[12]....
        /*0174*/ 	.word	0x00001b00
        /*0178*/ 	.word	0x00000000
        /*017c*/ 	.word	0x00030810
        /*0180*/ 	.short	0x010a
        /*0182*/ 	.byte	0x3f
	.zero		1


	//   ....[13]....
        /*0184*/ 	.word	0x00002030
        /*0188*/ 	.word	0x00000000
        /*018c*/ 	.word	0x00030830
        /*0190*/ 	.short	0x010a
        /*0192*/ 	.byte	0x3f
	.zero		1


	//   ....[14]....
        /*0194*/ 	.word	0x000020b0
        /*0198*/ 	.word	0x00000000
        /*019c*/ 	.word	0x00030830
        /*01a0*/ 	.short	0x010a
        /*01a2*/ 	.byte	0x3f
	.zero		1


	//   ....[15]....
        /*01a4*/ 	.word	0x00003a90
        /*01a8*/ 	.word	0x00000006
        /*01ac*/ 	.word	0x00000000
        /*01b0*/ 	.short	0x0101
        /*01b2*/ 	.byte	0x3f
	.zero		1


	//   ....[16]....
        /*01b4*/ 	.word	0x00003dc0
        /*01b8*/ 	.word	0x00000000
        /*01bc*/ 	.word	0x00000000
        /*01c0*/ 	.short	0x0101
        /*01c2*/ 	.byte	0x3f
	.zero		1


	//   ....[17]....
        /*01c4*/ 	.word	0x00005ec0
        /*01c8*/ 	.word	0x00000010
        /*01cc*/ 	.word	0x00030820
        /*01d0*/ 	.short	0x010a
        /*01d2*/ 	.byte	0x3f
	.zero		1


	//   ....[18]....
        /*01d4*/ 	.word	0x000065f0
        /*01d8*/ 	.word	0x00000010
        /*01dc*/ 	.word	0x00030840
        /*01e0*/ 	.short	0x010a
        /*01e2*/ 	.byte	0x3f
	.zero		1


	//   ....[19]....
        /*01e4*/ 	.word	0x00006890
        /*01e8*/ 	.word	0x00000010
        /*01ec*/ 	.word	0x00030828
        /*01f0*/ 	.short	0x010a
        /*01f2*/ 	.byte	0x3f
	.zero		1


	//   ....[20]....
        /*01f4*/ 	.word	0x00006b30
        /*01f8*/ 	.word	0x00000010
        /*01fc*/ 	.word	0x00030848
        /*0200*/ 	.short	0x010a
        /*0202*/ 	.byte	0x3f
	.zero		1


	//   ....[21]....
        /*0204*/ 	.word	0x00006d80
        /*0208*/ 	.word	0x00000010
        /*020c*/ 	.word	0x00030820
        /*0210*/ 	.short	0x010a
        /*0212*/ 	.byte	0x3f
	.zero		1


	//   ....[22]....
        /*0214*/ 	.word	0x000070b0
        /*0218*/ 	.word	0x00000010
        /*021c*/ 	.word	0x00030840
        /*0220*/ 	.short	0x010a
        /*0222*/ 	.byte	0x3f
	.zero		1


	//   ....[23]....
        /*0224*/ 	.word	0x00007320
        /*0228*/ 	.word	0x00000010
        /*022c*/ 	.word	0x00030828
        /*0230*/ 	.short	0x010a
        /*0232*/ 	.byte	0x3f
	.zero		1


	//   ....[24]....
        /*0234*/ 	.word	0x00007640
        /*0238*/ 	.word	0x00000003
        /*023c*/ 	.word	0x00030840
        /*0240*/ 	.short	0x010a
        /*0242*/ 	.byte	0x3f
	.zero		1


	//   ....[25]....
        /*0244*/ 	.word	0x00007a80
        /*0248*/ 	.word	0x00000006
        /*024c*/ 	.word	0x00000000
        /*0250*/ 	.short	0x010a
        /*0252*/ 	.byte	0x3f
	.zero		1


	//   ....[26]....
        /*0254*/ 	.word	0x00007ae0
        /*0258*/ 	.word	0x00000003
        /*025c*/ 	.word	0x00000000
        /*0260*/ 	.short	0x010a
        /*0262*/ 	.byte	0x3f
	.zero		1


	//   ....[27]....
        /*0264*/ 	.word	0x00007b40
        /*0268*/ 	.word	0x00000000
        /*026c*/ 	.word	0x00000000
        /*0270*/ 	.short	0x010a
        /*0272*/ 	.byte	0x3f
	.zero		1


	//   ....[28]....
        /*0274*/ 	.word	0x00007b70
        /*0278*/ 	.word	0x00000003
        /*027c*/ 	.word	0x00000000
        /*0280*/ 	.short	0x010a
        /*0282*/ 	.byte	0x3f
	.zero		1


	//   ....[29]....
        /*0284*/ 	.word	0x00007c40
        /*0288*/ 	.word	0x000000e4
        /*028c*/ 	.word	0x00030800
        /*0290*/ 	.short	0x010a
        /*0292*/ 	.byte	0x3f
	.zero		1


	//   ....[30]....
        /*0294*/ 	.word	0x00007c90
        /*0298*/ 	.word	0x00000000
        /*029c*/ 	.word	0x00030810
        /*02a0*/ 	.short	0x010a
        /*02a2*/ 	.byte	0x3f
	.zero		1


	//   ....[31]....
        /*02a4*/ 	.word	0x00007ce0
        /*02a8*/ 	.word	0x00000000
        /*02ac*/ 	.word	0x00030830
        /*02b0*/ 	.short	0x010a
        /*02b2*/ 	.byte	0x3f
	.zero		1


	//   ....[32]....
        /*02b4*/ 	.word	0x00007d30
        /*02b8*/ 	.word	0x00000010
        /*02bc*/ 	.word	0x00030820
        /*02c0*/ 	.short	0x010a
        /*02c2*/ 	.byte	0x3f
	.zero		1


	//   ....[33]....
        /*02c4*/ 	.word	0x00007d80
        /*02c8*/ 	.word	0x00000010
        /*02cc*/ 	.word	0x00030840
        /*02d0*/ 	.short	0x010a
        /*02d2*/ 	.byte	0x3f
	.zero		1


	//   ....[34]....
        /*02d4*/ 	.word	0x00007dd0
        /*02d8*/ 	.word	0x00000010
        /*02dc*/ 	.word	0x00030828
        /*02e0*/ 	.short	0x010a
        /*02e2*/ 	.byte	0x3f
	.zero		1


	//   ....[35]....
        /*02e4*/ 	.word	0x00007e20
        /*02e8*/ 	.word	0x00000010
        /*02ec*/ 	.word	0x00030848
        /*02f0*/ 	.short	0x010a
        /*02f2*/ 	.byte	0x3f
	.zero		1


	//   ....[36]....
        /*02f4*/ 	.word	0x00007e80
        /*02f8*/ 	.word	0x00000010
        /*02fc*/ 	.word	0x00030820
        /*0300*/ 	.short	0x010a
        /*0302*/ 	.byte	0x3f
	.zero		1


	//   ....[37]....
        /*0304*/ 	.word	0x00007ed0
        /*0308*/ 	.word	0x00000010
        /*030c*/ 	.word	0x00030840
        /*0310*/ 	.short	0x010a
        /*0312*/ 	.byte	0x3f
	.zero		1


	//   ....[38]....
        /*0314*/ 	.word	0x00007f20
        /*0318*/ 	.word	0x00000010
        /*031c*/ 	.word	0x00030828
        /*0320*/ 	.short	0x010a
        /*0322*/ 	.byte	0x3f
	.zero		1


	//   ....[39]....
        /*0324*/ 	.word	0x00007f70
        /*0328*/ 	.word	0x00000003
        /*032c*/ 	.word	0x00030840
        /*0330*/ 	.short	0x010a
        /*0332*/ 	.byte	0x3f
	.zero		1


	//   ....[40]....
        /*0334*/ 	.word	0x00008040
        /*0338*/ 	.word	0x00000006
        /*033c*/ 	.word	0x00000000
        /*0340*/ 	.short	0x010a
        /*0342*/ 	.byte	0x3f
	.zero		1


	//   ....[41]....
        /*0344*/ 	.word	0x00008090
        /*0348*/ 	.word	0x00000003
        /*034c*/ 	.word	0x00000000
        /*0350*/ 	.short	0x010a
        /*0352*/ 	.byte	0x3f
	.zero		1


	//   ....[42]....
        /*0354*/ 	.word	0x000080e0
        /*0358*/ 	.word	0x00000000
        /*035c*/ 	.word	0x00000000
        /*0360*/ 	.short	0x010a
        /*0362*/ 	.byte	0x3f
	.zero		1


	//----- nvinfo : EIATTR_NUM_MBARRIERS
	.align		4
.L_1586:
        /*0364*/ 	.byte	0x03, 0x38
        /*0366*/ 	.short	0x0009


	//----- nvinfo : EIATTR_EXIT_INSTR_OFFSETS
	.align		4
        /*0368*/ 	.byte	0x04, 0x1c
        /*036a*/ 	.short	(.L_1588 - .L_1587)


	//   ....[0]....
.L_1587:
        /*036c*/ 	.word	0x00007bc0


	//----- nvinfo : EIATTR_MAX_THREADS
	.align		4
.L_1588:
        /*0370*/ 	.byte	0x04, 0x05
        /*0372*/ 	.short	(.L_1590 - .L_1589)
.L_1589:
        /*0374*/ 	.word	0x00000180
        /*0378*/ 	.word	0x00000001
        /*037c*/ 	.word	0x00000001


	//----- nvinfo : EIATTR_CRS_STACK_SIZE
	.align		4
.L_1590:
        /*0380*/ 	.byte	0x04, 0x1e
        /*0382*/ 	.short	(.L_1592 - .L_1591)
.L_1591:
        /*0384*/ 	.word	0x00000000


	//----- nvinfo : EIATTR_CBANK_PARAM_SIZE
	.align		4
.L_1592:
        /*0388*/ 	.byte	0x03, 0x19
        /*038a*/ 	.short	0x0770


	//----- nvinfo : EIATTR_PARAM_CBANK
	.align		4
        /*038c*/ 	.byte	0x04, 0x0a
        /*038e*/ 	.short	(.L_1594 - .L_1593)
	.align		4
.L_1593:
        /*0390*/ 	.word	index@(.nv.constant0._ZN7cutlass13device_kernelIN5flash11enable_sm90INS1_16FlashAttnBwdSm90INS1_25CollectiveMainloopBwdSm90ILi2ELi2ELi2EN4cute5tupleIJNS5_1CILi1EEES8_S8_EEENS6_IJNS7_ILi64EEENS7_ILi128EEESB_EEENS_6half_tEfNS_4arch4Sm90ELb1ELb0ELb0ELb0ELb0ELb1ELb0ELb0ELi2ELi1ELi2ELi1ELb0EEENS1_24CollectiveEpilogueBwdGQAISC_fSF_Li256ELb0ELb0EEENS1_25SingleTileBwdLPTSchedulerILb0ELi128ELb0EEEEEEEEEvNT_6ParamsE)
        /*0394*/ 	.short	0x0210
        /*0396*/ 	.short	0x0770


	//----- nvinfo : EIATTR_SW_WAR
	.align		4
.L_1594:
        /*0398*/ 	.byte	0x04, 0x36
        /*039a*/ 	.short	(.L_1596 - .L_1595)
.L_1595:
        /*039c*/ 	.word	0x00000008
.L_1596:


//--------------------- .nv.info._ZN7cutlass13device_kernelIN5flash11enable_sm90INS1_16FlashAttnBwdSm90INS1_25CollectiveMainloopBwdSm90ILi2ELi2ELi2EN4cute5tupleIJNS5_1CILi1EEES8_S8_EEENS6_IJNS7_ILi64EEENS7_ILi128EEESB_EEENS_6half_tEfNS_4arch4Sm90ELb1ELb0ELb0ELb0ELb1ELb1ELb0ELb0ELi2ELi1ELi2ELi1ELb0EEENS1_24CollectiveEpilogueBwdGQAISC_fSF_Li256ELb0ELb1EEENS1_25SingleTileBwdLPTSchedulerILb0ELi128ELb1EEEEEEEEEvNT_6ParamsE --------------------------
	.section	.nv.info._ZN7cutlass13device_kernelIN5flash11enable_sm90INS1_16FlashAttnBwdSm90INS1_25CollectiveMainloopBwdSm90ILi2ELi2ELi2EN4cute5tupleIJNS5_1CILi1EEES8_S8_EEENS6_IJNS7_ILi64EEENS7_ILi128EEESB_EEENS_6half_tEfNS_4arch4Sm90ELb1ELb0ELb0ELb0ELb1ELb1ELb0ELb0ELi2ELi1ELi2ELi1ELb0EEENS1_24CollectiveEpilogueBwdGQAISC_fSF_Li256ELb0ELb1EEENS1_25SingleTileBwdLPTSchedulerILb0ELi128ELb1EEEEEEEEEvNT_6ParamsE,"",@"SHT_CUDA_INFO"
	.sectionflags	@""
	.align	4


	//----- nvinfo : EIATTR_CUDA_API_VERSION
	.align		4
        /*0000*/ 	.byte	0x04, 0x37
        /*0002*/ 	.short	(.L_1598 - .L_1597)
.L_1597:
        /*0004*/ 	.word	0x00000082


	//----- nvinfo : EIATTR_KPARAM_INFO
	.align		4
.L_1598:
        /*0008*/ 	.byte	0x04, 0x17
        /*000a*/ 	.short	(.L_1600 - .L_1599)
.L_1599:
        /*000c*/ 	.word	0x00000000
        /*0010*/ 	.short	0x0000
        /*0012*/ 	.short	0x0070
        /*0014*/ 	.byte	0x00, 0xf0, 0x01, 0x1c


	//----- nvinfo : EIATTR_SPARSE_MMA_MASK
	.align		4
.L_1600:
        /*0018*/ 	.byte	0x03, 0x50
        /*001a*/ 	.short	0x0000


	//----- nvinfo : EIATTR_MAXREG_COUNT
	.align		4
        /*001c*/ 	.byte	0x03, 0x1b
        /*001e*/ 	.short	0x00a8


	//----- nvinfo : EIATTR_NUM_BARRIERS
	.align		4
        /*0020*/ 	.byte	0x02, 0x4c
        /*0022*/ 	.byte	0x10
	.zero		1


	//----- nvinfo : EIATTR_EXTERNS
	.align		4
        /*0024*/ 	.byte	0x04, 0x0f
        /*0026*/ 	.short	(.L_1602 - .L_1601)


	//   ....[0]....
	.align		4
.L_1601:
        /*0028*/ 	.word	index@(__assertfail)


	//----- nvinfo : EIATTR_ANNOTATIONS
	.align		4
.L_1602:
        /*002c*/ 	.byte	0x04, 0x55
        /*002e*/ 	.short	(.L_1604 - .L_1603)


	//   ....[0]....
.L_1603:
        /*0030*/ 	.word	0x00000001
        /*0034*/ 	.byte	0xc0, 0x74, 0x00, 0x00, 0x01, 0x00, 0x00, 0x00, 0xb0, 0x7f, 0x00, 0x00


	//----- nvinfo : EIATTR_MERCURY_ISA_VERSION
	.align		4
.L_1604:
        /*0040*/ 	.byte	0x03, 0x5f
        /*0042*/ 	.short	0x0101


	//----- nvinfo : EIATTR_INT_WARP_WIDE_INSTR_OFFSETS
	.align		4
        /*0044*/ 	.byte	0x04, 0x31
        /*0046*/ 	.short	(.L_1606 - .L_1605)


	//   ....[0]....
.L_1605:
        /*0048*/ 	.word	0x00000190


	//   ....[1]....
        /*004c*/ 	.word	0x000001c0


	//   ....[2]....
        /*0050*/ 	.word	0x00005b90


	//   ....[3]....
        /*0054*/ 	.word	0x00006200


	//   ....[4]....
        /*0058*/ 	.word	0x00006730


	//----- nvinfo : EIATTR_COOP_GROUP_MASK_REGIDS
	.align		4
.L_1606:
        /*005c*/ 	.byte	0x04, 0x29
        /*005e*/ 	.short	(.L_1608 - .L_1607)


	//   ....[0]....
.L_1607:
        /*0060*/ 	.word	0xffffffff


	//   ....[1]....
        /*0064*/ 	.word	0xffffffff


	//   ....[2]....
        /*0068*/ 	.word	0xffffffff


	//   ....[3]....
        /*006c*/ 	.word	0xffffffff


	//   ....[4]....
        /*0070*/ 	.word	0xffffffff


	//   ....[5]....
        /*0074*/ 	.word	0xffffffff


	//   ....[6]....
        /*0078*/ 	.word	0xffffffff


	//   ....[7]....
        /*007c*/ 	.word	0xffffffff


	//   ....[8]....
        /*0080*/ 	.word	0xffffffff


	//   ....[9]....
        /*0084*/ 	.word	0xffffffff


	//   ....[10]....
        /*0088*/ 	.word	0xffffffff


	//   ....[11]....
        /*008c*/ 	.word	0xffffffff


	//   ....[12]....
        /*0090*/ 	.word	0xffffffff


	//   ....[13]....
        /*0094*/ 	.word	0xffffffff


	//   ....[14]....
        /*0098*/ 	.word	0xffffffff


	//   ....[15]....
        /*009c*/ 	.word	0xffffffff


	//   ....[16]....
        /*00a0*/ 	.word	0xffffffff


	//   ....[17]....
        /*00a4*/ 	.word	0x0500000f


	//   ....[18]....
        /*00a8*/ 	.word	0x0500000f


	//   ....[19]....
        /*00ac*/ 	.word	0x0500000f


	//   ....[20]....
        /*00b0*/ 	.word	0x0500000f


	//   ....[21]....
        /*00b4*/ 	.word	0x0500000f


	//   ....[22]....
        /*00b8*/ 	.word	0x0500000f


	//----- nvinfo : EIATTR_COOP_GROUP_INSTR_OFFSETS
	.align		4
.L_1608:
        /*00bc*/ 	.byte	0x04, 0x28
        /*00be*/ 	.short	(.L_1610 - .L_1609)


	//   ....[0]....
.L_1609:
        /*00c0*/ 	.word	0x00000070


	//   ....[1]....
        /*00c4*/ 	.word	0x000001a0


	//   ....[2]....
        /*00c8*/ 	.word	0x000001f0


	//   ....[3]....
        /*00cc*/ 	.word	0x000003e0


	//   ....[4]....
        /*00d0*/ 	.word	0x00000630


	//   ....[5]....
        /*00d4*/ 	.word	0x00001340


	//   ....[6]....
        /*00d8*/ 	.word	0x000048b0


	//   ....[7]....
        /*00dc*/ 	.word	0x00004a30


	//   ....[8]....
        /*00e0*/ 	.word	0x00004d20


	//   ....[9]....
        /*00e4*/ 	.word	0x00004eb0


	//   ....[10]....
        /*00e8*/ 	.word	0x00004fc0


	//   ....[11]....
        /*00ec*/ 	.word	0x00005790


	//   ....[12]....
        /*00f0*/ 	.word	0x00005ac0


	//   ....[13]....
        /*00f4*/ 	.word	0x00005e80


	//   ....[14]....
        /*00f8*/ 	.word	0x00006130


	//   ....[15]....
        /*00fc*/ 	.word	0x000063f0


	//   ....[16]....
        /*0100*/ 	.word	0x00006660


	//   ....[17]....
        /*0104*/ 	.word	0x00008b70


	//   ....[18]....
        /*0108*/ 	.word	0x00008cc0


	//   ....[19]....
        /*010c*/ 	.word	0x00008d30


	//   ....[20]....
        /*0110*/ 	.word	0x00008da0


	//   ....[21]....
        /*0114*/ 	.word	0x00008e10


	//   ....[22]....
        /*0118*/ 	.word	0x00008e80


	//----- nvinfo : EIATTR_REG_RECONFIG
	.align		4
.L_1610:
        /*011c*/ 	.byte	0x01, 0x54
	.zero		2


	//----- nvinfo : EIATTR_SYSCALL_OFFSETS
	.align		4
        /*0120*/ 	.byte	0x04, 0x46
        /*0122*/ 	.short	(.L_1612 - .L_1611)


	//   ....[0]....
.L_1611:
        /*0124*/ 	.word	0x00000f80


	//   ....[1]....
        /*0128*/ 	.word	0x00001070


	//   ....[2]....
        /*012c*/ 	.word	0x000011d0


	//   ....[3]....
        /*0130*/ 	.word	0x000012c0


	//----- nvinfo : EIATTR_MBARRIER_INSTR_OFFSETS
	.align		4
.L_1612:
        /*0134*/ 	.byte	0x04, 0x39
        /*0136*/ 	.short	(.L_1614 - .L_1613)


	//   ....[0]....
.L_1613:
        /*0138*/ 	.word	0x00000290
        /*013c*/ 	.word	0x000000ff
        /*0140*/ 	.word	0x00030800
        /*0144*/ 	.short	0x0100
        /*0146*/ 	.byte	0x06
	.zero		1


	//   ....[1]....
        /*0148*/ 	.word	0x00000390
        /*014c*/ 	.word	0x000000ff
        /*0150*/ 	.word	0x00030810
        /*0154*/ 	.short	0x0100
        /*0156*/ 	.byte	0x08
	.zero		1


	//   ....[2]....
        /*0158*/ 	.word	0x000003a0
        /*015c*/ 	.word	0x000000ff
        /*0160*/ 	.word	0x00030820
        /*0164*/ 	.short	0x0100
        /*0166*/ 	.byte	0x08
	.zero		1


	//   ....[3]....
        /*0168*/ 	.word	0x000003b0
        /*016c*/ 	.word	0x000000ff
        /*0170*/ 	.word	0x00030818
        /*0174*/ 	.short	0x0100
        /*0176*/ 	.byte	0x08
	.zero		1


	//   ....[4]....
        /*0178*/ 	.word	0x000003c0
        /*017c*/ 	.word	0x000000ff
        /*0180*/ 	.word	0x00030828
        /*0184*/ 	.short	0x0100
        /*0186*/ 	.byte	0x08
	.zero		1


	//   ....[5]....
        /*0188*/ 	.word	0x000004f0
        /*018c*/ 	.word	0x000000ff
        /*0190*/ 	.word	0x00030830
        /*0194*/ 	.short	0x0100
        /*0196*/ 	.byte	0x08
	.zero		1


	//   ....[6]....
        /*0198*/ 	.word	0x00000500
        /*019c*/ 	.word	0x000000ff
        /*01a0*/ 	.word	0x00030840
        /*01a4*/ 	.short	0x0100
        /*01a6*/ 	.byte	0x08
	.zero		1


	//   ....[7]....
        /*01a8*/ 	.word	0x00000510
        /*01ac*/ 	.word	0x000000ff
        /*01b0*/ 	.word	0x00030838
        /*01b4*/ 	.short	0x0100
        /*01b6*/ 	.byte	0x08
	.zero		1


	//   ....[8]....
        /*01b8*/ 	.word	0x00000520
        /*01bc*/ 	.word	0x000000ff
        /*01c0*/ 	.word	0x00030848
        /*01c4*/ 	.short	0x0100
        /*01c6*/ 	.byte	0x08
	.zero		1


	//   ....[9]....
        /*01c8*/ 	.word	0x00001380
        /*01cc*/ 	.word	0x000000e4
        /*01d0*/ 	.word	0x00030800
        /*01d4*/ 	.short	0x010a
        /*01d6*/ 	.byte	0x3f
	.zero		1


	//   ....[10]....
        /*01d8*/ 	.word	0x00001420
        /*01dc*/ 	.word	0x000000e4
        /*01e0*/ 	.word	0x00030800
        /*01e4*/ 	.short	0x010a
        /*01e6*/ 	.byte	0x3f
	.zero		1


	//   ....[11]....
        /*01e8*/ 	.word	0x00001b00
        /*01ec*/ 	.word	0x00000000
        /*01f0*/ 	.word	0x00030810
        /*01f4*/ 	.short	0x010a
        /*01f6*/ 	.byte	0x3f
	.zero		1


	//   ....[12]....
        /*01f8*/ 	.word	0x00001b40
        /*01fc*/ 	.word	0x00000000
        /*0200*/ 	.word	0x00030810
        /*0204*/ 	.short	0x010a
        /*0206*/ 	.byte	0x3f
	.zero		1


	//   ....[13]....
        /*0208*/ 	.word	0x00002070
        /*020c*/ 	.word	0x00000000
        /*0210*/ 	.word	0x00030830
        /*0214*/ 	.short	0x010a
        /*0216*/ 	.byte	0x3f
	.zero		1


	//   ....[14]....
        /*0218*/ 	.word	0x000020f0
        /*021c*/ 	.word	0x00000000
        /*0220*/ 	.word	0x00030830
        /*0224*/ 	.short	0x010a
        /*0226*/ 	.byte	0x3f
	.zero		1


	//   ....[15]....
        /*0228*/ 	.word	0x00003ad0
        /*022c*/ 	.word	0x00000006
        /*0230*/ 	.word	0x00000000
        /*0234*/ 	.short	0x0101
        /*0236*/ 	.byte	0x3f
	.zero		1


	//   ....[16]....
        /*0238*/ 	.word	0x00003e00
        /*023c*/ 	.word	0x00000000
        /*0240*/ 	.word	0x00000000
        /*0244*/ 	.short	0x0101
        /*0246*/ 	.byte	0x3f
	.zero		1


	//   ....[17]....
        /*0248*/ 	.word	0x00006e20
        /*024c*/ 	.word	0x00000010
        /*0250*/ 	.word	0x00030820
        /*0254*/ 	.short	0x010a
        /*0256*/ 	.byte	0x3f
	.zero		1


	//   ....[18]....
        /*0258*/ 	.word	0x00007550
        /*025c*/ 	.word	0x00000010
        /*0260*/ 	.word	0x00030840
        /*0264*/ 	.short	0x010a
        /*0266*/ 	.byte	0x3f
	.zero		1


	//   ....[19]....
        /*0268*/ 	.word	0x000077f0
        /*026c*/ 	.word	0x00000010
        /*0270*/ 	.word	0x00030828
        /*0274*/ 	.short	0x010a
        /*0276*/ 	.byte	0x3f
	.zero		1


	//   ....[20]....
        /*0278*/ 	.word	0x00007a90
        /*027c*/ 	.word	0x00000010
        /*0280*/ 	.word	0x00030848
        /*0284*/ 	.short	0x010a
        /*0286*/ 	.byte	0x3f
	.zero		1


	//   ....[21]....
        /*0288*/ 	.word	0x00007ce0
        /*028c*/ 	.word	0x00000010
        /*0290*/ 	.word	0x00030820
        /*0294*/ 	.short	0x010a
        /*0296*/ 	.byte	0x3f
	.zero		1


	//   ....[22]....
        /*0298*/ 	.word	0x00008010
        /*029c*/ 	.word	0x00000010
        /*02a0*/ 	.word	0x00030840
        /*02a4*/ 	.short	0x010a
        /*02a6*/ 	.byte	0x3f
	.zero		1


	//   ....[23]....
        /*02a8*/ 	.word	0x00008280
        /*02ac*/ 	.word	0x00000010
        /*02b0*/ 	.word	0x00030828
        /*02b4*/ 	.short	0x010a
        /*02b6*/ 	.byte	0x3f
	.zero		1


	//   ....[24]....
        /*02b8*/ 	.word	0x000085a0
        /*02bc*/ 	.word	0x00000003
        /*02c0*/ 	.word	0x00030840
        /*02c4*/ 	.short	0x010a
        /*02c6*/ 	.byte	0x3f
	.zero		1


	//   ....[25]....
        /*02c8*/ 	.word	0x000089e0
        /*02cc*/ 	.word	0x00000006
        /*02d0*/ 	.word	0x00000000
        /*02d4*/ 	.short	0x010a
        /*02d6*/ 	.byte	0x3f
	.zero		1


	//   ....[26]....
        /*02d8*/ 	.word	0x00008a40
        /*02dc*/ 	.word	0x00000003
        /*02e0*/ 	.word	0x00000000
        /*02e4*/ 	.short	0x010a
        /*02e6*/ 	.byte	0x3f
	.zero		1


	//   ....[27]....
        /*02e8*/ 	.word	0x00008aa0
        /*02ec*/ 	.word	0x00000000
        /*02f0*/ 	.word	0x00000000
        /*02f4*/ 	.short	0x010a
        /*02f6*/ 	.byte	0x3f
	.zero		1


	//   ....[28]....
        /*02f8*/ 	.word	0x00008ad0
        /*02fc*/ 	.word	0x00000003
        /*0300*/ 	.word	0x00000000
        /*0304*/ 	.short	0x010a
        /*0306*/ 	.byte	0x3f
	.zero		1


	//   ....[29]....
        /*0308*/ 	.word	0x00008ba0
        /*030c*/ 	.word	0x000000e4
        /*0310*/ 	.word	0x00030800
        /*0314*/ 	.short	0x010a
        /*0316*/ 	.byte	0x3f
	.zero		1


	//   ....[30]....
        /*0318*/ 	.word	0x00008bf0
        /*031c*/ 	.word	0x00000000
        /*0320*/ 	.word	0x00030810
        /*0324*/ 	.short	0x010a
        /*0326*/ 	.byte	0x3f
	.zero		1


	//   ....[31]....
        /*0328*/ 	.word	0x00008c40
        /*032c*/ 	.word	0x00000000
        /*0330*/ 	.word	0x00030830
        /*0334*/ 	.short	0x010a
        /*0336*/ 	.byte	0x3f
	.zero		1


	//   ....[32]....
        /*0338*/ 	.word	0x00008ec0
        /*033c*/ 	.word	0x00000010
        /*0340*/ 	.word	0x00030820
        /*0344*/ 	.short	0x010a
        /*0346*/ 	.byte	0x3f
	.zero		1


	//   ....[33]....
        /*0348*/ 	.word	0x00008f10
        /*034c*/ 	.word	0x00000010
        /*0350*/ 	.word	0x00030840
        /*0354*/ 	.short	0x010a
        /*0356*/ 	.byte	0x3f
	.zero		1


	//   ....[34]....
        /*0358*/ 	.word	0x00008f60
        /*035c*/ 	.word	0x00000010
        /*0360*/ 	.word	0x00030828
        /*0364*/ 	.short	0x010a
        /*0366*/ 	.byte	0x3f
	.zero		1


	//   ....[35]....
        /*0368*/ 	.word	0x00008fb0
        /*036c*/ 	.word	0x00000010
        /*0370*/ 	.word	0x00030848
        /*0374*/ 	.short	0x010a
        /*0376*/ 	.byte	0x3f
	.zero		1


	//   ....[36]....
        /*0378*/ 	.word	0x00009010
        /*037c*/ 	.word	0x00000010
        /*0380*/ 	.word	0x00030820
        /*0384*/ 	.short	0x010a
        /*0386*/ 	.byte	0x3f
	.zero		1


	//   ....[37]....
        /*0388*/ 	.word	0x00009060
        /*038c*/ 	.word	0x00000010
        /*0390*/ 	.word	0x00030840
        /*0394*/ 	.short	0x010a
        /*0396*/ 	.byte	0x3f
	.zero		1


	//   ....[38]....
        /*0398*/ 	.word	0x000090b0
        /*039c*/ 	.word	0x00000010
        /*03a0*/ 	.word	0x00030828
        /*03a4*/ 	.short	0x010a
        /*03a6*/ 	.byte	0x3f
	.zero		1


	//   ....[39]....
        /*03a8*/ 	.word	0x00009100
        /*03ac*/ 	.word	0x00000003
        /*03b0*/ 	.word	0x00030840
        /*03b4*/ 	.short	0x010a
        /*03b6*/ 	.byte	0x3f
	.zero		1


	//   ....[40]....
        /*03b8*/ 	.word	0x000091d0
        /*03bc*/ 	.word	0x00000006
        /*03c0*/ 	.word	0x00000000
        /*03c4*/ 	.short	0x010a
        /*03c6*/ 	.byte	0x3f
	.zero		1


	//   ....[41]....
        /*03c8*/ 	.word	0x00009220
        /*03cc*/ 	.word	0x00000003
        /*03d0*/ 	.word	0x00000000
        /*03d4*/ 	.short	0x010a
        /*03d6*/ 	.byte	0x3f
	.zero		1


	//   ....[42]....
        /*03d8*/ 	.word	0x00009270
        /*03dc*/ 	.word	0x00000000
        /*03e0*/ 	.word	0x00000000
        /*03e4*/ 	.short	0x010a
        /*03e6*/ 	.byte	0x3f
	.zero		1


	//----- nvinfo : EIATTR_NUM_MBARRIERS
	.align		4
.L_1614:
        /*03e8*/ 	.byte	0x03, 0x38
        /*03ea*/ 	.short	0x0009


	//----- nvinfo : EIATTR_EXIT_INSTR_OFFSETS
	.align		4
        /*03ec*/ 	.byte	0x04, 0x1c
        /*03ee*/ 	.short	(.L_1616 - .L_1615)


	//   ....[0]....
.L_1615:
        /*03f0*/ 	.word	0x00008b20


	//----- nvinfo : EIATTR_MAX_THREADS
	.align		4
.L_1616:
        /*03f4*/ 	.byte	0x04, 0x05
        /*03f6*/ 	.short	(.L_1618 - .L_1617)
.L_1617:
        /*03f8*/ 	.word	0x00000180
        /*03fc*/ 	.word	0x00000001
        /*0400*/ 	.word	0x00000001


	//----- nvinfo : EIATTR_CRS_STACK_SIZE
	.align		4
.L_1618:
        /*0404*/ 	.byte	0x04, 0x1e
        /*0406*/ 	.short	(.L_1620 - .L_1619)
.L_1619:
        /*0408*/ 	.word	0x00000000


	//----- nvinfo : EIATTR_CBANK_PARAM_SIZE
	.align		4
.L_1620:
        /*040c*/ 	.byte	0x03, 0x19
        /*040e*/ 	.short	0x0770


	//----- nvinfo : EIATTR_PARAM_CBANK
	.align		4
        /*0410*/ 	.byte	0x04, 0x0a
        /*0412*/ 	.short	(.L_1622 - .L_1621)
	.align		4
.L_1621:
        /*0414*/ 	.word	index@(.nv.constant0._ZN7cutlass13device_kernelIN5flash11enable_sm90INS1_16FlashAttnBwdSm90INS1_25CollectiveMainloopBwdSm90ILi2ELi2ELi2EN4cute5tupleIJNS5_1CILi1EEES8_S8_EEENS6_IJNS7_ILi64EEENS7_ILi128EEESB_EEENS_6half_tEfNS_4arch4Sm90ELb1ELb0ELb0ELb0ELb1ELb1ELb0ELb0ELi2ELi1ELi2ELi1ELb0EEENS1_24CollectiveEpilogueBwdGQAISC_fSF_Li256ELb0ELb1EEENS1_25SingleTileBwdLPTSchedulerILb0ELi128ELb1EEEEEEEEEvNT_6ParamsE)
        /*0418*/ 	.short	0x0210
        /*041a*/ 	.short	0x0770


	//----- nvinfo : EIATTR_SW_WAR
	.align		4
.L_1622:
        /*041c*/ 	.byte	0x04, 0x36
        /*041e*/ 	.short	(.L_1624 - .L_1623)
.L_1623:
        /*0420*/ 	.word	0x00000008
.L_1624:


//--------------------- .nv.info._ZN7cutlass13device_kernelIN5flash22FlashAttnBwdPreprocessIN4cute5tupleIJNS3_1CILi64EEENS5_ILi128EEEEEENS_6half_tEfNS_4arch4Sm90ELb1ELb0EEEEEvNT_6ParamsE --------------------------
	.section	.nv.info._ZN7cutlass13device_kernelIN5flash22FlashAttnBwdPreprocessIN4cute5tupleIJNS3_1CILi64EEENS5_ILi128EEEEEENS_6half_tEfNS_4arch4Sm90ELb1ELb0EEEEEvNT_6ParamsE,"",@"SHT_CUDA_INFO"
	.sectionflags	@""
	.align	4


	//----- nvinfo : EIATTR_CUDA_API_VERSION
	.align		4
        /*0000*/ 	.byte	0x04, 0x37
        /*0002*/ 	.short	(.L_1626 - .L_1625)
.L_1625:
        /*0004*/ 	.word	0x00000082


	//----- nvinfo : EIATTR_KPARAM_INFO
	.align		4
.L_1626:
        /*0008*/ 	.byte	0x04, 0x17
        /*000a*/ 	.short	(.L_1628 - .L_1627)
.L_1627:
        /*000c*/ 	.word	0x00000000
        /*0010*/ 	.short	0x0000
        /*0012*/ 	.short	0x0000
        /*0014*/ 	.byte	0x00, 0xf0, 0xc1, 0x03


	//----- nvinfo : EIATTR_SPARSE_MMA_MASK
	.align		4
.L_1628:
        /*0018*/ 	.byte	0x03, 0x50
        /*001a*/ 	.short	0x0000


	//----- nvinfo : EIATTR_MAXREG_COUNT
	.align		4
        /*001c*/ 	.byte	0x03, 0x1b
        /*001e*/ 	.short	0x0080


	//----- nvinfo : EIATTR_MERCURY_ISA_VERSION
	.align		4
        /*0020*/ 	.byte	0x03, 0x5f
        /*0022*/ 	.short	0x0101


	//----- nvinfo : EIATTR_COOP_GROUP_MASK_REGIDS
	.align		4
        /*0024*/ 	.byte	0x04, 0x29
        /*0026*/ 	.short	(.L_1630 - .L_1629)


	//   ....[0]....
.L_1629:
        /*0028*/ 	.word	0xffffffff


	//   ....[1]....
        /*002c*/ 	.word	0xffffffff


	//   ....[2]....
        /*0030*/ 	.word	0xffffffff


	//   ....[3]....
        /*0034*/ 	.word	0xffffffff


	//   ....[4]....
        /*0038*/ 	.word	0xffffffff


	//   ....[5]....
        /*003c*/ 	.word	0xffffffff


	//   ....[6]....
        /*0040*/ 	.word	0xffffffff


	//   ....[7]....
        /*0044*/ 	.word	0xffffffff


	//   ....[8]....
        /*0048*/ 	.word	0xffffffff


	//   ....[9]....
        /*004c*/ 	.word	0xffffffff


	//   ....[10]....
        /*0050*/ 	.word	0xffffffff


	//   ....[11]....
        /*0054*/ 	.word	0xffffffff


	//   ....[12]....
        /*0058*/ 	.word	0xffffffff


	//   ....[13]....
        /*005c*/ 	.word	0xffffffff


	//   ....[14]....
        /*0060*/ 	.word	0xffffffff


	//   ....[15]....
        /*0064*/ 	.word	0xffffffff


	//----- nvinfo : EIATTR_COOP_GROUP_INSTR_OFFSETS
	.align		4
.L_1630:
        /*0068*/ 	.byte	0x04, 0x28
        /*006a*/ 	.short	(.L_1632 - .L_1631)


	//   ....[0]....
.L_1631:
        /*006c*/ 	.word	0x00001120


	//   ....[1]....
        /*0070*/ 	.word	0x00001130


	//   ....[2]....
        /*0074*/ 	.word	0x00001140


	//   ....[3]....
        /*0078*/ 	.word	0x00001150


	//   ....[4]....
        /*007c*/ 	.word	0x000011a0


	//   ....[5]....
        /*0080*/ 	.word	0x000011b0


	//   ....[6]....
        /*0084*/ 	.word	0x000011c0


	//   ....[7]....
        /*0088*/ 	.word	0x000011d0


	//   ....[8]....
        /*008c*/ 	.word	0x00001220


	//   ....[9]....
        /*0090*/ 	.word	0x00001230


	//   ....[10]....
        /*0094*/ 	.word	0x00001240


	//   ....[11]....
        /*0098*/ 	.word	0x00001250


	//   ....[12]....
        /*009c*/ 	.word	0x000012a0


	//   ....[13]....
        /*00a0*/ 	.word	0x000012c0


	//   ....[14]....
        /*00a4*/ 	.word	0x000012d0


	//   ....[15]....
        /*00a8*/ 	.word	0x000012f0


	//----- nvinfo : EIATTR_EXIT_INSTR_OFFSETS
	.align		4
.L_1632:
        /*00ac*/ 	.byte	0x04, 0x1c
        /*00ae*/ 	.short	(.L_1634 - .L_1633)


	//   ....[0]....
.L_1633:
        /*00b0*/ 	.word	0x000018b0


	//   ....[1]....
        /*00b4*/ 	.word	0x00001930


	//----- nvinfo : EIATTR_MAX_THREADS
	.align		4
.L_1634:
        /*00b8*/ 	.byte	0x04, 0x05
        /*00ba*/ 	.short	(.L_1636 - .L_1635)
.L_1635:
        /*00bc*/ 	.word	0x00000100
        /*00c0*/ 	.word	0x00000001
        /*00c4*/ 	.word	0x00000001


	//----- nvinfo : EIATTR_CRS_STACK_SIZE
	.align		4
.L_1636:
        /*00c8*/ 	.byte	0x04, 0x1e
        /*00ca*/ 	.short	(.L_1638 - .L_1637)
.L_1637:
        /*00cc*/ 	.word	0x00000000


	//----- nvinfo : EIATTR_CBANK_PARAM_SIZE
	.align		4
.L_1638:
        /*00d0*/ 	.byte	0x03, 0x19
        /*00d2*/ 	.short	0x00f0


	//----- nvinfo : EIATTR_PARAM_CBANK
	.align		4
        /*00d4*/ 	.byte	0x04, 0x0a
        /*00d6*/ 	.short	(.L_1640 - .L_1639)
	.align		4
.L_1639:
        /*00d8*/ 	.word	index@(.nv.constant0._ZN7cutlass13device_kernelIN5flash22FlashAttnBwdPreprocessIN4cute5tupleIJNS3_1CILi64EEENS5_ILi128EEEEEENS_6half_tEfNS_4arch4Sm90ELb1ELb0EEEEEvNT_6ParamsE)
        /*00dc*/ 	.short	0x0210
        /*00de*/ 	.short	0x00f0


	//----- nvinfo : EIATTR_SW_WAR
	.align		4
.L_1640:
        /*00e0*/ 	.byte	0x04, 0x36
        /*00e2*/ 	.short	(.L_1642 - .L_1641)
.L_1641:
        /*00e4*/ 	.word	0x00000008
.L_1642:


//--------------------- .nv.info._ZN7cutlass13device_kernelIN5flash11enable_sm90INS1_16FlashAttnBwdSm90INS1_25CollectiveMainloopBwdSm90ILi2ELi2ELi2EN4cute5tupleIJNS5_1CILi1EEES8_S8_EEENS6_IJNS7_ILi64EEENS7_ILi128EEESB_EEENS_6half_tEfNS_4arch4Sm90ELb1ELb0ELb0ELb1ELb0ELb1ELb0ELb0ELi2ELi1ELi2ELi1ELb0EEENS1_21CollectiveEpilogueBwdISC_SD_SF_Li256ELb1ELb0ELi1EEENS1_25SingleTileBwdLPTSchedulerILb1ELi128ELb0EEEEEEEEEvNT_6ParamsE --------------------------
	.section	.nv.info._ZN7cutlass13device_kernelIN5flash11enable_sm90INS1_16FlashAttnBwdSm90INS1_25CollectiveMainloopBwdSm90ILi2ELi2ELi2EN4cute5tupleIJNS5_1CILi1EEES8_S8_EEENS6_IJNS7_ILi64EEENS7_ILi128EEESB_EEENS_6half_tEfNS_4arch4Sm90ELb1ELb0ELb0ELb1ELb0ELb1ELb0ELb0ELi2ELi1ELi2ELi1ELb0EEENS1_21CollectiveEpilogueBwdISC_SD_SF_Li256ELb1ELb0ELi1EEENS1_25SingleTileBwdLPTSchedulerILb1ELi128ELb0EEEEEEEEEvNT_6ParamsE,"",@"SHT_CUDA_INFO"
	.sectionflags	@""
	.align	4


	//----- nvinfo : EIATTR_CUDA_API_VERSION
	.align		4
        /*0000*/ 	.byte	0x04, 0x37
        /*0002*/ 	.short	(.L_1644 - .L_1643)
.L_1643:
        /*0004*/ 	.word	0x00000082


	//----- nvinfo : EIATTR_KPARAM_INFO
	.align		4
.L_1644:
        /*0008*/ 	.byte	0x04, 0x17
        /*000a*/ 	.short	(.L_1646 - .L_1645)
.L_1645:
        /*000c*/ 	.word	0x00000000
        /*0010*/ 	.short	0x0000
        /*0012*/ 	.short	0x0070
        /*0014*/ 	.byte	0x00, 0xf0, 0x01, 0x1a


	//----- nvinfo : EIATTR_SPARSE_MMA_MASK
	.align		4
.L_1646:
        /*0018*/ 	.byte	0x03, 0x50
        /*001a*/ 	.short	0x0000


	//----- nvinfo : EIATTR_MAXREG_COUNT
	.align		4
        /*001c*/ 	.byte	0x03, 0x1b
        /*001e*/ 	.short	0x00a8


	//----- nvinfo : EIATTR_NUM_BARRIERS
	.align		4
        /*0020*/ 	.byte	0x02, 0x4c
        /*0022*/ 	.byte	0x10
	.zero		1


	//----- nvinfo : EIATTR_EXTERNS
	.align		4
        /*0024*/ 	.byte	0x04, 0x0f
        /*0026*/ 	.short	(.L_1648 - .L_1647)


	//   ....[0]....
	.align		4
.L_1647:
        /*0028*/ 	.word	index@(__assertfail)


	//----- nvinfo : EIATTR_ANNOTATIONS
	.align		4
.L_1648:
        /*002c*/ 	.byte	0x04, 0x55
        /*002e*/ 	.short	(.L_1650 - .L_1649)


	//   ....[0]....
.L_1649:
        /*0030*/ 	.word	0x00000001
        /*0034*/ 	.byte	0xb0, 0xa2, 0x00, 0x00, 0x01, 0x00, 0x00, 0x00, 0xb0, 0xa5, 0x00, 0x00, 0x01, 0x00, 0x00, 0x00
        /*0044*/ 	.byte	0x10, 0xb1, 0x00, 0x00, 0x01, 0x00, 0x00, 0x00, 0x30, 0xb1, 0x00, 0x00, 0x01, 0x00, 0x00, 0x00
        /*0054*/ 	.byte	0xa0, 0xb4, 0x00, 0x00


	//----- nvinfo : EIATTR_MERCURY_ISA_VERSION
	.align		4
.L_1650:
        /*0058*/ 	.byte	0x03, 0x5f
        /*005a*/ 	.short	0x0101


	//----- nvinfo : EIATTR_INT_WARP_WIDE_INSTR_OFFSETS
	.align		4
        /*005c*/ 	.byte	0x04, 0x31
        /*005e*/ 	.short	(.L_1652 - .L_1651)


	//   ....[0]....
.L_1651:
        /*0060*/ 	.word	0x00000190


	//   ....[1]....
        /*0064*/ 	.word	0x000001c0


	//----- nvinfo : EIATTR_COOP_GROUP_MASK_REGIDS
	.align		4
.L_1652:
        /*0068*/ 	.byte	0x04, 0x29
        /*006a*/ 	.short	(.L_1654 - .L_1653)


	//   ....[0]....
.L_1653:
        /*006c*/ 	.word	0xffffffff


	//   ....[1]....
        /*0070*/ 	.word	0xffffffff


	//   ....[2]....
        /*0074*/ 	.word	0xffffffff


	//   ....[3]....
        /*0078*/ 	.word	0xffffffff


	//   ....[4]....
        /*007c*/ 	.word	0xffffffff


	//   ....[5]....
        /*0080*/ 	.word	0xffffffff


	//   ....[6]....
        /*0084*/ 	.word	0xffffffff


	//   ....[7]....
        /*0088*/ 	.word	0x0500000f


	//----- nvinfo : EIATTR_COOP_GROUP_INSTR_OFFSETS
	.align		4
.L_1654:
        /*008c*/ 	.byte	0x04, 0x28
        /*008e*/ 	.short	(.L_1656 - .L_1655)


	//   ....[0]....
.L_1655:
        /*0090*/ 	.word	0x00000070


	//   ....[1]....
        /*0094*/ 	.word	0x000001a0


	//   ....[2]....
        /*0098*/ 	.word	0x000001f0


	//   ....[3]....
        /*009c*/ 	.word	0x000003e0


	//   ....[4]....
        /*00a0*/ 	.word	0x00000630


	//   ....[5]....
        /*00a4*/ 	.word	0x00001840


	//   ....[6]....
        /*00a8*/ 	.word	0x00007de0


	//   ....[7]....
        /*00ac*/ 	.word	0x0000bcf0


	//----- nvinfo : EIATTR_REG_RECONFIG
	.align		4
.L_1656:
        /*00b0*/ 	.byte	0x01, 0x54
	.zero		2


	//----- nvinfo : EIATTR_SYSCALL_OFFSETS
	.align		4
        /*00b4*/ 	.byte	0x04, 0x46
        /*00b6*/ 	.short	(.L_1658 - .L_1657)


	//   ....[0]....
.L_1657:
        /*00b8*/ 	.word	0x00001480


	//   ....[1]....
        /*00bc*/ 	.word	0x00001570


	//   ....[2]....
        /*00c0*/ 	.word	0x000016d0


	//   ....[3]....
        /*00c4*/ 	.word	0x000017c0


	//----- nvinfo : EIATTR_MBARRIER_INSTR_OFFSETS
	.align		4
.L_1658:
        /*00c8*/ 	.byte	0x04, 0x39
        /*00ca*/ 	.short	(.L_1660 - .L_1659)


	//   ....[0]....
.L_1659:
        /*00cc*/ 	.word	0x00000290
        /*00d0*/ 	.word	0x000000ff
        /*00d4*/ 	.word	0x00030800
        /*00d8*/ 	.short	0x0100
        /*00da*/ 	.byte	0x06
	.zero		1


	//   ....[1]....
        /*00dc*/ 	.word	0x00000390
        /*00e0*/ 	.word	0x000000ff
        /*00e4*/ 	.word	0x00030810
        /*00e8*/ 	.short	0x0100
        /*00ea*/ 	.byte	0x08
	.zero		1


	//   ....[2]....
        /*00ec*/ 	.word	0x000003a0
        /*00f0*/ 	.word	0x000000ff
        /*00f4*/ 	.word	0x00030820
        /*00f8*/ 	.short	0x0100
        /*00fa*/ 	.byte	0x08
	.zero		1


	//   ....[3]....
        /*00fc*/ 	.word	0x000003b0
        /*0100*/ 	.word	0x000000ff
        /*0104*/ 	.word	0x00030818
        /*0108*/ 	.short	0x0100
        /*010a*/ 	.byte	0x08
	.zero		1


	//   ....[4]....
        /*010c*/ 	.word	0x000003c0
        /*0110*/ 	.word	0x000000ff
        /*0114*/ 	.word	0x00030828
        /*0118*/ 	.short	0x0100
        /*011a*/ 	.byte	0x08
	.zero		1


	//   ....[5]....
        /*011c*/ 	.word	0x000004f0
        /*0120*/ 	.word	0x000000ff
        /*0124*/ 	.word	0x00030830
        /*0128*/ 	.short	0x0100
        /*012a*/ 	.byte	0x08
	.zero		1


	//   ....[6]....
        /*012c*/ 	.word	0x00000500
        /*0130*/ 	.word	0x000000ff
        /*0134*/ 	.word	0x00030840
        /*0138*/ 	.short	0x0100
        /*013a*/ 	.byte	0x08
	.zero		1


	//   ....[7]....
        /*013c*/ 	.word	0x00000510
        /*0140*/ 	.word	0x000000ff
        /*0144*/ 	.word	0x00030838
        /*0148*/ 	.short	0x0100
        /*014a*/ 	.byte	0x08
	.zero		1


	//   ....[8]....
        /*014c*/ 	.word	0x00000520
        /*0150*/ 	.word	0x000000ff
        /*0154*/ 	.word	0x00030848
        /*0158*/ 	.short	0x0100
        /*015a*/ 	.byte	0x08
	.zero		1


	//   ....[9]....
        /*015c*/ 	.word	0x00001880
        /*0160*/ 	.word	0x000000e4
        /*0164*/ 	.word	0x00030800
        /*0168*/ 	.short	0x010a
        /*016a*/ 	.byte	0x3f
	.zero		1


	//   ....[10]....
        /*016c*/ 	.word	0x00001920
        /*0170*/ 	.word	0x000000e4
        /*0174*/ 	.word	0x00030800
        /*0178*/ 	.short	0x010a
        /*017a*/ 	.byte	0x3f
	.zero		1


	//   ....[11]....
        /*017c*/ 	.word	0x00001ff0
        /*0180*/ 	.word	0x00000000
        /*0184*/ 	.word	0x00030810
        /*0188*/ 	.short	0x010a
        /*018a*/ 	.byte	0x3f
	.zero		1


	//   ....[12]....
        /*018c*/ 	.word	0x00002030
        /*0190*/ 	.word	0x00000000
        /*0194*/ 	.word	0x00030810
        /*0198*/ 	.short	0x010a
        /*019a*/ 	.byte	0x3f
	.zero		1


	//   ....[13]....
        /*019c*/ 	.word	0x00002560
        /*01a0*/ 	.word	0x00000000
        /*01a4*/ 	.word	0x00030830
        /*01a8*/ 	.short	0x010a
        /*01aa*/ 	.byte	0x3f
	.zero		1


	//   ....[14]....
        /*01ac*/ 	.word	0x000025e0
        /*01b0*/ 	.word	0x00000000
        /*01b4*/ 	.word	0x00030830
        /*01b8*/ 	.short	0x010a
        /*01ba*/ 	.byte	0x3f
	.zero		1


	//   ....[15]....
        /*01bc*/ 	.word	0x00003fb0
        /*01c0*/ 	.word	0x00000006
        /*01c4*/ 	.word	0x00000000
        /*01c8*/ 	.short	0x0101
        /*01ca*/ 	.byte	0x3f
	.zero		1


	//   ....[16]....
        /*01cc*/ 	.word	0x000042e0
        /*01d0*/ 	.word	0x00000000
        /*01d4*/ 	.word	0x00000000
        /*01d8*/ 	.short	0x0101
        /*01da*/ 	.byte	0x3f
	.zero		1


	//   ....[17]....
        /*01dc*/ 	.word	0x00009f30
        /*01e0*/ 	.word	0x0000000f
        /*01e4*/ 	.word	0x00030820
        /*01e8*/ 	.short	0x010a
        /*01ea*/ 	.byte	0x3f
	.zero		1


	//   ....[18]....
        /*01ec*/ 	.word	0x0000a610
        /*01f0*/ 	.word	0x0000000f
        /*01f4*/ 	.word	0x00030840
        /*01f8*/ 	.short	0x010a
        /*01fa*/ 	.byte	0x3f
	.zero		1


	//   ....[19]....
        /*01fc*/ 	.word	0x0000a8e0
        /*0200*/ 	.word	0x0000000f
        /*0204*/ 	.word	0x00030828
        /*0208*/ 	.short	0x010a
        /*020a*/ 	.byte	0x3f
	.zero		1


	//   ....[20]....
        /*020c*/ 	.word	0x0000abb0
        /*0210*/ 	.word	0x0000000f
        /*0214*/ 	.word	0x00030848
        /*0218*/ 	.short	0x010a
        /*021a*/ 	.byte	0x3f
	.zero		1


	//   ....[21]....
        /*021c*/ 	.word	0x0000ae20
        /*0220*/ 	.word	0x0000000f
        /*0224*/ 	.word	0x00030820
        /*0228*/ 	.short	0x010a
        /*022a*/ 	.byte	0x3f
	.zero		1


	//   ....[22]....
        /*022c*/ 	.word	0x0000b160
        /*0230*/ 	.word	0x0000000f
        /*0234*/ 	.word	0x00030840
        /*0238*/ 	.short	0x010a
        /*023a*/ 	.byte	0x3f
	.zero		1


	//   ....[23]....
        /*023c*/ 	.word	0x0000b400
        /*0240*/ 	.word	0x0000000f
        /*0244*/ 	.word	0x00030828
        /*0248*/ 	.short	0x010a
        /*024a*/ 	.byte	0x3f
	.zero		1


	//   ....[24]....
        /*024c*/ 	.word	0x0000b710
        /*0250*/ 	.word	0x00000003
        /*0254*/ 	.word	0x00030840
        /*0258*/ 	.short	0x010a
        /*025a*/ 	.byte	0x3f
	.zero		1


	//   ....[25]....
        /*025c*/ 	.word	0x0000bb70
        /*0260*/ 	.word	0x00000007
        /*0264*/ 	.word	0x00000000
        /*0268*/ 	.short	0x010a
        /*026a*/ 	.byte	0x3f
	.zero		1


	//   ....[26]....
        /*026c*/ 	.word	0x0000bbc0
        /*0270*/ 	.word	0x00000003
        /*0274*/ 	.word	0x00000000
        /*0278*/ 	.short	0x010a
        /*027a*/ 	.byte	0x3f
	.zero		1


	//   ....[27]....
        /*027c*/ 	.word	0x0000bc20
        /*0280*/ 	.word	0x00000005
        /*0284*/ 	.word	0x00000000
        /*0288*/ 	.short	0x010a
        /*028a*/ 	.byte	0x3f
	.zero		1


	//   ....[28]....
        /*028c*/ 	.word	0x0000bc50
        /*0290*/ 	.word	0x00000003
        /*0294*/ 	.word	0x00000000
        /*0298*/ 	.short	0x010a
        /*029a*/ 	.byte	0x3f
	.zero		1


	//   ....[29]....
        /*029c*/ 	.word	0x0000bd20
        /*02a0*/ 	.word	0x000000e4
        /*02a4*/ 	.word	0x00030800
        /*02a8*/ 	.short	0x010a
        /*02aa*/ 	.byte	0x3f
	.zero		1


	//   ....[30]....
        /*02ac*/ 	.word	0x0000bd70
        /*02b0*/ 	.word	0x00000000
        /*02b4*/ 	.word	0x00030810
        /*02b8*/ 	.short	0x010a
        /*02ba*/ 	.byte	0x3f
	.zero		1


	//   ....[31]....
        /*02bc*/ 	.word	0x0000bdc0
        /*02c0*/ 	.word	0x00000000
        /*02c4*/ 	.word	0x00030830
        /*02c8*/ 	.short	0x010a
        /*02ca*/ 	.byte	0x3f
	.zero		1


	//   ....[32]....
        /*02cc*/ 	.word	0x0000be10
        /*02d0*/ 	.word	0x0000000f
        /*02d4*/ 	.word	0x00030820
        /*02d8*/ 	.short	0x010a
        /*02da*/ 	.byte	0x3f
	.zero		1


	//   ....[33]....
        /*02dc*/ 	.word	0x0000be60
        /*02e0*/ 	.word	0x0000000f
        /*02e4*/ 	.word	0x00030840
        /*02e8*/ 	.short	0x010a
        /*02ea*/ 	.byte	0x3f
	.zero		1


	//   ....[34]....
        /*02ec*/ 	.word	0x0000beb0
        /*02f0*/ 	.word	0x0000000f
        /*02f4*/ 	.word	0x00030828
        /*02f8*/ 	.short	0x010a
        /*02fa*/ 	.byte	0x3f
	.zero		1


	//   ....[35]....
        /*02fc*/ 	.word	0x0000bf00
        /*0300*/ 	.word	0x0000000f
        /*0304*/ 	.word	0x00030848
        /*0308*/ 	.short	0x010a
        /*030a*/ 	.byte	0x3f
	.zero		1


	//   ....[36]....
        /*030c*/ 	.word	0x0000bf60
        /*0310*/ 	.word	0x0000000f
        /*0314*/ 	.word	0x00030820
        /*0318*/ 	.short	0x010a
        /*031a*/ 	.byte	0x3f
	.zero		1


	//   ....[37]....
        /*031c*/ 	.word	0x0000bfb0
        /*0320*/ 	.word	0x0000000f
        /*0324*/ 	.word	0x00030840
        /*0328*/ 	.short	0x010a
        /*032a*/ 	.byte	0x3f
	.zero		1


	//   ....[38]....
        /*032c*/ 	.word	0x0000c000
        /*0330*/ 	.word	0x0000000f
        /*0334*/ 	.word	0x00030828
        /*0338*/ 	.short	0x010a
        /*033a*/ 	.byte	0x3f
	.zero		1


	//   ....[39]....
        /*033c*/ 	.word	0x0000c050
        /*0340*/ 	.word	0x00000003
        /*0344*/ 	.word	0x00030840
        /*0348*/ 	.short	0x010a
        /*034a*/ 	.byte	0x3f
	.zero		1


	//   ....[40]....
        /*034c*/ 	.word	0x0000c120
        /*0350*/ 	.word	0x00000007
        /*0354*/ 	.word	0x00000000
        /*0358*/ 	.short	0x010a
        /*035a*/ 	.byte	0x3f
	.zero		1


	//   ....[41]....
        /*035c*/ 	.word	0x0000c170
        /*0360*/ 	.word	0x00000003
        /*0364*/ 	.word	0x00000000
        /*0368*/ 	.short	0x010a
        /*036a*/ 	.byte	0x3f
	.zero		1


	//   ....[42]....
        /*036c*/ 	.word	0x0000c1c0
        /*0370*/ 	.word	0x00000005
        /*0374*/ 	.word	0x00000000
        /*0378*/ 	.short	0x010a
        /*037a*/ 	.byte	0x3f
	.zero		1


	//----- nvinfo : EIATTR_NUM_MBARRIERS
	.align		4
.L_1660:
        /*037c*/ 	.byte	0x03, 0x38
        /*037e*/ 	.short	0x0009


	//----- nvinfo : EIATTR_EXIT_INSTR_OFFSETS
	.align		4
        /*0380*/ 	.byte	0x04, 0x1c
        /*0382*/ 	.short	(.L_1662 - .L_1661)


	//   ....[0]....
.L_1661:
        /*0384*/ 	.word	0x0000bca0


	//----- nvinfo : EIATTR_MAX_THREADS
	.align		4
.L_1662:
        /*0388*/ 	.byte	0x04, 0x05
        /*038a*/ 	.short	(.L_1664 - .L_1663)
.L_1663:
        /*038c*/ 	.word	0x00000180
        /*0390*/ 	.word	0x00000001
        /*0394*/ 	.word	0x00000001


	//----- nvinfo : EIATTR_CRS_STACK_SIZE
	.align		4
.L_1664:
        /*0398*/ 	.byte	0x04, 0x1e
        /*039a*/ 	.short	(.L_1666 - .L_1665)
.L_1665:
        /*039c*/ 	.word	0x00000000


	//----- nvinfo : EIATTR_CBANK_PARAM_SIZE
	.align		4
.L_1666:
        /*03a0*/ 	.byte	0x03, 0x19
        /*03a2*/ 	.short	0x06f0


	//----- nvinfo : EIATTR_PARAM_CBANK
	.align		4
        /*03a4*/ 	.byte	0x04, 0x0a
        /*03a6*/ 	.short	(.L_1668 - .L_1667)
	.align		4
.L_1667:
        /*03a8*/ 	.word	index@(.nv.constant0._ZN7cutlass13device_kernelIN5flash11enable_sm90INS1_16FlashAttnBwdSm90INS1_25CollectiveMainloopBwdSm90ILi2ELi2ELi2EN4cute5tupleIJNS5_1CILi1EEES8_S8_EEENS6_IJNS7_ILi64EEENS7_ILi128EEESB_EEENS_6half_tEfNS_4arch4Sm90ELb1ELb0ELb0ELb1ELb0ELb1ELb0ELb0ELi2ELi1ELi2ELi1ELb0EEENS1_21CollectiveEpilogueBwdISC_SD_SF_Li256ELb1ELb0ELi1EEENS1_25SingleTileBwdLPTSchedulerILb1ELi128ELb0EEEEEEEEEvNT_6ParamsE)
        /*03ac*/ 	.short	0x0210
        /*03ae*/ 	.short	0x06f0


	//----- nvinfo : EIATTR_SW_WAR
	.align		4
.L_1668:
        /*03b0*/ 	.byte	0x04, 0x36
        /*03b2*/ 	.short	(.L_1670 - .L_1669)
.L_1669:
        /*03b4*/ 	.word	0x00000008
.L_1670:


//--------------------- .nv.info._ZN7cutlass13device_kernelIN5flash11enable_sm90INS1_16FlashAttnBwdSm90INS1_25CollectiveMainloopBwdSm90ILi2ELi2ELi2EN4cute5tupleIJNS5_1CILi1EEES8_S8_EEENS6_IJNS7_ILi64EEENS7_ILi128EEESB_EEENS_6half_tEfNS_4arch4Sm90ELb1ELb0ELb0ELb1ELb1ELb1ELb0ELb0ELi2ELi1ELi2ELi1ELb0EEENS1_21CollectiveEpilogueBwdISC_SD_SF_Li256ELb1ELb0ELi1EEENS1_25SingleTileBwdLPTSchedulerILb1ELi128ELb1EEEEEEEEEvNT_6ParamsE --------------------------
	.section	.nv.info._ZN7cutlass13device_kernelIN5flash11enable_sm90INS1_16FlashAttnBwdSm90INS1_25CollectiveMainloopBwdSm90ILi2ELi2ELi2EN4cute5tupleIJNS5_1CILi1EEES8_S8_EEENS6_IJNS7_ILi64EEENS7_ILi128EEESB_EEENS_6half_tEfNS_4arch4Sm90ELb1ELb0ELb0ELb1ELb1ELb1ELb0ELb0ELi2ELi1ELi2ELi1ELb0EEENS1_21CollectiveEpilogueBwdISC_SD_SF_Li256ELb1ELb0ELi1EEENS1_25SingleTileBwdLPTSchedulerILb1ELi128ELb1EEEEEEEEEvNT_6ParamsE,"",@"SHT_CUDA_INFO"
	.sectionflags	@""
	.align	4


	//----- nvinfo : EIATTR_CUDA_API_VERSION
	.align		4
        /*0000*/ 	.byte	0x04, 0x37
        /*0002*/ 	.short	(.L_1672 - .L_1671)
.L_1671:
        /*0004*/ 	.word	0x00000082


	//----- nvinfo : EIATTR_KPARAM_INFO
	.align		4
.L_1672:
        /*0008*/ 	.byte	0x04, 0x17
        /*000a*/ 	.short	(.L_1674 - .L_1673)
.L_1673:
        /*000c*/ 	.word	0x00000000
        /*0010*/ 	.short	0x0000
        /*0012*/ 	.short	0x0070
        /*0014*/ 	.byte	0x00, 0xf0, 0x01, 0x1a


	//----- nvinfo : EIATTR_SPARSE_MMA_MASK
	.align		4
.L_1674:
        /*0018*/ 	.byte	0x03, 0x50
        /*001a*/ 	.short	0x0000


	//----- nvinfo : EIATTR_MAXREG_COUNT
	.align		4
        /*001c*/ 	.byte	0x03, 0x1b
        /*001e*/ 	.short	0x00a8


	//----- nvinfo : EIATTR_NUM_BARRIERS
	.align		4
        /*0020*/ 	.byte	0x02, 0x4c
        /*0022*/ 	.byte	0x10
	.zero		1


	//----- nvinfo : EIATTR_EXTERNS
	.align		4
        /*0024*/ 	.byte	0x04, 0x0f
        /*0026*/ 	.short	(.L_1676 - .L_1675)


	//   ....[0]....
	.align		4
.L_1675:
        /*0028*/ 	.word	index@(__assertfail)


	//----- nvinfo : EIATTR_ANNOTATIONS
	.align		4
.L_1676:
        /*002c*/ 	.byte	0x04, 0x55
        /*002e*/ 	.short	(.L_1678 - .L_1677)


	//   ....[0]....
.L_1677:
        /*0030*/ 	.word	0x00000001
        /*0034*/ 	.byte	0xd0, 0xab, 0x00, 0x00, 0x01, 0x00, 0x00, 0x00, 0xd0, 0xae, 0x00, 0x00, 0x01, 0x00, 0x00, 0x00
        /*0044*/ 	.byte	0x30, 0xba, 0x00, 0x00, 0x01, 0x00, 0x00, 0x00, 0x50, 0xba, 0x00, 0x00, 0x01, 0x00, 0x00, 0x00
        /*0054*/ 	.byte	0xc0, 0xbd, 0x00, 0x00


	//----- nvinfo : EIATTR_MERCURY_ISA_VERSION
	.align		4
.L_1678:
        /*0058*/ 	.byte	0x03, 0x5f
        /*005a*/ 	.short	0x0101


	//----- nvinfo : EIATTR_INT_WARP_WIDE_INSTR_OFFSETS
	.align		4
        /*005c*/ 	.byte	0x04, 0x31
        /*005e*/ 	.short	(.L_1680 - .L_1679)


	//   ....[0]....
.L_1679:
        /*0060*/ 	.word	0x00000190


	//   ....[1]....
        /*0064*/ 	.word	0x000001c0


	//   ....[2]....
        /*0068*/ 	.word	0x00008fb0


	//   ....[3]....
        /*006c*/ 	.word	0x00009660


	//   ....[4]....
        /*0070*/ 	.word	0x00009b90


	//----- nvinfo : EIATTR_COOP_GROUP_MASK_REGIDS
	.align		4
.L_1680:
        /*0074*/ 	.byte	0x04, 0x29
        /*0076*/ 	.short	(.L_1682 - .L_1681)


	//   ....[0]....
.L_1681:
        /*0078*/ 	.word	0xffffffff


	//   ....[1]....
        /*007c*/ 	.word	0xffffffff


	//   ....[2]....
        /*0080*/ 	.word	0xffffffff


	//   ....[3]....
        /*0084*/ 	.word	0xffffffff


	//   ....[4]....
        /*0088*/ 	.word	0xffffffff


	//   ....[5]....
        /*008c*/ 	.word	0xffffffff


	//   ....[6]....
        /*0090*/ 	.word	0xffffffff


	//   ....[7]....
        /*0094*/ 	.word	0xffffffff


	//   ....[8]....
        /*0098*/ 	.word	0xffffffff


	//   ....[9]....
        /*009c*/ 	.word	0xffffffff


	//   ....[10]....
        /*00a0*/ 	.word	0xffffffff


	//   ....[11]....
        /*00a4*/ 	.word	0xffffffff


	//   ....[12]....
        /*00a8*/ 	.word	0xffffffff


	//   ....[13]....
        /*00ac*/ 	.word	0x0500000f


	//   ....[14]....
        /*00b0*/ 	.word	0x0500000f


	//   ....[15]....
        /*00b4*/ 	.word	0x0500000f


	//   ....[16]....
        /*00b8*/ 	.word	0x0500000f


	//----- nvinfo : EIATTR_COOP_GROUP_INSTR_OFFSETS
	.align		4
.L_1682:
        /*00bc*/ 	.byte	0x04, 0x28
        /*00be*/ 	.short	(.L_1684 - .L_1683)


	//   ....[0]....
.L_1683:
        /*00c0*/ 	.word	0x00000070


	//   ....[1]....
        /*00c4*/ 	.word	0x000001a0


	//   ....[2]....
        /*00c8*/ 	.word	0x000001f0


	//   ....[3]....
        /*00cc*/ 	.word	0x000003e0


	//   ....[4]....
        /*00d0*/ 	.word	0x00000630


	//   ....[5]....
        /*00d4*/ 	.word	0x00001860


	//   ....[6]....
        /*00d8*/ 	.word	0x00007e00


	//   ....[7]....
        /*00dc*/ 	.word	0x00008bb0


	//   ....[8]....
        /*00e0*/ 	.word	0x00008ee0


	//   ....[9]....
        /*00e4*/ 	.word	0x000092e0


	//   ....[10]....
        /*00e8*/ 	.word	0x00009590


	//   ....[11]....
        /*00ec*/ 	.word	0x00009850


	//   ....[12]....
        /*00f0*/ 	.word	0x00009ac0


	//   ....[13]....
        /*00f4*/ 	.word	0x0000c610


	//   ....[14]....
        /*00f8*/ 	.word	0x0000c760


	//   ....[15]....
        /*00fc*/ 	.word	0x0000c7d0


	//   ....[16]....
        /*0100*/ 	.word	0x0000c840


	//----- nvinfo : EIATTR_REG_RECONFIG
	.align		4
.L_1684:
        /*0104*/ 	.byte	0x01, 0x54
	.zero		2


	//----- nvinfo : EIATTR_SYSCALL_OFFSETS
	.align		4
        /*0108*/ 	.byte	0x04, 0x46
        /*010a*/ 	.short	(.L_1686 - .L_1685)


	//   ....[0]....
.L_1685:
        /*010c*/ 	.word	0x000014a0


	//   ....[1]....
        /*0110*/ 	.word	0x00001590


	//   ....[2]....
        /*0114*/ 	.word	0x000016f0


	//   ....[3]....
        /*0118*/ 	.word	0x000017e0


	//----- nvinfo : EIATTR_MBARRIER_INSTR_OFFSETS
	.align		4
.L_1686:
        /*011c*/ 	.byte	0x04, 0x39
        /*011e*/ 	.short	(.L_1688 - .L_1687)


	//   ....[0]....
.L_1687:
        /*0120*/ 	.word	0x00000290
        /*0124*/ 	.word	0x000000ff
        /*0128*/ 	.word	0x00030800
        /*012c*/ 	.short	0x0100
        /*012e*/ 	.byte	0x06
	.zero		1


	//   ....[1]....
        /*0130*/ 	.word	0x00000390
        /*0134*/ 	.word	0x000000ff
        /*0138*/ 	.word	0x00030810
        /*013c*/ 	.short	0x0100
        /*013e*/ 	.byte	0x08
	.zero		1


	//   ....[2]....
        /*0140*/ 	.word	0x000003a0
        /*0144*/ 	.word	0x000000ff
        /*0148*/ 	.word	0x00030820
        /*014c*/ 	.short	0x0100
        /*014e*/ 	.byte	0x08
	.zero		1


	//   ....[3]....
        /*0150*/ 	.word	0x000003b0
        /*0154*/ 	.word	0x000000ff
        /*0158*/ 	.word	0x00030818
        /*015c*/ 	.short	0x0100
        /*015e*/ 	.byte	0x08
	.zero		1


	//   ....[4]....
        /*0160*/ 	.word	0x000003c0
        /*0164*/ 	.word	0x000000ff
        /*0168*/ 	.word	0x00030828
        /*016c*/ 	.short	0x0100
        /*016e*/ 	.byte	0x08
	.zero		1


	//   ....[5]....
        /*0170*/ 	.word	0x000004f0
        /*0174*/ 	.word	0x000000ff
        /*0178*/ 	.word	0x00030830
        /*017c*/ 	.short	0x0100
        /*017e*/ 	.byte	0x08
	.zero		1


	//   ....[6]....
        /*0180*/ 	.word	0x00000500
        /*0184*/ 	.word	0x000000ff
        /*0188*/ 	.word	0x00030840
        /*018c*/ 	.short	0x0100
        /*018e*/ 	.byte	0x08
	.zero		1


	//   ....[7]....
        /*0190*/ 	.word	0x00000510
        /*0194*/ 	.word	0x000000ff
        /*0198*/ 	.word	0x00030838
        /*019c*/ 	.short	0x0100
        /*019e*/ 	.byte	0x08
	.zero		1


	//   ....[8]....
        /*01a0*/ 	.word	0x00000520
        /*01a4*/ 	.word	0x000000ff
        /*01a8*/ 	.word	0x00030848
        /*01ac*/ 	.short	0x0100
        /*01ae*/ 	.byte	0x08
	.zero		1


	//   ....[9]....
        /*01b0*/ 	.word	0x000018a0
        /*01b4*/ 	.word	0x000000e4
        /*01b8*/ 	.word	0x00030800
        /*01bc*/ 	.short	0x010a
        /*01be*/ 	.byte	0x3f
	.zero		1


	//   ....[10]....
        /*01c0*/ 	.word	0x00001940
        /*01c4*/ 	.word	0x000000e4
        /*01c8*/ 	.word	0x00030800
        /*01cc*/ 	.short	0x010a
        /*01ce*/ 	.byte	0x3f
	.zero		1


	//   ....[11]....
        /*01d0*/ 	.word	0x00002010
        /*01d4*/ 	.word	0x00000000
        /*01d8*/ 	.word	0x00030810
        /*01dc*/ 	.short	0x010a
        /*01de*/ 	.byte	0x3f
	.zero		1


	//   ....[12]....
        /*01e0*/ 	.word	0x00002050
        /*01e4*/ 	.word	0x00000000
        /*01e8*/ 	.word	0x00030810
        /*01ec*/ 	.short	0x010a
        /*01ee*/ 	.byte	0x3f
	.zero		1


	//   ....[13]....
        /*01f0*/ 	.word	0x00002580
        /*01f4*/ 	.word	0x00000000
        /*01f8*/ 	.word	0x00030830
        /*01fc*/ 	.short	0x010a
        /*01fe*/ 	.byte	0x3f
	.zero		1


	//   ....[14]....
        /*0200*/ 	.word	0x00002600
        /*0204*/ 	.word	0x00000000
        /*0208*/ 	.word	0x00030830
        /*020c*/ 	.short	0x010a
        /*020e*/ 	.byte	0x3f
	.zero		1


	//   ....[15]....
        /*0210*/ 	.word	0x00003fd0
        /*0214*/ 	.word	0x00000006
        /*0218*/ 	.word	0x00000000
        /*021c*/ 	.short	0x0101
        /*021e*/ 	.byte	0x3f
	.zero		1


	//   ....[16]....
        /*0220*/ 	.word	0x00004300
        /*0224*/ 	.word	0x00000000
        /*0228*/ 	.word	0x00000000
        /*022c*/ 	.short	0x0101
        /*022e*/ 	.byte	0x3f
	.zero		1


	//   ....[17]....
        /*0230*/ 	.word	0x0000a850
        /*0234*/ 	.word	0x0000000f
        /*0238*/ 	.word	0x00030820
        /*023c*/ 	.short	0x010a
        /*023e*/ 	.byte	0x3f
	.zero		1


	//   ....[18]....
        /*0240*/ 	.word	0x0000af30
        /*0244*/ 	.word	0x0000000f
        /*0248*/ 	.word	0x00030840
        /*024c*/ 	.short	0x010a
        /*024e*/ 	.byte	0x3f
	.zero		1


	//   ....[19]....
        /*0250*/ 	.word	0x0000b200
        /*0254*/ 	.word	0x0000000f
        /*0258*/ 	.word	0x00030828
        /*025c*/ 	.short	0x010a
        /*025e*/ 	.byte	0x3f
	.zero		1


	//   ....[20]....
        /*0260*/ 	.word	0x0000b4d0
        /*0264*/ 	.word	0x0000000f
        /*0268*/ 	.word	0x00030848
        /*026c*/ 	.short	0x010a
        /*026e*/ 	.byte	0x3f
	.zero		1


	//   ....[21]....
        /*0270*/ 	.word	0x0000b740
        /*0274*/ 	.word	0x0000000f
        /*0278*/ 	.word	0x00030820
        /*027c*/ 	.short	0x010a
        /*027e*/ 	.byte	0x3f
	.zero		1


	//   ....[22]....
        /*0280*/ 	.word	0x0000ba80
        /*0284*/ 	.word	0x0000000f
        /*0288*/ 	.word	0x00030840
        /*028c*/ 	.short	0x010a
        /*028e*/ 	.byte	0x3f
	.zero		1


	//   ....[23]....
        /*0290*/ 	.word	0x0000bd20
        /*0294*/ 	.word	0x0000000f
        /*0298*/ 	.word	0x00030828
        /*029c*/ 	.short	0x010a
        /*029e*/ 	.byte	0x3f
	.zero		1


	//   ....[24]....
        /*02a0*/ 	.word	0x0000c030
        /*02a4*/ 	.word	0x00000003
        /*02a8*/ 	.word	0x00030840
        /*02ac*/ 	.short	0x010a
        /*02ae*/ 	.byte	0x3f
	.zero		1


	//   ....[25]....
        /*02b0*/ 	.word	0x0000c490
        /*02b4*/ 	.word	0x00000007
        /*02b8*/ 	.word	0x00000000
        /*02bc*/ 	.short	0x010a
        /*02be*/ 	.byte	0x3f
	.zero		1


	//   ....[26]....
        /*02c0*/ 	.word	0x0000c4e0
        /*02c4*/ 	.word	0x00000003
        /*02c8*/ 	.word	0x00000000
        /*02cc*/ 	.short	0x010a
        /*02ce*/ 	.byte	0x3f
	.zero		1


	//   ....[27]....
        /*02d0*/ 	.word	0x0000c540
        /*02d4*/ 	.word	0x00000005
        /*02d8*/ 	.word	0x00000000
        /*02dc*/ 	.short	0x010a
        /*02de*/ 	.byte	0x3f
	.zero		1


	//   ....[28]....
        /*02e0*/ 	.word	0x0000c570
        /*02e4*/ 	.word	0x00000003
        /*02e8*/ 	.word	0x00000000
        /*02ec*/ 	.short	0x010a
        /*02ee*/ 	.byte	0x3f
	.zero		1


	//   ....[29]....
        /*02f0*/ 	.word	0x0000c640
        /*02f4*/ 	.word	0x000000e4
        /*02f8*/ 	.word	0x00030800
        /*02fc*/ 	.short	0x010a
        /*02fe*/ 	.byte	0x3f
	.zero		1


	//   ....[30]....
        /*0300*/ 	.word	0x0000c690
        /*0304*/ 	.word	0x00000000
        /*0308*/ 	.word	0x00030810
        /*030c*/ 	.short	0x010a
        /*030e*/ 	.byte	0x3f
	.zero		1


	//   ....[31]....
        /*0310*/ 	.word	0x0000c6e0
        /*0314*/ 	.word	0x00000000
        /*0318*/ 	.word	0x00030830
        /*031c*/ 	.short	0x010a
        /*031e*/ 	.byte	0x3f
	.zero		1


	//   ....[32]....
        /*0320*/ 	.word	0x0000c880
        /*0324*/ 	.word	0x0000000f
        /*0328*/ 	.word	0x00030820
        /*032c*/ 	.short	0x010a
        /*032e*/ 	.byte	0x3f
	.zero		1


	//   ....[33]....
        /*0330*/ 	.word	0x0000c8d0
        /*0334*/ 	.word	0x0000000f
        /*0338*/ 	.word	0x00030840
        /*033c*/ 	.short	0x010a
        /*033e*/ 	.byte	0x3f
	.zero		1


	//   ....[34]....
        /*0340*/ 	.word	0x0000c920
        /*0344*/ 	.word	0x0000000f
        /*0348*/ 	.word	0x00030828
        /*034c*/ 	.short	0x010a
        /*034e*/ 	.byte	0x3f
	.zero		1


	//   ....[35]....
        /*0350*/ 	.word	0x0000c970
        /*0354*/ 	.word	0x0000000f
        /*0358*/ 	.word	0x00030848
        /*035c*/ 	.short	0x010a
        /*035e*/ 	.byte	0x3f
	.zero		1


	//   ....[36]....
        /*0360*/ 	.word	0x0000c9d0
        /*0364*/ 	.word	0x0000000f
        /*0368*/ 	.word	0x00030820
        /*036c*/ 	.short	0x010a
        /*036e*/ 	.byte	0x3f
	.zero		1


	//   ....[37]....
        /*0370*/ 	.word	0x0000ca20
        /*0374*/ 	.word	0x0000000f
        /*0378*/ 	.word	0x00030840
        /*037c*/ 	.short	0x010a
        /*037e*/ 	.byte	0x3f
	.zero		1


	//   ....[38]....
        /*0380*/ 	.word	0x0000ca70
        /*0384*/ 	.word	0x0000000f
        /*0388*/ 	.word	0x00030828
        /*038c*/ 	.short	0x010a
        /*038e*/ 	.byte	0x3f
	.zero		1


	//   ....[39]....
        /*0390*/ 	.word	0x0000cac0
        /*0394*/ 	.word	0x00000003
        /*0398*/ 	.word	0x00030840
        /*039c*/ 	.short	0x010a
        /*039e*/ 	.byte	0x3f
	.zero		1


	//   ....[40]....
        /*03a0*/ 	.word	0x0000cb90
        /*03a4*/ 	.word	0x00000007
        /*03a8*/ 	.word	0x00000000
        /*03ac*/ 	.short	0x010a
        /*03ae*/ 	.byte	0x3f
	.zero		1


	//   ....[41]....
        /*03b0*/ 	.word	0x0000cbe0
        /*03b4*/ 	.word	0x00000003
        /*03b8*/ 	.word	0x00000000
        /*03bc*/ 	.short	0x010a
        /*03be*/ 	.byte	0x3f
	.zero		1


	//   ....[42]....
        /*03c0*/ 	.word	0x0000cc30
        /*03c4*/ 	.word	0x00000005
        /*03c8*/ 	.word	0x00000000
        /*03cc*/ 	.short	0x010a
        /*03ce*/ 	.byte	0x3f
	.zero		1


	//----- nvinfo : EIATTR_NUM_MBARRIERS
	.align		4
.L_1688:
        /*03d0*/ 	.byte	0x03, 0x38
        /*03d2*/ 	.short	0x0009


	//----- nvinfo : EIATTR_EXIT_INSTR_OFFSETS
	.align		4
        /*03d4*/ 	.byte	0x04, 0x1c
        /*03d6*/ 	.short	(.L_1690 - .L_1689)


	//   ....[0]....
.L_1689:
        /*03d8*/ 	.word	0x0000c5c0


	//----- nvinfo : EIATTR_MAX_THREADS
	.align		4
.L_1690:
        /*03dc*/ 	.byte	0x04, 0x05
        /*03de*/ 	.short	(.L_1692 - .L_1691)
.L_1691:
        /*03e0*/ 	.word	0x00000180
        /*03e4*/ 	.word	0x00000001
        /*03e8*/ 	.word	0x00000001


	//----- nvinfo : EIATTR_CRS_STACK_SIZE
	.align		4
.L_1692:
        /*03ec*/ 	.byte	0x04, 0x1e
        /*03ee*/ 	.short	(.L_1694 - .L_1693)
.L_1693:
        /*03f0*/ 	.word	0x00000000


	//----- nvinfo : EIATTR_CBANK_PARAM_SIZE
	.align		4
.L_1694:
        /*03f4*/ 	.byte	0x03, 0x19
        /*03f6*/ 	.short	0x06f0


	//----- nvinfo : EIATTR_PARAM_CBANK
	.align		4
        /*03f8*/ 	.byte	0x04, 0x0a
        /*03fa*/ 	.short	(.L_1696 - .L_1695)
	.align		4
.L_1695:
        /*03fc*/ 	.word	index@(.nv.constant0._ZN7cutlass13device_kernelIN5flash11enable_sm90INS1_16FlashAttnBwdSm90INS1_25CollectiveMainloopBwdSm90ILi2ELi2ELi2EN4cute5tupleIJNS5_1CILi1EEES8_S8_EEENS6_IJNS7_ILi64EEENS7_ILi128EEESB_EEENS_6half_tEfNS_4arch4Sm90ELb1ELb0ELb0ELb1ELb1ELb1ELb0ELb0ELi2ELi1ELi2ELi1ELb0EEENS1_21CollectiveEpilogueBwdISC_SD_SF_Li256ELb1ELb0ELi1EEENS1_25SingleTileBwdLPTSchedulerILb1ELi128ELb1EEEEEEEEEvNT_6ParamsE)
        /*0400*/ 	.short	0x0210
        /*0402*/ 	.short	0x06f0


	//----- nvinfo : EIATTR_SW_WAR
	.align		4
.L_1696:
        /*0404*/ 	.byte	0x04, 0x36
        /*0406*/ 	.short	(.L_1698 - .L_1697)
.L_1697:
        /*0408*/ 	.word	0x00000008
.L_1698:


//--------------------- .nv.info._ZN7cutlass13device_kernelIN5flash11enable_sm90INS1_16FlashAttnBwdSm90INS1_25CollectiveMainloopBwdSm90ILi2ELi2ELi2EN4cute5tupleIJNS5_1CILi1EEES8_S8_EEENS6_IJNS7_ILi64EEENS7_ILi128EEESB_EEENS_6half_tEfNS_4arch4Sm90ELb1ELb0ELb0ELb1ELb0ELb1ELb0ELb0ELi2ELi1ELi2ELi1ELb0EEENS1_24CollectiveEpilogueBwdGQAISC_fSF_Li256ELb1ELb0EEENS1_25SingleTileBwdLPTSchedulerILb1ELi128ELb0EEEEEEEEEvNT_6ParamsE --------------------------
	.section	.nv.info._ZN7cutlass13device_kernelIN5flash11enable_sm90INS1_16FlashAttnBwdSm90INS1_25CollectiveMainloopBwdSm90ILi2ELi2ELi2EN4cute5tupleIJNS5_1CILi1EEES8_S8_EEENS6_IJNS7_ILi64EEENS7_ILi128EEESB_EEENS_6half_tEfNS_4arch4Sm90ELb1ELb0ELb0ELb1ELb0ELb1ELb0ELb0ELi2ELi1ELi2ELi1ELb0EEENS1_24CollectiveEpilogueBwdGQAISC_fSF_Li256ELb1ELb0EEENS1_25SingleTileBwdLPTSchedulerILb1ELi128ELb0EEEEEEEEEvNT_6ParamsE,"",@"SHT_CUDA_INFO"
	.sectionflags	@""
	.align	4


	//----- nvinfo : EIATTR_CUDA_API_VERSION
	.align		4
        /*0000*/ 	.byte	0x04, 0x37
        /*0002*/ 	.short	(.L_1700 - .L_1699)
.L_1699:
        /*0004*/ 	.word	0x00000082


	//----- nvinfo : EIATTR_KPARAM_INFO
	.align		4
.L_1700:
        /*0008*/ 	.byte	0x04, 0x17
        /*000a*/ 	.short	(.L_1702 - .L_1701)
.L_1701:
        /*000c*/ 	.word	0x00000000
        /*0010*/ 	.short	0x0000
        /*0012*/ 	.short	0x0070
        /*0014*/ 	.byte	0x00, 0xf0, 0x01, 0x1c


	//----- nvinfo : EIATTR_SPARSE_MMA_MASK
	.align		4
.L_1702:
        /*0018*/ 	.byte	0x03, 0x50
        /*001a*/ 	.short	0x0000


	//----- nvinfo : EIATTR_MAXREG_COUNT
	.align		4
        /*001c*/ 	.byte	0x03, 0x1b
        /*001e*/ 	.short	0x00a8


	//----- nvinfo : EIATTR_NUM_BARRIERS
	.align		4
        /*0020*/ 	.byte	0x02, 0x4c
        /*0022*/ 	.byte	0x10
	.zero		1


	//----- nvinfo : EIATTR_EXTERNS
	.align		4
        /*0024*/ 	.byte	0x04, 0x0f
        /*0026*/ 	.short	(.L_1704 - .L_1703)


	//   ....[0]....
	.align		4
.L_1703:
        /*0028*/ 	.word	index@(__assertfail)


	//----- nvinfo : EIATTR_ANNOTATIONS
	.align		4
.L_1704:
        /*002c*/ 	.byte	0x04, 0x55
        /*002e*/ 	.short	(.L_1706 - .L_1705)


	//   ....[0]....
.L_1705:
        /*0030*/ 	.word	0x00000001
        /*0034*/ 	.byte	0x90, 0x75, 0x00, 0x00, 0x01, 0x00, 0x00, 0x00, 0x90, 0x78, 0x00, 0x00, 0x01, 0x00, 0x00, 0x00
        /*0044*/ 	.byte	0xf0, 0x83, 0x00, 0x00, 0x01, 0x00, 0x00, 0x00, 0x10, 0x84, 0x00, 0x00, 0x01, 0x00, 0x00, 0x00
        /*0054*/ 	.byte	0x80, 0x87, 0x00, 0x00


	//----- nvinfo : EIATTR_MERCURY_ISA_VERSION
	.align		4
.L_1706:
        /*0058*/ 	.byte	0x03, 0x5f
        /*005a*/ 	.short	0x0101


	//----- nvinfo : EIATTR_INT_WARP_WIDE_INSTR_OFFSETS
	.align		4
        /*005c*/ 	.byte	0x04, 0x31
        /*005e*/ 	.short	(.L_1708 - .L_1707)


	//   ....[0]....
.L_1707:
        /*0060*/ 	.word	0x00000190


	//   ....[1]....
        /*0064*/ 	.word	0x000001c0


	//----- nvinfo : EIATTR_COOP_GROUP_MASK_REGIDS
	.align		4
.L_1708:
        /*0068*/ 	.byte	0x04, 0x29
        /*006a*/ 	.short	(.L_1710 - .L_1709)


	//   ....[0]....
.L_1709:
        /*006c*/ 	.word	0xffffffff


	//   ....[1]....
        /*0070*/ 	.word	0xffffffff


	//   ....[2]....
        /*0074*/ 	.word	0xffffffff


	//   ....[3]....
        /*0078*/ 	.word	0xffffffff


	//   ....[4]....
        /*007c*/ 	.word	0xffffffff


	//   ....[5]....
        /*0080*/ 	.word	0xffffffff


	//   ....[6]....
        /*0084*/ 	.word	0xffffffff


	//   ....[7]....
        /*0088*/ 	.word	0x0500000f


	//----- nvinfo : EIATTR_COOP_GROUP_INSTR_OFFSETS
	.align		4
.L_1710:
        /*008c*/ 	.byte	0x04, 0x28
        /*008e*/ 	.short	(.L_1712 - .L_1711)


	//   ....[0]....
.L_1711:
        /*0090*/ 	.word	0x00000070


	//   ....[1]....
        /*0094*/ 	.word	0x000001a0


	//   ....[2]....
        /*0098*/ 	.word	0x000001f0


	//   ....[3]....
        /*009c*/ 	.word	0x000003e0


	//   ....[4]....
        /*00a0*/ 	.word	0x00000630


	//   ....[5]....
        /*00a4*/ 	.word	0x00001810


	//   ....[6]....
        /*00a8*/ 	.word	0x000050c0


	//   ....[7]....
        /*00ac*/ 	.word	0x00008fd0


	//----- nvinfo : EIATTR_REG_RECONFIG
	.align		4
.L_1712:
        /*00b0*/ 	.byte	0x01, 0x54
	.zero		2


	//----- nvinfo : EIATTR_SYSCALL_OFFSETS
	.align		4
        /*00b4*/ 	.byte	0x04, 0x46
        /*00b6*/ 	.short	(.L_1714 - .L_1713)


	//   ....[0]....
.L_1713:
        /*00b8*/ 	.word	0x00001450


	//   ....[1]....
        /*00bc*/ 	.word	0x00001540


	//   ....[2]....
        /*00c0*/ 	.word	0x000016a0


	//   ....[3]....
        /*00c4*/ 	.word	0x00001790


	//----- nvinfo : EIATTR_MBARRIER_INSTR_OFFSETS
	.align		4
.L_1714:
        /*00c8*/ 	.byte	0x04, 0x39
        /*00ca*/ 	.short	(.L_1716 - .L_1715)


	//   ....[0]....
.L_1715:
        /*00cc*/ 	.word	0x00000290
        /*00d0*/ 	.word	0x000000ff
        /*00d4*/ 	.word	0x00030800
        /*00d8*/ 	.short	0x0100
        /*00da*/ 	.byte	0x06
	.zero		1


	//   ....[1]....
        /*00dc*/ 	.word	0x00000390
        /*00e0*/ 	.word	0x000000ff
        /*00e4*/ 	.word	0x00030810
        /*00e8*/ 	.short	0x0100
        /*00ea*/ 	.byte	0x08
	.zero		1


	//   ....[2]....
        /*00ec*/ 	.word	0x000003a0
        /*00f0*/ 	.word	0x000000ff
        /*00f4*/ 	.word	0x00030820
        /*00f8*/ 	.short	0x0100
        /*00fa*/ 	.byte	0x08
	.zero		1


	//   ....[3]....
        /*00fc*/ 	.word	0x000003b0
        /*0100*/ 	.word	0x000000ff
        /*0104*/ 	.word	0x00030818
        /*0108*/ 	.short	0x0100
        /*010a*/ 	.byte	0x08
	.zero		1


	//   ....[4]....
        /*010c*/ 	.word	0x000003c0
        /*0110*/ 	.word	0x000000ff
        /*0114*/ 	.word	0x00030828
        /*0118*/ 	.short	0x0100
        /*011a*/ 	.byte	0x08
	.zero		1


	//   ....[5]....
        /*011c*/ 	.word	0x000004f0
        /*0120*/ 	.word	0x000000ff
        /*0124*/ 	.word	0x00030830
        /*0128*/ 	.short	0x0100
        /*012a*/ 	.byte	0x08
	.zero		1


	//   ....[6]....
        /*012c*/ 	.word	0x00000500
        /*0130*/ 	.word	0x000000ff
        /*0134*/ 	.word	0x00030840
        /*0138*/ 	.short	0x0100
        /*013a*/ 	.byte	0x08
	.zero		1


	//   ....[7]....
        /*013c*/ 	.word	0x00000510
        /*0140*/ 	.word	0x000000ff
        /*0144*/ 	.word	0x00030838
        /*0148*/ 	.short	0x0100
        /*014a*/ 	.byte	0x08
	.zero		1


	//   ....[8]....
        /*014c*/ 	.word	0x00000520
        /*0150*/ 	.word	0x000000ff
        /*0154*/ 	.word	0x00030848
        /*0158*/ 	.short	0x0100
        /*015a*/ 	.byte	0x08
	.zero		1


	//   ....[9]....
        /*015c*/ 	.word	0x00001850
        /*0160*/ 	.word	0x000000e4
        /*0164*/ 	.word	0x00030800
        /*0168*/ 	.short	0x010a
        /*016a*/ 	.byte	0x3f
	.zero		1


	//   ....[10]....
        /*016c*/ 	.word	0x000018f0
        /*0170*/ 	.word	0x000000e4
        /*0174*/ 	.word	0x00030800
        /*0178*/ 	.short	0x010a
        /*017a*/ 	.byte	0x3f
	.zero		1


	//   ....[11]....
        /*017c*/ 	.word	0x00001fc0
        /*0180*/ 	.word	0x00000000
        /*0184*/ 	.word	0x00030810
        /*0188*/ 	.short	0x010a
        /*018a*/ 	.byte	0x3f
	.zero		1


	//   ....[12]....
        /*018c*/ 	.word	0x00002000
        /*0190*/ 	.word	0x00000000
        /*0194*/ 	.word	0x00030810
        /*0198*/ 	.short	0x010a
        /*019a*/ 	.byte	0x3f
	.zero		1


	//   ....[13]....
        /*019c*/ 	.word	0x00002530
        /*01a0*/ 	.word	0x00000000
        /*01a4*/ 	.word	0x00030830
        /*01a8*/ 	.short	0x010a
        /*01aa*/ 	.byte	0x3f
	.zero		1


	//   ....[14]....
        /*01ac*/ 	.word	0x000025b0
        /*01b0*/ 	.word	0x00000000
        /*01b4*/ 	.word	0x00030830
        /*01b8*/ 	.short	0x010a
        /*01ba*/ 	.byte	0x3f
	.zero		1


	//   ....[15]....
        /*01bc*/ 	.word	0x00003f90
        /*01c0*/ 	.word	0x00000006
        /*01c4*/ 	.word	0x00000000
        /*01c8*/ 	.short	0x0101
        /*01ca*/ 	.byte	0x3f
	.zero		1


	//   ....[16]....
        /*01cc*/ 	.word	0x000042c0
        /*01d0*/ 	.word	0x00000000
        /*01d4*/ 	.word	0x00000000
        /*01d8*/ 	.short	0x0101
        /*01da*/ 	.byte	0x3f
	.zero		1


	//   ....[17]....
        /*01dc*/ 	.word	0x00007210
        /*01e0*/ 	.word	0x0000000f
        /*01e4*/ 	.word	0x00030820
        /*01e8*/ 	.short	0x010a
        /*01ea*/ 	.byte	0x3f
	.zero		1


	//   ....[18]....
        /*01ec*/ 	.word	0x000078f0
        /*01f0*/ 	.word	0x0000000f
        /*01f4*/ 	.word	0x00030840
        /*01f8*/ 	.short	0x010a
        /*01fa*/ 	.byte	0x3f
	.zero		1


	//   ....[19]....
        /*01fc*/ 	.word	0x00007bc0
        /*0200*/ 	.word	0x0000000f
        /*0204*/ 	.word	0x00030828
        /*0208*/ 	.short	0x010a
        /*020a*/ 	.byte	0x3f
	.zero		1


	//   ....[20]....
        /*020c*/ 	.word	0x00007e90
        /*0210*/ 	.word	0x0000000f
        /*0214*/ 	.word	0x00030848
        /*0218*/ 	.short	0x010a
        /*021a*/ 	.byte	0x3f
	.zero		1


	//   ....[21]....
        /*021c*/ 	.word	0x00008100
        /*0220*/ 	.word	0x0000000f
        /*0224*/ 	.word	0x00030820
        /*0228*/ 	.short	0x010a
        /*022a*/ 	.byte	0x3f
	.zero		1


	//   ....[22]....
        /*022c*/ 	.word	0x00008440
        /*0230*/ 	.word	0x0000000f
        /*0234*/ 	.word	0x00030840
        /*0238*/ 	.short	0x010a
        /*023a*/ 	.byte	0x3f
	.zero		1


	//   ....[23]....
        /*023c*/ 	.word	0x000086e0
        /*0240*/ 	.word	0x0000000f
        /*0244*/ 	.word	0x00030828
        /*0248*/ 	.short	0x010a
        /*024a*/ 	.byte	0x3f
	.zero		1


	//   ....[24]....
        /*024c*/ 	.word	0x000089f0
        /*0250*/ 	.word	0x00000003
        /*0254*/ 	.word	0x00030840
        /*0258*/ 	.short	0x010a
        /*025a*/ 	.byte	0x3f
	.zero		1


	//   ....[25]....
        /*025c*/ 	.word	0x00008e50
        /*0260*/ 	.word	0x00000007
        /*0264*/ 	.word	0x00000000
        /*0268*/ 	.short	0x010a
        /*026a*/ 	.byte	0x3f
	.zero		1


	//   ....[26]....
        /*026c*/ 	.word	0x00008ea0
        /*0270*/ 	.word	0x00000003
        /*0274*/ 	.word	0x00000000
        /*0278*/ 	.short	0x010a
        /*027a*/ 	.byte	0x3f
	.zero		1


	//   ....[27]....
        /*027c*/ 	.word	0x00008f00
        /*0280*/ 	.word	0x00000005
        /*0284*/ 	.word	0x00000000
        /*0288*/ 	.short	0x010a
        /*028a*/ 	.byte	0x3f
	.zero		1


	//   ....[28]....
        /*028c*/ 	.word	0x00008f30
        /*0290*/ 	.word	0x00000003
        /*0294*/ 	.word	0x00000000
        /*0298*/ 	.short	0x010a
        /*029a*/ 	.byte	0x3f
	.zero		1


	//   ....[29]....
        /*029c*/ 	.word	0x00009000
        /*02a0*/ 	.word	0x000000e4
        /*02a4*/ 	.word	0x00030800
        /*02a8*/ 	.short	0x010a
        /*02aa*/ 	.byte	0x3f
	.zero		1


	//   ....[30]....
        /*02ac*/ 	.word	0x00009050
        /*02b0*/ 	.word	0x00000000
        /*02b4*/ 	.word	0x00030810
        /*02b8*/ 	.short	0x010a
        /*02ba*/ 	.byte	0x3f
	.zero		1


	//   ....[31]....
        /*02bc*/ 	.word	0x000090a0
        /*02c0*/ 	.word	0x00000000
        /*02c4*/ 	.word	0x00030830
        /*02c8*/ 	.short	0x010a
        /*02ca*/ 	.byte	0x3f
	.zero		1


	//   ....[32]....
        /*02cc*/ 	.word	0x000090f0
        /*02d0*/ 	.word	0x0000000f
        /*02d4*/ 	.word	0x00030820
        /*02d8*/ 	.short	0x010a
        /*02da*/ 	.byte	0x3f
	.zero		1


	//   ....[33]....
        /*02dc*/ 	.word	0x00009140
        /*02e0*/ 	.word	0x0000000f
        /*02e4*/ 	.word	0x00030840
        /*02e8*/ 	.short	0x010a
        /*02ea*/ 	.byte	0x3f
	.zero		1


	//   ....[34]....
        /*02ec*/ 	.word	0x00009190
        /*02f0*/ 	.word	0x0000000f
        /*02f4*/ 	.word	0x00030828
        /*02f8*/ 	.short	0x010a
        /*02fa*/ 	.byte	0x3f
	.zero		1


	//   ....[35]....
        /*02fc*/ 	.word	0x000091e0
        /*0300*/ 	.word	0x0000000f
        /*0304*/ 	.word	0x00030848
        /*0308*/ 	.short	0x010a
        /*030a*/ 	.byte	0x3f
	.zero		1


	//   ....[36]....
        /*030c*/ 	.word	0x00009240
        /*0310*/ 	.word	0x0000000f
        /*0314*/ 	.word	0x00030820
        /*0318*/ 	.short	0x010a
        /*031a*/ 	.byte	0x3f
	.zero		1


	//   ....[37]....
        /*031c*/ 	.word	0x00009290
        /*0320*/ 	.word	0x0000000f
        /*0324*/ 	.word	0x00030840
        /*0328*/ 	.short	0x010a
        /*032a*/ 	.byte	0x3f
	.zero		1


	//   ....[38]....
        /*032c*/ 	.word	0x000092e0
        /*0330*/ 	.word	0x0000000f
        /*0334*/ 	.word	0x00030828
        /*0338*/ 	.short	0x010a
        /*033a*/ 	.byte	0x3f
	.zero		1


	//   ....[39]....
        /*033c*/ 	.word	0x00009330
        /*0340*/ 	.word	0x00000003
        /*0344*/ 	.word	0x00030840
        /*0348*/ 	.short	0x010a
        /*034a*/ 	.byte	0x3f
	.zero		1


	//   ....[40]....
        /*034c*/ 	.word	0x00009400
        /*0350*/ 	.word	0x00000007
        /*0354*/ 	.word	0x00000000
        /*0358*/ 	.short	0x010a
        /*035a*/ 	.byte	0x3f
	.zero		1


	//   ....[41]....
        /*035c*/ 	.word	0x00009450
        /*0360*/ 	.word	0x00000003
        /*0364*/ 	.word	0x00000000
        /*0368*/ 	.short	0x010a
        /*036a*/ 	.byte	0x3f
	.zero		1


	//   ....[42]....
        /*036c*/ 	.word	0x000094a0
        /*0370*/ 	.word	0x00000005
        /*0374*/ 	.word	0x00000000
        /*0378*/ 	.short	0x010a
        /*037a*/ 	.byte	0x3f
	.zero		1


	//----- nvinfo : EIATTR_NUM_MBARRIERS
	.align		4
.L_1716:
        /*037c*/ 	.byte	0x03, 0x38
        /*037e*/ 	.short	0x0009


	//----- nvinfo : EIATTR_EXIT_INSTR_OFFSETS
	.align		4
        /*0380*/ 	.byte	0x04, 0x1c
        /*0382*/ 	.short	(.L_1718 - .L_1717)


	//   ....[0]....
.L_1717:
        /*0384*/ 	.word	0x00008f80


	//----- nvinfo : EIATTR_MAX_THREADS
	.align		4
.L_1718:
        /*0388*/ 	.byte	0x04, 0x05
        /*038a*/ 	.short	(.L_1720 - .L_1719)
.L_1719:
        /*038c*/ 	.word	0x00000180
        /*0390*/ 	.word	0x00000001
        /*0394*/ 	.word	0x00000001


	//----- nvinfo : EIATTR_CRS_STACK_SIZE
	.align		4
.L_1720:
        /*0398*/ 	.byte	0x04, 0x1e
        /*039a*/ 	.short	(.L_1722 - .L_1721)
.L_1721:
        /*039c*/ 	.word	0x00000000


	//----- nvinfo : EIATTR_CBANK_PARAM_SIZE
	.align		4
.L_1722:
        /*03a0*/ 	.byte	0x03, 0x19
        /*03a2*/ 	.short	0x0770


	//----- nvinfo : EIATTR_PARAM_CBANK
	.align		4
        /*03a4*/ 	.byte	0x04, 0x0a
        /*03a6*/ 	.short	(.L_1724 - .L_1723)
	.align		4
.L_1723:
        /*03a8*/ 	.word	index@(.nv.constant0._ZN7cutlass13device_kernelIN5flash11enable_sm90INS1_16FlashAttnBwdSm90INS1_25CollectiveMainloopBwdSm90ILi2ELi2ELi2EN4cute5tupleIJNS5_1CILi1EEES8_S8_EEENS6_IJNS7_ILi64EEENS7_ILi128EEESB_EEENS_6half_tEfNS_4arch4Sm90ELb1ELb0ELb0ELb1ELb0ELb1ELb0ELb0ELi2ELi1ELi2ELi1ELb0EEENS1_24CollectiveEpilogueBwdGQAISC_fSF_Li256ELb1ELb0EEENS1_25SingleTileBwdLPTSchedulerILb1ELi128ELb0EEEEEEEEEvNT_6ParamsE)
        /*03ac*/ 	.short	0x0210
        /*03ae*/ 	.short	0x0770


	//----- nvinfo : EIATTR_SW_WAR
	.align		4
.L_1724:
        /*03b0*/ 	.byte	0x04, 0x36
        /*03b2*/ 	.short	(.L_1726 - .L_1725)
.L_1725:
        /*03b4*/ 	.word	0x00000008
.L_1726:


//--------------------- .nv.info._ZN7cutlass13device_kernelIN5flash32FlashAttnBwdPostprocessConvertdQIN4cute5tupleIJNS3_1CILi128EEES6_EEENS_6half_tEfNS_4arch4Sm90ELi256ENS3_8TiledMMAINS3_8MMA_AtomIJNS3_4SM904GMMA26MMA_64x128x16_F32F16F16_RSILNSE_5MajorE0ELSG_1ELNSE_7ScaleInE1ELSH_1EEEEEENS3_6LayoutINS4_IJNS5_ILi2EEENS5_ILi1EEESM_EEENS4_IJSM_NS5_ILi0EEESO_EEEEENS4_IJNS3_10UnderscoreESR_SR_EEEEELb0EEEEEvNT_6ParamsE --------------------------
	.section	.nv.info._ZN7cutlass13device_kernelIN5flash32FlashAttnBwdPostprocessConvertdQIN4cute5tupleIJNS3_1CILi128EEES6_EEENS_6half_tEfNS_4arch4Sm90ELi256ENS3_8TiledMMAINS3_8MMA_AtomIJNS3_4SM904GMMA26MMA_64x128x16_F32F16F16_RSILNSE_5MajorE0ELSG_1ELNSE_7ScaleInE1ELSH_1EEEEEENS3_6LayoutINS4_IJNS5_ILi2EEENS5_ILi1EEESM_EEENS4_IJSM_NS5_ILi0EEESO_EEEEENS4_IJNS3_10UnderscoreESR_SR_EEEEELb0EEEEEvNT_6ParamsE,"",@"SHT_CUDA_INFO"
	.sectionflags	@""
	.align	4


	//----- nvinfo : EIATTR_CUDA_API_VERSION
	.align		4
        /*0000*/ 	.byte	0x04, 0x37
        /*0002*/ 	.short	(.L_1728 - .L_1727)
.L_1727:
        /*0004*/ 	.word	0x00000082


	//----- nvinfo : EIATTR_KPARAM_INFO
	.align		4
.L_1728:
        /*0008*/ 	.byte	0x04, 0x17
        /*000a*/ 	.short	(.L_1730 - .L_1729)
.L_1729:
        /*000c*/ 	.word	0x00000000
        /*0010*/ 	.short	0x0000
        /*0012*/ 	.short	0x0000
        /*0014*/ 	.byte	0x00, 0xf0, 0xc1, 0x01


	//----- nvinfo : EIATTR_SPARSE_MMA_MASK
	.align		4
.L_1730:
        /*0018*/ 	.byte	0x03, 0x50
        /*001a*/ 	.short	0x0000


	//----- nvinfo : EIATTR_MAXREG_COUNT
	.align		4
        /*001c*/ 	.byte	0x03, 0x1b
        /*001e*/ 	.short	0x0080


	//----- nvinfo : EIATTR_NUM_BARRIERS
	.align		4
        /*0020*/ 	.byte	0x02, 0x4c
        /*0022*/ 	.byte	0x01
	.zero		1


	//----- nvinfo : EIATTR_MERCURY_ISA_VERSION
	.align		4
        /*0024*/ 	.byte	0x03, 0x5f
        /*0026*/ 	.short	0x0101


	//----- nvinfo : EIATTR_MBARRIER_INSTR_OFFSETS
	.align		4
        /*0028*/ 	.byte	0x04, 0x39
        /*002a*/ 	.short	(.L_1732 - .L_1731)


	//   ....[0]....
.L_1731:
        /*002c*/ 	.word	0x000004a0
        /*0030*/ 	.word	0x000000ff
        /*0034*/ 	.word	0x00018000
        /*0038*/ 	.short	0x0100
        /*003a*/ 	.byte	0x06
	.zero		1


	//   ....[1]....
        /*003c*/ 	.word	0x000005b0
        /*0040*/ 	.word	0x00000039
        /*0044*/ 	.word	0x00018000
        /*0048*/ 	.short	0x010a
        /*004a*/ 	.byte	0x3f
	.zero		1


	//----- nvinfo : EIATTR_NUM_MBARRIERS
	.align		4
.L_1732:
        /*004c*/ 	.byte	0x03, 0x38
        /*004e*/ 	.short	0x0001


	//----- nvinfo : EIATTR_EXIT_INSTR_OFFSETS
	.align		4
        /*0050*/ 	.byte	0x04, 0x1c
        /*0052*/ 	.short	(.L_1734 - .L_1733)


	//   ....[0]....
.L_1733:
        /*0054*/ 	.word	0x000001b0


	//   ....[1]....
        /*0058*/ 	.word	0x00001a00


	//   ....[2]....
        /*005c*/ 	.word	0x00001ad0


	//----- nvinfo : EIATTR_MAX_THREADS
	.align		4
.L_1734:
        /*0060*/ 	.byte	0x04, 0x05
        /*0062*/ 	.short	(.L_1736 - .L_1735)
.L_1735:
        /*0064*/ 	.word	0x00000100
        /*0068*/ 	.word	0x00000001
        /*006c*/ 	.word	0x00000001


	//----- nvinfo : EIATTR_CRS_STACK_SIZE
	.align		4
.L_1736:
        /*0070*/ 	.byte	0x04, 0x1e
        /*0072*/ 	.short	(.L_1738 - .L_1737)
.L_1737:
        /*0074*/ 	.word	0x00000000


	//----- nvinfo : EIATTR_CBANK_PARAM_SIZE
	.align		4
.L_1738:
        /*0078*/ 	.byte	0x03, 0x19
        /*007a*/ 	.short	0x0070


	//----- nvinfo : EIATTR_PARAM_CBANK
	.align		4
        /*007c*/ 	.byte	0x04, 0x0a
        /*007e*/ 	.short	(.L_1740 - .L_1739)
	.align		4
.L_1739:
        /*0080*/ 	.word	index@(.nv.constant0._ZN7cutlass13device_kernelIN5flash32FlashAttnBwdPostprocessConvertdQIN4cute5tupleIJNS3_1CILi128EEES6_EEENS_6half_tEfNS_4arch4Sm90ELi256ENS3_8TiledMMAINS3_8MMA_AtomIJNS3_4SM904GMMA26MMA_64x128x16_F32F16F16_RSILNSE_5MajorE0ELSG_1ELNSE_7ScaleInE1ELSH_1EEEEEENS3_6LayoutINS4_IJNS5_ILi2EEENS5_ILi1EEESM_EEENS4_IJSM_NS5_ILi0EEESO_EEEEENS4_IJNS3_10UnderscoreESR_SR_EEEEELb0EEEEEvNT_6ParamsE)
        /*0084*/ 	.short	0x0210
        /*0086*/ 	.short	0x0070


	//----- nvinfo : EIATTR_SW_WAR
	.align		4
.L_1740:
        /*0088*/ 	.byte	0x04, 0x36
        /*008a*/ 	.short	(.L_1742 - .L_1741)
.L_1741:
        /*008c*/ 	.word	0x00000008
.L_1742:


//--------------------- .nv.info._ZN7cutlass13device_kernelIN5flash32FlashAttnBwdPostprocessConvertdQIN4cute5tupleIJNS3_1CILi64EEENS5_ILi128EEEEEENS_6half_tEfNS_4arch4Sm90ELi256ENS3_8TiledMMAINS3_8MMA_AtomIJNS3_4SM904GMMA25MMA_64x64x16_F32F16F16_SSILNSF_5MajorE0ELSH_1ELNSF_7ScaleInE1ELSI_1EEEEEENS3_6LayoutINS4_IJNS5_ILi1EEENS5_ILi2EEESM_EEENS4_IJNS5_ILi0EEESM_SP_EEEEENS4_IJNS3_10UnderscoreESS_SS_EEEEELb0EEEEEvNT_6ParamsE --------------------------
	.section	.nv.info._ZN7cutlass13device_kernelIN5flash32FlashAttnBwdPostprocessConvertdQIN4cute5tupleIJNS3_1CILi64EEENS5_ILi128EEEEEENS_6half_tEfNS_4arch4Sm90ELi256ENS3_8TiledMMAINS3_8MMA_AtomIJNS3_4SM904GMMA25MMA_64x64x16_F32F16F16_SSILNSF_5MajorE0ELSH_1ELNSF_7ScaleInE1ELSI_1EEEEEENS3_6LayoutINS4_IJNS5_ILi1EEENS5_ILi2EEESM_EEENS4_IJNS5_ILi0EEESM_SP_EEEEENS4_IJNS3_10UnderscoreESS_SS_EEEEELb0EEEEEvNT_6ParamsE,"",@"SHT_CUDA_INFO"
	.sectionflags	@""
	.align	4


	//----- nvinfo : EIATTR_CUDA_API_VERSION
	.align		4
        /*0000*/ 	.byte	0x04, 0x37
        /*0002*/ 	.short	(.L_1744 - .L_1743)
.L_1743:
        /*0004*/ 	.word	0x00000082


	//----- nvinfo : EIATTR_KPARAM_INFO
	.align		4
.L_1744:
        /*0008*/ 	.byte	0x04, 0x17
        /*000a*/ 	.short	(.L_1746 - .L_1745)
.L_1745:
        /*000c*/ 	.word	0x00000000
        /*0010*/ 	.short	0x0000
        /*0012*/ 	.short	0x0000
        /*0014*/ 	.byte	0x00, 0xf0, 0xc1, 0x01


	//----- nvinfo : EIATTR_SPARSE_MMA_MASK
	.align		4
.L_1746:
        /*0018*/ 	.byte	0x03, 0x50
        /*001a*/ 	.short	0x0000


	//----- nvinfo : EIATTR_MAXREG_COUNT
	.align		4
        /*001c*/ 	.byte	0x03, 0x1b
        /*001e*/ 	.short	0x0080


	//----- nvinfo : EIATTR_NUM_BARRIERS
	.align		4
        /*0020*/ 	.byte	0x02, 0x4c
        /*0022*/ 	.byte	0x01
	.zero		1


	//----- nvinfo : EIATTR_MERCURY_ISA_VERSION
	.align		4
        /*0024*/ 	.byte	0x03, 0x5f
        /*0026*/ 	.short	0x0101


	//----- nvinfo : EIATTR_MBARRIER_INSTR_OFFSETS
	.align		4
        /*0028*/ 	.byte	0x04, 0x39
        /*002a*/ 	.short	(.L_1748 - .L_1747)


	//   ....[0]....
.L_1747:
        /*002c*/ 	.word	0x000004a0
        /*0030*/ 	.word	0x000000ff
        /*0034*/ 	.word	0x0000c000
        /*0038*/ 	.short	0x0100
        /*003a*/ 	.byte	0x06
	.zero		1


	//   ....[1]....
        /*003c*/ 	.word	0x000005b0
        /*0040*/ 	.word	0x00000029
        /*0044*/ 	.word	0x0000c000
        /*0048*/ 	.short	0x010a
        /*004a*/ 	.byte	0x3f
	.zero		1


	//----- nvinfo : EIATTR_NUM_MBARRIERS
	.align		4
.L_1748:
        /*004c*/ 	.byte	0x03, 0x38
        /*004e*/ 	.short	0x0001


	//----- nvinfo : EIATTR_EXIT_INSTR_OFFSETS
	.align		4
        /*0050*/ 	.byte	0x04, 0x1c
        /*0052*/ 	.short	(.L_1750 - .L_1749)


	//   ....[0]....
.L_1749:
        /*0054*/ 	.word	0x000001b0


	//   ....[1]....
        /*0058*/ 	.word	0x000011b0


	//   ....[2]....
        /*005c*/ 	.word	0x00001280


	//----- nvinfo : EIATTR_MAX_THREADS
	.align		4
.L_1750:
        /*0060*/ 	.byte	0x04, 0x05
        /*0062*/ 	.short	(.L_1752 - .L_1751)
.L_1751:
        /*0064*/ 	.word	0x00000100
        /*0068*/ 	.word	0x00000001
        /*006c*/ 	.word	0x00000001


	//----- nvinfo : EIATTR_CRS_STACK_SIZE
	.align		4
.L_1752:
        /*0070*/ 	.byte	0x04, 0x1e
        /*0072*/ 	.short	(.L_1754 - .L_1753)
.L_1753:
        /*0074*/ 	.word	0x00000000


	//----- nvinfo : EIATTR_CBANK_PARAM_SIZE
	.align		4
.L_1754:
        /*0078*/ 	.byte	0x03, 0x19
        /*007a*/ 	.short	0x0070


	//----- nvinfo : EIATTR_PARAM_CBANK
	.align		4
        /*007c*/ 	.byte	0x04, 0x0a
        /*007e*/ 	.short	(.L_1756 - .L_1755)
	.align		4
.L_1755:
        /*0080*/ 	.word	index@(.nv.constant0._ZN7cutlass13device_kernelIN5flash32FlashAttnBwdPostprocessConvertdQIN4cute5tupleIJNS3_1CILi64EEENS5_ILi128EEEEEENS_6half_tEfNS_4arch4Sm90ELi256ENS3_8TiledMMAINS3_8MMA_AtomIJNS3_4SM904GMMA25MMA_64x64x16_F32F16F16_SSILNSF_5MajorE0ELSH_1ELNSF_7ScaleInE1ELSI_1EEEEEENS3_6LayoutINS4_IJNS5_ILi1EEENS5_ILi2EEESM_EEENS4_IJNS5_ILi0EEESM_SP_EEEEENS4_IJNS3_10UnderscoreESS_SS_EEEEELb0EEEEEvNT_6ParamsE)
        /*0084*/ 	.short	0x0210
        /*0086*/ 	.short	0x0070


	//----- nvinfo : EIATTR_SW_WAR
	.align		4
.L_1756:
        /*0088*/ 	.byte	0x04, 0x36
        /*008a*/ 	.short	(.L_1758 - .L_1757)
.L_1757:
        /*008c*/ 	.word	0x00000008
.L_1758:


//--------------------- .nv.info._ZN7cutlass13device_kernelIN5flash11enable_sm90INS1_16FlashAttnBwdSm90INS1_25CollectiveMainloopBwdSm90ILi2ELi2ELi2EN4cute5tupleIJNS5_1CILi1EEES8_S8_EEENS6_IJNS7_ILi64EEENS7_ILi128EEESB_EEENS_6half_tEfNS_4arch4Sm90ELb1ELb0ELb0ELb1ELb1ELb1ELb0ELb0ELi2ELi1ELi2ELi1ELb0EEENS1_24CollectiveEpilogueBwdGQAISC_fSF_Li256ELb1ELb1EEENS1_25SingleTileBwdLPTSchedulerILb1ELi128ELb1EEEEEEEEEvNT_6ParamsE --------------------------
	.section	.nv.info._ZN7cutlass13device_kernelIN5flash11enable_sm90INS1_16FlashAttnBwdSm90INS1_25CollectiveMainloopBwdSm90ILi2ELi2ELi2EN4cute5tupleIJNS5_1CILi1EEES8_S8_EEENS6_IJNS7_ILi64EEENS7_ILi128EEESB_EEENS_6half_tEfNS_4arch4Sm90ELb1ELb0ELb0ELb1ELb1ELb1ELb0ELb0ELi2ELi1ELi2ELi1ELb0EEENS1_24CollectiveEpilogueBwdGQAISC_fSF_Li256ELb1ELb1EEENS1_25SingleTileBwdLPTSchedulerILb1ELi128ELb1EEEEEEEEEvNT_6ParamsE,"",@"SHT_CUDA_INFO"
	.sectionflags	@""
	.align	4


	//----- nvinfo : EIATTR_CUDA_API_VERSION
	.align		4
        /*0000*/ 	.byte	0x04, 0x37
        /*0002*/ 	.short	(.L_1760 - .L_1759)
.L_1759:
        /*0004*/ 	.word	0x00000082


	//----- nvinfo : EIATTR_KPARAM_INFO
	.align		4
.L_1760:
        /*0008*/ 	.byte	0x04, 0x17
        /*000a*/ 	.short	(.L_1762 - .L_1761)
.L_1761:
        /*000c*/ 	.word	0x00000000
        /*0010*/ 	.short	0x0000
        /*0012*/ 	.short	0x0070
        /*0014*/ 	.byte	0x00, 0xf0, 0x01, 0x1c


	//----- nvinfo : EIATTR_SPARSE_MMA_MASK
	.align		4
.L_1762:
        /*0018*/ 	.byte	0x03, 0x50
        /*001a*/ 	.short	0x0000


	//----- nvinfo : EIATTR_MAXREG_COUNT
	.align		4
        /*001c*/ 	.byte	0x03, 0x1b
        /*001e*/ 	.short	0x00a8


	//----- nvinfo : EIATTR_NUM_BARRIERS
	.align		4
        /*0020*/ 	.byte	0x02, 0x4c
        /*0022*/ 	.byte	0x10
	.zero		1


	//----- nvinfo : EIATTR_EXTERNS
	.align		4
        /*0024*/ 	.byte	0x04, 0x0f
        /*0026*/ 	.short	(.L_1764 - .L_1763)


	//   ....[0]....
	.align		4
.L_1763:
        /*0028*/ 	.word	index@(__assertfail)


	//----- nvinfo : EIATTR_ANNOTATIONS
	.align		4
.L_1764:
        /*002c*/ 	.byte	0x04, 0x55
        /*002e*/ 	.short	(.L_1766 - .L_1765)


	//   ....[0]....
.L_1765:
        /*0030*/ 	.word	0x00000001
        /*0034*/ 	.byte	0x90, 0x83, 0x00, 0x00, 0x01, 0x00, 0x00, 0x00, 0x90, 0x86, 0x00, 0x00, 0x01, 0x00, 0x00, 0x00
        /*0044*/ 	.byte	0xf0, 0x91, 0x00, 0x00, 0x01, 0x00, 0x00, 0x00, 0x10, 0x92, 0x00, 0x00, 0x01, 0x00, 0x00, 0x00
        /*0054*/ 	.byte	0x80, 0x95, 0x00, 0x00


	//----- nvinfo : EIATTR_MERCURY_ISA_VERSION
	.align		4
.L_1766:
        /*0058*/ 	.byte	0x03, 0x5f
        /*005a*/ 	.short	0x0101


	//----- nvinfo : EIATTR_INT_WARP_WIDE_INSTR_OFFSETS
	.align		4
        /*005c*/ 	.byte	0x04, 0x31
        /*005e*/ 	.short	(.L_1768 - .L_1767)


	//   ....[0]....
.L_1767:
        /*0060*/ 	.word	0x00000190


	//   ....[1]....
        /*0064*/ 	.word	0x000001c0


	//   ....[2]....
        /*0068*/ 	.word	0x00006770


	//   ....[3]....
        /*006c*/ 	.word	0x00006e20


	//   ....[4]....
        /*0070*/ 	.word	0x00007350


	//----- nvinfo : EIATTR_COOP_GROUP_MASK_REGIDS
	.align		4
.L_1768:
        /*0074*/ 	.byte	0x04, 0x29
        /*0076*/ 	.short	(.L_1770 - .L_1769)


	//   ....[0]....
.L_1769:
        /*0078*/ 	.word	0xffffffff


	//   ....[1]....
        /*007c*/ 	.word	0xffffffff


	//   ....[2]....
        /*0080*/ 	.word	0xffffffff


	//   ....[3]....
        /*0084*/ 	.word	0xffffffff


	//   ....[4]....
        /*0088*/ 	.word	0xffffffff


	//   ....[5]....
        /*008c*/ 	.word	0xffffffff


	//   ....[6]....
        /*0090*/ 	.word	0xffffffff


	//   ....[7]....
        /*0094*/ 	.word	0xffffffff


	//   ....[8]....
        /*0098*/ 	.word	0xffffffff


	//   ....[9]....
        /*009c*/ 	.word	0xffffffff


	//   ....[10]....
        /*00a0*/ 	.word	0xffffffff


	//   ....[11]....
        /*00a4*/ 	.word	0xffffffff


	//   ....[12]....
        /*00a8*/ 	.word	0xffffffff


	//   ....[13]....
        /*00ac*/ 	.word	0xffffffff


	//   ....[14]....
        /*00b0*/ 	.word	0xffffffff


	//   ....[15]....
        /*00b4*/ 	.word	0xffffffff


	//   ....[16]....
        /*00b8*/ 	.word	0xffffffff


	//   ....[17]....
        /*00bc*/ 	.word	0x0500000f


	//   ....[18]....
        /*00c0*/ 	.word	0x0500000f


	//   ....[19]....
        /*00c4*/ 	.word	0x0500000f


	//   ....[20]....
        /*00c8*/ 	.word	0x0500000f


	//   ....[21]....
        /*00cc*/ 	.word	0x0500000f


	//   ....[22]....
        /*00d0*/ 	.word	0x0500000f


	//----- nvinfo : EIATTR_COOP_GROUP_INSTR_OFFSETS
	.align		4
.L_1770:
        /*00d4*/ 	.byte	0x04, 0x28
        /*00d6*/ 	.short	(.L_1772 - .L_1771)


	//   ....[0]....
.L_1771:
        /*00d8*/ 	.word	0x00000070


	//   ....[1]....
        /*00dc*/ 	.word	0x000001a0


	//   ....[2]....
        /*00e0*/ 	.word	0x000001f0


	//   ....[3]....
        /*00e4*/ 	.word	0x000003e0


	//   ....[4]....
        /*00e8*/ 	.word	0x00000630


	//   ....[5]....
        /*00ec*/ 	.word	0x00001830


	//   ....[6]....
        /*00f0*/ 	.word	0x00004eb0


	//   ....[7]....
        /*00f4*/ 	.word	0x00005030


	//   ....[8]....
        /*00f8*/ 	.word	0x00005320


	//   ....[9]....
        /*00fc*/ 	.word	0x000054b0


	//   ....[10]....
        /*0100*/ 	.word	0x000055c0


	//   ....[11]....
        /*0104*/ 	.word	0x00006370


	//   ....[12]....
        /*0108*/ 	.word	0x000066a0


	//   ....[13]....
        /*010c*/ 	.word	0x00006aa0


	//   ....[14]....
        /*0110*/ 	.word	0x00006d50


	//   ....[15]....
        /*0114*/ 	.word	0x00007010


	//   ....[16]....
        /*0118*/ 	.word	0x00007280


	//   ....[17]....
        /*011c*/ 	.word	0x00009dd0


	//   ....[18]....
        /*0120*/ 	.word	0x00009f20


	//   ....[19]....
        /*0124*/ 	.word	0x00009f90


	//   ....[20]....
        /*0128*/ 	.word	0x0000a000


	//   ....[21]....
        /*012c*/ 	.word	0x0000a070


	//   ....[22]....
        /*0130*/ 	.word	0x0000a0e0


	//----- nvinfo : EIATTR_REG_RECONFIG
	.align		4
.L_1772:
        /*0134*/ 	.byte	0x01, 0x54
	.zero		2


	//----- nvinfo : EIATTR_SYSCALL_OFFSETS
	.align		4
        /*0138*/ 	.byte	0x04, 0x46
        /*013a*/ 	.short	(.L_1774 - .L_1773)


	//   ....[0]....
.L_1773:
        /*013c*/ 	.word	0x00001470


	//   ....[1]....
        /*0140*/ 	.word	0x00001560


	//   ....[2]....
        /*0144*/ 	.word	0x000016c0


	//   ....[3]....
        /*0148*/ 	.word	0x000017b0


	//----- nvinfo : EIATTR_MBARRIER_INSTR_OFFSETS
	.align		4
.L_1774:
        /*014c*/ 	.byte	0x04, 0x39
        /*014e*/ 	.short	(.L_1776 - .L_1775)


	//   ....[0]....
.L_1775:
        /*0150*/ 	.word	0x00000290
        /*0154*/ 	.word	0x000000ff
        /*0158*/ 	.word	0x00030800
        /*015c*/ 	.short	0x0100
        /*015e*/ 	.byte	0x06
	.zero		1


	//   ....[1]....
        /*0160*/ 	.word	0x00000390
        /*0164*/ 	.word	0x000000ff
        /*0168*/ 	.word	0x00030810
        /*016c*/ 	.short	0x0100
        /*016e*/ 	.byte	0x08
	.zero		1


	//   ....[2]....
        /*0170*/ 	.word	0x000003a0
        /*0174*/ 	.word	0x000000ff
        /*0178*/ 	.word	0x00030820
        /*017c*/ 	.short	0x0100
        /*017e*/ 	.byte	0x08
	.zero		1


	//   ....[3]....
        /*0180*/ 	.word	0x000003b0
        /*0184*/ 	.word	0x000000ff
        /*0188*/ 	.word	0x00030818
        /*018c*/ 	.short	0x0100
        /*018e*/ 	.byte	0x08
	.zero		1


	//   ....[4]....
        /*0190*/ 	.word	0x000003c0
        /*0194*/ 	.word	0x000000ff
        /*0198*/ 	.word	0x00030828
        /*019c*/ 	.short	0x0100
        /*019e*/ 	.byte	0x08
	.zero		1


	//   ....[5]....
        /*01a0*/ 	.word	0x000004f0
        /*01a4*/ 	.word	0x000000ff
        /*01a8*/ 	.word	0x00030830
        /*01ac*/ 	.short	0x0100
        /*01ae*/ 	.byte	0x08
	.zero		1


	//   ....[6]....
        /*01b0*/ 	.word	0x00000500
        /*01b4*/ 	.word	0x000000ff
        /*01b8*/ 	.word	0x00030840
        /*01bc*/ 	.short	0x0100
        /*01be*/ 	.byte	0x08
	.zero		1


	//   ....[7]....
        /*01c0*/ 	.word	0x00000510
        /*01c4*/ 	.word	0x000000ff
        /*01c8*/ 	.word	0x00030838
        /*01cc*/ 	.short	0x0100
        /*01ce*/ 	.byte	0x08
	.zero		1


	//   ....[8]....
        /*01d0*/ 	.word	0x00000520
        /*01d4*/ 	.word	0x000000ff
        /*01d8*/ 	.word	0x00030848
        /*01dc*/ 	.short	0x0100
        /*01de*/ 	.byte	0x08
	.zero		1


	//   ....[9]....
        /*01e0*/ 	.word	0x00001870
        /*01e4*/ 	.word	0x000000e4
        /*01e8*/ 	.word	0x00030800
        /*01ec*/ 	.short	0x010a
        /*01ee*/ 	.byte	0x3f
	.zero		1


	//   ....[10]....
        /*01f0*/ 	.word	0x00001910
        /*01f4*/ 	.word	0x000000e4
        /*01f8*/ 	.word	0x00030800
        /*01fc*/ 	.short	0x010a
        /*01fe*/ 	.byte	0x3f
	.zero		1


	//   ....[11]....
        /*0200*/ 	.word	0x00001fe0
        /*0204*/ 	.word	0x00000000
        /*0208*/ 	.word	0x00030810
        /*020c*/ 	.short	0x010a
        /*020e*/ 	.byte	0x3f
	.zero		1


	//   ....[12]....
        /*0210*/ 	.word	0x00002020
        /*0214*/ 	.word	0x00000000
        /*0218*/ 	.word	0x00030810
        /*021c*/ 	.short	0x010a
        /*021e*/ 	.byte	0x3f
	.zero		1


	//   ....[13]....
        /*0220*/ 	.word	0x00002550
        /*0224*/ 	.word	0x00000000
        /*0228*/ 	.word	0x00030830
        /*022c*/ 	.short	0x010a
        /*022e*/ 	.byte	0x3f
	.zero		1


	//   ....[14]....
        /*0230*/ 	.word	0x000025d0
        /*0234*/ 	.word	0x00000000
        /*0238*/ 	.word	0x00030830
        /*023c*/ 	.short	0x010a
        /*023e*/ 	.byte	0x3f
	.zero		1


	//   ....[15]....
        /*0240*/ 	.word	0x00003fb0
        /*0244*/ 	.word	0x00000006
        /*0248*/ 	.word	0x00000000
        /*024c*/ 	.short	0x0101
        /*024e*/ 	.byte	0x3f
	.zero		1


	//   ....[16]....
        /*0250*/ 	.word	0x000042e0
        /*0254*/ 	.word	0x00000000
        /*0258*/ 	.word	0x00000000
        /*025c*/ 	.short	0x0101
        /*025e*/ 	.byte	0x3f
	.zero		1


	//   ....[17]....
        /*0260*/ 	.word	0x00008010
        /*0264*/ 	.word	0x0000000f
        /*0268*/ 	.word	0x00030820
        /*026c*/ 	.short	0x010a
        /*026e*/ 	.byte	0x3f
	.zero		1


	//   ....[18]....
        /*0270*/ 	.word	0x000086f0
        /*0274*/ 	.word	0x0000000f
        /*0278*/ 	.word	0x00030840
        /*027c*/ 	.short	0x010a
        /*027e*/ 	.byte	0x3f
	.zero		1


	//   ....[19]....
        /*0280*/ 	.word	0x000089c0
        /*0284*/ 	.word	0x0000000f
        /*0288*/ 	.word	0x00030828
        /*028c*/ 	.short	0x010a
        /*028e*/ 	.byte	0x3f
	.zero		1


	//   ....[20]....
        /*0290*/ 	.word	0x00008c90
        /*0294*/ 	.word	0x0000000f
        /*0298*/ 	.word	0x00030848
        /*029c*/ 	.short	0x010a
        /*029e*/ 	.byte	0x3f
	.zero		1


	//   ....[21]....
        /*02a0*/ 	.word	0x00008f00
        /*02a4*/ 	.word	0x0000000f
        /*02a8*/ 	.word	0x00030820
        /*02ac*/ 	.short	0x010a
        /*02ae*/ 	.byte	0x3f
	.zero		1


	//   ....[22]....
        /*02b0*/ 	.word	0x00009240
        /*02b4*/ 	.word	0x0000000f
        /*02b8*/ 	.word	0x00030840
        /*02bc*/ 	.short	0x010a
        /*02be*/ 	.byte	0x3f
	.zero		1


	//   ....[23]....
        /*02c0*/ 	.word	0x000094e0
        /*02c4*/ 	.word	0x0000000f
        /*02c8*/ 	.word	0x00030828
        /*02cc*/ 	.short	0x010a
        /*02ce*/ 	.byte	0x3f
	.zero		1


	//   ....[24]....
        /*02d0*/ 	.word	0x000097f0
        /*02d4*/ 	.word	0x00000003
        /*02d8*/ 	.word	0x00030840
        /*02dc*/ 	.short	0x010a
        /*02de*/ 	.byte	0x3f
	.zero		1


	//   ....[25]....
        /*02e0*/ 	.word	0x00009c50
        /*02e4*/ 	.word	0x00000007
        /*02e8*/ 	.word	0x00000000
        /*02ec*/ 	.short	0x010a
        /*02ee*/ 	.byte	0x3f
	.zero		1


	//   ....[26]....
        /*02f0*/ 	.word	0x00009ca0
        /*02f4*/ 	.word	0x00000003
        /*02f8*/ 	.word	0x00000000
        /*02fc*/ 	.short	0x010a
        /*02fe*/ 	.byte	0x3f
	.zero		1


	//   ....[27]....
        /*0300*/ 	.word	0x00009d00
        /*0304*/ 	.word	0x00000005
        /*0308*/ 	.word	0x00000000
        /*030c*/ 	.short	0x010a
        /*030e*/ 	.byte	0x3f
	.zero		1


	//   ....[28]....
        /*0310*/ 	.word	0x00009d30
        /*0314*/ 	.word	0x00000003
        /*0318*/ 	.word	0x00000000
        /*031c*/ 	.short	0x010a
        /*031e*/ 	.byte	0x3f
	.zero		1


	//   ....[29]....
        /*0320*/ 	.word	0x00009e00
        /*0324*/ 	.word	0x000000e4
        /*0328*/ 	.word	0x00030800
        /*032c*/ 	.short	0x010a
        /*032e*/ 	.byte	0x3f
	.zero		1


	//   ....[30]....
        /*0330*/ 	.word	0x00009e50
        /*0334*/ 	.word	0x00000000
        /*0338*/ 	.word	0x00030810
        /*033c*/ 	.short	0x010a
        /*033e*/ 	.byte	0x3f
	.zero		1


	//   ....[31]....
        /*0340*/ 	.word	0x00009ea0
        /*0344*/ 	.word	0x00000000
        /*0348*/ 	.word	0x00030830
        /*034c*/ 	.short	0x010a
        /*034e*/ 	.byte	0x3f
	.zero		1


	//   ....[32]....
        /*0350*/ 	.word	0x0000a120
        /*0354*/ 	.word	0x0000000f
        /*0358*/ 	.word	0x00030820
        /*035c*/ 	.short	0x010a
        /*035e*/ 	.byte	0x3f
	.zero		1


	//   ....[33]....
        /*0360*/ 	.word	0x0000a170
        /*0364*/ 	.word	0x0000000f
        /*0368*/ 	.word	0x00030840
        /*036c*/ 	.short	0x010a
        /*036e*/ 	.byte	0x3f
	.zero		1


	//   ....[34]....
        /*0370*/ 	.word	0x0000a1c0
        /*0374*/ 	.word	0x0000000f
        /*0378*/ 	.word	0x00030828
        /*037c*/ 	.short	0x010a
        /*037e*/ 	.byte	0x3f
	.zero		1


	//   ....[35]....
        /*0380*/ 	.word	0x0000a210
        /*0384*/ 	.word	0x0000000f
        /*0388*/ 	.word	0x00030848
        /*038c*/ 	.short	0x010a
        /*038e*/ 	.byte	0x3f
	.zero		1


	//   ....[36]....
        /*0390*/ 	.word	0x0000a270
        /*0394*/ 	.word	0x0000000f
        /*0398*/ 	.word	0x00030820
        /*039c*/ 	.short	0x010a
        /*039e*/ 	.byte	0x3f
	.zero		1


	//   ....[37]....
        /*03a0*/ 	.word	0x0000a2c0
        /*03a4*/ 	.word	0x0000000f
        /*03a8*/ 	.word	0x00030840
        /*03ac*/ 	.short	0x010a
        /*03ae*/ 	.byte	0x3f
	.zero		1


	//   ....[38]....
        /*03b0*/ 	.word	0x0000a310
        /*03b4*/ 	.word	0x0000000f
        /*03b8*/ 	.word	0x00030828
        /*03bc*/ 	.short	0x010a
        /*03be*/ 	.byte	0x3f
	.zero		1


	//   ....[39]....
        /*03c0*/ 	.word	0x0000a360
        /*03c4*/ 	.word	0x00000003
        /*03c8*/ 	.word	0x00030840
        /*03cc*/ 	.short	0x010a
        /*03ce*/ 	.byte	0x3f
	.zero		1


	//   ....[40]....
        /*03d0*/ 	.word	0x0000a430
        /*03d4*/ 	.word	0x00000007
        /*03d8*/ 	.word	0x00000000
        /*03dc*/ 	.short	0x010a
        /*03de*/ 	.byte	0x3f
	.zero		1


	//   ....[41]....
        /*03e0*/ 	.word	0x0000a480
        /*03e4*/ 	.word	0x00000003
        /*03e8*/ 	.word	0x00000000
        /*03ec*/ 	.short	0x010a
        /*03ee*/ 	.byte	0x3f
	.zero		1


	//   ....[42]....
        /*03f0*/ 	.word	0x0000a4d0
        /*03f4*/ 	.word	0x00000005
        /*03f8*/ 	.word	0x00000000
        /*03fc*/ 	.short	0x010a
        /*03fe*/ 	.byte	0x3f
	.zero		1


	//----- nvinfo : EIATTR_NUM_MBARRIERS
	.align		4
.L_1776:
        /*0400*/ 	.byte	0x03, 0x38
        /*0402*/ 	.short	0x0009


	//----- nvinfo : EIATTR_EXIT_INSTR_OFFSETS
	.align		4
        /*0404*/ 	.byte	0x04, 0x1c
        /*0406*/ 	.short	(.L_1778 - .L_1777)


	//   ....[0]....
.L_1777:
        /*0408*/ 	.word	0x00009d80


	//----- nvinfo : EIATTR_MAX_THREADS
	.align		4
.L_1778:
        /*040c*/ 	.byte	0x04, 0x05
        /*040e*/ 	.short	(.L_1780 - .L_1779)
.L_1779:
        /*0410*/ 	.word	0x00000180
        /*0414*/ 	.word	0x00000001
        /*0418*/ 	.word	0x00000001


	//----- nvinfo : EIATTR_CRS_STACK_SIZE
	.align		4
.L_1780:
        /*041c*/ 	.byte	0x04, 0x1e
        /*041e*/ 	.short	(.L_1782 - .L_1781)
.L_1781:
        /*0420*/ 	.word	0x00000000


	//----- nvinfo : EIATTR_CBANK_PARAM_SIZE
	.align		4
.L_1782:
        /*0424*/ 	.byte	0x03, 0x19
        /*0426*/ 	.short	0x0770


	//----- nvinfo : EIATTR_PARAM_CBANK
	.align		4
        /*0428*/ 	.byte	0x04, 0x0a
        /*042a*/ 	.short	(.L_1784 - .L_1783)
	.align		4
.L_1783:
        /*042c*/ 	.word	index@(.nv.constant0._ZN7cutlass13device_kernelIN5flash11enable_sm90INS1_16FlashAttnBwdSm90INS1_25CollectiveMainloopBwdSm90ILi2ELi2ELi2EN4cute5tupleIJNS5_1CILi1EEES8_S8_EEENS6_IJNS7_ILi64EEENS7_ILi128EEESB_EEENS_6half_tEfNS_4arch4Sm90ELb1ELb0ELb0ELb1ELb1ELb1ELb0ELb0ELi2ELi1ELi2ELi1ELb0EEENS1_24CollectiveEpilogueBwdGQAISC_fSF_Li256ELb1ELb1EEENS1_25SingleTileBwdLPTSchedulerILb1ELi128ELb1EEEEEEEEEvNT_6ParamsE)
        /*0430*/ 	.short	0x0210
        /*0432*/ 	.short	0x0770


	//----- nvinfo : EIATTR_SW_WAR
	.align		4
.L_1784:
        /*0434*/ 	.byte	0x04, 0x36
        /*0436*/ 	.short	(.L_1786 - .L_1785)
.L_1785:
        /*0438*/ 	.word	0x00000008
.L_1786:


//--------------------- .nv.info._ZN7cutlass13device_kernelIN5flash22FlashAttnBwdPreprocessIN4cute5tupleIJNS3_1CILi64EEENS5_ILi128EEEEEENS_6half_tEfNS_4arch4Sm90ELb1ELb1EEEEEvNT_6ParamsE --------------------------
	.section	.nv.info._ZN7cutlass13device_kernelIN5flash22FlashAttnBwdPreprocessIN4cute5tupleIJNS3_1CILi64EEENS5_ILi128EEEEEENS_6half_tEfNS_4arch4Sm90ELb1ELb1EEEEEvNT_6ParamsE,"",@"SHT_CUDA_INFO"
	.sectionflags	@""
	.align	4


	//----- nvinfo : EIATTR_CUDA_API_VERSION
	.align		4
        /*0000*/ 	.byte	0x04, 0x37
        /*0002*/ 	.short	(.L_1788 - .L_1787)
.L_1787:
        /*0004*/ 	.word	0x00000082


	//----- nvinfo : EIATTR_KPARAM_INFO
	.align		4
.L_1788:
        /*0008*/ 	.byte	0x04, 0x17
        /*000a*/ 	.short	(.L_1790 - .L_1789)
.L_1789:
        /*000c*/ 	.word	0x00000000
        /*0010*/ 	.short	0x0000
        /*0012*/ 	.short	0x0000
        /*0014*/ 	.byte	0x00, 0xf0, 0xc1, 0x03


	//----- nvinfo : EIATTR_SPARSE_MMA_MASK
	.align		4
.L_1790:
        /*0018*/ 	.byte	0x03, 0x50
        /*001a*/ 	.short	0x0000


	//----- nvinfo : EIATTR_MAXREG_COUNT
	.align		4
        /*001c*/ 	.byte	0x03, 0x1b
        /*001e*/ 	.short	0x0080


	//----- nvinfo : EIATTR_MERCURY_ISA_VERSION
	.align		4
        /*0020*/ 	.byte	0x03, 0x5f
        /*0022*/ 	.short	0x0101


	//----- nvinfo : EIATTR_COOP_GROUP_MASK_REGIDS
	.align		4
        /*0024*/ 	.byte	0x04, 0x29
        /*0026*/ 	.short	(.L_1792 - .L_1791)


	//   ....[0]....
.L_1791:
        /*0028*/ 	.word	0xffffffff


	//   ....[1]....
        /*002c*/ 	.word	0xffffffff


	//   ....[2]....
        /*0030*/ 	.word	0xffffffff


	//   ....[3]....
        /*0034*/ 	.word	0xffffffff


	//   ....[4]....
        /*0038*/ 	.word	0xffffffff


	//   ....[5]....
        /*003c*/ 	.word	0xffffffff


	//   ....[6]....
        /*0040*/ 	.word	0xffffffff


	//   ....[7]....
        /*0044*/ 	.word	0xffffffff


	//   ....[8]....
        /*0048*/ 	.word	0xffffffff


	//   ....[9]....
        /*004c*/ 	.word	0xffffffff


	//   ....[10]....
        /*0050*/ 	.word	0xffffffff


	//   ....[11]....
        /*0054*/ 	.word	0xffffffff


	//   ....[12]....
        /*0058*/ 	.word	0xffffffff


	//   ....[13]....
        /*005c*/ 	.word	0xffffffff


	//   ....[14]....
        /*0060*/ 	.word	0xffffffff


	//   ....[15]....
        /*0064*/ 	.word	0xffffffff


	//----- nvinfo : EIATTR_COOP_GROUP_INSTR_OFFSETS
	.align		4
.L_1792:
        /*0068*/ 	.byte	0x04, 0x28
        /*006a*/ 	.short	(.L_1794 - .L_1793)


	//   ....[0]....
.L_1793:
        /*006c*/ 	.word	0x00001390


	//   ....[1]....
        /*0070*/ 	.word	0x000013a0


	//   ....[2]....
        /*0074*/ 	.word	0x000013b0


	//   ....[3]....
        /*0078*/ 	.word	0x000013c0


	//   ....[4]....
        /*007c*/ 	.word	0x00001410


	//   ....[5]....
        /*0080*/ 	.word	0x00001420


	//   ....[6]....
        /*0084*/ 	.word	0x00001430


	//   ....[7]....
        /*0088*/ 	.word	0x00001440


	//   ....[8]....
        /*008c*/ 	.word	0x00001490


	//   ....[9]....
        /*0090*/ 	.word	0x000014a0


	//   ....[10]....
        /*0094*/ 	.word	0x000014b0


	//   ....[11]....
        /*0098*/ 	.word	0x000014c0


	//   ....[12]....
        /*009c*/ 	.word	0x00001510


	//   ....[13]....
        /*00a0*/ 	.word	0x00001530


	//   ....[14]....
        /*00a4*/ 	.word	0x00001540


	//   ....[15]....
        /*00a8*/ 	.word	0x00001550


	//----- nvinfo : EIATTR_EXIT_INSTR_OFFSETS
	.align		4
.L_1794:
        /*00ac*/ 	.byte	0x04, 0x1c
        /*00ae*/ 	.short	(.L_1796 - .L_1795)


	//   ....[0]....
.L_1795:
        /*00b0*/ 	.word	0x000001c0


	//   ....[1]....
        /*00b4*/ 	.word	0x00001bb0


	//   ....[2]....
        /*00b8*/ 	.word	0x00001c30


	//----- nvinfo : EIATTR_MAX_THREADS
	.align		4
.L_1796:
        /*00bc*/ 	.byte	0x04, 0x05
        /*00be*/ 	.short	(.L_1798 - .L_1797)
.L_1797:
        /*00c0*/ 	.word	0x00000100
        /*00c4*/ 	.word	0x00000001
        /*00c8*/ 	.word	0x00000001


	//----- nvinfo : EIATTR_CRS_STACK_SIZE
	.align		4
.L_1798:
        /*00cc*/ 	.byte	0x04, 0x1e
        /*00ce*/ 	.short	(.L_1800 - .L_1799)
.L_1799:
        /*00d0*/ 	.word	0x00000000


	//----- nvinfo : EIATTR_CBANK_PARAM_SIZE
	.align		4
.L_1800:
        /*00d4*/ 	.byte	0x03, 0x19
        /*00d6*/ 	.short	0x00f0


	//----- nvinfo : EIATTR_PARAM_CBANK
	.align		4
        /*00d8*/ 	.byte	0x04, 0x0a
        /*00da*/ 	.short	(.L_1802 - .L_1801)
	.align		4
.L_1801:
        /*00dc*/ 	.word	index@(.nv.constant0._ZN7cutlass13device_kernelIN5flash22FlashAttnBwdPreprocessIN4cute5tupleIJNS3_1CILi64EEENS5_ILi128EEEEEENS_6half_tEfNS_4arch4Sm90ELb1ELb1EEEEEvNT_6ParamsE)
        /*00e0*/ 	.short	0x0210
        /*00e2*/ 	.short	0x00f0


	//----- nvinfo : EIATTR_SW_WAR
	.align		4
.L_1802:
        /*00e4*/ 	.byte	0x04, 0x36
        /*00e6*/ 	.short	(.L_1804 - .L_1803)
.L_1803:
        /*00e8*/ 	.word	0x00000008
.L_1804:


//--------------------- .nv.callgraph             --------------------------
	.section	.nv.callgraph,"",@"SHT_CUDA_CALLGRAPH"
	.align	4
	.sectionentsize	8
	.align		4
        /*0000*/ 	.word	0x00000000
	.align		4
        /*0004*/ 	.word	0xffffffff
	.align		4
        /*0008*/ 	.word	index@(_ZN7cutlass13device_kernelIN5flash11enable_sm90INS1_16FlashAttnBwdSm90INS1_25CollectiveMainloopBwdSm90ILi2ELi2ELi2EN4cute5tupleIJNS5_1CILi1EEES8_S8_EEENS6_IJNS7_ILi64EEENS7_ILi128EEESB_EEENS_6half_tEfNS_4arch4Sm90ELb0ELb0ELb1ELb0ELb0ELb1ELb0ELb0ELi2ELi1ELi2ELi1ELb0EEENS1_21CollectiveEpilogueBwdISC_SD_SF_Li256ELb0ELb0ELi1EEENS1_19SingleTileSchedulerILb0ELb0ELb0ELi128EEEEEEEEEvNT_6ParamsE)
	.align		4
        /*000c*/ 	.word	index@(__assertfail)
	.align		4
        /*0010*/ 	.word	index@(_ZN7cutlass13device_kernelIN5flash11enable_sm90INS1_16FlashAttnBwdSm90INS1_25CollectiveMainloopBwdSm90ILi2ELi2ELi2EN4cute5tupleIJNS5_1CILi1EEES8_S8_EEENS6_IJNS7_ILi64EEENS7_ILi128EEESB_EEENS_6half_tEfNS_4arch4Sm90ELb0ELb0ELb1ELb0ELb1ELb1ELb0ELb0ELi2ELi1ELi2ELi1ELb0EEENS1_21CollectiveEpilogueBwdISC_SD_SF_Li256ELb0ELb0ELi1EEENS1_19SingleTileSchedulerILb0ELb0ELb0ELi128EEEEEEEEEvNT_6ParamsE)
	.align		4
        /*0014*/ 	.word	index@(__assertfail)
	.align		4
        /*0018*/ 	.word	index@(_ZN7cutlass13device_kernelIN5flash11enable_sm90INS1_16FlashAttnBwdSm90INS1_25CollectiveMainloopBwdSm90ILi2ELi2ELi2EN4cute5tupleIJNS5_1CILi1EEES8_S8_EEENS6_IJNS7_ILi64EEENS7_ILi128EEESB_EEENS_6half_tEfNS_4arch4Sm90ELb0ELb0ELb1ELb0ELb0ELb1ELb0ELb0ELi2ELi1ELi2ELi1ELb0EEENS1_24CollectiveEpilogueBwdGQAISC_fSF_Li256ELb0ELb0EEENS1_19SingleTileSchedulerILb0ELb0ELb0ELi128EEEEEEEEEvNT_6ParamsE)
	.align		4
        /*001c*/ 	.word	index@(__assertfail)
	.align		4
        /*0020*/ 	.word	index@(_ZN7cutlass13device_kernelIN5flash11enable_sm90INS1_16FlashAttnBwdSm90INS1_25CollectiveMainloopBwdSm90ILi2ELi2ELi2EN4cute5tupleIJNS5_1CILi1EEES8_S8_EEENS6_IJNS7_ILi64EEENS7_ILi128EEESB_EEENS_6half_tEfNS_4arch4Sm90ELb0ELb0ELb1ELb0ELb1ELb1ELb0ELb0ELi2ELi1ELi2ELi1ELb0EEENS1_24CollectiveEpilogueBwdGQAISC_fSF_Li256ELb0ELb1EEENS1_19SingleTileSchedulerILb0ELb0ELb0ELi128EEEEEEEEEvNT_6ParamsE)
	.align		4
        /*0024*/ 	.word	index@(__assertfail)
	.align		4
        /*0028*/ 	.word	index@(_ZN7cutlass13device_kernelIN5flash11enable_sm90INS1_16FlashAttnBwdSm90INS1_25CollectiveMainloopBwdSm90ILi2ELi2ELi2EN4cute5tupleIJNS5_1CILi1EEES8_S8_EEENS6_IJNS7_ILi64EEENS7_ILi128EEESB_EEENS_6half_tEfNS_4arch4Sm90ELb0ELb0ELb1ELb1ELb0ELb1ELb0ELb0ELi2ELi1ELi2ELi1ELb0EEENS1_21CollectiveEpilogueBwdISC_SD_SF_Li256ELb1ELb0ELi1EEENS1_19SingleTileSchedulerILb1ELb0ELb0ELi128EEEEEEEEEvNT_6ParamsE)
	.align		4
        /*002c*/ 	.word	index@(__assertfail)
	.align		4
        /*0030*/ 	.word	index@(_ZN7cutlass13device_kernelIN5flash11enable_sm90INS1_16FlashAttnBwdSm90INS1_25CollectiveMainloopBwdSm90ILi2ELi2ELi2EN4cute5tupleIJNS5_1CILi1EEES8_S8_EEENS6_IJNS7_ILi64EEENS7_ILi128EEESB_EEENS_6half_tEfNS_4arch4Sm90ELb0ELb0ELb1ELb1ELb1ELb1ELb0ELb0ELi2ELi1ELi2ELi1ELb0EEENS1_21CollectiveEpilogueBwdISC_SD_SF_Li256ELb1ELb0ELi1EEENS1_19SingleTileSchedulerILb1ELb0ELb0ELi128EEEEEEEEEvNT_6ParamsE)
	.align		4
        /*0034*/ 	.word	index@(__assertfail)
	.align		4
        /*0038*/ 	.word	index@(_ZN7cutlass13device_kernelIN5flash11enable_sm90INS1_16FlashAttnBwdSm90INS1_25CollectiveMainloopBwdSm90ILi2ELi2ELi2EN4cute5tupleIJNS5_1CILi1EEES8_S8_EEENS6_IJNS7_ILi64EEENS7_ILi128EEESB_EEENS_6half_tEfNS_4arch4Sm90ELb0ELb0ELb1ELb1ELb0ELb1ELb0ELb0ELi2ELi1ELi2ELi1ELb0EEENS1_24CollectiveEpilogueBwdGQAISC_fSF_Li256ELb1ELb0EEENS1_19SingleTileSchedulerILb1ELb0ELb0ELi128EEEEEEEEEvNT_6ParamsE)
	.align		4
        /*003c*/ 	.word	index@(__assertfail)
	.align		4
        /*0040*/ 	.word	index@(_ZN7cutlass13device_kernelIN5flash11enable_sm90INS1_16FlashAttnBwdSm90INS1_25CollectiveMainloopBwdSm90ILi2ELi2ELi2EN4cute5tupleIJNS5_1CILi1EEES8_S8_EEENS6_IJNS7_ILi64EEENS7_ILi128EEESB_EEENS_6half_tEfNS_4arch4Sm90ELb0ELb0ELb1ELb1ELb1ELb1ELb0ELb0ELi2ELi1ELi2ELi1ELb0EEENS1_24CollectiveEpilogueBwdGQAISC_fSF_Li256ELb1ELb1EEENS1_19SingleTileSchedulerILb1ELb0ELb0ELi128EEEEEEEEEvNT_6ParamsE)
	.align		4
        /*0044*/ 	.word	index@(__assertfail)
	.align		4
        /*0048*/ 	.word	index@(_ZN7cutlass13device_kernelIN5flash11enable_sm90INS1_16FlashAttnBwdSm90INS1_25CollectiveMainloopBwdSm90ILi2ELi2ELi2EN4cute5tupleIJNS5_1CILi1EEES8_S8_EEENS6_IJNS7_ILi64EEENS7_ILi128EEESB_EEENS_6half_tEfNS_4arch4Sm90ELb0ELb1ELb1ELb0ELb0ELb1ELb0ELb0ELi2ELi1ELi2ELi1ELb0EEENS1_21CollectiveEpilogueBwdISC_SD_SF_Li256ELb0ELb0ELi1EEENS1_19SingleTileSchedulerILb0ELb0ELb0ELi128EEEEEEEEEvNT_6ParamsE)
	.align		4
        /*004c*/ 	.word	index@(__assertfail)
	.align		4
        /*0050*/ 	.word	index@(_ZN7cutlass13device_kernelIN5flash11enable_sm90INS1_16FlashAttnBwdSm90INS1_25CollectiveMainloopBwdSm90ILi2ELi2ELi2EN4cute5tupleIJNS5_1CILi1EEES8_S8_EEENS6_IJNS7_ILi64EEENS7_ILi128EEESB_EEENS_6half_tEfNS_4arch4Sm90ELb0ELb1ELb1ELb0ELb1ELb1ELb0ELb0ELi2ELi1ELi2ELi1ELb0EEENS1_21CollectiveEpilogueBwdISC_SD_SF_Li256ELb0ELb0ELi1EEENS1_19SingleTileSchedulerILb0ELb0ELb0ELi128EEEEEEEEEvNT_6ParamsE)
	.align		4
        /*0054*/ 	.word	index@(__assertfail)
	.align		4
        /*0058*/ 	.word	index@(_ZN7cutlass13device_kernelIN5flash11enable_sm90INS1_16FlashAttnBwdSm90INS1_25CollectiveMainloopBwdSm90ILi2ELi2ELi2EN4cute5tupleIJNS5_1CILi1EEES8_S8_EEENS6_IJNS7_ILi64EEENS7_ILi128EEESB_EEENS_6half_tEfNS_4arch4Sm90ELb0ELb1ELb1ELb0ELb0ELb1ELb0ELb0ELi2ELi1ELi2ELi1ELb0EEENS1_24CollectiveEpilogueBwdGQAISC_fSF_Li256ELb0ELb0EEENS1_19SingleTileSchedulerILb0ELb0ELb0ELi128EEEEEEEEEvNT_6ParamsE)
	.align		4
        /*005c*/ 	.word	index@(__assertfail)
	.align		4
        /*0060*/ 	.word	index@(_ZN7cutlass13device_kernelIN5flash11enable_sm90INS1_16FlashAttnBwdSm90INS1_25CollectiveMainloopBwdSm90ILi2ELi2ELi2EN4cute5tupleIJNS5_1CILi1EEES8_S8_EEENS6_IJNS7_ILi64EEENS7_ILi128EEESB_EEENS_6half_tEfNS_4arch4Sm90ELb0ELb1ELb1ELb0ELb1ELb1ELb0ELb0ELi2ELi1ELi2ELi1ELb0EEENS1_24CollectiveEpilogueBwdGQAISC_fSF_Li256ELb0ELb1EEENS1_19SingleTileSchedulerILb0ELb0ELb0ELi128EEEEEEEEEvNT_6ParamsE)
	.align		4
        /*0064*/ 	.word	index@(__assertfail)
	.align		4
        /*0068*/ 	.word	index@(_ZN7cutlass13device_kernelIN5flash11enable_sm90INS1_16FlashAttnBwdSm90INS1_25CollectiveMainloopBwdSm90ILi2ELi2ELi2EN4cute5tupleIJNS5_1CILi1EEES8_S8_EEENS6_IJNS7_ILi64EEENS7_ILi128EEESB_EEENS_6half_tEfNS_4arch4Sm90ELb0ELb1ELb1ELb1ELb0ELb1ELb0ELb0ELi2ELi1ELi2ELi1ELb0EEENS1_21CollectiveEpilogueBwdISC_SD_SF_Li256ELb1ELb0ELi1EEENS1_19SingleTileSchedulerILb1ELb0ELb0ELi128EEEEEEEEEvNT_6ParamsE)
	.align		4
        /*006c*/ 	.word	index@(__assertfail)
	.align		4
        /*0070*/ 	.word	index@(_ZN7cutlass13device_kernelIN5flash11enable_sm90INS1_16FlashAttnBwdSm90INS1_25CollectiveMainloopBwdSm90ILi2ELi2ELi2EN4cute5tupleIJNS5_1CILi1EEES8_S8_EEENS6_IJNS7_ILi64EEENS7_ILi128EEESB_EEENS_6half_tEfNS_4arch4Sm90ELb0ELb1ELb1ELb1ELb1ELb1ELb0ELb0ELi2ELi1ELi2ELi1ELb0EEENS1_21CollectiveEpilogueBwdISC_SD_SF_Li256ELb1ELb0ELi1EEENS1_19SingleTileSchedulerILb1ELb0ELb0ELi128EEEEEEEEEvNT_6ParamsE)
	.align		4
        /*0074*/ 	.word	index@(__assertfail)
	.align		4
        /*0078*/ 	.word	index@(_ZN7cutlass13device_kernelIN5flash11enable_sm90INS1_16FlashAttnBwdSm90INS1_25CollectiveMainloopBwdSm90ILi2ELi2ELi2EN4cute5tupleIJNS5_1CILi1EEES8_S8_EEENS6_IJNS7_ILi64EEENS7_ILi128EEESB_EEENS_6half_tEfNS_4arch4Sm90ELb0ELb1ELb1ELb1ELb0ELb1ELb0ELb0ELi2ELi1ELi2ELi1ELb0EEENS1_24CollectiveEpilogueBwdGQAISC_fSF_Li256ELb1ELb0EEENS1_19SingleTileSchedulerILb1ELb0ELb0ELi128EEEEEEEEEvNT_6ParamsE)
	.align		4
        /*007c*/ 	.word	index@(__assertfail)
	.align		4
        /*0080*/ 	.word	index@(_ZN7cutlass13device_kernelIN5flash11enable_sm90INS1_16FlashAttnBwdSm90INS1_25CollectiveMainloopBwdSm90ILi2ELi2ELi2EN4cute5tupleIJNS5_1CILi1EEES8_S8_EEENS6_IJNS7_ILi64EEENS7_ILi128EEESB_EEENS_6half_tEfNS_4arch4Sm90ELb0ELb1ELb1ELb1ELb1ELb1ELb0ELb0ELi2ELi1ELi2ELi1ELb0EEENS1_24CollectiveEpilogueBwdGQAISC_fSF_Li256ELb1ELb1EEENS1_19SingleTileSchedulerILb1ELb0ELb0ELi128EEEEEEEEEvNT_6ParamsE)
	.align		4
        /*0084*/ 	.word	index@(__assertfail)
	.align		4
        /*0088*/ 	.word	index@(_ZN7cutlass13device_kernelIN5flash11enable_sm90INS1_16FlashAttnBwdSm90INS1_25CollectiveMainloopBwdSm90ILi2ELi2ELi2EN4cute5tupleIJNS5_1CILi1EEES8_S8_EEENS6_IJNS7_ILi64EEENS7_ILi128EEESB_EEENS_6half_tEfNS_4arch4Sm90ELb1ELb0ELb1ELb0ELb0ELb1ELb0ELb0ELi2ELi1ELi2ELi1ELb0EEENS1_21CollectiveEpilogueBwdISC_SD_SF_Li256ELb0ELb0ELi1EEENS1_25SingleTileBwdLPTSchedulerILb0ELi128ELb0EEEEEEEEEvNT_6ParamsE)
	.align		4
        /*008c*/ 	.word	index@(__assertfail)
	.align		4
        /*0090*/ 	.word	index@(_ZN7cutlass13device_kernelIN5flash11enable_sm90INS1_16FlashAttnBwdSm90INS1_25CollectiveMainloopBwdSm90ILi2ELi2ELi2EN4cute5tupleIJNS5_1CILi1EEES8_S8_EEENS6_IJNS7_ILi64EEENS7_ILi128EEESB_EEENS_6half_tEfNS_4arch4Sm90ELb1ELb0ELb1ELb0ELb1ELb1ELb0ELb0ELi2ELi1ELi2ELi1ELb0EEENS1_21CollectiveEpilogueBwdISC_SD_SF_Li256ELb0ELb0ELi1EEENS1_25SingleTileBwdLPTSchedulerILb0ELi128ELb1EEEEEEEEEvNT_6ParamsE)
	.align		4
        /*0094*/ 	.word	index@(__assertfail)
	.align		4
        /*0098*/ 	.word	index@(_ZN7cutlass13device_kernelIN5flash11enable_sm90INS1_16FlashAttnBwdSm90INS1_25CollectiveMainloopBwdSm90ILi2ELi2ELi2EN4cute5tupleIJNS5_1CILi1EEES8_S8_EEENS6_IJNS7_ILi64EEENS7_ILi128EEESB_EEENS_6half_tEfNS_4arch4Sm90ELb1ELb0ELb1ELb0ELb0ELb1ELb0ELb0ELi2ELi1ELi2ELi1ELb0EEENS1_24CollectiveEpilogueBwdGQAISC_fSF_Li256ELb0ELb0EEENS1_25SingleTileBwdLPTSchedulerILb0ELi128ELb0EEEEEEEEEvNT_6ParamsE)
	.align		4
        /*009c*/ 	.word	index@(__assertfail)
	.align		4
        /*00a0*/ 	.word	index@(_ZN7cutlass13device_kernelIN5flash11enable_sm90INS1_16FlashAttnBwdSm90INS1_25CollectiveMainloopBwdSm90ILi2ELi2ELi2EN4cute5tupleIJNS5_1CILi1EEES8_S8_EEENS6_IJNS7_ILi64EEENS7_ILi128EEESB_EEENS_6half_tEfNS_4arch4Sm90ELb1ELb0ELb1ELb0ELb1ELb1ELb0ELb0ELi2ELi1ELi2ELi1ELb0EEENS1_24CollectiveEpilogueBwdGQAISC_fSF_Li256ELb0ELb1EEENS1_25SingleTileBwdLPTSchedulerILb0ELi128ELb1EEEEEEEEEvNT_6ParamsE)
	.align		4
        /*00a4*/ 	.word	index@(__assertfail)
	.align		4
        /*00a8*/ 	.word	index@(_ZN7cutlass13device_kernelIN5flash11enable_sm90INS1_16FlashAttnBwdSm90INS1_25CollectiveMainloopBwdSm90ILi2ELi2ELi2EN4cute5tupleIJNS5_1CILi1EEES8_S8_EEENS6_IJNS7_ILi64EEENS7_ILi128EEESB_EEENS_6half_tEfNS_4arch4Sm90ELb1ELb0ELb1ELb1ELb0ELb1ELb0ELb0ELi2ELi1ELi2ELi1ELb0EEENS1_21CollectiveEpilogueBwdISC_SD_SF_Li256ELb1ELb0ELi1EEENS1_25SingleTileBwdLPTSchedulerILb1ELi128ELb0EEEEEEEEEvNT_6ParamsE)
	.align		4
        /*00ac*/ 	.word	index@(__assertfail)
	.align		4
        /*00b0*/ 	.word	index@(_ZN7cutlass13device_kernelIN5flash11enable_sm90INS1_16FlashAttnBwdSm90INS1_25CollectiveMainloopBwdSm90ILi2ELi2ELi2EN4cute5tupleIJNS5_1CILi1EEES8_S8_EEENS6_IJNS7_ILi64EEENS7_ILi128EEESB_EEENS_6half_tEfNS_4arch4Sm90ELb1ELb0ELb1ELb1ELb1ELb1ELb0ELb0ELi2ELi1ELi2ELi1ELb0EEENS1_21CollectiveEpilogueBwdISC_SD_SF_Li256ELb1ELb0ELi1EEENS1_25SingleTileBwdLPTSchedulerILb1ELi128ELb1EEEEEEEEEvNT_6ParamsE)
	.align		4
        /*00b4*/ 	.word	index@(__assertfail)
	.align		4
        /*00b8*/ 	.word	index@(_ZN7cutlass13device_kernelIN5flash11enable_sm90INS1_16FlashAttnBwdSm90INS1_25CollectiveMainloopBwdSm90ILi2ELi2ELi2EN4cute5tupleIJNS5_1CILi1EEES8_S8_EEENS6_IJNS7_ILi64EEENS7_ILi128EEESB_EEENS_6half_tEfNS_4arch4Sm90ELb1ELb0ELb1ELb1ELb0ELb1ELb0ELb0ELi2ELi1ELi2ELi1ELb0EEENS1_24CollectiveEpilogueBwdGQAISC_fSF_Li256ELb1ELb0EEENS1_25SingleTileBwdLPTSchedulerILb1ELi128ELb0EEEEEEEEEvNT_6ParamsE)
	.align		4
        /*00bc*/ 	.word	index@(__assertfail)
	.align		4
        /*00c0*/ 	.word	index@(_ZN7cutlass13device_kernelIN5flash11enable_sm90INS1_16FlashAttnBwdSm90INS1_25CollectiveMainloopBwdSm90ILi2ELi2ELi2EN4cute5tupleIJNS5_1CILi1EEES8_S8_EEENS6_IJNS7_ILi64EEENS7_ILi128EEESB_EEENS_6half_tEfNS_4arch4Sm90ELb1ELb0ELb1ELb1ELb1ELb1ELb0ELb0ELi2ELi1ELi2ELi1ELb0EEENS1_24CollectiveEpilogueBwdGQAISC_fSF_Li256ELb1ELb1EEENS1_25SingleTileBwdLPTSchedulerILb1ELi128ELb1EEEEEEEEEvNT_6ParamsE)
	.align		4
        /*00c4*/ 	.word	index@(__assertfail)
	.align		4
        /*00c8*/ 	.word	index@(_ZN7cutlass13device_kernelIN5flash11enable_sm90INS1_16FlashAttnBwdSm90INS1_25CollectiveMainloopBwdSm90ILi2ELi2ELi2EN4cute5tupleIJNS5_1CILi1EEES8_S8_EEENS6_IJNS7_ILi80EEENS7_ILi128EEESB_EEENS_6half_tEfNS_4arch4Sm90ELb0ELb0ELb0ELb0ELb0ELb1ELb0ELb1ELi2ELi1ELi2ELi1ELb0EEENS1_21CollectiveEpilogueBwdISC_SD_SF_Li256ELb0ELb0ELi1EEENS1_19SingleTileSchedulerILb0ELb0ELb0ELi128EEEEEEEEEvNT_6ParamsE)
	.align		4
        /*00cc*/ 	.word	index@(__assertfail)
	.align		4
        /*00d0*/ 	.word	index@(_ZN7cutlass13device_kernelIN5flash11enable_sm90INS1_16FlashAttnBwdSm90INS1_25CollectiveMainloopBwdSm90ILi2ELi2ELi2EN4cute5tupleIJNS5_1CILi1EEES8_S8_EEENS6_IJNS7_ILi80EEENS7_ILi128EEESB_EEENS_6half_tEfNS_4arch4Sm90ELb0ELb0ELb0ELb0ELb1ELb1ELb0ELb1ELi2ELi1ELi2ELi1ELb0EEENS1_21CollectiveEpilogueBwdISC_SD_SF_Li256ELb0ELb0ELi1EEENS1_19SingleTileSchedulerILb0ELb0ELb0ELi128EEEEEEEEEvNT_6ParamsE)
	.align		4
        /*00d4*/ 	.word	index@(__assertfail)
	.align		4
        /*00d8*/ 	.word	index@(_ZN7cutlass13device_kernelIN5flash11enable_sm90INS1_16FlashAttnBwdSm90INS1_25CollectiveMainloopBwdSm90ILi2ELi2ELi2EN4cute5tupleIJNS5_1CILi1EEES8_S8_EEENS6_IJNS7_ILi80EEENS7_ILi128EEESB_EEENS_6half_tEfNS_4arch4Sm90ELb0ELb0ELb0ELb0ELb0ELb1ELb0ELb1ELi2ELi1ELi2ELi1ELb0EEENS1_24CollectiveEpilogueBwdGQAISC_fSF_Li256ELb0ELb0EEENS1_19SingleTileSchedulerILb0ELb0ELb0ELi128EEEEEEEEEvNT_6ParamsE)
	.align		4
        /*00dc*/ 	.word	index@(__assertfail)
	.align		4
        /*00e0*/ 	.word	index@(_ZN7cutlass13device_kernelIN5flash11enable_sm90INS1_16FlashAttnBwdSm90INS1_25CollectiveMainloopBwdSm90ILi2ELi2ELi2EN4cute5tupleIJNS5_1CILi1EEES8_S8_EEENS6_IJNS7_ILi80EEENS7_ILi128EEESB_EEENS_6half_tEfNS_4arch4Sm90ELb0ELb0ELb0ELb0ELb1ELb1ELb0ELb1ELi2ELi1ELi2ELi1ELb0EEENS1_24CollectiveEpilogueBwdGQAISC_fSF_Li256ELb0ELb1EEENS1_19SingleTileSchedulerILb0ELb0ELb0ELi128EEEEEEEEEvNT_6ParamsE)
	.align		4
        /*00e4*/ 	.word	index@(__assertfail)
	.align		4
        /*00e8*/ 	.word	index@(_ZN7cutlass13device_kernelIN5flash11enable_sm90INS1_16FlashAttnBwdSm90INS1_25CollectiveMainloopBwdSm90ILi2ELi2ELi2EN4cute5tupleIJNS5_1CILi1EEES8_S8_EEENS6_IJNS7_ILi80EEENS7_ILi128EEESB_EEENS_6half_tEfNS_4arch4Sm90ELb0ELb0ELb0ELb1ELb0ELb1ELb0ELb1ELi2ELi1ELi2ELi1ELb0EEENS1_21CollectiveEpilogueBwdISC_SD_SF_Li256ELb1ELb0ELi1EEENS1_19SingleTileSchedulerILb1ELb0ELb0ELi128EEEEEEEEEvNT_6ParamsE)
	.align		4
        /*00ec*/ 	.word	index@(__assertfail)
	.align		4
        /*00f0*/ 	.word	index@(_ZN7cutlass13device_kernelIN5flash11enable_sm90INS1_16FlashAttnBwdSm90INS1_25CollectiveMainloopBwdSm90ILi2ELi2ELi2EN4cute5tupleIJNS5_1CILi1EEES8_S8_EEENS6_IJNS7_ILi80EEENS7_ILi128EEESB_EEENS_6half_tEfNS_4arch4Sm90ELb0ELb0ELb0ELb1ELb1ELb1ELb0ELb1ELi2ELi1ELi2ELi1ELb0EEENS1_21CollectiveEpilogueBwdISC_SD_SF_Li256ELb1ELb0ELi1EEENS1_19SingleTileSchedulerILb1ELb0ELb0ELi128EEEEEEEEEvNT_6ParamsE)
	.align		4
        /*00f4*/ 	.word	index@(__assertfail)
	.align		4
        /*00f8*/ 	.word	index@(_ZN7cutlass13device_kernelIN5flash11enable_sm90INS1_16FlashAttnBwdSm90INS1_25CollectiveMainloopBwdSm90ILi2ELi2ELi2EN4cute5tupleIJNS5_1CILi1EEES8_S8_EEENS6_IJNS7_ILi80EEENS7_ILi128EEESB_EEENS_6half_tEfNS_4arch4Sm90ELb0ELb0ELb0ELb1ELb0ELb1ELb0ELb1ELi2ELi1ELi2ELi1ELb0EEENS1_24CollectiveEpilogueBwdGQAISC_fSF_Li256ELb1ELb0EEENS1_19SingleTileSchedulerILb1ELb0ELb0ELi128EEEEEEEEEvNT_6ParamsE)
	.align		4
        /*00fc*/ 	.word	index@(__assertfail)
	.align		4
        /*0100*/ 	.word	index@(_ZN7cutlass13device_kernelIN5flash11enable_sm90INS1_16FlashAttnBwdSm90INS1_25CollectiveMainloopBwdSm90ILi2ELi2ELi2EN4cute5tupleIJNS5_1CILi1EEES8_S8_EEENS6_IJNS7_ILi80EEENS7_ILi128EEESB_EEENS_6half_tEfNS_4arch4Sm90ELb0ELb0ELb0ELb1ELb1ELb1ELb0ELb1ELi2ELi1ELi2ELi1ELb0EEENS1_24CollectiveEpilogueBwdGQAISC_fSF_Li256ELb1ELb1EEENS1_19SingleTileSchedulerILb1ELb0ELb0ELi128EEEEEEEEEvNT_6ParamsE)
	.align		4
        /*0104*/ 	.word	index@(__assertfail)
	.align		4
        /*0108*/ 	.word	index@(_ZN7cutlass13device_kernelIN5flash11enable_sm90INS1_16FlashAttnBwdSm90INS1_25CollectiveMainloopBwdSm90ILi2ELi2ELi2EN4cute5tupleIJNS5_1CILi1EEES8_S8_EEENS6_IJNS7_ILi64EEENS7_ILi128EEESB_EEENS_6half_tEfNS_4arch4Sm90ELb0ELb1ELb0ELb0ELb0ELb1ELb0ELb0ELi2ELi1ELi2ELi1ELb0EEENS1_21CollectiveEpilogueBwdISC_SD_SF_Li256ELb0ELb0ELi1EEENS1_19SingleTileSchedulerILb0ELb0ELb0ELi128EEEEEEEEEvNT_6ParamsE)
	.align		4
        /*010c*/ 	.word	index@(__assertfail)
	.align		4
        /*0110*/ 	.word	index@(_ZN7cutlass13device_kernelIN5flash11enable_sm90INS1_16FlashAttnBwdSm90INS1_25CollectiveMainloopBwdSm90ILi2ELi2ELi2EN4cute5tupleIJNS5_1CILi1EEES8_S8_EEENS6_IJNS7_ILi64EEENS7_ILi128EEESB_EEENS_6half_tEfNS_4arch4Sm90ELb0ELb1ELb0ELb0ELb1ELb1ELb0ELb0ELi2ELi1ELi2ELi1ELb0EEENS1_21CollectiveEpilogueBwdISC_SD_SF_Li256ELb0ELb0ELi1EEENS1_19SingleTileSchedulerILb0ELb0ELb0ELi128EEEEEEEEEvNT_6ParamsE)
	.align		4
        /*0114*/ 	.word	index@(__assertfail)
	.align		4
        /*0118*/ 	.word	index@(_ZN7cutlass13device_kernelIN5flash11enable_sm90INS1_16FlashAttnBwdSm90INS1_25CollectiveMainloopBwdSm90ILi2ELi2ELi2EN4cute5tupleIJNS5_1CILi1EEES8_S8_EEENS6_IJNS7_ILi64EEENS7_ILi128EEESB_EEENS_6half_tEfNS_4arch4Sm90ELb0ELb1ELb0ELb0ELb0ELb1ELb0ELb0ELi2ELi1ELi2ELi1ELb0EEENS1_24CollectiveEpilogueBwdGQAISC_fSF_Li256ELb0ELb0EEENS1_19SingleTileSchedulerILb0ELb0ELb0ELi128EEEEEEEEEvNT_6ParamsE)
	.align		4
        /*011c*/ 	.word	index@(__assertfail)
	.align		4
        /*0120*/ 	.word	index@(_ZN7cutlass13device_kernelIN5flash11enable_sm90INS1_16FlashAttnBwdSm90INS1_25CollectiveMainloopBwdSm90ILi2ELi2ELi2EN4cute5tupleIJNS5_1CILi1EEES8_S8_EEENS6_IJNS7_ILi64EEENS7_ILi128EEESB_EEENS_6half_tEfNS_4arch4Sm90ELb0ELb1ELb0ELb0ELb1ELb1ELb0ELb0ELi2ELi1ELi2ELi1ELb0EEENS1_24CollectiveEpilogueBwdGQAISC_fSF_Li256ELb0ELb1EEENS1_19SingleTileSchedulerILb0ELb0ELb0ELi128EEEEEEEEEvNT_6ParamsE)
	.align		4
        /*0124*/ 	.word	index@(__assertfail)
	.align		4
        /*0128*/ 	.word	index@(_ZN7cutlass13device_kernelIN5flash11enable_sm90INS1_16FlashAttnBwdSm90INS1_25CollectiveMainloopBwdSm90ILi2ELi2ELi2EN4cute5tupleIJNS5_1CILi1EEES8_S8_EEENS6_IJNS7_ILi64EEENS7_ILi128EEESB_EEENS_6half_tEfNS_4arch4Sm90ELb0ELb1ELb0ELb1ELb0ELb1ELb0ELb0ELi2ELi1ELi2ELi1ELb0EEENS1_21CollectiveEpilogueBwdISC_SD_SF_Li256ELb1ELb0ELi1EEENS1_19SingleTileSchedulerILb1ELb0ELb0ELi128EEEEEEEEEvNT_6ParamsE)
	.align		4
        /*012c*/ 	.word	index@(__assertfail)
	.align		4
        /*0130*/ 	.word	index@(_ZN7cutlass13device_kernelIN5flash11enable_sm90INS1_16FlashAttnBwdSm90INS1_25CollectiveMainloopBwdSm90ILi2ELi2ELi2EN4cute5tupleIJNS5_1CILi1EEES8_S8_EEENS6_IJNS7_ILi64EEENS7_ILi128EEESB_EEENS_6half_tEfNS_4arch4Sm90ELb0ELb1ELb0ELb1ELb1ELb1ELb0ELb0ELi2ELi1ELi2ELi1ELb0EEENS1_21CollectiveEpilogueBwdISC_SD_SF_Li256ELb1ELb0ELi1EEENS1_19SingleTileSchedulerILb1ELb0ELb0ELi128EEEEEEEEEvNT_6ParamsE)
	.align		4
        /*0134*/ 	.word	index@(__assertfail)
	.align		4
        /*0138*/ 	.word	index@(_ZN7cutlass13device_kernelIN5flash11enable_sm90INS1_16FlashAttnBwdSm90INS1_25CollectiveMainloopBwdSm90ILi2ELi2ELi2EN4cute5tupleIJNS5_1CILi1EEES8_S8_EEENS6_IJNS7_ILi64EEENS7_ILi128EEESB_EEENS_6half_tEfNS_4arch4Sm90ELb0ELb1ELb0ELb1ELb0ELb1ELb0ELb0ELi2ELi1ELi2ELi1ELb0EEENS1_24CollectiveEpilogueBwdGQAISC_fSF_Li256ELb1ELb0EEENS1_19SingleTileSchedulerILb1ELb0ELb0ELi128EEEEEEEEEvNT_6ParamsE)
	.align		4
        /*013c*/ 	.word	index@(__assertfail)
	.align		4
        /*0140*/ 	.word	index@(_ZN7cutlass13device_kernelIN5flash11enable_sm90INS1_16FlashAttnBwdSm90INS1_25CollectiveMainloopBwdSm90ILi2ELi2ELi2EN4cute5tupleIJNS5_1CILi1EEES8_S8_EEENS6_IJNS7_ILi64EEENS7_ILi128EEESB_EEENS_6half_tEfNS_4arch4Sm90ELb0ELb1ELb0ELb1ELb1ELb1ELb0ELb0ELi2ELi1ELi2ELi1ELb0EEENS1_24CollectiveEpilogueBwdGQAISC_fSF_Li256ELb1ELb1EEENS1_19SingleTileSchedulerILb1ELb0ELb0ELi128EEEEEEEEEvNT_6ParamsE)
	.align		4
        /*0144*/ 	.word	index@(__assertfail)
	.align		4
        /*0148*/ 	.word	index@(_ZN7cutlass13device_kernelIN5flash11enable_sm90INS1_16FlashAttnBwdSm90INS1_25CollectiveMainloopBwdSm90ILi2ELi2ELi2EN4cute5tupleIJNS5_1CILi1EEES8_S8_EEENS6_IJNS7_ILi64EEENS7_ILi128EEESB_EEENS_6half_tEfNS_4arch4Sm90ELb1ELb0ELb0ELb0ELb0ELb1ELb0ELb0ELi2ELi1ELi2ELi1ELb0EEENS1_21CollectiveEpilogueBwdISC_SD_SF_Li256ELb0ELb0ELi1EEENS1_25SingleTileBwdLPTSchedulerILb0ELi128ELb0EEEEEEEEEvNT_6ParamsE)
	.align		4
        /*014c*/ 	.word	index@(__assertfail)
	.align		4
        /*0150*/ 	.word	index@(_ZN7cutlass13device_kernelIN5flash11enable_sm90INS1_16FlashAttnBwdSm90INS1_25CollectiveMainloopBwdSm90ILi2ELi2ELi2EN4cute5tupleIJNS5_1CILi1EEES8_S8_EEENS6_IJNS7_ILi64EEENS7_ILi128EEESB_EEENS_6half_tEfNS_4arch4Sm90ELb1ELb0ELb0ELb0ELb1ELb1ELb0ELb0ELi2ELi1ELi2ELi1ELb0EEENS1_21CollectiveEpilogueBwdISC_SD_SF_Li256ELb0ELb0ELi1EEENS1_25SingleTileBwdLPTSchedulerILb0ELi128ELb1EEEEEEEEEvNT_6ParamsE)
	.align		4
        /*0154*/ 	.word	index@(__assertfail)
	.align		4
        /*0158*/ 	.word	index@(_ZN7cutlass13device_kernelIN5flash11enable_sm90INS1_16FlashAttnBwdSm90INS1_25CollectiveMainloopBwdSm90ILi2ELi2ELi2EN4cute5tupleIJNS5_1CILi1EEES8_S8_EEENS6_IJNS7_ILi64EEENS7_ILi128EEESB_EEENS_6half_tEfNS_4arch4Sm90ELb1ELb0ELb0ELb0ELb0ELb1ELb0ELb0ELi2ELi1ELi2ELi1ELb0EEENS1_24CollectiveEpilogueBwdGQAISC_fSF_Li256ELb0ELb0EEENS1_25SingleTileBwdLPTSchedulerILb0ELi128ELb0EEEEEEEEEvNT_6ParamsE)
	.align		4
        /*015c*/ 	.word	index@(__assertfail)
	.align		4
        /*0160*/ 	.word	index@(_ZN7cutlass13device_kernelIN5flash11enable_sm90INS1_16FlashAttnBwdSm90INS1_25CollectiveMainloopBwdSm90ILi2ELi2ELi2EN4cute5tupleIJNS5_1CILi1EEES8_S8_EEENS6_IJNS7_ILi64EEENS7_ILi128EEESB_EEENS_6half_tEfNS_4arch4Sm90ELb1ELb0ELb0ELb0ELb1ELb1ELb0ELb0ELi2ELi1ELi2ELi1ELb0EEENS1_24CollectiveEpilogueBwdGQAISC_fSF_Li256ELb0ELb1EEENS1_25SingleTileBwdLPTSchedulerILb0ELi128ELb1EEEEEEEEEvNT_6ParamsE)
	.align		4
        /*0164*/ 	.word	index@(__assertfail)
	.align		4
        /*0168*/ 	.word	index@(_ZN7cutlass13device_kernelIN5flash11enable_sm90INS1_16FlashAttnBwdSm90INS1_25CollectiveMainloopBwdSm90ILi2ELi2ELi2EN4cute5tupleIJNS5_1CILi1EEES8_S8_EEENS6_IJNS7_ILi64EEENS7_ILi128EEESB_EEENS_6half_tEfNS_4arch4Sm90ELb1ELb0ELb0ELb1ELb0ELb1ELb0ELb0ELi2ELi1ELi2ELi1ELb0EEENS1_21CollectiveEpilogueBwdISC_SD_SF_Li256ELb1ELb0ELi1EEENS1_25SingleTileBwdLPTSchedulerILb1ELi128ELb0EEEEEEEEEvNT_6ParamsE)
	.align		4
        /*016c*/ 	.word	index@(__assertfail)
	.align		4
        /*0170*/ 	.word	index@(_ZN7cutlass13device_kernelIN5flash11enable_sm90INS1_16FlashAttnBwdSm90INS1_25CollectiveMainloopBwdSm90ILi2ELi2ELi2EN4cute5tupleIJNS5_1CILi1EEES8_S8_EEENS6_IJNS7_ILi64EEENS7_ILi128EEESB_EEENS_6half_tEfNS_4arch4Sm90ELb1ELb0ELb0ELb1ELb1ELb1ELb0ELb0ELi2ELi1ELi2ELi1ELb0EEENS1_21CollectiveEpilogueBwdISC_SD_SF_Li256ELb1ELb0ELi1EEENS1_25SingleTileBwdLPTSchedulerILb1ELi128ELb1EEEEEEEEEvNT_6ParamsE)
	.align		4
        /*0174*/ 	.word	index@(__assertfail)
	.align		4
        /*0178*/ 	.word	index@(_ZN7cutlass13device_kernelIN5flash11enable_sm90INS1_16FlashAttnBwdSm90INS1_25CollectiveMainloopBwdSm90ILi2ELi2ELi2EN4cute5tupleIJNS5_1CILi1EEES8_S8_EEENS6_IJNS7_ILi64EEENS7_ILi128EEESB_EEENS_6half_tEfNS_4arch4Sm90ELb1ELb0ELb0ELb1ELb0ELb1ELb0ELb0ELi2ELi1ELi2ELi1ELb0EEENS1_24CollectiveEpilogueBwdGQAISC_fSF_Li256ELb1ELb0EEENS1_25SingleTileBwdLPTSchedulerILb1ELi128ELb0EEEEEEEEEvNT_6ParamsE)
	.align		4
        /*017c*/ 	.word	index@(__assertfail)
	.align		4
        /*0180*/ 	.word	index@(_ZN7cutlass13device_kernelIN5flash11enable_sm90INS1_16FlashAttnBwdSm90INS1_25CollectiveMainloopBwdSm90ILi2ELi2ELi2EN4cute5tupleIJNS5_1CILi1EEES8_S8_EEENS6_IJNS7_ILi64EEENS7_ILi128EEESB_EEENS_6half_tEfNS_4arch4Sm90ELb1ELb0ELb0ELb1ELb1ELb1ELb0ELb0ELi2ELi1ELi2ELi1ELb0EEENS1_24CollectiveEpilogueBwdGQAISC_fSF_Li256ELb1ELb1EEENS1_25SingleTileBwdLPTSchedulerILb1ELi128ELb1EEEEEEEEEvNT_6ParamsE)
	.align		4
        /*0184*/ 	.word	index@(__assertfail)
	.align		4
        /*0188*/ 	.word	0x00000000
	.align		4
        /*018c*/ 	.word	0xfffffffe
	.align		4
        /*0190*/ 	.word	0x00000000
	.align		4
        /*0194*/ 	.word	0xfffffffd
	.align		4
        /*0198*/ 	.word	0x00000000
	.align		4
        /*019c*/ 	.word	0xfffffffc


//--------------------- .nv.constant4             --------------------------
	.section	.nv.constant4,"a",@progbits
	.align	8
	.align		8
.nv.constant4:
        /*0000*/ 	.dword	__assertfail
	.align		8
        /*0008*/ 	.dword	__unnamed_1
	.align		8
        /*0010*/ 	.dword	__unnamed_2
	.align		8
        /*0018*/ 	.dword	__unnamed_3
	.align		8
        /*0020*/ 	.dword	__unnamed_4
	.align		8
        /*0028*/ 	.dword	__unnamed_5
	.align		8
        /*0030*/ 	.dword	__unnamed_6
	.align		8
        /*0038*/ 	.dword	_ZN77_INTERNAL_2ca8b6a5_41_flash_bwd_hdim128_fp16_softcapall_sm90_cu_c04999b1_30044cuda3std3__45__cpo5beginE
	.align		8
        /*0040*/ 	.dword	_ZN77_INTERNAL_2ca8b6a5_41_flash_bwd_hdim128_fp16_softcapall_sm90_cu_c04999b1_30044cuda3std3__45__cpo3endE
	.align		8
        /*0048*/ 	.dword	_ZN77_INTERNAL_2ca8b6a5_41_flash_bwd_hdim128_fp16_softcapall_sm90_cu_c04999b1_30044cuda3std3__45__cpo6cbeginE
	.align		8
        /*0050*/ 	.dword	_ZN77_INTERNAL_2ca8b6a5_41_flash_bwd_hdim128_fp16_softcapall_sm90_cu_c04999b1_30044cuda3std3__45__cpo4cendE
	.align		8
        /*0058*/ 	.dword	_ZN77_INTERNAL_2ca8b6a5_41_flash_bwd_hdim128_fp16_softcapall_sm90_cu_c04999b1_30044cuda3std3__479_GLOBAL__N__2ca8b6a5_41_flash_bwd_hdim128_fp16_softcapall_sm90_cu_c04999b1_30046ignoreE
	.align		8
        /*0060*/ 	.dword	_ZN77_INTERNAL_2ca8b6a5_41_flash_bwd_hdim128_fp16_softcapall_sm90_cu_c04999b1_30044cuda3std3__419piecewise_constructE
	.align		8
        /*0068*/ 	.dword	_ZN77_INTERNAL_2ca8b6a5_41_flash_bwd_hdim128_fp16_softcapall_sm90_cu_c04999b1_30044cuda3std3__48in_placeE
	.align		8
        /*0070*/ 	.dword	_ZN77_INTERNAL_2ca8b6a5_41_flash_bwd_hdim128_fp16_softcapall_sm90_cu_c04999b1_30044cuda3std6ranges3__45__cpo4swapE
	.align		8
        /*0078*/ 	.dword	_ZN77_INTERNAL_2ca8b6a5_41_flash_bwd_hdim128_fp16_softcapall_sm90_cu_c04999b1_30044cuda3std6ranges3__45__cpo9iter_moveE
	.align		8
        /*0080*/ 	.dword	_ZN77_INTERNAL_2ca8b6a5_41_flash_bwd_hdim128_fp16_softcapall_sm90_cu_c04999b1_30044cute7productE
	.align		8
        /*0088*/ 	.dword	_ZN77_INTERNAL_2ca8b6a5_41_flash_bwd_hdim128_fp16_softcapall_sm90_cu_c04999b1_30044cute1_E
	.align		8
        /*0090*/ 	.dword	$str$23
	.align		8
        /*0098*/ 	.dword	$str$24


//--------------------- .text._ZN7cutlass13device_kernelIN5flash11enable_sm90INS1_16FlashAttnBwdSm90INS1_25CollectiveMainloopBwdSm90ILi2ELi2ELi2EN4cute5tupleIJNS5_1CILi1EEES8_S8_EEENS6_IJNS7_ILi64EEENS7_ILi128EEESB_EEENS_6half_tEfNS_4arch4Sm90ELb0ELb0ELb1ELb0ELb0ELb1ELb0ELb0ELi2ELi1ELi2ELi1ELb0EEENS1_21CollectiveEpilogueBwdISC_SD_SF_Li256ELb0ELb0ELi1EEENS1_19SingleTileSchedulerILb0ELb0ELb0ELi128EEEEEEEEEvNT_6ParamsE --------------------------
	.section	.text._ZN7cutlass13device_kernelIN5flash11enable_sm90INS1_16FlashAttnBwdSm90INS1_25CollectiveMainloopBwdSm90ILi2ELi2ELi2EN4cute5tupleIJNS5_1CILi1EEES8_S8_EEENS6_IJNS7_ILi64EEENS7_ILi128EEESB_EEENS_6half_tEfNS_4arch4Sm90ELb0ELb0ELb1ELb0ELb0ELb1ELb0ELb0ELi2ELi1ELi2ELi1ELb0EEENS1_21CollectiveEpilogueBwdISC_SD_SF_Li256ELb0ELb0ELi1EEENS1_19SingleTileSchedulerILb0ELb0ELb0ELi128EEEEEEEEEvNT_6ParamsE,"ax",@progbits
	.align	128
.text._ZN7cutlass13device_kernelIN5flash11enable_sm90INS1_16FlashAttnBwdSm90INS1_25CollectiveMainloopBwdSm90ILi2ELi2ELi2EN4cute5tupleIJNS5_1CILi1EEES8_S8_EEENS6_IJNS7_ILi64EEENS7_ILi128EEESB_EEENS_6half_tEfNS_4arch4Sm90ELb0ELb0ELb1ELb0ELb0ELb1ELb0ELb0ELi2ELi1ELi2ELi1ELb0EEENS1_21CollectiveEpilogueBwdISC_SD_SF_Li256ELb0ELb0ELi1EEENS1_19SingleTileSchedulerILb0ELb0ELb0ELi128EEEEEEEEEvNT_6ParamsE:
        .type           _ZN7cutlass13device_kernelIN5flash11enable_sm90INS1_16FlashAttnBwdSm90INS1_25CollectiveMainloopBwdSm90ILi2ELi2ELi2EN4cute5tupleIJNS5_1CILi1EEES8_S8_EEENS6_IJNS7_ILi64EEENS7_ILi128EEESB_EEENS_6half_tEfNS_4arch4Sm90ELb0ELb0ELb1ELb0ELb0ELb1ELb0ELb0ELi2ELi1ELi2ELi1ELb0EEENS1_21CollectiveEpilogueBwdISC_SD_SF_Li256ELb0ELb0ELi1EEENS1_19SingleTileSchedulerILb0ELb0ELb0ELi128EEEEEEEEEvNT_6ParamsE,@function
        .size           _ZN7cutlass13device_kernelIN5flash11enable_sm90INS1_16FlashAttnBwdSm90INS1_25CollectiveMainloopBwdSm90ILi2ELi2ELi2EN4cute5tupleIJNS5_1CILi1EEES8_S8_EEENS6_IJNS7_ILi64EEENS7_ILi128EEESB_EEENS_6half_tEfNS_4arch4Sm90ELb0ELb0ELb1ELb0ELb0ELb1ELb0ELb0ELi2ELi1ELi2ELi1ELb0EEENS1_21CollectiveEpilogueBwdISC_SD_SF_Li256ELb0ELb0ELi1EEENS1_19SingleTileSchedulerILb0ELb0ELb0ELi128EEEEEEEEEvNT_6ParamsE,(.L_x_7290 - _ZN7cutlass13device_kernelIN5flash11enable_sm90INS1_16FlashAttnBwdSm90INS1_25CollectiveMainloopBwdSm90ILi2ELi2ELi2EN4cute5tupleIJNS5_1CILi1EEES8_S8_EEENS6_IJNS7_ILi64EEENS7_ILi128EEESB_EEENS_6half_tEfNS_4arch4Sm90ELb0ELb0ELb1ELb0ELb0ELb1ELb0ELb0ELi2ELi1ELi2ELi1ELb0EEENS1_21CollectiveEpilogueBwdISC_SD_SF_Li256ELb0ELb0ELi1EEENS1_19SingleTileSchedulerILb0ELb0ELb0ELi128EEEEEEEEEvNT_6ParamsE)
        .other          _ZN7cutlass13device_kernelIN5flash11enable_sm90INS1_16FlashAttnBwdSm90INS1_25CollectiveMainloopBwdSm90ILi2ELi2ELi2EN4cute5tupleIJNS5_1CILi1EEES8_S8_EEENS6_IJNS7_ILi64EEENS7_ILi128EEESB_EEENS_6half_tEfNS_4arch4Sm90ELb0ELb0ELb1ELb0ELb0ELb1ELb0ELb0ELi2ELi1ELi2ELi1ELb0EEENS1_21CollectiveEpilogueBwdISC_SD_SF_Li256ELb0ELb0ELi1EEENS1_19SingleTileSchedulerILb0ELb0ELb0ELi128EEEEEEEEEvNT_6ParamsE,@"STO_CUDA_ENTRY STV_DEFAULT"
_ZN7cutlass13device_kernelIN5flash11enable_sm90INS1_16FlashAttnBwdSm90INS1_25CollectiveMainloopBwdSm90ILi2ELi2ELi2EN4cute5tupleIJNS5_1CILi1EEES8_S8_EEENS6_IJNS7_ILi64EEENS7_ILi128EEESB_EEENS_6half_tEfNS_4arch4Sm90ELb0ELb0ELb1ELb0ELb0ELb1ELb0ELb0ELi2ELi1ELi2ELi1ELb0EEENS1_21CollectiveEpilogueBwdISC_SD_SF_Li256ELb0ELb0ELi1EEENS1_19SingleTileSchedulerILb0ELb0ELb0ELi128EEEEEEEEEvNT_6ParamsE:
[----:B------:R-:W1:Y:S01]  /*0000*/  LDC R1, c[0x0][0x28] ;  /* 0x00000a00ff017b82 */ /* 0x000e620000000800 */
[----:B------:R-:W2:Y:S01]  /*0010*/  S2R R3, SR_TID.X ;  /* 0x0000000000037919 */ /* 0x000ea20000002100 */
[----:B------:R-:W-:Y:S01]  /*0020*/  ELECT P0, URZ, PT ;  /* 0x00000000003f782f */ /* 0x000fe20003800000 */
[----:B------:R-:W-:Y:S01]  /*0030*/  BSSY B0, `(.L_x_0) ;  /* 0x0000019000007945 */ /* 0x000fe20003800000 */
[----:B--2---:R-:W-:-:S05]  /*0040*/  SHF.R.U32.HI R0, RZ, 0x5, R3 ;  /* 0x00000005ff007819 */ /* 0x004fca0000011603 */
[----:B------:R-:W2:Y:S02]  /*0050*/  SHFL.IDX PT, R2, R0, RZ, 0x1f ;  /* 0x00001fff00027589 */ /* 0x000ea400000e0000 */
[----:B--2---:R-:W-:-:S13]  /*0060*/  ISETP.EQ.AND P0, PT, R2, RZ, P0 ;  /* 0x000000ff0200720c */ /* 0x004fda0000702270 */
[----:B-1----:R-:W-:Y:S05]  /*0070*/  @!P0 BRA `(.L_x_1) ;  /* 0x0000000000508947 */ /* 0x002fea0003800000 */
[----:B------:R-:W-:Y:S02]  /*0080*/  ULDC.64 UR4, c[0x0][0x198] ;  /* 0x0000660000047ab9 */ /* 0x000fe40000000a00 */
[----:B------:R-:W-:Y:S02]  /*0090*/  UIADD3 UR6, UP0, UR4, 0xf0, URZ ;  /* 0x000000f004067890 */ /* 0x000fe4000ff1e03f */
[----:B------:R-:W-:Y:S02]  /*00a0*/  UIADD3 UR8, UP1, UR4, 0x1f0, URZ ;  /* 0x000001f004087890 */ /* 0x000fe4000ff3e03f */
[----:B------:R-:W-:Y:S02]  /*00b0*/  UIADD3 UR10, UP2, UR4, 0x2f0, URZ ;  /* 0x000002f0040a7890 */ /* 0x000fe4000ff5e03f */
[----:B------:R-:W-:Y:S02]  /*00c0*/  UIADD3 UR12, UP3, UR4, 0x3f0, URZ ;  /* 0x000003f0040c7890 */ /* 0x000fe4000ff7e03f */
[----:B------:R-:W-:-:S02]  /*00d0*/  UIADD3 UR14, UP4, UR4, 0x670, URZ ;  /* 0x00000670040e7890 */ /* 0x000fc4000ff9e03f */
[----:B------:R-:W-:Y:S02]  /*00e0*/  UIADD3.X UR7, URZ, UR5, URZ, UP0, !UPT ;  /* 0x000000053f077290 */ /* 0x000fe400087fe43f */
[----:B------:R-:W-:Y:S02]  /*00f0*/  UIADD3 UR4, UP5, UR4, 0x770, URZ ;  /* 0x0000077004047890 */ /* 0x000fe4000ffbe03f */
[----:B------:R-:W-:Y:S02]  /*0100*/  UIADD3.X UR9, URZ, UR5, URZ, UP1, !UPT ;  /* 0x000000053f097290 */ /* 0x000fe40008ffe43f */
[----:B------:R-:W-:Y:S02]  /*0110*/  UIADD3.X UR11, URZ, UR5, URZ, UP2, !UPT ;  /* 0x000000053f0b7290 */ /* 0x000fe400097fe43f */
[----:B------:R-:W-:Y:S01]  /*0120*/  UIADD3.X UR13, URZ, UR5, URZ, UP3, !UPT ;  /* 0x000000053f0d7290 */ /* 0x000fe20009ffe43f */
[----:B------:R1:W-:Y:S01]  /*0130*/  UTMACCTL.PF [UR6] ;  /* 0x00000000060079b9 */ /* 0x0003e20008040000 */
[----:B------:R-:W-:-:S03]  /*0140*/  UIADD3.X UR15, URZ, UR5, URZ, UP4, !UPT ;  /* 0x000000053f0f7290 */ /* 0x000fc6000a7fe43f */
[----:B------:R1:W-:Y:S01]  /*0150*/  UTMACCTL.PF [UR8] ;  /* 0x00000000080079b9 */ /* 0x0003e20008040000 */
[----:B------:R-:W-:Y:S01]  /*0160*/  UIADD3.X UR5, URZ, UR5, URZ, UP5, !UPT ;  /* 0x000000053f057290 */ /* 0x000fe2000affe43f */
[----:B------:R1:W-:Y:S02]  /*0170*/  UTMACCTL.PF [UR10] ;  /* 0x000000000a0079b9 */ /* 0x0003e40008040000 */
[----:B------:R1:W-:Y:S02]  /*0180*/  UTMACCTL.PF [UR12] ;  /* 0x000000000c0079b9 */ /* 0x0003e40008040000 */
[----:B------:R1:W-:Y:S04]  /*0190*/  UTMACCTL.PF [UR14] ;  /* 0x000000000e0079b9 */ /* 0x0003e80008040000 */
[----:B------:R1:W-:Y:S02]  /*01a0*/  UTMACCTL.PF [UR4] ;  /* 0x00000000040079b9 */ /* 0x0003e40008040000 */
[----:B-1----:R-:W-:Y:S01]  /*01b0*/  NOP ;  /* 0x0000000000007918 */ /* 0x002fe20000000000 */
.L_x_1:
[----:B------:R-:W-:Y:S05]  /*01c0*/  BSYNC B0 ;  /* 0x0000000000007941 */ /* 0x000fea0003800000 */
.L_x_0:
[----:B------:R-:W-:Y:S01]  /*01d0*/  VOTEU.ANY UP0, P0 ;  /* 0x00000000003f7886 */ /* 0x000fe20000000100 */
[----:B------:R-:W1:Y:S01]  /*01e0*/  SHFL.IDX PT, R2, R0, RZ, 0x1f ;  /* 0x00001fff00027589 */ /* 0x000e6200000e0000 */
[----:B------:R-:W-:Y:S01]  /*01f0*/  UMOV UR4, 0x1 ;  /* 0x0000000100047882 */ /* 0x000fe20000000000 */
[----:B------:R-:W-:Y:S02]  /*0200*/  SHF.R.U32.HI R3, RZ, 0x7, R3 ;  /* 0x00000007ff037819 */ /* 0x000fe40000011603 */
[----:B------:R-:W2:Y:S01]  /*0210*/  @UP0 S2UR UR7, SR_CgaCtaId ;  /* 0x00000000000709c3 */ /* 0x000ea20000008800 */
[----:B------:R-:W-:Y:S01]  /*0220*/  @UP0 UMOV UR6, 0x400 ;  /* 0x0000040000060882 */ /* 0x000fe20000000000 */
[----:B------:R-:W-:-:S04]  /*0230*/  @UP0 UIADD3 UR4, -UR4, 0x100000, URZ ;  /* 0x0010000004040890 */ /* 0x000fc8000fffe13f */
[----:B------:R-:W-:Y:S02]  /*0240*/  @UP0 USHF.L.U32 UR5, UR4, 0xb, URZ ;  /* 0x0000000b04050899 */ /* 0x000fe4000800063f */
[----:B------:R-:W-:Y:S01]  /*0250*/  @UP0 USHF.L.U32 UR4, UR4, 0x1, URZ ;  /* 0x0000000104040899 */ /* 0x000fe2000800063f */
[----:B-1----:R-:W-:Y:S02]  /*0260*/  ISETP.NE.AND P1, PT, R2, RZ, PT ;  /* 0x000000ff0200720c */ /* 0x002fe40003f25270 */
[----:B------:R1:W3:Y:S01]  /*0270*/  SHFL.IDX PT, R2, R3, RZ, 0x1f ;  /* 0x00001fff03027589 */ /* 0x0002e200000e0000 */
[----:B--2---:R-:W-:Y:S01]  /*0280*/  @UP0 ULEA UR6, UR7, UR6, 0x18 ;  /* 0x0000000607060291 */ /* 0x004fe2000f8ec03f */
[----:B------:R-:W-:Y:S02]  /*0290*/  VOTEU.ANY UP0, P0 ;  /* 0x00000000003f7886 */ /* 0x000fe40000000100 */
[----:B------:R-:W2:Y:S09]  /*02a0*/  FENCE.VIEW.ASYNC.S ;  /* 0x00000000000073c6 */ /* 0x000eb20000000000 */
[----:B--2---:R1:W2:Y:S02]  /*02b0*/  @UP0 SYNCS.EXCH.64 URZ, [UR6+0x30800], UR4 ;  /* 0x03080004063f05b2 */ /* 0x0042a40008000100 */
[----:B-1----:R-:W-:Y:S05]  /*02c0*/  @P1 BRA `(.L_x_2) ;  /* 0x0000000000481947 */ /* 0x002fea0003800000 */
[----:B------:R-:W1:Y:S01]  /*02d0*/  S2UR UR5, SR_CgaCtaId ;  /* 0x00000000000579c3 */ /* 0x000e620000008800 */
[----:B------:R-:W-:Y:S01]  /*02e0*/  UMOV UR4, 0x400 ;  /* 0x0000040000047882 */ /* 0x000fe20000000000 */
[----:B------:R-:W-:Y:S01]  /*02f0*/  UMOV UR6, 0x1 ;  /* 0x0000000100067882 */ /* 0x000fe20000000000 */
[----:B------:R-:W-:Y:S01]  /*0300*/  UMOV UR9, 0x100 ;  /* 0x0000010000097882 */ /* 0x000fe20000000000 */
[----:B------:R-:W-:-:S04]  /*0310*/  UIADD3 UR6, -UR6, 0x100000, URZ ;  /* 0x0010000006067890 */ /* 0x000fc8000fffe13f */
[----:B------:R-:W-:Y:S02]  /*0320*/  USHF.L.U32 UR7, UR6, 0xb, URZ ;  /* 0x0000000b06077899 */ /* 0x000fe4000800063f */
[----:B------:R-:W-:Y:S01]  /*0330*/  USHF.L.U32 UR6, UR6, 0x1, URZ ;  /* 0x0000000106067899 */ /* 0x000fe2000800063f */
[----:B------:R-:W-:Y:S01]  /*0340*/  ELECT P0, URZ, PT ;  /* 0x00000000003f782f */ /* 0x000fe20003800000 */
[----:B-1----:R-:W-:Y:S02]  /*0350*/  ULEA UR8, UR5, UR4, 0x18 ;  /* 0x0000000405087291 */ /* 0x002fe4000f8ec03f */
[----:B------:R-:W-:-:S04]  /*0360*/  UIADD3 UR4, -UR9, 0x100000, URZ ;  /* 0x0010000009047890 */ /* 0x000fc8000fffe13f */
[----:B------:R-:W-:Y:S02]  /*0370*/  USHF.L.U32 UR5, UR4, 0xb, URZ ;  /* 0x0000000b04057899 */ /* 0x000fe4000800063f */
[----:B------:R-:W-:Y:S01]  /*0380*/  USHF.L.U32 UR4, UR4, 0x1, URZ ;  /* 0x0000000104047899 */ /* 0x000fe2000800063f */
[----:B------:R-:W1:Y:S03]  /*0390*/  FENCE.VIEW.ASYNC.S ;  /* 0x00000000000073c6 */ /* 0x000e660000000000 */
[----:B-1----:R1:W4:Y:S08]  /*03a0*/  SYNCS.EXCH.64 URZ, [UR8+0x30810], UR6 ;  /* 0x03081006083f75b2 */ /* 0x0023300008000100 */
[----:B------:R1:W5:Y:S01]  /*03b0*/  SYNCS.EXCH.64 URZ, [UR8+0x30820], UR4 ;  /* 0x03082004083f75b2 */ /* 0x0003620008000100 */
[----:B------:R1:W1:Y:S01]  /*03c0*/  SYNCS.EXCH.64 URZ, [UR8+0x30818], UR6 ;  /* 0x03081806083f75b2 */ /* 0x0002620008000100 */
[----:B------:R1:W1:Y:S01]  /*03d0*/  SYNCS.EXCH.64 URZ, [UR8+0x30828], UR4 ;  /* 0x03082804083f75b2 */ /* 0x0002620008000100 */
[----:B------:R-:W-:Y:S01]  /*03e0*/  NOP ;  /* 0x0000000000007918 */ /* 0x000fe20000000000 */
.L_x_2:
[----:B------:R-:W3:Y:S01]  /*03f0*/  SHFL.IDX PT, R3, R0, RZ, 0x1f ;  /* 0x00001fff00037589 */ /* 0x000ee200000e0000 */
[----:B------:R-:W-:Y:S01]  /*0400*/  NOP ;  /* 0x0000000000007918 */ /* 0x000fe20000000000 */
[----:B---3--:R-:W-:-:S13]  /*0410*/  ISETP.NE.AND P0, PT, R3, RZ, PT ;  /* 0x000000ff0300720c */ /* 0x008fda0003f05270 */
[----:B------:R-:W-:Y:S05]  /*0420*/  @P0 BRA `(.L_x_3) ;  /* 0x0000000000480947 */ /* 0x000fea0003800000 */
[----:B-1----:R-:W1:Y:S01]  /*0430*/  S2UR UR5, SR_CgaCtaId ;  /* 0x00000000000579c3 */ /* 0x002e620000008800 */
[----:B------:R-:W-:Y:S01]  /*0440*/  UMOV UR4, 0x400 ;  /* 0x0000040000047882 */ /* 0x000fe20000000000 */
[----:B------:R-:W-:Y:S01]  /*0450*/  UMOV UR6, 0x1 ;  /* 0x0000000100067882 */ /* 0x000fe20000000000 */
[----:B------:R-:W-:Y:S01]  /*0460*/  UMOV UR7, 0x100 ;  /* 0x0000010000077882 */ /* 0x000fe20000000000 */
[----:B------:R-:W-:Y:S01]  /*0470*/  ELECT P0, URZ, PT ;  /* 0x00000000003f782f */ /* 0x000fe20003800000 */
[----:B-1----:R-:W-:Y:S02]  /*0480*/  ULEA UR8, UR5, UR4, 0x18 ;  /* 0x0000000405087291 */ /* 0x002fe4000f8ec03f */
[----:B------:R-:W-:-:S04]  /*0490*/  UIADD3 UR4, -UR6, 0x100000, URZ ;  /* 0x0010000006047890 */ /* 0x000fc8000fffe13f */
[----:B------:R-:W-:Y:S02]  /*04a0*/  USHF.L.U32 UR5, UR4, 0xb, URZ ;  /* 0x0000000b04057899 */ /* 0x000fe4000800063f */
[----:B------:R-:W-:Y:S02]  /*04b0*/  USHF.L.U32 UR4, UR4, 0x1, URZ ;  /* 0x0000000104047899 */ /* 0x000fe4000800063f */
[----:B------:R-:W-:-:S04]  /*04c0*/  UIADD3 UR6, -UR7, 0x100000, URZ ;  /* 0x0010000007067890 */ /* 0x000fc8000fffe13f */
[----:B------:R-:W-:Y:S02]  /*04d0*/  USHF.L.U32 UR7, UR6, 0xb, URZ ;  /* 0x0000000b06077899 */ /* 0x000fe4000800063f */
[----:B------:R-:W-:Y:S01]  /*04e0*/  USHF.L.U32 UR6, UR6, 0x1, URZ ;  /* 0x0000000106067899 */ /* 0x000fe2000800063f */
[----:B------:R-:W1:Y:S03]  /*04f0*/  FENCE.VIEW.ASYNC.S ;  /* 0x00000000000073c6 */ /* 0x000e660000000000 */
[----:B-1----:R3:W1:Y:S08]  /*0500*/  SYNCS.EXCH.64 URZ, [UR8+0x30830], UR4 ;  /* 0x03083004083f75b2 */ /* 0x0026700008000100 */
[----:B------:R3:W1:Y:S01]  /*0510*/  SYNCS.EXCH.64 URZ, [UR8+0x30840], UR6 ;  /* 0x03084006083f75b2 */ /* 0x0006620008000100 */
[----:B------:R3:W1:Y:S01]  /*0520*/  SYNCS.EXCH.64 URZ, [UR8+0x30838], UR4 ;  /* 0x03083804083f75b2 */ /* 0x0006620008000100 */
[----:B------:R3:W1:Y:S02]  /*0530*/  SYNCS.EXCH.64 URZ, [UR8+0x30848], UR6 ;  /* 0x03084806083f75b2 */ /* 0x0006640008000100 */
[----:B---3--:R-:W-:Y:S01]  /*0540*/  NOP ;  /* 0x0000000000007918 */ /* 0x008fe20000000000 */
.L_x_3:
[----:B------:R-:W-:Y:S01]  /*0550*/  ISETP.NE.AND P0, PT, R2, RZ, PT ;  /* 0x000000ff0200720c */ /* 0x000fe20003f05270 */
[----:B------:R-:W-:Y:S01]  /*0560*/  IMAD.MOV.U32 R17, RZ, RZ, 0x1 ;  /* 0x00000001ff117424 */ /* 0x000fe200078e00ff */
[----:B------:R-:W-:Y:S01]  /*0570*/  NOP ;  /* 0x0000000000007918 */ /* 0x000fe20000000000 */
[----:B------:R-:W-:Y:S03]  /*0580*/  BSSY B6, `(.L_x_4) ;  /* 0x0000726000067945 */ /* 0x000fe60003800000 */
[----:B------:R-:W-:Y:S01]  /*0590*/  SEL R17, R17, 0x2, !P0 ;  /* 0x0000000211117807 */ /* 0x000fe20004000000 */
[----:B-12-45:R-:W-:Y:S06]  /*05a0*/  BAR.SYNC.DEFER_BLOCKING 0x0 ;  /* 0x0000000000007b1d */ /* 0x036fec0000010000 */
[----:B------:R-:W-:Y:S05]  /*05b0*/  @!P0 BRA `(.L_x_5) ;  /* 0x00000048006c8947 */ /* 0x000fea0003800000 */
.L_x_6:
[----:B------:R-:W-:-:S08]  /*05c0*/  NOP ;  /* 0x0000000000007918 */ /* 0x000fd00000000000 */
[----:B------:R-:W1:Y:S02]  /*05d0*/  USETMAXREG.TRY_ALLOC.CTAPOOL UP0, 0xf0 ;  /* 0x000000f0000079c8 */ /* 0x000e640008000600 */
[----:B-1----:R-:W-:-:S13]  /*05e0*/  PLOP3.LUT P0, PT, PT, PT, UP0, 0x80, 0x0 ;  /* 0x000000000000781c */ /* 0x002fda0003f0f008 */
[----:B------:R-:W-:Y:S05]  /*05f0*/  @!P0 BRA `(.L_x_6) ;  /* 0xfffffffc00f08947 */ /* 0x000fea000383ffff */
[----:B------:R-:W-:Y:S01]  /*0600*/  LOP3.LUT R0, R0, 0x3, RZ, 0xc0, !PT ;  /* 0x0000000300007812 */ /* 0x000fe200078ec0ff */
[----:B------:R-:W1:Y:S01]  /*0610*/  S2R R2, SR_TID.X ;  /* 0x0000000000027919 */ /* 0x000e620000002100 */
[----:B------:R-:W2:Y:S04]  /*0620*/  S2UR UR4, SR_CTAID.Z ;  /* 0x00000000000479c3 */ /* 0x000ea80000002700 */
[----:B------:R-:W3:Y:S02]  /*0630*/  SHFL.IDX PT, R0, R0, RZ, 0x1f ;  /* 0x00001fff00007589 */ /* 0x000ee400000e0000 */
[----:B---3--:R-:W-:Y:S02]  /*0640*/  ISETP.NE.AND P0, PT, R0, RZ, PT ;  /* 0x000000ff0000720c */ /* 0x008fe40003f05270 */
[----:B-1----:R-:W-:-:S11]  /*0650*/  SHF.R.U32.HI R2, RZ, 0x7, R2 ;  /* 0x00000007ff027819 */ /* 0x002fd60000011602 */
[----:B------:R-:W-:-:S05]  /*0660*/  @!P0 VIADD R2, R2, 0x9 ;  /* 0x0000000902028836 */ /* 0x000fca0000000000 */
[----:B------:R1:W-:Y:S06]  /*0670*/  @!P0 BAR.ARV R2, 0xa0 ;  /* 0x000280020000851d */ /* 0x0003ec0000002000 */
[----:B--2---:R-:W-:-:S13]  /*0680*/  ISETP.LE.AND P0, PT, RZ, UR4, PT ;  /* 0x00000004ff007c0c */ /* 0x004fda000bf03270 */
[----:B-1----:R-:W-:Y:S05]  /*0690*/  @!P0 BRA `(.L_x_7) ;  /* 0x0000007000508947 */ /* 0x002fea0003800000 */
[----:B------:R-:W-:-:S04]  /*06a0*/  MOV R0, RZ ;  /* 0x000000ff00007202 */ /* 0x000fc80000000f00 */
[----:B------:R-:W-:-:S13]  /*06b0*/  LOP3.LUT P0, RZ, R0, 0x3ff, RZ, 0xc0, !PT ;  /* 0x000003ff00ff7812 */ /* 0x000fda000780c0ff */
[----:B------:R-:W-:Y:S05]  /*06c0*/  @!P0 BRA `(.L_x_8) ;  /* 0x00000000007c8947 */ /* 0x000fea0003800000 */
[----:B------:R-:W-:Y:S01]  /*06d0*/  MOV R2, 0x0 ;  /* 0x0000000000027802 */ /* 0x000fe20000000f00 */
[----:B------:R-:W-:Y:S01]  /*06e0*/  ULDC.64 UR4, c[0x4][0x90] ;  /* 0x0100240000047ab9 */ /* 0x000fe20000000a00 */
[----:B------:R-:W-:Y:S01]  /*06f0*/  ULDC.64 UR6, c[0x4][0x8] ;  /* 0x0100020000067ab9 */ /* 0x000fe20000000a00 */
[----:B------:R-:W-:Y:S01]  /*0700*/  IMAD.U32 R4, RZ, RZ, UR4 ;  /* 0x00000004ff047e24 */ /* 0x000fe2000f8e00ff */
[----:B------:R1:W2:Y:S01]  /*0710*/  LDC.64 R14, c[0x4][R2] ;  /* 0x01000000020e7b82 */ /* 0x0002a20000000a00 */
[----:B------:R-:W-:Y:S01]  /*0720*/  IMAD.U32 R5, RZ, RZ, UR5 ;  /* 0x00000005ff057e24 */ /* 0x000fe2000f8e00ff */
[----:B------:R-:W-:Y:S01]  /*0730*/  ULDC.64 UR4, c[0x4][0x98] ;  /* 0x0100260000047ab9 */ /* 0x000fe20000000a00 */
[----:B------:R-:W-:Y:S02]  /*0740*/  IMAD.U32 R10, RZ, RZ, UR6 ;  /* 0x00000006ff0a7e24 */ /* 0x000fe4000f8e00ff */
[----:B------:R-:W-:Y:S02]  /*0750*/  IMAD.U32 R6, RZ, RZ, UR4 ;  /* 0x00000004ff067e24 */ /* 0x000fe4000f8e00ff */
[----:B------:R-:W-:-:S02]  /*0760*/  IMAD.U32 R7, RZ, RZ, UR5 ;  /* 0x00000005ff077e24 */ /* 0x000fc4000f8e00ff */
[----:B------:R-:W-:Y:S02]  /*0770*/  IMAD.U32 R11, RZ, RZ, UR7 ;  /* 0x00000007ff0b7e24 */ /* 0x000fe4000f8e00ff */
[----:B------:R-:W-:Y:S02]  /*0780*/  IMAD.MOV.U32 R8, RZ, RZ, 0x70 ;  /* 0x00000070ff087424 */ /* 0x000fe400078e00ff */
[----:B------:R-:W-:Y:S02]  /*0790*/  IMAD.MOV.U32 R12, RZ, RZ, 0x1 ;  /* 0x00000001ff0c7424 */ /* 0x000fe400078e00ff */
[----:B-1----:R-:W-:-:S07]  /*07a0*/  IMAD.MOV.U32 R13, RZ, RZ, RZ ;  /* 0x000000ffff0d7224 */ /* 0x002fce00078e00ff */
[----:B------:R-:W-:-:S07]  /*07b0*/  LEPC R20, `(.L_x_9) ;  /* 0x000000001014794e */ /* 0x000fce0000000000 */
[----:B--2---:R-:W-:Y:S05]  /*07c0*/  CALL.ABS.NOINC R14 ;  /* 0x000000000e007343 */ /* 0x004fea0003c00000 */
.L_x_9:
[----:B------:R-:W1:Y:S01]  /*07d0*/  LDC.64 R2, c[0x4][R2] ;  /* 0x0100000002027b82 */ /* 0x000e620000000a00 */
[----:B------:R-:W-:Y:S01]  /*07e0*/  ULDC.64 UR4, c[0x4][0x90] ;  /* 0x0100240000047ab9 */ /* 0x000fe20000000a00 */
[----:B------:R-:W-:Y:S01]  /*07f0*/  ULDC.64 UR6, c[0x4][0x98] ;  /* 0x0100260000067ab9 */ /* 0x000fe20000000a00 */
[----:B------:R-:W-:Y:S02]  /*0800*/  IMAD.U32 R4, RZ, RZ, UR4 ;  /* 0x00000004ff047e24 */ /* 0x000fe4000f8e00ff */
        /* <DEDUP_REMOVED lines=8> */
[----:B------:R-:W-:-:S07]  /*0890*/  IMAD.MOV.U32 R13, RZ, RZ, RZ ;  /* 0x000000ffff0d7224 */ /* 0x000fce00078e00ff */
[----:B------:R-:W-:-:S07]  /*08a0*/  LEPC R20, `(.L_x_8) ;  /* 0x000000001014794e */ /* 0x000fce0000000000 */
[----:B-1----:R-:W-:Y:S05]  /*08b0*/  CALL.ABS.NOINC R2 ;  /* 0x0000000002007343 */ /* 0x002fea0003c00000 */
.L_x_8:
[----:B------:R-:W1:Y:S01]  /*08c0*/  S2R R3, SR_CgaCtaId ;  /* 0x0000000000037919 */ /* 0x000e620000008800 */
[----:B------:R-:W-:-:S04]  /*08d0*/  MOV R16, 0x400 ;  /* 0x0000040000107802 */ /* 0x000fc80000000f00 */
[----:B-1----:R-:W-:-:S05]  /*08e0*/  LEA R16, R3, R16, 0x18 ;  /* 0x0000001003107211 */ /* 0x002fca00078ec0ff */
[----:B------:R-:W-:-:S05]  /*08f0*/  VIADD R226, R16, 0x28800 ;  /* 0x0002880010e27836 */ /* 0x000fca0000000000 */
        /* <DEDUP_REMOVED lines=18> */
.L_x_11:
        /* <DEDUP_REMOVED lines=15> */
.L_x_10:
[----:B------:R-:W1:Y:S01]  /*0b10*/  S2R R2, SR_TID.X ;  /* 0x0000000000027919 */ /* 0x000e620000002100 */
[----:B------:R-:W-:Y:S01]  /*0b20*/  UMOV UR4, 0xffffffff ;  /* 0xffffffff00047882 */ /* 0x000fe20000000000 */
[----:B-1----:R-:W-:-:S05]  /*0b30*/  VIADD R0, R2, 0xffffff80 ;  /* 0xffffff8002007836 */ /* 0x002fca0000000000 */
[----:B------:R-:W-:-:S04]  /*0b40*/  SHF.R.S32.HI R3, RZ, 0x1f, R0 ;  /* 0x0000001fff037819 */ /* 0x000fc80000011400 */
[----:B------:R-:W-:-:S04]  /*0b50*/  LEA.HI R2, R3, R0, RZ, 0x7 ;  /* 0x0000000003027211 */ /* 0x000fc800078f38ff */
[----:B------:R-:W-:Y:S01]  /*0b60*/  SHF.R.S32.HI R13, RZ, 0x7, R2 ;  /* 0x00000007ff0d7819 */ /* 0x000fe20000011402 */
[----:B------:R-:W-:Y:S06]  /*0b70*/  BRA.DIV UR4, `(.L_x_12) ;  /* 0x0000006e04207947 */ /* 0x000fec000b800000 */
[----:B------:R1:W2:Y:S02]  /*0b80*/  SHFL.IDX PT, R14, R13, RZ, 0x1f ;  /* 0x00001fff0d0e7589 */ /* 0x0002a400000e0000 */
.L_x_83:
[----:B------:R-:W-:Y:S02]  /*0b90*/  SHF.L.U32 R9, RZ, 0x1f, RZ ;  /* 0x0000001fff097819 */ /* 0x000fe400000006ff */
[----:B------:R-:W-:Y:S02]  /*0ba0*/  LEA.HI R5, R3, R0, RZ, 0x4 ;  /* 0x0000000003057211 */ /* 0x000fe400078f20ff */
[----:B------:R-:W3:Y:S01]  /*0bb0*/  SYNCS.PHASECHK.TRANS64.TRYWAIT P0, [R16+URZ+0x30800], R9 ;  /* 0x03080009100075a7 */ /* 0x000ee2000800017f */
[----:B--2---:R-:W-:Y:S02]  /*0bc0*/  LEA.HI R4, R14, R14, RZ, 0x1 ;  /* 0x0000000e0e047211 */ /* 0x004fe400078f08ff */
[----:B------:R-:W-:-:S04]  /*0bd0*/  SHF.R.S32.HI R6, RZ, 0x4, R5 ;  /* 0x00000004ff067819 */ /* 0x000fc80000011405 */
[----:B------:R-:W-:Y:S02]  /*0be0*/  LEA.HI R7, R5, R6, RZ, 0x1 ;  /* 0x0000000605077211 */ /* 0x000fe400078f08ff */
[----:B------:R-:W-:Y:S02]  /*0bf0*/  LOP3.LUT R5, R4, 0xfffffffe, RZ, 0xc0, !PT ;  /* 0xfffffffe04057812 */ /* 0x000fe400078ec0ff */
[----:B------:R-:W-:-:S03]  /*0c00*/  LOP3.LUT R7, R7, 0xfffffffe, RZ, 0xc0, !PT ;  /* 0xfffffffe07077812 */ /* 0x000fc600078ec0ff */
[----:B------:R-:W-:Y:S02]  /*0c10*/  IMAD.IADD R8, R14, 0x1, -R5 ;  /* 0x000000010e087824 */ /* 0x000fe400078e0a05 */
[----:B------:R-:W-:Y:S01]  /*0c20*/  IMAD.IADD R7, R6, 0x1, -R7 ;  /* 0x0000000106077824 */ /* 0x000fe200078e0a07 */
[----:B---3--:R-:W-:Y:S06]  /*0c30*/  @P0 BRA `(.L_x_13) ;  /* 0x0000000000080947 */ /* 0x008fec0003800000 */
[----:B------:R-:W2:Y:S02]  /*0c40*/  SYNCS.PHASECHK.TRANS64.TRYWAIT P0, [R16+URZ+0x30800], R9 ;  /* 0x03080009100075a7 */ /* 0x000ea4000800017f */
[----:B--2---:R-:W-:Y:S05]  /*0c50*/  @!P0 BRA `(.L_x_14) ;  /* 0x0000006c00048947 */ /* 0x004fea0003800000 */
.L_x_13:
[----:B------:R-:W3:Y:S01]  /*0c60*/  LDC R12, c[0x0][0x280] ;  /* 0x0000a000ff0c7b82 */ /* 0x000ee20000000800 */
[----:B------:R-:W-:Y:S02]  /*0c70*/  LOP3.LUT R5, R2, 0xffffff80, RZ, 0xc0, !PT ;  /* 0xffffff8002057812 */ /* 0x000fe400078ec0ff */
[----:B------:R-:W-:Y:S02]  /*0c80*/  CS2R R150, SRZ ;  /* 0x0000000000967805 */ /* 0x000fe4000001ff00 */
[----:B------:R-:W-:Y:S02]  /*0c90*/  LEA.HI R2, R3, R0, RZ, 0x5 ;  /* 0x0000000003027211 */ /* 0x000fe400078f28ff */
[----:B------:R-:W-:Y:S02]  /*0ca0*/  CS2R R148, SRZ ;  /* 0x0000000000947805 */ /* 0x000fe4000001ff00 */
[----:B------:R-:W-:Y:S01]  /*0cb0*/  CS2R R146, SRZ ;  /* 0x0000000000927805 */ /* 0x000fe2000001ff00 */
[----:B------:R-:W-:Y:S01]  /*0cc0*/  IMAD.IADD R5, R0, 0x1, -R5 ;  /* 0x0000000100057824 */ /* 0x000fe200078e0a05 */
[----:B------:R-:W-:-:S02]  /*0cd0*/  CS2R R144, SRZ ;  /* 0x0000000000907805 */ /* 0x000fc4000001ff00 */
[----:B------:R-:W-:Y:S02]  /*0ce0*/  CS2R R142, SRZ ;  /* 0x00000000008e7805 */ /* 0x000fe4000001ff00 */
[----:B------:R-:W-:Y:S02]  /*0cf0*/  CS2R R140, SRZ ;  /* 0x00000000008c7805 */ /* 0x000fe4000001ff00 */
[----:B------:R-:W-:Y:S02]  /*0d00*/  CS2R R138, SRZ ;  /* 0x00000000008a7805 */ /* 0x000fe4000001ff00 */
[----:B------:R-:W-:Y:S02]  /*0d10*/  SHF.R.S32.HI R4, RZ, 0x1f, R5 ;  /* 0x0000001fff047819 */ /* 0x000fe40000011405 */
[----:B------:R-:W-:Y:S02]  /*0d20*/  CS2R R136, SRZ ;  /* 0x0000000000887805 */ /* 0x000fe4000001ff00 */
[----:B------:R-:W-:-:S02]  /*0d30*/  CS2R R134, SRZ ;  /* 0x0000000000867805 */ /* 0x000fc4000001ff00 */
[----:B------:R-:W-:Y:S02]  /*0d40*/  CS2R R132, SRZ ;  /* 0x0000000000847805 */ /* 0x000fe4000001ff00 */
[----:B------:R-:W-:Y:S02]  /*0d50*/  LEA.HI R6, R4, R5, RZ, 0x2 ;  /* 0x0000000504067211 */ /* 0x000fe400078f10ff */
[----:B------:R-:W-:Y:S02]  /*0d60*/  CS2R R130, SRZ ;  /* 0x0000000000827805 */ /* 0x000fe4000001ff00 */
[----:B------:R-:W-:Y:S02]  /*0d70*/  CS2R R128, SRZ ;  /* 0x0000000000807805 */ /* 0x000fe4000001ff00 */
[----:B------:R-:W-:Y:S02]  /*0d80*/  CS2R R126, SRZ ;  /* 0x00000000007e7805 */ /* 0x000fe4000001ff00 */
[----:B------:R-:W-:-:S02]  /*0d90*/  LOP3.LUT R10, R6, 0x7ffffffc, RZ, 0xc0, !PT ;  /* 0x7ffffffc060a7812 */ /* 0x000fc400078ec0ff */
[----:B------:R-:W-:Y:S02]  /*0da0*/  CS2R R124, SRZ ;  /* 0x00000000007c7805 */ /* 0x000fe4000001ff00 */
[----:B------:R-:W-:Y:S02]  /*0db0*/  CS2R R122, SRZ ;  /* 0x00000000007a7805 */ /* 0x000fe4000001ff00 */
[----:B------:R-:W-:Y:S02]  /*0dc0*/  CS2R R120, SRZ ;  /* 0x0000000000787805 */ /* 0x000fe4000001ff00 */
[----:B------:R-:W-:Y:S02]  /*0dd0*/  CS2R R118, SRZ ;  /* 0x0000000000767805 */ /* 0x000fe4000001ff00 */
[----:B---3--:R-:W-:Y:S02]  /*0de0*/  ISETP.GE.AND P0, PT, R12, 0x1, PT ;  /* 0x000000010c00780c */ /* 0x008fe40003f06270 */
[----:B------:R-:W-:-:S02]  /*0df0*/  CS2R R116, SRZ ;  /* 0x0000000000747805 */ /* 0x000fc4000001ff00 */
[----:B------:R-:W-:Y:S02]  /*0e00*/  CS2R R114, SRZ ;  /* 0x0000000000727805 */ /* 0x000fe4000001ff00 */
[----:B------:R-:W-:Y:S02]  /*0e10*/  CS2R R112, SRZ ;  /* 0x0000000000707805 */ /* 0x000fe4000001ff00 */
[----:B------:R-:W-:Y:S02]  /*0e20*/  CS2R R110, SRZ ;  /* 0x00000000006e7805 */ /* 0x000fe4000001ff00 */
[----:B------:R-:W-:Y:S02]  /*0e30*/  CS2R R108, SRZ ;  /* 0x00000000006c7805 */ /* 0x000fe4000001ff00 */
[----:B------:R-:W-:Y:S02]  /*0e40*/  CS2R R106, SRZ ;  /* 0x00000000006a7805 */ /* 0x000fe4000001ff00 */
        /* <DEDUP_REMOVED lines=41> */
[----:B------:R-:W-:Y:S01]  /*10e0*/  SHF.R.S32.HI R2, RZ, 0x5, R2 ;  /* 0x00000005ff027819 */ /* 0x000fe20000011402 */
[----:B------:R-:W-:Y:S01]  /*10f0*/  IMAD.IADD R225, R5, 0x1, -R10 ;  /* 0x0000000105e17824 */ /* 0x000fe200078e0a0a */
[----:B------:R-:W-:Y:S06]  /*1100*/  @!P0 BRA `(.L_x_15) ;  /* 0x0000002800e08947 */ /* 0x000fec0003800000 */
[----:B------:R-:W3:Y:S01]  /*1110*/  S2R R11, SR_CTAID.X ;  /* 0x00000000000b7919 */ /* 0x000ee20000002500 */
[----:B------:R-:W3:Y:S01]  /*1120*/  LDC R14, c[0x0][0x290] ;  /* 0x0000a400ff0e7b82 */ /* 0x000ee20000000800 */
[----:B--2---:R-:W-:Y:S01]  /*1130*/  IMAD.SHL.U32 R9, R0, 0x40, RZ ;  /* 0x0000004000097824 */ /* 0x004fe200078e00ff */
[----:B------:R-:W-:Y:S01]  /*1140*/  LEA.HI R4, R4, R5, RZ, 0x5 ;  /* 0x0000000504047211 */ /* 0x000fe200078f28ff */
[----:B------:R-:W-:Y:S01]  /*1150*/  IMAD.SHL.U32 R2, R2, 0x10, RZ ;  /* 0x0000001002027824 */ /* 0x000fe200078e00ff */
[----:B------:R-:W-:Y:S01]  /*1160*/  LEA.HI R10, R3, R0, RZ, 0x3 ;  /* 0x00000000030a7211 */ /* 0x000fe200078f18ff */
[----:B------:R-:W-:Y:S01]  /*1170*/  IMAD.MOV.U32 R151, RZ, RZ, RZ ;  /* 0x000000ffff977224 */ /* 0x000fe200078e00ff */
[----:B------:R-:W-:Y:S02]  /*1180*/  LOP3.LUT R9, R9, 0x1c0, RZ, 0xc0, !PT ;  /* 0x000001c009097812 */ /* 0x000fe400078ec0ff */
[----:B------:R-:W-:Y:S02]  /*1190*/  SHF.R.S32.HI R4, RZ, 0x5, R4 ;  /* 0x00000005ff047819 */ /* 0x000fe40000011404 */
[----:B------:R-:W-:-:S02]  /*11a0*/  LOP3.LUT R15, R9, 0x30, R2, 0xf8, !PT ;  /* 0x00000030090f7812 */ /* 0x000fc400078ef802 */
[----:B------:R-:W-:Y:S02]  /*11b0*/  LEA.HI R0, R13, R13, RZ, 0x1 ;  /* 0x0000000d0d007211 */ /* 0x000fe400078f08ff */
[--C-:B------:R-:W-:Y:S02]  /*11c0*/  SHF.R.S32.HI R2, RZ, 0x2, R6.reuse ;  /* 0x00000002ff027819 */ /* 0x100fe40000011406 */
[----:B------:R-:W-:Y:S01]  /*11d0*/  SHF.R.S32.HI R3, RZ, 0x1f, R6 ;  /* 0x0000001fff037819 */ /* 0x000fe20000011406 */
[----:B------:R-:W-:Y:S01]  /*11e0*/  VIADD R6, R12, 0x3f ;  /* 0x0000003f0c067836 */ /* 0x000fe20000000000 */
[----:B------:R-:W-:Y:S02]  /*11f0*/  LOP3.LUT R0, R0, 0xfffffffe, RZ, 0xc0, !PT ;  /* 0xfffffffe00007812 */ /* 0x000fe400078ec0ff */
[----:B------:R-:W-:Y:S02]  /*1200*/  LEA.HI R3, R3, R2, RZ, 0x3 ;  /* 0x0000000203037211 */ /* 0x000fe400078f18ff */
[----:B------:R-:W-:-:S02]  /*1210*/  LOP3.LUT R10, R15, 0x8, R10, 0xf8, !PT ;  /* 0x000000080f0a7812 */ /* 0x000fc400078ef80a */
[----:B------:R-:W-:Y:S01]  /*1220*/  LOP3.LUT R3, R3, 0xfffffff8, RZ, 0xc0, !PT ;  /* 0xfffffff803037812 */ /* 0x000fe200078ec0ff */
[----:B---3--:R-:W-:-:S04]  /*1230*/  IMAD R11, R11, -0x80, R14 ;  /* 0xffffff800b0b7824 */ /* 0x008fc800078e020e */
[----:B------:R-:W-:Y:S01]  /*1240*/  IMAD R4, R4, -0x10, R11 ;  /* 0xfffffff004047824 */ /* 0x000fe200078e020b */
[----:B------:R-:W-:Y:S01]  /*1250*/  SHF.R.U32.HI R11, RZ, 0x3, R9 ;  /* 0x00000003ff0b7819 */ /* 0x000fe20000011609 */
[C---:B------:R-:W-:Y:S02]  /*1260*/  IMAD.IADD R9, R13.reuse, 0x1, -R0 ;  /* 0x000000010d097824 */ /* 0x040fe400078e0a00 */
[----:B------:R-:W-:Y:S01]  /*1270*/  IMAD.SHL.U32 R0, R13, 0x1000, RZ ;  /* 0x000010000d007824 */ /* 0x000fe200078e00ff */
[----:B------:R-:W-:Y:S02]  /*1280*/  LOP3.LUT R10, R10, R11, RZ, 0x3c, !PT ;  /* 0x0000000b0a0a7212 */ /* 0x000fe400078e3cff */
[----:B------:R-:W-:Y:S01]  /*1290*/  SHF.R.S32.HI R11, RZ, 0x1f, R6 ;  /* 0x0000001fff0b7819 */ /* 0x000fe20000011406 */
[----:B------:R-:W-:Y:S01]  /*12a0*/  IMAD R7, R7, 0x200, R0 ;  /* 0x0000020007077824 */ /* 0x000fe200078e0200 */
[----:B------:R-:W-:Y:S01]  /*12b0*/  IADD3 R4, R4, R3, -R2 ;  /* 0x0000000304047210 */ /* 0x000fe20007ffe802 */
[----:B------:R-:W-:Y:S01]  /*12c0*/  IMAD R3, R5, 0x4, R0 ;  /* 0x0000000405037824 */ /* 0x000fe200078e0200 */
[----:B------:R-:W-:Y:S01]  /*12d0*/  LEA.HI R0, R11, R6, RZ, 0x6 ;  /* 0x000000060b007211 */ /* 0x000fe200078f30ff */
[----:B------:R-:W-:Y:S01]  /*12e0*/  IMAD.IADD R11, R7, 0x1, R10 ;  /* 0x00000001070b7824 */ /* 0x000fe200078e020a */
[----:B------:R-:W-:Y:S01]  /*12f0*/  LOP3.LUT R7, R17, 0x1, RZ, 0xfc, !PT ;  /* 0x0000000111077812 */ /* 0x000fe200078efcff */
[----:B------:R-:W-:Y:S01]  /*1300*/  IMAD R9, R9, -0x40, R4 ;  /* 0xffffffc009097824 */ /* 0x000fe200078e0204 */
[----:B------:R-:W-:Y:S01]  /*1310*/  CS2R R4, SRZ ;  /* 0x0000000000047805 */ /* 0x000fe2000001ff00 */
[----:B------:R-:W-:Y:S01]  /*1320*/  IMAD.MOV.U32 R6, RZ, RZ, RZ ;  /* 0x000000ffff067224 */ /* 0x000fe200078e00ff */
[----:B------:R-:W-:Y:S01]  /*1330*/  SHF.R.S32.HI R10, RZ, 0x6, R0 ;  /* 0x00000006ff0a7819 */ /* 0x000fe20000011400 */
[----:B------:R-:W-:-:S07]  /*1340*/  IMAD R3, R3, 0x4, R16 ;  /* 0x0000000403037824 */ /* 0x000fce00078e0210 */
.L_x_26:
[----:B------:R-:W-:Y:S01]  /*1350*/  ISETP.NE.AND P0, PT, R7, 0x3, PT ;  /* 0x000000030700780c */ /* 0x000fe20003f05270 */
[----:B------:R-:W-:-:S12]  /*1360*/  YIELD ;  /* 0x0000000000007946 */ /* 0x000fd80003800000 */
[----:B---3--:R-:W-:Y:S05]  /*1370*/  @!P0 BRA `(.L_x_16) ;  /* 0x0000000000048947 */ /* 0x008fea0003800000 */
[----:B------:R-:W-:Y:S01]  /*1380*/  BPT.TRAP 0x1 ;  /* 0x000000040000795c */ /* 0x000fe20000300000 */
.L_x_16:
[----:B------:R-:W-:Y:S01]  /*1390*/  IMAD R2, R4, 0x8, R16 ;  /* 0x0000000804027824 */ /* 0x000fe200078e0210 */
[----:B------:R-:W-:-:S04]  /*13a0*/  SHF.L.U32 R17, R5, 0x1f, RZ ;  /* 0x0000001f05117819 */ /* 0x000fc800000006ff */
[----:B------:R2:W3:Y:S01]  /*13b0*/  SYNCS.PHASECHK.TRANS64.TRYWAIT P1, [R2+URZ+0x30810], R17 ;  /* 0x03081011020075a7 */ /* 0x0004e2000802017f */
[----:B------:R-:W-:Y:S05]  /*13c0*/  @!P0 BRA `(.L_x_17) ;  /* 0x0000000000048947 */ /* 0x000fea0003800000 */
[----:B------:R-:W-:Y:S01]  /*13d0*/  BPT.TRAP 0x1 ;  /* 0x000000040000795c */ /* 0x000fe20000300000 */
.L_x_17:
[----:B---3--:R-:W-:Y:S05]  /*13e0*/  @P1 BRA `(.L_x_18) ;  /* 0x0000000000081947 */ /* 0x008fea0003800000 */
[----:B------:R-:W3:Y:S02]  /*13f0*/  SYNCS.PHASECHK.TRANS64.TRYWAIT P1, [R2+URZ+0x30810], R17 ;  /* 0x03081011020075a7 */ /* 0x000ee4000802017f */
[----:B---3--:R-:W-:Y:S05]  /*1400*/  @!P1 BRA `(.L_x_19) ;  /* 0x00000064002c9947 */ /* 0x008fea0003800000 */
.L_x_18:
[----:B------:R-:W-:Y:S05]  /*1410*/  WARPSYNC.ALL ;  /* 0x0000000000007948 */ /* 0x000fea0003800000 */
[----:B------:R-:W-:Y:S01]  /*1420*/  VIADD R0, R16, 0x18000 ;  /* 0x0001800010007836 */ /* 0x000fe20000000000 */
[----:B------:R-:W-:Y:S01]  /*1430*/  WARPGROUP.ARRIVE ;  /* 0x00000000000079c5 */ /* 0x000fe20000000000 */
[----:B------:R-:W-:Y:S01]  /*1440*/  IMAD R12, R8, 0x2000, R16 ;  /* 0x00002000080c7824 */ /* 0x000fe200078e0210 */
[----:B------:R-:W-:Y:S01]  /*1450*/  UMOV UR5, 0x40000040 ;  /* 0x4000004000057882 */ /* 0x000fe20000000000 */
[----:B------:R-:W-:Y:S01]  /*1460*/  UMOV UR7, 0x40000040 ;  /* 0x4000004000077882 */ /* 0x000fe20000000000 */
[----:B------:R-:W-:-:S02]  /*1470*/  SHF.R.U32.HI R0, RZ, 0x4, R0 ;  /* 0x00000004ff007819 */ /* 0x000fc40000011600 */
[----:B------:R-:W-:Y:S02]  /*1480*/  R2UR UR9, R12 ;  /* 0x000000000c0972ca */ /* 0x000fe400000e0000 */
[----:B------:R-:W-:-:S04]  /*1490*/  LOP3.LUT R0, R0, 0x3fff, RZ, 0xc0, !PT ;  /* 0x00003fff00007812 */ /* 0x000fc800078ec0ff */
[----:B-1----:R-:W-:-:S05]  /*14a0*/  LOP3.LUT R13, R0, 0x10000, RZ, 0xfc, !PT ;  /* 0x00010000000d7812 */ /* 0x002fca00078efcff */
[----:B------:R-:W-:Y:S02]  /*14b0*/  IMAD R13, R4, 0x400, R13 ;  /* 0x00000400040d7824 */ /* 0x000fe400078e020d */
[----:B------:R-:W-:-:S03]  /*14c0*/  USHF.R.U32.HI UR4, URZ, 0x4, UR9 ;  /* 0x000000043f047899 */ /* 0x000fc60008011609 */
[----:B------:R-:W-:Y:S01]  /*14d0*/  R2UR UR8, R13 ;  /* 0x000000000d0872ca */ /* 0x000fe200000e0000 */
[----:B------:R-:W-:Y:S01]  /*14e0*/  ULOP3.LUT UR4, UR4, 0x3fff, URZ, 0xc0, !UPT ;  /* 0x00003fff04047892 */ /* 0x000fe2000f8ec03f */
[----:B------:R-:W-:-:S03]  /*14f0*/  IMAD R13, R4, 0x20, R225 ;  /* 0x00000020040d7824 */ /* 0x000fc600078e02e1 */
[----:B------:R-:W-:Y:S01]  /*1500*/  ULOP3.LUT UR10, UR4, 0x10000, URZ, 0xfc, !UPT ;  /* 0x00010000040a7892 */ /* 0x000fe2000f8efc3f */
[----:B------:R-:W-:-:S04]  /*1510*/  IMAD.SHL.U32 R13, R13, 0x2, RZ ;  /* 0x000000020d0d7824 */ /* 0x000fc800078e00ff */
[----:B------:R-:W-:Y:S02]  /*1520*/  IMAD R12, R13, 0x4, R16 ;  /* 0x000000040d0c7824 */ /* 0x000fe400078e0210 */
[----:B------:R-:W-:Y:S01]  /*1530*/  UMOV UR4, UR10 ;  /* 0x0000000a00047c82 */ /* 0x000fe20008000000 */
[----:B------:R-:W-:Y:S02]  /*1540*/  UMOV UR6, UR8 ;  /* 0x0000000800067c82 */ /* 0x000fe40008000000 */
[----:B------:R-:W-:Y:S01]  /*1550*/  HGMMA.64x64x16.F32 R184, gdesc[UR4], RZ, !UPT, gsb0 ;  /* 0x00e0000004b879f0 */ /* 0x000fe2000c0008ff */
[----:B------:R-:W-:Y:S02]  /*1560*/  UIADD3 UR4, UR10, 0x2, URZ ;  /* 0x000000020a047890 */ /* 0x000fe4000fffe03f */
[----:B------:R-:W-:Y:S01]  /*1570*/  UIADD3 UR6, UR8, 0x2, URZ ;  /* 0x0000000208067890 */ /* 0x000fe2000fffe03f */
[----:B------:R-:W-:Y:S01]  /*1580*/  UMOV UR5, 0x40000040 ;  /* 0x4000004000057882 */ /* 0x000fe20000000000 */
[----:B------:R-:W-:Y:S01]  /*1590*/  UMOV UR7, 0x40000040 ;  /* 0x4000004000077882 */ /* 0x000fe20000000000 */
[----:B------:R-:W-:-:S02]  /*15a0*/  WARPGROUP.DEPBAR.LE gsb0, 0x0 ;  /* 0x00008000000079c5 */ /* 0x000fc40000010000 */
[----:B------:R-:W-:-:S06]  /*15b0*/  WARPGROUP.ARRIVE ;  /* 0x00000000000079c5 */ /* 0x000fcc0000000000 */
[----:B------:R-:W-:Y:S01]  /*15c0*/  HGMMA.64x64x16.F32 R184, gdesc[UR4], R184, gsb0 ;  /* 0x00e0000004b879f0 */ /* 0x000fe200080008b8 */
[----:B------:R-:W-:Y:S02]  /*15d0*/  UIADD3 UR4, UR10, 0x4, URZ ;  /* 0x000000040a047890 */ /* 0x000fe4000fffe03f */
[----:B------:R-:W-:Y:S01]  /*15e0*/  UIADD3 UR6, UR8, 0x4, URZ ;  /* 0x0000000408067890 */ /* 0x000fe2000fffe03f */
[----:B------:R-:W-:Y:S01]  /*15f0*/  UMOV UR5, 0x40000040 ;  /* 0x4000004000057882 */ /* 0x000fe20000000000 */
[----:B------:R-:W-:Y:S01]  /*1600*/  UMOV UR7, 0x40000040 ;  /* 0x4000004000077882 */ /* 0x000fe20000000000 */
[----:B------:R-:W-:Y:S02]  /*1610*/  WARPGROUP.DEPBAR.LE gsb0, 0x0 ;  /* 0x00008000000079c5 */ /* 0x000fe40000010000 */
        /* <DEDUP_REMOVED lines=36> */
[----:B------:R-:W-:Y:S03]  /*1860*/  HGMMA.64x64x16.F32 R184, gdesc[UR4], R184, gsb0 ;  /* 0x00e0000004b879f0 */ /* 0x000fe600080008b8 */
[----:B------:R-:W-:Y:S02]  /*1870*/  WARPGROUP.DEPBAR.LE gsb0, 0x0 ;  /* 0x00008000000079c5 */ /* 0x000fe40000010000 */
[----:B------:R1:W4:Y:S04]  /*1880*/  LDS.64 R18, [R12+0x28000] ;  /* 0x028000000c127984 */ /* 0x0003280000000a00 */
[----:B------:R1:W5:Y:S04]  /*1890*/  LDS.64 R220, [R12+0x28020] ;  /* 0x028020000cdc7984 */ /* 0x0003680000000a00 */
[----:B------:R1:W1:Y:S04]  /*18a0*/  LDS.64 R218, [R12+0x28040] ;  /* 0x028040000cda7984 */ /* 0x0002680000000a00 */
[----:B------:R1:W1:Y:S04]  /*18b0*/  LDS.64 R14, [R12+0x28060] ;  /* 0x028060000c0e7984 */ /* 0x0002680000000a00 */
[----:B------:R1:W1:Y:S04]  /*18c0*/  LDS.64 R20, [R12+0x28080] ;  /* 0x028080000c147984 */ /* 0x0002680000000a00 */
[----:B------:R1:W1:Y:S04]  /*18d0*/  LDS.64 R22, [R12+0x280a0] ;  /* 0x0280a0000c167984 */ /* 0x0002680000000a00 */
[----:B------:R1:W1:Y:S04]  /*18e0*/  LDS.64 R216, [R12+0x280c0] ;  /* 0x0280c0000cd87984 */ /* 0x0002680000000a00 */
[----:B------:R1:W1:Y:S01]  /*18f0*/  LDS.64 R222, [R12+0x280e0] ;  /* 0x0280e0000cde7984 */ /* 0x0002620000000a00 */
[----:B------:R-:W-:Y:S05]  /*1900*/  @!P0 BRA `(.L_x_20) ;  /* 0x0000000000048947 */ /* 0x000fea0003800000 */
[----:B------:R-:W-:Y:S01]  /*1910*/  BPT.TRAP 0x1 ;  /* 0x000000040000795c */ /* 0x000fe20000300000 */
.L_x_20:
[----:B------:R1:W1:Y:S01]  /*1920*/  SYNCS.PHASECHK.TRANS64.TRYWAIT P1, [R2+URZ+0x30830], R17 ;  /* 0x03083011020075a7 */ /* 0x000262000802017f */
[----:B------:R-:W-:Y:S05]  /*1930*/  @!P0 BRA `(.L_x_21) ;  /* 0x0000000000048947 */ /* 0x000fea0003800000 */
[----:B------:R-:W-:Y:S01]  /*1940*/  BPT.TRAP 0x1 ;  /* 0x000000040000795c */ /* 0x000fe20000300000 */
.L_x_21:
[----:B------:R-:W-:-:S05]  /*1950*/  VIADD R13, R16, 0x20000 ;  /* 0x00020000100d7836 */ /* 0x000fca0000000000 */
[----:B------:R-:W-:-:S04]  /*1960*/  SHF.R.U32.HI R13, RZ, 0x4, R13 ;  /* 0x00000004ff0d7819 */ /* 0x000fc8000001160d */
[----:B------:R-:W-:-:S04]  /*1970*/  LOP3.LUT R13, R13, 0x3fff, RZ, 0xc0, !PT ;  /* 0x00003fff0d0d7812 */ /* 0x000fc800078ec0ff */
[----:B------:R-:W-:Y:S01]  /*1980*/  LOP3.LUT R153, R13, 0x10000, RZ, 0xfc, !PT ;  /* 0x000100000d997812 */ /* 0x000fe200078efcff */
[----:B-1----:R-:W-:Y:S06]  /*1990*/  @P1 BRA `(.L_x_22) ;  /* 0x0000000000081947 */ /* 0x002fec0003800000 */
[----:B------:R-:W1:Y:S02]  /*19a0*/  SYNCS.PHASECHK.TRANS64.TRYWAIT P1, [R2+URZ+0x30830], R17 ;  /* 0x03083011020075a7 */ /* 0x000e64000802017f */
[----:B-1----:R-:W-:Y:S05]  /*19b0*/  @!P1 BRA `(.L_x_23) ;  /* 0x0000005c00d49947 */ /* 0x002fea0003800000 */
.L_x_22:
[----:B------:R-:W-:Y:S01]  /*19c0*/  UIADD3 UR9, UR9, 0x8000, URZ ;  /* 0x0000800009097890 */ /* 0x000fe2000fffe03f */
[----:B------:R-:W-:Y:S01]  /*19d0*/  IMAD R153, R4, 0x400, R153 ;  /* 0x0000040004997824 */ /* 0x000fe200078e0299 */
[----:B------:R-:W-:Y:S01]  /*19e0*/  UMOV UR7, 0x40000040 ;  /* 0x4000004000077882 */ /* 0x000fe20000000000 */
[----:B------:R-:W-:Y:S01]  /*19f0*/  UMOV UR5, 0x40000040 ;  /* 0x4000004000057882 */ /* 0x000fe20000000000 */
[----:B------:R-:W-:Y:S01]  /*1a00*/  USHF.R.U32.HI UR9, URZ, 0x4, UR9 ;  /* 0x000000043f097899 */ /* 0x000fe20008011609 */
[----:B------:R-:W-:Y:S01]  /*1a10*/  ISETP.GT.AND P2, PT, R9, RZ, PT ;  /* 0x000000ff0900720c */ /* 0x000fe20003f44270 */
[----:B------:R-:W-:Y:S01]  /*1a20*/  ULDC UR10, c[0x0][0x75c] ;  /* 0x0001d700000a7ab9 */ /* 0x000fe20000000800 */
[----:B------:R-:W-:Y:S01]  /*1a30*/  R2UR UR8, R153 ;  /* 0x00000000990872ca */ /* 0x000fe200000e0000 */
[----:B------:R-:W-:Y:S01]  /*1a40*/  ULOP3.LUT UR9, UR9, 0x3fff, URZ, 0xc0, !UPT ;  /* 0x00003fff09097892 */ /* 0x000fe2000f8ec03f */
[----:B------:R-:W-:Y:S01]  /*1a50*/  WARPGROUP.ARRIVE ;  /* 0x00000000000079c5 */ /* 0x000fe20000000000 */
[----:B--23--:R-:W-:Y:S01]  /*1a60*/  FMUL.FTZ R17, R184, UR10 ;  /* 0x0000000ab8117c20 */ /* 0x00cfe20008410000 */
[----:B------:R-:W-:Y:S01]  /*1a70*/  FMUL.FTZ R184, R185, UR10 ;  /* 0x0000000ab9b87c20 */ /* 0x000fe20008410000 */
[----:B------:R-:W-:Y:S01]  /*1a80*/  ULOP3.LUT UR9, UR9, 0x10000, URZ, 0xfc, !UPT ;  /* 0x0001000009097892 */ /* 0x000fe2000f8efc3f */
[----:B------:R-:W-:Y:S01]  /*1a90*/  FMUL.FTZ R185, R186, UR10 ;  /* 0x0000000abab97c20 */ /* 0x000fe20008410000 */
[----:B------:R-:W-:Y:S01]  /*1aa0*/  FMUL.FTZ R186, R187, UR10 ;  /* 0x0000000abbba7c20 */ /* 0x000fe20008410000 */
[----:B------:R-:W-:Y:S01]  /*1ab0*/  FMUL.FTZ R187, R188, UR10 ;  /* 0x0000000abcbb7c20 */ /* 0x000fe20008410000 */
[----:B------:R-:W1:Y:S01]  /*1ac0*/  MUFU.TANH R17, R17 ;  /* 0x0000001100117308 */ /* 0x000e620000002400 */
[----:B------:R-:W-:Y:S01]  /*1ad0*/  FMUL.FTZ R224, R189, UR10 ;  /* 0x0000000abde07c20 */ /* 0x000fe20008410000 */
[----:B------:R-:W-:Y:S01]  /*1ae0*/  LOP3.LUT R227, R13, 0x2000000, RZ, 0xfc, !PT ;  /* 0x020000000de37812 */ /* 0x000fe200078efcff */
[----:B------:R-:W-:Y:S01]  /*1af0*/  UMOV UR4, UR9 ;  /* 0x0000000900047c82 */ /* 0x000fe20008000000 */
[----:B------:R-:W-:Y:S01]  /*1b00*/  UMOV UR6, UR8 ;  /* 0x0000000800067c82 */ /* 0x000fe20008000000 */
[----:B------:R-:W-:Y:S01]  /*1b10*/  ISETP.GT.AND P1, PT, R9, 0x8, PT ;  /* 0x000000080900780c */ /* 0x000fe20003f24270 */
[----:B------:R-:W-:Y:S01]  /*1b20*/  HGMMA.64x64x16.F32 R152, gdesc[UR4], RZ, !UPT, gsb0 ;  /* 0x00e00000049879f0 */ /* 0x000fe2000c0008ff */
[----:B------:R-:W-:Y:S01]  /*1b30*/  UIADD3 UR6, UR8, 0x2, URZ ;  /* 0x0000000208067890 */ /* 0x000fe2000fffe03f */
[----:B------:R-:W2:Y:S01]  /*1b40*/  MUFU.TANH R185, R185 ;  /* 0x000000b900b97308 */ /* 0x000ea20000002400 */
[----:B------:R-:W-:Y:S01]  /*1b50*/  UIADD3 UR4, UR9, 0x2, URZ ;  /* 0x0000000209047890 */ /* 0x000fe2000fffe03f */
[----:B------:R-:W-:Y:S01]  /*1b60*/  IMAD R227, R4, 0x400, R227 ;  /* 0x0000040004e37824 */ /* 0x000fe200078e02e3 */
[----:B------:R-:W-:Y:S01]  /*1b70*/  UMOV UR7, 0x40000040 ;  /* 0x4000004000077882 */ /* 0x000fe20000000000 */
[----:B------:R-:W-:Y:S01]  /*1b80*/  UMOV UR5, 0x40000040 ;  /* 0x4000004000057882 */ /* 0x000fe20000000000 */
[----:B------:R-:W-:Y:S01]  /*1b90*/  FMUL.FTZ R190, R190, UR10 ;  /* 0x0000000abebe7c20 */ /* 0x000fe20008410000 */
[----:B------:R-:W-:Y:S01]  /*1ba0*/  FMUL.FTZ R191, R191, UR10 ;  /* 0x0000000abfbf7c20 */ /* 0x000fe20008410000 */
[----:B------:R-:W-:Y:S01]  /*1bb0*/  FMUL.FTZ R192, R192, UR10 ;  /* 0x0000000ac0c07c20 */ /* 0x000fe20008410000 */
[----:B------:R-:W-:Y:S01]  /*1bc0*/  MUFU.TANH R184, R184 ;  /* 0x000000b800b87308 */ /* 0x000fe20000002400 */
[C---:B-1----:R-:W-:Y:S01]  /*1bd0*/  FSEL R13, R17.reuse, -INF , P2 ;  /* 0xff800000110d7808 */ /* 0x042fe20001000000 */
[----:B------:R-:W-:Y:S01]  /*1be0*/  FFMA.FTZ R17, -R17, R17, 1 ;  /* 0x3f80000011117423 */ /* 0x000fe20000010111 */
[----:B------:R-:W-:Y:S01]  /*1bf0*/  FMUL.FTZ R194, R194, UR10 ;  /* 0x0000000ac2c27c20 */ /* 0x000fe20008410000 */
[----:B------:R-:W-:Y:S01]  /*1c00*/  FMUL.FTZ R193, R193, UR10 ;  /* 0x0000000ac1c17c20 */ /* 0x000fe20008410000 */
[----:B------:R-:W-:Y:S01]  /*1c10*/  FMUL.FTZ R195, R195, UR10 ;  /* 0x0000000ac3c37c20 */ /* 0x000fe20008410000 */
[----:B------:R-:W-:Y:S01]  /*1c20*/  FMUL.FTZ R196, R196, UR10 ;  /* 0x0000000ac4c47c20 */ /* 0x000fe20008410000 */
[----:B------:R-:W-:Y:S01]  /*1c30*/  FMUL.FTZ R198, R198, UR10 ;  /* 0x0000000ac6c67c20 */ /* 0x000fe20008410000 */
[----:B------:R-:W-:Y:S01]  /*1c40*/  MUFU.TANH R186, R186 ;  /* 0x000000ba00ba7308 */ /* 0x000fe20000002400 */
[----:B--2---:R-:W-:Y:S01]  /*1c50*/  FSEL R229, R185, -INF , P1 ;  /* 0xff800000b9e57808 */ /* 0x004fe20000800000 */
[----:B------:R-:W-:Y:S01]  /*1c60*/  FMUL.FTZ R197, R197, UR10 ;  /* 0x0000000ac5c57c20 */ /* 0x000fe20008410000 */
[----:B------:R-:W-:Y:S01]  /*1c70*/  FMUL.FTZ R199, R199, UR10 ;  /* 0x0000000ac7c77c20 */ /* 0x000fe20008410000 */
[----:B------:R-:W-:Y:S01]  /*1c80*/  FMUL.FTZ R200, R200, UR10 ;  /* 0x0000000ac8c87c20 */ /* 0x000fe20008410000 */
[----:B------:R-:W-:Y:S01]  /*1c90*/  FMUL.FTZ R201, R201, UR10 ;  /* 0x0000000ac9c97c20 */ /* 0x000fe20008410000 */
[----:B------:R-:W-:Y:S01]  /*1ca0*/  FMUL.FTZ R204, R204, UR10 ;  /* 0x0000000acccc7c20 */ /* 0x000fe20008410000 */
[----:B------:R-:W-:Y:S01]  /*1cb0*/  FMUL.FTZ R206, R206, UR10 ;  /* 0x0000000acece7c20 */ /* 0x000fe20008410000 */
[----:B------:R-:W-:Y:S01]  /*1cc0*/  MUFU.TANH R187, R187 ;  /* 0x000000bb00bb7308 */ /* 0x000fe20000002400 */
[----:B------:R-:W-:Y:S01]  /*1cd0*/  FMUL.FTZ R205, R205, UR10 ;  /* 0x0000000acdcd7c20 */ /* 0x000fe20008410000 */
        /* <DEDUP_REMOVED lines=8> */
[----:B------:R-:W-:-:S06]  /*1d60*/  FFMA.FTZ R185, -R185, R185, 1 ;  /* 0x3f800000b9b97423 */ /* 0x000fcc00000101b9 */
[----:B------:R-:W-:Y:S08]  /*1d70*/  MUFU.TANH R224, R224 ;  /* 0x000000e000e07308 */ /* 0x000ff00000002400 */
[----:B------:R-:W-:Y:S08]  /*1d80*/  MUFU.TANH R191, R191 ;  /* 0x000000bf00bf7308 */ /* 0x000ff00000002400 */
[----:B------:R-:W-:Y:S08]  /*1d90*/  MUFU.TANH R192, R192 ;  /* 0x000000c000c07308 */ /* 0x000ff00000002400 */
[----:B------:R-:W-:Y:S08]  /*1da0*/  MUFU.TANH R194, R194 ;  /* 0x000000c200c27308 */ /* 0x000ff00000002400 */
[----:B------:R-:W-:Y:S01]  /*1db0*/  MUFU.TANH R193, R193 ;  /* 0x000000c100c17308 */ /* 0x000fe20000002400 */
[----:B------:R-:W-:-:S02]  /*1dc0*/  WARPGROUP.DEPBAR.LE gsb0, 0x0 ;  /* 0x00008000000079c5 */ /* 0x000fc40000010000 */
[----:B------:R-:W-:-:S05]  /*1dd0*/  WARPGROUP.ARRIVE ;  /* 0x00000000000079c5 */ /* 0x000fca0000000000 */
[----:B------:R-:W-:Y:S01]  /*1de0*/  MUFU.TANH R195, R195 ;  /* 0x000000c300c37308 */ /* 0x000fe20000002400 */
[----:B------:R-:W-:Y:S01]  /*1df0*/  HGMMA.64x64x16.F32 R152, gdesc[UR4], R152, gsb0 ;  /* 0x00e00000049879f0 */ /* 0x000fe20008000898 */
[----:B------:R-:W-:Y:S02]  /*1e00*/  UIADD3 UR6, UR8, 0x4, URZ ;  /* 0x0000000408067890 */ /* 0x000fe4000fffe03f */
[----:B------:R-:W-:Y:S01]  /*1e10*/  UIADD3 UR4, UR9, 0x4, URZ ;  /* 0x0000000409047890 */ /* 0x000fe2000fffe03f */
[----:B------:R-:W-:Y:S01]  /*1e20*/  UMOV UR7, 0x40000040 ;  /* 0x4000004000077882 */ /* 0x000fe20000000000 */
[----:B------:R-:W-:Y:S02]  /*1e30*/  UMOV UR5, 0x40000040 ;  /* 0x4000004000057882 */ /* 0x000fe40000000000 */
[----:B------:R-:W-:Y:S08]  /*1e40*/  MUFU.TANH R196, R196 ;  /* 0x000000c400c47308 */ /* 0x000ff00000002400 */
[----:B------:R-:W-:Y:S08]  /*1e50*/  MUFU.TANH R198, R198 ;  /* 0x000000c600c67308 */ /* 0x000ff00000002400 */
[----:B------:R-:W-:Y:S08]  /*1e60*/  MUFU.TANH R197, R197 ;  /* 0x000000c500c57308 */ /* 0x000ff00000002400 */
[----:B------:R-:W-:Y:S08]  /*1e70*/  MUFU.TANH R199, R199 ;  /* 0x000000c700c77308 */ /* 0x000ff00000002400 */
        /* <DEDUP_REMOVED lines=10> */
[----:B------:R-:W-:-:S04]  /*1f20*/  UIADD3 UR4, UR9, 0x6, URZ ;  /* 0x0000000609047890 */ /* 0x000fc8000fffe03f */
[----:B------:R-:W-:Y:S01]  /*1f30*/  MUFU.TANH R208, R208 ;  /* 0x000000d000d07308 */ /* 0x000fe20000002400 */
[----:B------:R-:W-:Y:S01]  /*1f40*/  UMOV UR7, 0x40000040 ;  /* 0x4000004000077882 */ /* 0x000fe20000000000 */
[----:B------:R-:W-:-:S06]  /*1f50*/  UMOV UR5, 0x40000040 ;  /* 0x4000004000057882 */ /* 0x000fcc0000000000 */
[----:B------:R-:W-:Y:S08]  /*1f60*/  MUFU.TANH R210, R210 ;  /* 0x000000d200d27308 */ /* 0x000ff00000002400 */
[----:B------:R-:W-:Y:S08]  /*1f70*/  MUFU.TANH R211, R211 ;  /* 0x000000d300d37308 */ /* 0x000ff00000002400 */
[----:B------:R-:W-:Y:S08]  /*1f80*/  MUFU.TANH R212, R212 ;  /* 0x000000d400d47308 */ /* 0x000ff00000002400 */
[----:B------:R-:W-:Y:S08]  /*1f90*/  MUFU.TANH R213, R213 ;  /* 0x000000d500d57308 */ /* 0x000ff00000002400 */
[----:B------:R-:W-:Y:S01]  /*1fa0*/  MUFU.TANH R215, R215 ;  /* 0x000000d700d77308 */ /* 0x000fe20000002400 */
        /* <DEDUP_REMOVED lines=31> */
[----:B------:R-:W-:Y:S01]  /*21a0*/  ULDC UR5, c[0x0][0x744] ;  /* 0x0001d10000057ab9 */ /* 0x000fe20000000800 */
[----:B------:R-:W-:Y:S01]  /*21b0*/  R2UR UR4, R227 ;  /* 0x00000000e30472ca */ /* 0x000fe200000e0000 */
[----:B----4-:R-:W-:Y:S01]  /*21c0*/  FFMA.FTZ R13, R13, UR5, -R18 ;  /* 0x000000050d0d7c23 */ /* 0x010fe20008010812 */
[----:B------:R-:W-:-:S05]  /*21d0*/  UMOV UR7, 0x40000040 ;  /* 0x4000004000077882 */ /* 0x000fca0000000000 */
[----:B------:R-:W1:Y:S06]  /*21e0*/  MUFU.EX2 R13, R13 ;  /* 0x0000000d000d7308 */ /* 0x000e6c0000000800 */
[----:B------:R-:W-:Y:S01]  /*21f0*/  UMOV UR6, UR4 ;  /* 0x0000000400067c82 */ /* 0x000fe20008000000 */
[----:B------:R-:W-:Y:S02]  /*2200*/  WARPGROUP.DEPBAR.LE gsb0, 0x0 ;  /* 0x00008000000079c5 */ /* 0x000fe40000010000 */
[----:B------:R-:W2:Y:S02]  /*2210*/  LDS.64 R188, [R12+0x28200] ;  /* 0x028200000cbc7984 */ /* 0x000ea40000000a00 */
[----:B--2---:R-:W-:Y:S01]  /*2220*/  FADD.FTZ R228, R152, -R188 ;  /* 0x800000bc98e47221 */ /* 0x004fe20000010000 */
[----:B------:R-:W-:Y:S01]  /*2230*/  FFMA.FTZ R152, R229, UR5, -R18 ;  /* 0x00000005e5987c23 */ /* 0x000fe20008010812 */
[----:B------:R-:W-:Y:S01]  /*2240*/  FADD.FTZ R227, R154, -R188 ;  /* 0x800000bc9ae37221 */ /* 0x000fe20000010000 */
[--C-:B------:R-:W-:Y:S01]  /*2250*/  FADD.FTZ R154, R155, -R189.reuse ;  /* 0x800000bd9b9a7221 */ /* 0x100fe20000010000 */
[----:B-1----:R-:W-:Y:S01]  /*2260*/  FMUL.FTZ R18, R13, R228 ;  /* 0x000000e40d127220 */ /* 0x002fe20000410000 */
[----:B------:R-:W-:Y:S01]  /*2270*/  FADD.FTZ R228, R153, -R189 ;  /* 0x800000bd99e47221 */ /* 0x000fe20000010000 */
[----:B------:R-:W-:Y:S01]  /*2280*/  FMUL.FTZ R188, R202, UR10 ;  /* 0x0000000acabc7c20 */ /* 0x000fe20008410000 */
[----:B------:R-:W1:Y:S01]  /*2290*/  MUFU.EX2 R152, R152 ;  /* 0x0000009800987308 */ /* 0x000e620000000800 */
[----:B------:R-:W-:Y:S01]  /*22a0*/  FMUL.FTZ R189, R17, R18 ;  /* 0x0000001211bd7220 */ /* 0x000fe20000410000 */
[C---:B------:R-:W-:Y:S01]  /*22b0*/  FSEL R18, R184.reuse, -INF , P2 ;  /* 0xff800000b8127808 */ /* 0x040fe20001000000 */
[----:B------:R-:W-:Y:S01]  /*22c0*/  FFMA.FTZ R184, -R184, R184, 1 ;  /* 0x3f800000b8b87423 */ /* 0x000fe200000101b8 */
[----:B------:R-:W-:Y:S01]  /*22d0*/  FMUL.FTZ R202, R203, UR10 ;  /* 0x0000000acbca7c20 */ /* 0x000fe20008410000 */
[----:B------:R-:W-:-:S02]  /*22e0*/  FFMA.FTZ R203, -R190, R190, 1 ;  /* 0x3f800000becb7423 */ /* 0x000fc400000101be */
[--C-:B------:R-:W-:Y:S01]  /*22f0*/  FFMA.FTZ R17, R18, UR5, -R19.reuse ;  /* 0x0000000512117c23 */ /* 0x100fe20008010813 */
[C---:B------:R-:W-:Y:S01]  /*2300*/  FSEL R18, R186.reuse, -INF , P1 ;  /* 0xff800000ba127808 */ /* 0x040fe20000800000 */
[----:B------:R-:W-:Y:S01]  /*2310*/  FFMA.FTZ R186, -R186, R186, 1 ;  /* 0x3f800000baba7423 */ /* 0x000fe200000101ba */
[----:B------:R-:W-:Y:S03]  /*2320*/  MUFU.TANH R188, R188 ;  /* 0x000000bc00bc7308 */ /* 0x000fe60000002400 */
[----:B------:R-:W-:Y:S02]  /*2330*/  FFMA.FTZ R153, R18, UR5, -R19 ;  /* 0x0000000512997c23 */ /* 0x000fe40008010813 */
[----:B------:R-:W2:Y:S01]  /*2340*/  LDS.64 R18, [R12+0x28220] ;  /* 0x028220000c127984 */ /* 0x000ea20000000a00 */
[----:B-1----:R-:W-:Y:S02]  /*2350*/  FMUL.FTZ R230, R152, R227 ;  /* 0x000000e398e67220 */ /* 0x002fe40000410000 */
[----:B------:R-:W1:Y:S02]  /*2360*/  MUFU.EX2 R17, R17 ;  /* 0x0000001100117308 */ /* 0x000e640000000800 */
[----:B------:R-:W-:-:S06]  /*2370*/  FMUL.FTZ R185, R185, R230 ;  /* 0x000000e6b9b97220 */ /* 0x000fcc0000410000 */
[----:B------:R-:W3:Y:S08]  /*2380*/  MUFU.EX2 R153, R153 ;  /* 0x0000009900997308 */ /* 0x000ef00000000800 */
[----:B------:R-:W-:Y:S01]  /*2390*/  MUFU.TANH R202, R202 ;  /* 0x000000ca00ca7308 */ /* 0x000fe20000002400 */
[----:B-1----:R-:W-:-:S04]  /*23a0*/  FMUL.FTZ R155, R17, R228 ;  /* 0x000000e4119b7220 */ /* 0x002fc80000410000 */
[----:B------:R-:W-:Y:S01]  /*23b0*/  FMUL.FTZ R184, R184, R155 ;  /* 0x0000009bb8b87220 */ /* 0x000fe20000410000 */
[----:B---3--:R-:W-:-:S04]  /*23c0*/  FMUL.FTZ R155, R153, R154 ;  /* 0x0000009a999b7220 */ /* 0x008fc80000410000 */
[----:B------:R-:W-:Y:S01]  /*23d0*/  F2FP.F16.F32.PACK_AB R184, R184, R189 ;  /* 0x000000bdb8b8723e */ /* 0x000fe200000000ff */
[----:B------:R-:W-:Y:S01]  /*23e0*/  FMUL.FTZ R186, R186, R155 ;  /* 0x0000009bbaba7220 */ /* 0x000fe20000410000 */
[C---:B------:R-:W-:Y:S01]  /*23f0*/  FSEL R155, R187.reuse, -INF , P2 ;  /* 0xff800000bb9b7808 */ /* 0x040fe20001000000 */
[----:B------:R-:W-:-:S03]  /*2400*/  FFMA.FTZ R187, -R187, R187, 1 ;  /* 0x3f800000bbbb7423 */ /* 0x000fc600000101bb */
[----:B------:R-:W-:Y:S01]  /*2410*/  F2FP.F16.F32.PACK_AB R185, R186, R185 ;  /* 0x000000b9bab9723e */ /* 0x000fe200000000ff */
[----:B-----5:R-:W-:Y:S01]  /*2420*/  FFMA.FTZ R154, R155, UR5, -R220 ;  /* 0x000000059b9a7c23 */ /* 0x020fe200080108dc */
[----:B------:R-:W-:Y:S01]  /*2430*/  FSEL R155, R190, -INF , P1 ;  /* 0xff800000be9b7808 */ /* 0x000fe20000800000 */
[----:B--2---:R-:W-:-:S04]  /*2440*/  FADD.FTZ R157, R157, -R19 ;  /* 0x800000139d9d7221 */ /* 0x004fc80000010000 */
[----:B------:R-:W-:Y:S01]  /*2450*/  FFMA.FTZ R227, R155, UR5, -R220 ;  /* 0x000000059be37c23 */ /* 0x000fe200080108dc */
[--C-:B------:R-:W-:Y:S01]  /*2460*/  FADD.FTZ R155, R156, -R18.reuse ;  /* 0x800000129c9b7221 */ /* 0x100fe20000010000 */
[----:B------:R-:W-:Y:S01]  /*2470*/  FADD.FTZ R220, R158, -R18 ;  /* 0x800000129edc7221 */ /* 0x000fe20000010000 */
[C---:B------:R-:W-:Y:S01]  /*2480*/  FSEL R18, R224.reuse, -INF , P2 ;  /* 0xff800000e0127808 */ /* 0x040fe20001000000 */
[----:B------:R-:W1:Y:S01]  /*2490*/  MUFU.EX2 R154, R154 ;  /* 0x0000009a009a7308 */ /* 0x000e620000000800 */
[----:B------:R-:W-:Y:S01]  /*24a0*/  FSEL R158, R191, -INF , P1 ;  /* 0xff800000bf9e7808 */ /* 0x000fe20000800000 */
[----:B------:R-:W-:Y:S01]  /*24b0*/  FADD.FTZ R156, R159, -R19 ;  /* 0x800000139f9c7221 */ /* 0x000fe20000010000 */
[----:B------:R-:W-:Y:S01]  /*24c0*/  FFMA.FTZ R224, -R224, R224, 1 ;  /* 0x3f800000e0e07423 */ /* 0x000fe200000101e0 */
[--C-:B------:R-:W-:Y:S01]  /*24d0*/  FFMA.FTZ R228, R18, UR5, -R221.reuse ;  /* 0x0000000512e47c23 */ /* 0x100fe200080108dd */
[----:B------:R-:W-:Y:S01]  /*24e0*/  FFMA.FTZ R191, -R191, R191, 1 ;  /* 0x3f800000bfbf7423 */ /* 0x000fe200000101bf */
[----:B------:R-:W2:Y:S01]  /*24f0*/  LDS.64 R18, [R12+0x28240] ;  /* 0x028240000c127984 */ /* 0x000ea20000000a00 */
[----:B------:R-:W-:Y:S01]  /*2500*/  FFMA.FTZ R221, R158, UR5, -R221 ;  /* 0x000000059edd7c23 */ /* 0x000fe200080108dd */
[----:B------:R-:W3:Y:S08]  /*2510*/  MUFU.EX2 R159, R227 ;  /* 0x000000e3009f7308 */ /* 0x000ef00000000800 */
[----:B------:R-:W4:Y:S01]  /*2520*/  MUFU.EX2 R158, R228 ;  /* 0x000000e4009e7308 */ /* 0x000f220000000800 */
[----:B-1----:R-:W-:-:S04]  /*2530*/  FMUL.FTZ R190, R154, R155 ;  /* 0x0000009b9abe7220 */ /* 0x002fc80000410000 */
[----:B------:R-:W-:-:S03]  /*2540*/  FMUL.FTZ R190, R187, R190 ;  /* 0x000000bebbbe7220 */ /* 0x000fc60000410000 */
[----:B------:R-:W1:Y:S01]  /*2550*/  MUFU.EX2 R155, R221 ;  /* 0x000000dd009b7308 */ /* 0x000e620000000800 */
[----:B---3--:R-:W-:-:S04]  /*2560*/  FMUL.FTZ R220, R159, R220 ;  /* 0x000000dc9fdc7220 */ /* 0x008fc80000410000 */
[----:B------:R-:W-:Y:S01]  /*2570*/  FMUL.FTZ R187, R203, R220 ;  /* 0x000000dccbbb7220 */ /* 0x000fe20000410000 */
[----:B------:R-:W-:Y:S01]  /*2580*/  FMUL.FTZ R220, R209, UR10 ;  /* 0x0000000ad1dc7c20 */ /* 0x000fe20008410000 */
[C---:B----4-:R-:W-:Y:S01]  /*2590*/  FMUL.FTZ R157, R158.reuse, R157 ;  /* 0x0000009d9e9d7220 */ /* 0x050fe20000410000 */
[----:B------:R-:W-:-:S04]  /*25a0*/  F2FP.F16.F32.PACK_AB R158, R158, R154 ;  /* 0x0000009a9e9e723e */ /* 0x000fc800000000ff */
[----:B------:R-:W-:Y:S01]  /*25b0*/  MUFU.TANH R220, R220 ;  /* 0x000000dc00dc7308 */ /* 0x000fe20000002400 */
[----:B------:R-:W-:Y:S01]  /*25c0*/  FMUL.FTZ R209, R224, R157 ;  /* 0x0000009de0d17220 */ /* 0x000fe20000410000 */
[C---:B------:R-:W-:Y:S01]  /*25d0*/  FSEL R157, R192.reuse, -INF , P2 ;  /* 0xff800000c09d7808 */ /* 0x040fe20001000000 */
[----:B------:R-:W-:Y:S01]  /*25e0*/  FFMA.FTZ R192, -R192, R192, 1 ;  /* 0x3f800000c0c07423 */ /* 0x000fe200000101c0 */
[----:B-1----:R-:W-:Y:S02]  /*25f0*/  FMUL.FTZ R156, R155, R156 ;  /* 0x0000009c9b9c7220 */ /* 0x002fe40000410000 */
[----:B------:R-:W-:Y:S01]  /*2600*/  F2FP.F16.F32.PACK_AB R186, R209, R190 ;  /* 0x000000bed1ba723e */ /* 0x000fe200000000ff */
[----:B------:R-:W-:Y:S01]  /*2610*/  FFMA.FTZ R203, R157, UR5, -R218 ;  /* 0x000000059dcb7c23 */ /* 0x000fe200080108da */
[----:B------:R-:W-:Y:S01]  /*2620*/  FSEL R157, R194, -INF , P1 ;  /* 0xff800000c29d7808 */ /* 0x000fe20000800000 */
[----:B------:R-:W-:Y:S01]  /*2630*/  FMUL.FTZ R191, R191, R156 ;  /* 0x0000009cbfbf7220 */ /* 0x000fe20000410000 */
[--C-:B--2---:R-:W-:Y:S01]  /*2640*/  FADD.FTZ R224, R160, -R18.reuse ;  /* 0x80000012a0e07221 */ /* 0x104fe20000010000 */
[----:B------:R-:W-:Y:S01]  /*2650*/  FSEL R160, R193, -INF , P2 ;  /* 0xff800000c1a07808 */ /* 0x000fe20001000000 */
[----:B------:R-:W-:Y:S01]  /*2660*/  FADD.FTZ R221, R162, -R18 ;  /* 0x80000012a2dd7221 */ /* 0x000fe20000010000 */
[----:B------:R-:W-:Y:S01]  /*2670*/  FFMA.FTZ R218, R157, UR5, -R218 ;  /* 0x000000059dda7c23 */ /* 0x000fe200080108da */
[----:B------:R-:W1:Y:S01]  /*2680*/  MUFU.EX2 R203, R203 ;  /* 0x000000cb00cb7308 */ /* 0x000e620000000800 */
[----:B------:R-:W2:Y:S01]  /*2690*/  LDS.64 R156, [R12+0x28260] ;  /* 0x028260000c9c7984 */ /* 0x000ea20000000a00 */
[----:B------:R-:W-:Y:S01]  /*26a0*/  FFMA.FTZ R160, R160, UR5, -R219 ;  /* 0x00000005a0a07c23 */ /* 0x000fe200080108db */
[----:B------:R-:W-:Y:S01]  /*26b0*/  FSEL R162, R195, -INF , P1 ;  /* 0xff800000c3a27808 */ /* 0x000fe20000800000 */
[----:B------:R-:W-:Y:S01]  /*26c0*/  FADD.FTZ R161, R161, -R19 ;  /* 0x80000013a1a17221 */ /* 0x000fe20000010000 */
[----:B------:R-:W-:Y:S01]  /*26d0*/  FFMA.FTZ R194, -R194, R194, 1 ;  /* 0x3f800000c2c27423 */ /* 0x000fe200000101c2 */
[----:B------:R-:W-:Y:S01]  /*26e0*/  FFMA.FTZ R193, -R193, R193, 1 ;  /* 0x3f800000c1c17423 */ /* 0x000fe200000101c1 */
[----:B------:R-:W-:Y:S01]  /*26f0*/  FFMA.FTZ R195, -R195, R195, 1 ;  /* 0x3f800000c3c37423 */ /* 0x000fe200000101c3 */
[----:B------:R-:W3:Y:S01]  /*2700*/  MUFU.EX2 R160, R160 ;  /* 0x000000a000a07308 */ /* 0x000ee20000000800 */
[----:B------:R-:W-:Y:S01]  /*2710*/  FFMA.FTZ R162, R162, UR5, -R219 ;  /* 0x00000005a2a27c23 */ /* 0x000fe200080108db */
[----:B------:R-:W-:-:S02]  /*2720*/  F2FP.F16.F32.PACK_AB R187, R191, R187 ;  /* 0x000000bbbfbb723e */ /* 0x000fc400000000ff */
[----:B------:R-:W-:-:S04]  /*2730*/  F2FP.F16.F32.PACK_AB R159, R155, R159 ;  /* 0x0000009f9b9f723e */ /* 0x000fc800000000ff */
[----:B------:R3:W4:Y:S01]  /*2740*/  MUFU.EX2 R18, R218 ;  /* 0x000000da00127308 */ /* 0x0007220000000800 */
[----:B-1----:R-:W-:Y:S01]  /*2750*/  FMUL.FTZ R219, R203, R224 ;  /* 0x000000e0cbdb7220 */ /* 0x002fe20000410000 */
[----:B------:R-:W-:Y:S01]  /*2760*/  FADD.FTZ R224, R163, -R19 ;  /* 0x80000013a3e07221 */ /* 0x000fe20000010000 */
[----:B------:R-:W-:Y:S02]  /*2770*/  FSEL R163, R198, -INF , P1 ;  /* 0xff800000c6a37808 */ /* 0x000fe40000800000 */
[----:B------:R-:W-:-:S03]  /*2780*/  FMUL.FTZ R192, R192, R219 ;  /* 0x000000dbc0c07220 */ /* 0x000fc60000410000 */
[----:B------:R1:W-:Y:S01]  /*2790*/  MUFU.EX2 R19, R162 ;  /* 0x000000a200137308 */ /* 0x0003e20000000800 */
[----:B---3--:R-:W-:Y:S01]  /*27a0*/  FMUL.FTZ R218, R160, R161 ;  /* 0x000000a1a0da7220 */ /* 0x008fe20000410000 */
[----:B------:R-:W-:-:S03]  /*27b0*/  FSEL R161, R196, -INF , P2 ;  /* 0xff800000c4a17808 */ /* 0x000fc60001000000 */
[----:B------:R-:W-:Y:S02]  /*27c0*/  FMUL.FTZ R193, R193, R218 ;  /* 0x000000dac1c17220 */ /* 0x000fe40000410000 */
[--C-:B-1----:R-:W-:Y:S01]  /*27d0*/  FFMA.FTZ R162, R161, UR5, -R14.reuse ;  /* 0x00000005a1a27c23 */ /* 0x102fe2000801080e */
[----:B------:R-:W-:Y:S01]  /*27e0*/  FFMA.FTZ R161, R163, UR5, -R14 ;  /* 0x00000005a3a17c23 */ /* 0x000fe2000801080e */
[C---:B------:R-:W-:Y:S01]  /*27f0*/  FSEL R14, R197.reuse, -INF , P2 ;  /* 0xff800000c50e7808 */ /* 0x040fe20001000000 */
[----:B----4-:R-:W-:Y:S01]  /*2800*/  FMUL.FTZ R221, R18, R221 ;  /* 0x000000dd12dd7220 */ /* 0x010fe20000410000 */
[----:B------:R-:W-:Y:S02]  /*2810*/  FFMA.FTZ R197, -R197, R197, 1 ;  /* 0x3f800000c5c57423 */ /* 0x000fe400000101c5 */
[----:B------:R-:W1:Y:S01]  /*2820*/  MUFU.EX2 R162, R162 ;  /* 0x000000a200a27308 */ /* 0x000e620000000800 */
[----:B------:R-:W-:Y:S01]  /*2830*/  FFMA.FTZ R163, R14, UR5, -R15 ;  /* 0x000000050ea37c23 */ /* 0x000fe2000801080f */
[--C-:B--2---:R-:W-:Y:S01]  /*2840*/  FADD.FTZ R219, R164, -R156.reuse ;  /* 0x8000009ca4db7221 */ /* 0x104fe20000010000 */
[----:B------:R-:W-:Y:S01]  /*2850*/  FADD.FTZ R166, R166, -R156 ;  /* 0x8000009ca6a67221 */ /* 0x000fe20000010000 */
[----:B------:R-:W-:Y:S01]  /*2860*/  FSEL R156, R199, -INF , P1 ;  /* 0xff800000c79c7808 */ /* 0x000fe20000800000 */
[----:B------:R-:W-:Y:S01]  /*2870*/  FMUL.FTZ R194, R194, R221 ;  /* 0x000000ddc2c27220 */ /* 0x000fe20000410000 */
[----:B------:R-:W-:Y:S01]  /*2880*/  FADD.FTZ R221, R167, -R157 ;  /* 0x8000009da7dd7221 */ /* 0x000fe20000010000 */
[----:B------:R-:W-:Y:S01]  /*2890*/  FSEL R167, R188, -INF , P1 ;  /* 0xff800000bca77808 */ /* 0x000fe20000800000 */
[----:B------:R-:W2:Y:S01]  /*28a0*/  MUFU.EX2 R161, R161 ;  /* 0x000000a100a17308 */ /* 0x000ea20000000800 */
[----:B------:R-:W-:Y:S01]  /*28b0*/  FFMA.FTZ R164, R156, UR5, -R15 ;  /* 0x000000059ca47c23 */ /* 0x000fe2000801080f */
[----:B------:R-:W-:Y:S01]  /*28c0*/  FFMA.FTZ R156, -R196, R196, 1 ;  /* 0x3f800000c49c7423 */ /* 0x000fe200000101c4 */
[----:B------:R-:W3:Y:S01]  /*28d0*/  LDS.64 R14, [R12+0x28280] ;  /* 0x028280000c0e7984 */ /* 0x000ee20000000a00 */
[----:B------:R-:W-:Y:S01]  /*28e0*/  FADD.FTZ R196, R165, -R157 ;  /* 0x8000009da5c47221 */ /* 0x000fe20000010000 */
[----:B------:R-:W-:Y:S01]  /*28f0*/  FFMA.FTZ R157, -R198, R198, 1 ;  /* 0x3f800000c69d7423 */ /* 0x000fe200000101c6 */
[----:B------:R-:W-:Y:S01]  /*2900*/  FSEL R165, R200, -INF , P2 ;  /* 0xff800000c8a57808 */ /* 0x000fe20001000000 */
[----:B------:R-:W-:Y:S01]  /*2910*/  FMUL.FTZ R198, R214, UR10 ;  /* 0x0000000ad6c67c20 */ /* 0x000fe20008410000 */
[----:B------:R-:W4:Y:S01]  /*2920*/  MUFU.EX2 R163, R163 ;  /* 0x000000a300a37308 */ /* 0x000f220000000800 */
[----:B------:R-:W-:Y:S01]  /*2930*/  FFMA.FTZ R199, -R199, R199, 1 ;  /* 0x3f800000c7c77423 */ /* 0x000fe200000101c7 */
[----:B-1----:R-:W-:Y:S01]  /*2940*/  FMUL.FTZ R219, R162, R219 ;  /* 0x000000dba2db7220 */ /* 0x002fe20000410000 */
[----:B------:R-:W-:-:S03]  /*2950*/  FMUL.FTZ R224, R19, R224 ;  /* 0x000000e013e07220 */ /* 0x000fc60000410000 */
[----:B------:R-:W-:Y:S01]  /*2960*/  FMUL.FTZ R156, R156, R219 ;  /* 0x000000db9c9c7220 */ /* 0x000fe20000410000 */
[----:B------:R-:W-:Y:S01]  /*2970*/  FMUL.FTZ R195, R195, R224 ;  /* 0x000000e0c3c37220 */ /* 0x000fe20000410000 */
[----:B------:R-:W1:Y:S01]  /*2980*/  MUFU.EX2 R164, R164 ;  /* 0x000000a400a47308 */ /* 0x000e620000000800 */
[----:B--2---:R-:W-:-:S03]  /*2990*/  FMUL.FTZ R166, R161, R166 ;  /* 0x000000a6a1a67220 */ /* 0x004fc60000410000 */
[----:B------:R-:W-:Y:S01]  /*29a0*/  F2FP.F16.F32.PACK_AB R189, R195, R194 ;  /* 0x000000c2c3bd723e */ /* 0x000fe200000000ff */
[----:B------:R-:W-:Y:S01]  /*29b0*/  FMUL.FTZ R157, R157, R166 ;  /* 0x000000a69d9d7220 */ /* 0x000fe20000410000 */
[--C-:B------:R-:W-:Y:S01]  /*29c0*/  FFMA.FTZ R166, R165, UR5, -R20.reuse ;  /* 0x00000005a5a67c23 */ /* 0x100fe20008010814 */
[----:B------:R-:W-:Y:S01]  /*29d0*/  FFMA.FTZ R165, R167, UR5, -R20 ;  /* 0x00000005a7a57c23 */ /* 0x000fe20008010814 */
[----:B------:R-:W-:Y:S01]  /*29e0*/  MUFU.TANH R198, R198 ;  /* 0x000000c600c67308 */ /* 0x000fe20000002400 */
[C---:B----4-:R-:W-:Y:S01]  /*29f0*/  FMUL.FTZ R196, R163.reuse, R196 ;  /* 0x000000c4a3c47220 */ /* 0x050fe20000410000 */
[----:B------:R-:W-:-:S03]  /*2a00*/  F2FP.F16.F32.PACK_AB R154, R163, R162 ;  /* 0x000000a2a39a723e */ /* 0x000fc600000000ff */
[----:B------:R-:W-:-:S03]  /*2a10*/  FMUL.FTZ R197, R197, R196 ;  /* 0x000000c4c5c57220 */ /* 0x000fc60000410000 */
[----:B------:R2:W4:Y:S01]  /*2a20*/  MUFU.EX2 R20, R166 ;  /* 0x000000a600147308 */ /* 0x0005220000000800 */
[----:B-1----:R-:W-:Y:S01]  /*2a30*/  FMUL.FTZ R214, R164, R221 ;  /* 0x000000dda4d67220 */ /* 0x002fe20000410000 */
[----:B------:R-:W-:Y:S02]  /*2a40*/  F2FP.F16.F32.PACK_AB R190, R197, R156 ;  /* 0x0000009cc5be723e */ /* 0x000fe400000000ff */
[----:B------:R-:W-:Y:S01]  /*2a50*/  F2FP.F16.F32.PACK_AB R156, R17, R13 ;  /* 0x0000000d119c723e */ /* 0x000fe200000000ff */
[----:B------:R-:W-:Y:S01]  /*2a60*/  FMUL.FTZ R196, R199, R214 ;  /* 0x000000d6c7c47220 */ /* 0x000fe20000410000 */
[----:B------:R-:W-:Y:S01]  /*2a70*/  FFMA.FTZ R199, -R200, R200, 1 ;  /* 0x3f800000c8c77423 */ /* 0x000fe200000101c8 */
[----:B------:R-:W-:Y:S01]  /*2a80*/  FFMA.FTZ R214, -R188, R188, 1 ;  /* 0x3f800000bcd67423 */ /* 0x000fe200000101bc */
[----:B------:R-:W1:Y:S01]  /*2a90*/  MUFU.EX2 R165, R165 ;  /* 0x000000a500a57308 */ /* 0x000e620000000800 */
[C---:B--2---:R-:W-:Y:S01]  /*2aa0*/  FSEL R166, R202.reuse, -INF , P1 ;  /* 0xff800000caa67808 */ /* 0x044fe20000800000 */
[----:B------:R-:W-:Y:S01]  /*2ab0*/  FFMA.FTZ R202, -R202, R202, 1 ;  /* 0x3f800000caca7423 */ /* 0x000fe200000101ca */
[--C-:B---3--:R-:W-:Y:S01]  /*2ac0*/  FADD.FTZ R167, R168, -R14.reuse ;  /* 0x8000000ea8a77221 */ /* 0x108fe20000010000 */
[----:B------:R-:W-:Y:S01]  /*2ad0*/  FADD.FTZ R170, R170, -R14 ;  /* 0x8000000eaaaa7221 */ /* 0x000fe20000010000 */
[----:B------:R-:W-:Y:S01]  /*2ae0*/  FSEL R14, R201, -INF , P2 ;  /* 0xff800000c90e7808 */ /* 0x000fe20001000000 */
[--C-:B------:R-:W-:Y:S01]  /*2af0*/  FADD.FTZ R169, R169, -R15.reuse ;  /* 0x8000000fa9a97221 */ /* 0x100fe20000010000 */
[----:B------:R-:W-:Y:S01]  /*2b00*/  FADD.FTZ R171, R171, -R15 ;  /* 0x8000000fabab7221 */ /* 0x000fe20000010000 */
[--C-:B------:R-:W-:Y:S01]  /*2b10*/  FFMA.FTZ R166, R166, UR5, -R21.reuse ;  /* 0x00000005a6a67c23 */ /* 0x100fe20008010815 */
[----:B------:R-:W-:Y:S01]  /*2b20*/  FFMA.FTZ R201, -R201, R201, 1 ;  /* 0x3f800000c9c97423 */ /* 0x000fe200000101c9 */
[----:B------:R-:W-:Y:S01]  /*2b30*/  FFMA.FTZ R168, R14, UR5, -R21 ;  /* 0x000000050ea87c23 */ /* 0x000fe20008010815 */
[----:B----4-:R-:W-:Y:S01]  /*2b40*/  FMUL.FTZ R14, R20, R167 ;  /* 0x000000a7140e7220 */ /* 0x010fe20000410000 */
[C---:B------:R-:W-:Y:S01]  /*2b50*/  FSEL R21, R204.reuse, -INF , P2 ;  /* 0xff800000cc157808 */ /* 0x040fe20001000000 */
[----:B------:R-:W-:Y:S01]  /*2b60*/  FFMA.FTZ R204, -R204, R204, 1 ;  /* 0x3f800000cccc7423 */ /* 0x000fe200000101cc */
[----:B------:R-:W2:Y:S01]  /*2b70*/  MUFU.EX2 R166, R166 ;  /* 0x000000a600a67308 */ /* 0x000ea20000000800 */
[----:B------:R-:W-:Y:S01]  /*2b80*/  FMUL.FTZ R199, R199, R14 ;  /* 0x0000000ec7c77220 */ /* 0x000fe20000410000 */
[----:B------:R-:W-:Y:S01]  /*2b90*/  FSEL R200, R215, -INF , P1 ;  /* 0xff800000d7c87808 */ /* 0x000fe20000800000 */
[----:B------:R-:W3:Y:S01]  /*2ba0*/  LDS.64 R14, [R12+0x282a0] ;  /* 0x0282a0000c0e7984 */ /* 0x000ee20000000a00 */
[----:B-1----:R-:W-:Y:S01]  /*2bb0*/  FMUL.FTZ R167, R165, R170 ;  /* 0x000000aaa5a77220 */ /* 0x002fe20000410000 */
[----:B------:R-:W-:Y:S01]  /*2bc0*/  FFMA.FTZ R21, R21, UR5, -R22 ;  /* 0x0000000515157c23 */ /* 0x000fe20008010816 */
[----:B------:R-:W-:Y:S01]  /*2bd0*/  FFMA.FTZ R215, -R215, R215, 1 ;  /* 0x3f800000d7d77423 */ /* 0x000fe200000101d7 */
[----:B------:R-:W-:Y:S01]  /*2be0*/  F2FP.F16.F32.PACK_AB R191, R196, R157 ;  /* 0x0000009dc4bf723e */ /* 0x000fe200000000ff */
[----:B------:R-:W1:Y:S01]  /*2bf0*/  MUFU.EX2 R168, R168 ;  /* 0x000000a800a87308 */ /* 0x000e620000000800 */
[----:B------:R-:W-:Y:S01]  /*2c00*/  FMUL.FTZ R214, R214, R167 ;  /* 0x000000a7d6d67220 */ /* 0x000fe20000410000 */
[C---:B------:R-:W-:Y:S01]  /*2c10*/  FSEL R167, R206.reuse, -INF , P1 ;  /* 0xff800000cea77808 */ /* 0x040fe20000800000 */
[----:B------:R-:W-:Y:S01]  /*2c20*/  FFMA.FTZ R206, -R206, R206, 1 ;  /* 0x3f800000cece7423 */ /* 0x000fe200000101ce */
[----:B------:R-:W-:Y:S01]  /*2c30*/  IMAD R157, R4, 0x2000, R11 ;  /* 0x00002000049d7824 */ /* 0x000fe200078e020b */
[----:B------:R-:W-:-:S02]  /*2c40*/  F2FP.F16.F32.PACK_AB R155, R164, R161 ;  /* 0x000000a1a49b723e */ /* 0x000fc400000000ff */
[----:B------:R-:W-:Y:S01]  /*2c50*/  FFMA.FTZ R167, R167, UR5, -R22 ;  /* 0x00000005a7a77c23 */ /* 0x000fe20008010816 */
[----:B------:R-:W4:Y:S01]  /*2c60*/  MUFU.EX2 R21, R21 ;  /* 0x0000001500157308 */ /* 0x000f220000000800 */
[C---:B------:R-:W-:Y:S01]  /*2c70*/  FSEL R22, R205.reuse, -INF , P2 ;  /* 0xff800000cd167808 */ /* 0x040fe20001000000 */
[C---:B--2---:R-:W-:Y:S01]  /*2c80*/  FMUL.FTZ R171, R166.reuse, R171 ;  /* 0x000000aba6ab7220 */ /* 0x044fe20000410000 */
[----:B------:R-:W-:Y:S01]  /*2c90*/  FFMA.FTZ R205, -R205, R205, 1 ;  /* 0x3f800000cdcd7423 */ /* 0x000fe200000101cd */
[----:B------:R-:W-:Y:S02]  /*2ca0*/  F2FP.F16.F32.PACK_AB R165, R166, R165 ;  /* 0x000000a5a6a5723e */ /* 0x000fe400000000ff */
[----:B------:R-:W-:Y:S01]  /*2cb0*/  FMUL.FTZ R202, R202, R171 ;  /* 0x000000abcaca7220 */ /* 0x000fe20000410000 */
[----:B------:R-:W-:Y:S01]  /*2cc0*/  FSEL R171, R210, -INF , P1 ;  /* 0xff800000d2ab7808 */ /* 0x000fe20000800000 */
[----:B------:R-:W2:Y:S01]  /*2cd0*/  MUFU.EX2 R167, R167 ;  /* 0x000000a700a77308 */ /* 0x000ea20000000800 */
[----:B-1----:R-:W-:Y:S01]  /*2ce0*/  FMUL.FTZ R170, R168, R169 ;  /* 0x000000a9a8aa7220 */ /* 0x002fe20000410000 */
[----:B------:R-:W-:Y:S01]  /*2cf0*/  FFMA.FTZ R169, R22, UR5, -R23 ;  /* 0x0000000516a97c23 */ /* 0x000fe20008010817 */
[C---:B------:R-:W-:Y:S01]  /*2d00*/  FSEL R22, R207.reuse, -INF , P1 ;  /* 0xff800000cf167808 */ /* 0x040fe20000800000 */
[----:B------:R-:W-:Y:S01]  /*2d10*/  FFMA.FTZ R207, -R207, R207, 1 ;  /* 0x3f800000cfcf7423 */ /* 0x000fe200000101cf */
[----:B------:R-:W-:Y:S01]  /*2d20*/  FMUL.FTZ R201, R201, R170 ;  /* 0x000000aac9c97220 */ /* 0x000fe20000410000 */
[----:B------:R-:W-:-:S02]  /*2d30*/  F2FP.F16.F32.PACK_AB R164, R168, R20 ;  /* 0x00000014a8a4723e */ /* 0x000fc400000000ff */
[----:B------:R-:W-:Y:S01]  /*2d40*/  FFMA.FTZ R170, R22, UR5, -R23 ;  /* 0x0000000516aa7c23 */ /* 0x000fe20008010817 */
[----:B------:R-:W-:Y:S01]  /*2d50*/  FSEL R23, R208, -INF , P2 ;  /* 0xff800000d0177808 */ /* 0x000fe20001000000 */
[----:B------:R-:W1:Y:S01]  /*2d60*/  MUFU.EX2 R169, R169 ;  /* 0x000000a900a97308 */ /* 0x000e620000000800 */
[----:B------:R-:W-:Y:S02]  /*2d70*/  FSEL R22, R220, -INF , P2 ;  /* 0xff800000dc167808 */ /* 0x000fe40001000000 */
[----:B------:R-:W-:Y:S01]  /*2d80*/  SHF.R.U32.HI R13, RZ, 0x4, R226 ;  /* 0x00000004ff0d7819 */ /* 0x000fe200000116e2 */
[--C-:B------:R-:W-:Y:S01]  /*2d90*/  FFMA.FTZ R23, R23, UR5, -R216.reuse ;  /* 0x0000000517177c23 */ /* 0x100fe200080108d8 */
[----:B------:R-:W-:Y:S02]  /*2da0*/  FFMA.FTZ R216, R171, UR5, -R216 ;  /* 0x00000005abd87c23 */ /* 0x000fe400080108d8 */
[----:B------:R-:W-:Y:S01]  /*2db0*/  LOP3.LUT R13, R13, 0x3fff, RZ, 0xc0, !PT ;  /* 0x00003fff0d0d7812 */ /* 0x000fe200078ec0ff */
[----:B------:R2:W-:Y:S01]  /*2dc0*/  MUFU.EX2 R171, R23 ;  /* 0x0000001700ab7308 */ /* 0x0005e20000000800 */
[--C-:B---3--:R-:W-:Y:S01]  /*2dd0*/  FADD.FTZ R172, R172, -R14.reuse ;  /* 0x8000000eacac7221 */ /* 0x108fe20000010000 */
[----:B------:R-:W-:Y:S01]  /*2de0*/  FADD.FTZ R174, R174, -R14 ;  /* 0x8000000eaeae7221 */ /* 0x000fe20000010000 */
[--C-:B------:R-:W-:Y:S01]  /*2df0*/  FADD.FTZ R188, R173, -R15.reuse ;  /* 0x8000000fadbc7221 */ /* 0x100fe20000010000 */
[----:B------:R-:W-:Y:S01]  /*2e00*/  FADD.FTZ R175, R175, -R15 ;  /* 0x8000000fafaf7221 */ /* 0x000fe20000010000 */
[----:B----4-:R-:W-:Y:S01]  /*2e10*/  FMUL.FTZ R173, R21, R172 ;  /* 0x000000ac15ad7220 */ /* 0x010fe20000410000 */
[----:B------:R-:W3:Y:S01]  /*2e20*/  LDS.64 R14, [R12+0x282c0] ;  /* 0x0282c0000c0e7984 */ /* 0x000ee20000000a00 */
[----:B------:R-:W-:Y:S01]  /*2e30*/  LOP3.LUT R13, R13, 0x10000, RZ, 0xfc, !PT ;  /* 0x000100000d0d7812 */ /* 0x000fe200078efcff */
[----:B------:R-:W4:Y:S01]  /*2e40*/  MUFU.EX2 R170, R170 ;  /* 0x000000aa00aa7308 */ /* 0x000f220000000800 */
[----:B------:R-:W-:Y:S01]  /*2e50*/  FMUL.FTZ R204, R204, R173 ;  /* 0x000000adcccc7220 */ /* 0x000fe20000410000 */
[----:B------:R-:W-:Y:S01]  /*2e60*/  FFMA.FTZ R173, R22, UR5, -R217 ;  /* 0x0000000516ad7c23 */ /* 0x000fe200080108d9 */
[----:B------:R-:W-:Y:S01]  /*2e70*/  FSEL R22, R211, -INF , P1 ;  /* 0xff800000d3167808 */ /* 0x000fe20000800000 */
[----:B--2---:R-:W-:Y:S01]  /*2e80*/  FMUL.FTZ R23, R167, R174 ;  /* 0x000000aea7177220 */ /* 0x004fe20000410000 */
[C---:B-1----:R-:W-:Y:S01]  /*2e90*/  FMUL.FTZ R188, R169.reuse, R188 ;  /* 0x000000bca9bc7220 */ /* 0x042fe20000410000 */
[----:B------:R-:W-:Y:S01]  /*2ea0*/  F2FP.F16.F32.PACK_AB R166, R169, R21 ;  /* 0x00000015a9a6723e */ /* 0x000fe200000000ff */
[----:B------:R-:W-:-:S02]  /*2eb0*/  IMAD R13, R4, 0x400, R13 ;  /* 0x00000400040d7824 */ /* 0x000fc400078e020d */
[----:B------:R-:W-:Y:S01]  /*2ec0*/  FFMA.FTZ R174, R22, UR5, -R217 ;  /* 0x0000000516ae7c23 */ /* 0x000fe200080108d9 */
[----:B------:R-:W-:Y:S01]  /*2ed0*/  FMUL.FTZ R206, R206, R23 ;  /* 0x00000017cece7220 */ /* 0x000fe20000410000 */
[C---:B------:R-:W-:Y:S01]  /*2ee0*/  FSEL R217, R212.reuse, -INF , P2 ;  /* 0xff800000d4d97808 */ /* 0x040fe20001000000 */
[----:B------:R1:W2:Y:S01]  /*2ef0*/  LDS.64 R22, [R12+0x282e0] ;  /* 0x0282e0000c167984 */ /* 0x0002a20000000a00 */
[----:B------:R-:W-:Y:S01]  /*2f00*/  FMUL.FTZ R205, R205, R188 ;  /* 0x000000bccdcd7220 */ /* 0x000fe20000410000 */
[----:B------:R5:W1:Y:S01]  /*2f10*/  MUFU.EX2 R172, R216 ;  /* 0x000000d800ac7308 */ /* 0x000a620000000800 */
[----:B------:R-:W-:Y:S01]  /*2f20*/  FFMA.FTZ R212, -R212, R212, 1 ;  /* 0x3f800000d4d47423 */ /* 0x000fe200000101d4 */
[----:B------:R-:W-:Y:S01]  /*2f30*/  R2UR UR8, R13 ;  /* 0x000000000d0872ca */ /* 0x000fe200000e0000 */
[C---:B----4-:R-:W-:Y:S01]  /*2f40*/  FMUL.FTZ R188, R170.reuse, R175 ;  /* 0x000000afaabc7220 */ /* 0x050fe20000410000 */
[----:B------:R-:W-:Y:S02]  /*2f50*/  F2FP.F16.F32.PACK_AB R194, R205, R204 ;  /* 0x000000cccdc2723e */ /* 0x000fe400000000ff */
[----:B------:R-:W-:-:S02]  /*2f60*/  F2FP.F16.F32.PACK_AB R167, R170, R167 ;  /* 0x000000a7aaa7723e */ /* 0x000fc400000000ff */
[----:B------:R-:W4:Y:S01]  /*2f70*/  MUFU.EX2 R173, R173 ;  /* 0x000000ad00ad7308 */ /* 0x000f220000000800 */
[--C-:B-----5:R-:W-:Y:S01]  /*2f80*/  FFMA.FTZ R216, R217, UR5, -R222.reuse ;  /* 0x00000005d9d87c23 */ /* 0x120fe200080108de */
[C---:B------:R-:W-:Y:S01]  /*2f90*/  FSEL R217, R198.reuse, -INF , P1 ;  /* 0xff800000c6d97808 */ /* 0x040fe20000800000 */
[----:B------:R-:W-:Y:S01]  /*2fa0*/  FMUL.FTZ R207, R207, R188 ;  /* 0x000000bccfcf7220 */ /* 0x000fe20000410000 */
[C---:B------:R-:W-:Y:S01]  /*2fb0*/  FSEL R188, R213.reuse, -INF , P2 ;  /* 0xff800000d5bc7808 */ /* 0x040fe20001000000 */
[----:B------:R-:W-:Y:S01]  /*2fc0*/  FFMA.FTZ R198, -R198, R198, 1 ;  /* 0x3f800000c6c67423 */ /* 0x000fe200000101c6 */
[----:B------:R-:W-:Y:S01]  /*2fd0*/  FFMA.FTZ R213, -R213, R213, 1 ;  /* 0x3f800000d5d57423 */ /* 0x000fe200000101d5 */
[----:B------:R-:W-:Y:S01]  /*2fe0*/  FFMA.FTZ R175, R217, UR5, -R222 ;  /* 0x00000005d9af7c23 */ /* 0x000fe200080108de */
[----:B------:R-:W5:Y:S01]  /*2ff0*/  MUFU.EX2 R174, R174 ;  /* 0x000000ae00ae7308 */ /* 0x000f620000000800 */
[--C-:B------:R-:W-:Y:S01]  /*3000*/  FFMA.FTZ R188, R188, UR5, -R223.reuse ;  /* 0x00000005bcbc7c23 */ /* 0x100fe200080108df */
[----:B------:R-:W-:Y:S01]  /*3010*/  FFMA.FTZ R223, R200, UR5, -R223 ;  /* 0x00000005c8df7c23 */ /* 0x000fe200080108df */
[----:B------:R-:W-:-:S05]  /*3020*/  F2FP.F16.F32.PACK_AB R195, R207, R206 ;  /* 0x000000cecfc3723e */ /* 0x000fca00000000ff */
[----:B------:R-:W-:Y:S01]  /*3030*/  MUFU.EX2 R175, R175 ;  /* 0x000000af00af7308 */ /* 0x000fe20000000800 */
[--C-:B---3--:R-:W-:Y:S01]  /*3040*/  FADD.FTZ R218, R176, -R14.reuse ;  /* 0x8000000eb0da7221 */ /* 0x108fe20000010000 */
[----:B------:R-:W-:Y:S01]  /*3050*/  FADD.FTZ R217, R178, -R14 ;  /* 0x8000000eb2d97221 */ /* 0x000fe20000010000 */
[----:B------:R-:W-:Y:S01]  /*3060*/  FADD.FTZ R219, R179, -R15 ;  /* 0x8000000fb3db7221 */ /* 0x000fe20000010000 */
[----:B------:R-:W-:Y:S01]  /*3070*/  FFMA.FTZ R178, -R220, R220, 1 ;  /* 0x3f800000dcb27423 */ /* 0x000fe200000101dc */
[----:B------:R-:W-:Y:S01]  /*3080*/  FMUL.FTZ R218, R171, R218 ;  /* 0x000000daabda7220 */ /* 0x000fe20000410000 */
[----:B------:R-:W-:Y:S01]  /*3090*/  FFMA.FTZ R176, -R210, R210, 1 ;  /* 0x3f800000d2b07423 */ /* 0x000fe200000101d2 */
[----:B-1----:R-:W-:Y:S01]  /*30a0*/  FMUL.FTZ R217, R172, R217 ;  /* 0x000000d9acd97220 */ /* 0x002fe20000410000 */
[----:B------:R1:W3:Y:S03]  /*30b0*/  MUFU.EX2 R12, R216 ;  /* 0x000000d8000c7308 */ /* 0x0002e60000000800 */
[----:B------:R-:W-:Y:S01]  /*30c0*/  FMUL.FTZ R176, R176, R217 ;  /* 0x000000d9b0b07220 */ /* 0x000fe20000410000 */
[--C-:B--2---:R-:W-:Y:S01]  /*30d0*/  FADD.FTZ R181, R181, -R23.reuse ;  /* 0x80000017b5b57221 */ /* 0x104fe20000010000 */
[----:B------:R-:W-:-:S03]  /*30e0*/  FADD.FTZ R183, R183, -R23 ;  /* 0x80000017b7b77221 */ /* 0x000fc60000010000 */
[----:B------:R5:W2:Y:S01]  /*30f0*/  MUFU.EX2 R200, R188 ;  /* 0x000000bc00c87308 */ /* 0x000aa20000000800 */
[----:B-1----:R-:W-:Y:S01]  /*3100*/  FADD.FTZ R216, R177, -R15 ;  /* 0x8000000fb1d87221 */ /* 0x002fe20000010000 */
[----:B------:R-:W-:Y:S01]  /*3110*/  FFMA.FTZ R15, -R208, R208, 1 ;  /* 0x3f800000d00f7423 */ /* 0x000fe200000101d0 */
[----:B------:R-:W-:Y:S02]  /*3120*/  FFMA.FTZ R177, -R211, R211, 1 ;  /* 0x3f800000d3b17423 */ /* 0x000fe400000101d3 */
[----:B----4-:R-:W-:Y:S01]  /*3130*/  FMUL.FTZ R179, R173, R216 ;  /* 0x000000d8adb37220 */ /* 0x010fe20000410000 */
[----:B------:R-:W-:Y:S02]  /*3140*/  FMUL.FTZ R15, R15, R218 ;  /* 0x000000da0f0f7220 */ /* 0x000fe40000410000 */
[----:B------:R-:W1:Y:S01]  /*3150*/  MUFU.EX2 R14, R223 ;  /* 0x000000df000e7308 */ /* 0x000e620000000800 */
[----:B------:R-:W-:Y:S01]  /*3160*/  FMUL.FTZ R178, R178, R179 ;  /* 0x000000b3b2b27220 */ /* 0x000fe20000410000 */
[--C-:B------:R-:W-:Y:S01]  /*3170*/  FADD.FTZ R179, R180, -R22.reuse ;  /* 0x80000016b4b37221 */ /* 0x100fe20000010000 */
[----:B------:R-:W-:Y:S01]  /*3180*/  FADD.FTZ R22, R182, -R22 ;  /* 0x80000016b6167221 */ /* 0x000fe20000010000 */
[----:B-----5:R-:W-:-:S02]  /*3190*/  FMUL.FTZ R188, R174, R219 ;  /* 0x000000dbaebc7220 */ /* 0x020fc40000410000 */
[----:B---3--:R-:W-:Y:S01]  /*31a0*/  FMUL.FTZ R179, R12, R179 ;  /* 0x000000b30cb37220 */ /* 0x008fe20000410000 */
[----:B------:R-:W-:Y:S01]  /*31b0*/  FMUL.FTZ R23, R175, R22 ;  /* 0x00000016af177220 */ /* 0x000fe20000410000 */
[----:B------:R-:W-:Y:S01]  /*31c0*/  FMUL.FTZ R177, R177, R188 ;  /* 0x000000bcb1b17220 */ /* 0x000fe20000410000 */
[----:B--2---:R-:W-:Y:S01]  /*31d0*/  FMUL.FTZ R22, R200, R181 ;  /* 0x000000b5c8167220 */ /* 0x004fe20000410000 */
[----:B------:R-:W-:Y:S01]  /*31e0*/  FMUL.FTZ R179, R212, R179 ;  /* 0x000000b3d4b37220 */ /* 0x000fe20000410000 */
[----:B------:R-:W-:Y:S01]  /*31f0*/  FMUL.FTZ R23, R198, R23 ;  /* 0x00000017c6177220 */ /* 0x000fe20000410000 */
[----:B------:R-:W-:Y:S01]  /*3200*/  F2FP.F16.F32.PACK_AB R196, R178, R15 ;  /* 0x0000000fb2c4723e */ /* 0x000fe200000000ff */
[----:B------:R-:W-:Y:S01]  /*3210*/  FMUL.FTZ R22, R213, R22 ;  /* 0x00000016d5167220 */ /* 0x000fe20000410000 */
[----:B------:R-:W-:Y:S01]  /*3220*/  IMAD R15, R157, 0x2, R16 ;  /* 0x000000029d0f7824 */ /* 0x000fe200078e0210 */
[----:B------:R-:W-:Y:S01]  /*3230*/  F2FP.F16.F32.PACK_AB R188, R193, R192 ;  /* 0x000000c0c1bc723e */ /* 0x000fe200000000ff */
[----:B-1----:R-:W-:Y:S01]  /*3240*/  FMUL.FTZ R180, R14, R183 ;  /* 0x000000b70eb47220 */ /* 0x002fe20000410000 */
[----:B------:R-:W-:-:S02]  /*3250*/  F2FP.F16.F32.PACK_AB R192, R201, R199 ;  /* 0x000000c7c9c0723e */ /* 0x000fc400000000ff */
[----:B------:R-:W-:Y:S01]  /*3260*/  STSM.16.MT88.4 [R15+0x28800], R184 ;  /* 0x028800b80f007844 */ /* 0x000fe20000004200 */
[----:B------:R-:W-:Y:S01]  /*3270*/  F2FP.F16.F32.PACK_AB R193, R202, R214 ;  /* 0x000000d6cac1723e */ /* 0x000fe200000000ff */
[----:B------:R-:W-:Y:S01]  /*3280*/  FMUL.FTZ R180, R215, R180 ;  /* 0x000000b4d7b47220 */ /* 0x000fe20000410000 */
[----:B------:R-:W-:Y:S01]  /*3290*/  F2FP.F16.F32.PACK_AB R197, R177, R176 ;  /* 0x000000b0b1c5723e */ /* 0x000fe200000000ff */
[----:B------:R-:W-:Y:S01]  /*32a0*/  STSM.16.MT88.4 [R15+0x29000], R188 ;  /* 0x029000bc0f007844 */ /* 0x000fe20000004200 */
[----:B------:R-:W-:Y:S02]  /*32b0*/  F2FP.F16.F32.PACK_AB R198, R22, R179 ;  /* 0x000000b316c6723e */ /* 0x000fe400000000ff */
[----:B------:R-:W-:Y:S01]  /*32c0*/  F2FP.F16.F32.PACK_AB R199, R180, R23 ;  /* 0x00000017b4c7723e */ /* 0x000fe200000000ff */
[----:B------:R-:W-:Y:S01]  /*32d0*/  STSM.16.MT88.4 [R15+0x29800], R192 ;  /* 0x029800c00f007844 */ /* 0x000fe20000004200 */
[----:B------:R-:W-:Y:S02]  /*32e0*/  F2FP.F16.F32.PACK_AB R157, R153, R152 ;  /* 0x00000098999d723e */ /* 0x000fe400000000ff */
[----:B------:R-:W-:Y:S01]  /*32f0*/  F2FP.F16.F32.PACK_AB R152, R160, R203 ;  /* 0x000000cba098723e */ /* 0x000fe200000000ff */
[----:B------:R1:W-:Y:S01]  /*3300*/  STSM.16.MT88.4 [R15+0x2a000], R196 ;  /* 0x02a000c40f007844 */ /* 0x0003e20000004200 */
[----:B------:R-:W-:Y:S01]  /*3310*/  WARPGROUP.ARRIVE ;  /* 0x00000000000079c5 */ /* 0x000fe20000000000 */
[----:B------:R-:W-:-:S05]  /*3320*/  F2FP.F16.F32.PACK_AB R153, R19, R18 ;  /* 0x000000121399723e */ /* 0x000fca00000000ff */
[----:B------:R-:W-:Y:S01]  /*3330*/  HGMMA.64x128x16.F32 R24, R156, gdesc[UR4].tnspB, R24, gsb0 ;  /* 0x41e000049c187df0 */ /* 0x000fe20008000818 */
[----:B------:R-:W-:Y:S01]  /*3340*/  UIADD3 UR6, UR4, 0x80, URZ ;  /* 0x0000008004067890 */ /* 0x000fe2000fffe03f */
[----:B------:R-:W-:Y:S01]  /*3350*/  UMOV UR7, 0x40000040 ;  /* 0x4000004000077882 */ /* 0x000fe20000000000 */
[----:B-1----:R-:W-:-:S05]  /*3360*/  IMAD R15, R8, 0x4000, R16 ;  /* 0x00004000080f7824 */ /* 0x002fca00078e0210 */
[----:B------:R-:W-:-:S13]  /*3370*/  R2UR UR5, R15 ;  /* 0x000000000f0572ca */ /* 0x000fda00000e0000 */
[----:B------:R-:W-:-:S04]  /*3380*/  USHF.R.U32.HI UR5, URZ, 0x4, UR5 ;  /* 0x000000043f057899 */ /* 0x000fc80008011605 */
[----:B------:R-:W-:-:S03]  /*3390*/  ULOP3.LUT UR9, UR5, 0x3fff, URZ, 0xc0, !UPT ;  /* 0x00003fff05097892 */ /* 0x000fc6000f8ec03f */
[----:B------:R-:W-:Y:S01]  /*33a0*/  UMOV UR5, 0x40000040 ;  /* 0x4000004000057882 */ /* 0x000fe20000000000 */
[----:B------:R-:W-:Y:S02]  /*33b0*/  WARPGROUP.DEPBAR.LE gsb0, 0x0 ;  /* 0x00008000000079c5 */ /* 0x000fe40000010000 */
[----:B------:R-:W-:-:S06]  /*33c0*/  WARPGROUP.ARRIVE ;  /* 0x00000000000079c5 */ /* 0x000fcc0000000000 */
[----:B------:R-:W-:Y:S01]  /*33d0*/  HGMMA.64x128x16.F32 R24, R152, gdesc[UR4].tnspB, R24, gsb0 ;  /* 0x41e0000498187df0 */ /* 0x000fe20008000818 */
[----:B------:R-:W-:Y:S01]  /*33e0*/  UIADD3 UR6, UR4, 0x100, URZ ;  /* 0x0000010004067890 */ /* 0x000fe2000fffe03f */
[----:B------:R-:W-:Y:S01]  /*33f0*/  UMOV UR7, 0x40000040 ;  /* 0x4000004000077882 */ /* 0x000fe20000000000 */
[----:B------:R-:W-:Y:S02]  /*3400*/  WARPGROUP.DEPBAR.LE gsb0, 0x0 ;  /* 0x00008000000079c5 */ /* 0x000fe40000010000 */
[----:B------:R-:W-:Y:S01]  /*3410*/  WARPGROUP.ARRIVE ;  /* 0x00000000000079c5 */ /* 0x000fe20000000000 */
[----:B------:R-:W-:Y:S02]  /*3420*/  F2FP.F16.F32.PACK_AB R152, R173, R171 ;  /* 0x000000abad98723e */ /* 0x000fe400000000ff */
[----:B------:R-:W-:Y:S02]  /*3430*/  F2FP.F16.F32.PACK_AB R153, R174, R172 ;  /* 0x000000acae99723e */ /* 0x000fe400000000ff */
[----:B------:R-:W-:-:S02]  /*3440*/  F2FP.F16.F32.PACK_AB R154, R200, R12 ;  /* 0x0000000cc89a723e */ /* 0x000fc400000000ff */
[----:B------:R-:W-:Y:S01]  /*3450*/  HGMMA.64x128x16.F32 R24, R164, gdesc[UR4].tnspB, R24, gsb0 ;  /* 0x41e00004a4187df0 */ /* 0x000fe20008000818 */
[----:B------:R-:W-:Y:S01]  /*3460*/  F2FP.F16.F32.PACK_AB R155, R14, R175 ;  /* 0x000000af0e9b723e */ /* 0x000fe200000000ff */
[----:B------:R-:W-:Y:S01]  /*3470*/  UIADD3 UR6, UR4, 0x180, URZ ;  /* 0x0000018004067890 */ /* 0x000fe2000fffe03f */
[----:B------:R-:W-:Y:S02]  /*3480*/  UMOV UR7, 0x40000040 ;  /* 0x4000004000077882 */ /* 0x000fe40000000000 */
[----:B------:R-:W-:Y:S01]  /*3490*/  UMOV UR4, UR8 ;  /* 0x0000000800047c82 */ /* 0x000fe20008000000 */
[----:B------:R-:W-:Y:S02]  /*34a0*/  WARPGROUP.DEPBAR.LE gsb0, 0x0 ;  /* 0x00008000000079c5 */ /* 0x000fe40000010000 */
[----:B------:R-:W-:-:S06]  /*34b0*/  WARPGROUP.ARRIVE ;  /* 0x00000000000079c5 */ /* 0x000fcc0000000000 */
[----:B------:R-:W-:Y:S01]  /*34c0*/  HGMMA.64x128x16.F32 R24, R152, gdesc[UR4].tnspB, R24, gsb0 ;  /* 0x41e0000498187df0 */ /* 0x000fe20008000818 */
[----:B------:R-:W-:Y:S01]  /*34d0*/  UMOV UR6, UR9 ;  /* 0x0000000900067c82 */ /* 0x000fe20008000000 */
[----:B------:R-:W-:Y:S01]  /*34e0*/  UMOV UR7, 0x40000040 ;  /* 0x4000004000077882 */ /* 0x000fe20000000000 */
[----:B------:R-:W-:Y:S02]  /*34f0*/  WARPGROUP.DEPBAR.LE gsb0, 0x0 ;  /* 0x00008000000079c5 */ /* 0x000fe40000010000 */
[----:B------:R-:W-:Y:S01]  /*3500*/  @!PT LDS RZ, [RZ] ;  /* 0x00000000fffff984 */ /* 0x000fe20000000800 */
[----:B------:R-:W-:Y:S01]  /*3510*/  @!PT LDS RZ, [RZ] ;  /* 0x00000000fffff984 */ /* 0x000fe20000000800 */
[----:B------:R-:W-:Y:S01]  /*3520*/  @!PT LDS RZ, [RZ] ;  /* 0x00000000fffff984 */ /* 0x000fe20000000800 */
[----:B------:R-:W-:Y:S01]  /*3530*/  @!PT LDS RZ, [RZ] ;  /* 0x00000000fffff984 */ /* 0x000fe20000000800 */
[----:B------:R1:W-:Y:S06]  /*3540*/  MEMBAR.ALL.CTA ;  /* 0x0000000000007992 */ /* 0x0003ec0000008000 */
[----:B-1----:R-:W1:Y:S02]  /*3550*/  FENCE.VIEW.ASYNC.S ;  /* 0x00000000000073c6 */ /* 0x002e640000000000 */
[----:B-1----:R-:W-:Y:S06]  /*3560*/  BAR.SYNC.DEFER_BLOCKING 0x9, 0x100 ;  /* 0x0244000000007b1d */ /* 0x002fec0000010000 */
[----:B------:R-:W-:-:S06]  /*3570*/  WARPGROUP.ARRIVE ;  /* 0x00000000000079c5 */ /* 0x000fcc0000000000 */
[----:B------:R-:W-:Y:S01]  /*3580*/  HGMMA.64x64x16.F32 R152, gdesc[UR4].tnspB, RZ, !UPT, gsb0 ;  /* 0x40e00000049879f0 */ /* 0x000fe2000c0008ff */
[----:B------:R-:W-:Y:S02]  /*3590*/  UIADD3 UR4, UR8, 0x2, URZ ;  /* 0x0000000208047890 */ /* 0x000fe4000fffe03f */
[----:B------:R-:W-:Y:S01]  /*35a0*/  UIADD3 UR6, UR9, 0x80, URZ ;  /* 0x0000008009067890 */ /* 0x000fe2000fffe03f */
[----:B------:R-:W-:Y:S01]  /*35b0*/  UMOV UR5, 0x40000040 ;  /* 0x4000004000057882 */ /* 0x000fe20000000000 */
[----:B------:R-:W-:Y:S01]  /*35c0*/  UMOV UR7, 0x40000040 ;  /* 0x4000004000077882 */ /* 0x000fe20000000000 */
[----:B------:R-:W-:Y:S02]  /*35d0*/  WARPGROUP.DEPBAR.LE gsb0, 0x0 ;  /* 0x00008000000079c5 */ /* 0x000fe40000010000 */
[----:B------:R-:W-:-:S06]  /*35e0*/  WARPGROUP.ARRIVE ;  /* 0x00000000000079c5 */ /* 0x000fcc0000000000 */
[----:B------:R-:W-:Y:S01]  /*35f0*/  HGMMA.64x64x16.F32 R152, gdesc[UR4].tnspB, R152, gsb0 ;  /* 0x40e00000049879f0 */ /* 0x000fe20008000898 */
        /* <DEDUP_REMOVED lines=41> */
[----:B------:R-:W-:Y:S03]  /*3890*/  HGMMA.64x64x16.F32 R152, gdesc[UR4].tnspB, R152, gsb0 ;  /* 0x40e00000049879f0 */ /* 0x000fe60008000898 */
[----:B------:R-:W-:Y:S02]  /*38a0*/  WARPGROUP.DEPBAR.LE gsb0, 0x0 ;  /* 0x00008000000079c5 */ /* 0x000fe40000010000 */
[----:B------:R-:W-:Y:S05]  /*38b0*/  @!P0 BRA `(.L_x_24) ;  /* 0x0000000000048947 */ /* 0x000fea0003800000 */
[----:B------:R-:W-:Y:S01]  /*38c0*/  BPT.TRAP 0x1 ;  /* 0x000000040000795c */ /* 0x000fe20000300000 */
.L_x_24:
[----:B------:R-:W-:Y:S01]  /*38d0*/  LOP3.LUT R13, R0, 0x2000000, RZ, 0xfc, !PT ;  /* 0x02000000000d7812 */ /* 0x000fe200078efcff */
[----:B------:R-:W-:Y:S01]  /*38e0*/  VIADD R0, R2, 0x30840 ;  /* 0x0003084002007836 */ /* 0x000fe20000000000 */
[----:B------:R-:W-:Y:S01]  /*38f0*/  UMOV UR7, 0x40000040 ;  /* 0x4000004000077882 */ /* 0x000fe20000000000 */
[----:B------:R-:W1:Y:S02]  /*3900*/  S2R R12, SR_TID.X ;  /* 0x00000000000c7919 */ /* 0x000e640000002100 */
[----:B------:R-:W-:Y:S01]  /*3910*/  IMAD R13, R4, 0x400, R13 ;  /* 0x00000400040d7824 */ /* 0x000fe200078e020d */
[----:B------:R-:W-:-:S04]  /*3920*/  PRMT R0, RZ, 0x654, R0 ;  /* 0x00000654ff007816 */ /* 0x000fc80000000000 */
[----:B------:R-:W-:Y:S01]  /*3930*/  R2UR UR4, R13 ;  /* 0x000000000d0472ca */ /* 0x000fe200000e0000 */
[----:B------:R2:W-:Y:S01]  /*3940*/  SYNCS.ARRIVE.TRANS64.RED.A1T0 RZ, [R0+URZ], RZ ;  /* 0x000000ff00ff79a7 */ /* 0x0005e2000810043f */
[----:B------:R-:W-:-:S11]  /*3950*/  WARPGROUP.ARRIVE ;  /* 0x00000000000079c5 */ /* 0x000fd60000000000 */
[----:B------:R-:W-:Y:S02]  /*3960*/  UMOV UR6, UR4 ;  /* 0x0000000400067c82 */ /* 0x000fe40008000000 */
[----:B------:R-:W-:Y:S01]  /*3970*/  HGMMA.64x128x16.F32 R88, R184, gdesc[UR4].tnspB, R88, gsb0 ;  /* 0x41e00004b8587df0 */ /* 0x000fe20008000858 */
[----:B------:R-:W-:Y:S01]  /*3980*/  UIADD3 UR6, UR4, 0x80, URZ ;  /* 0x0000008004067890 */ /* 0x000fe2000fffe03f */
[----:B------:R-:W-:Y:S01]  /*3990*/  UMOV UR7, 0x40000040 ;  /* 0x4000004000077882 */ /* 0x000fe20000000000 */
[----:B-1----:R-:W-:-:S05]  /*39a0*/  SHF.R.U32.HI R14, RZ, 0x7, R12 ;  /* 0x00000007ff0e7819 */ /* 0x002fca000001160c */
[C---:B------:R-:W-:Y:S02]  /*39b0*/  VIADD R12, R14.reuse, 0x9 ;  /* 0x000000090e0c7836 */ /* 0x040fe40000000000 */
[----:B--2---:R-:W-:Y:S01]  /*39c0*/  VIADD R0, R14, 0xc ;  /* 0x0000000c0e007836 */ /* 0x004fe20000000000 */
[----:B------:R-:W-:Y:S02]  /*39d0*/  WARPGROUP.DEPBAR.LE gsb0, 0x0 ;  /* 0x00008000000079c5 */ /* 0x000fe40000010000 */
[----:B------:R-:W-:-:S06]  /*39e0*/  WARPGROUP.ARRIVE ;  /* 0x00000000000079c5 */ /* 0x000fcc0000000000 */
[----:B------:R-:W-:Y:S01]  /*39f0*/  HGMMA.64x128x16.F32 R88, R188, gdesc[UR4].tnspB, R88, gsb0 ;  /* 0x41e00004bc587df0 */ /* 0x000fe20008000858 */
[----:B------:R-:W-:Y:S01]  /*3a00*/  UIADD3 UR6, UR4, 0x100, URZ ;  /* 0x0000010004067890 */ /* 0x000fe2000fffe03f */
[----:B------:R-:W-:Y:S01]  /*3a10*/  UMOV UR7, 0x40000040 ;  /* 0x4000004000077882 */ /* 0x000fe20000000000 */
[----:B------:R-:W-:Y:S01]  /*3a20*/  UIADD3 UR4, UR4, 0x180, URZ ;  /* 0x0000018004047890 */ /* 0x000fe2000fffe03f */
[----:B------:R-:W-:Y:S02]  /*3a30*/  WARPGROUP.DEPBAR.LE gsb0, 0x0 ;  /* 0x00008000000079c5 */ /* 0x000fe40000010000 */
[----:B------:R-:W-:-:S06]  /*3a40*/  WARPGROUP.ARRIVE ;  /* 0x00000000000079c5 */ /* 0x000fcc0000000000 */
[----:B------:R-:W-:Y:S01]  /*3a50*/  HGMMA.64x128x16.F32 R88, R192, gdesc[UR4].tnspB, R88, gsb0 ;  /* 0x41e00004c0587df0 */ /* 0x000fe20008000858 */
[----:B------:R-:W-:Y:S01]  /*3a60*/  UMOV UR6, UR4 ;  /* 0x0000000400067c82 */ /* 0x000fe20008000000 */
[----:B------:R-:W-:Y:S01]  /*3a70*/  UMOV UR7, 0x40000040 ;  /* 0x4000004000077882 */ /* 0x000fe20000000000 */
[----:B------:R-:W-:Y:S02]  /*3a80*/  WARPGROUP.DEPBAR.LE gsb0, 0x0 ;  /* 0x00008000000079c5 */ /* 0x000fe40000010000 */
[----:B------:R-:W-:-:S07]  /*3a90*/  WARPGROUP.ARRIVE ;  /* 0x00000000000079c5 */ /* 0x000fce0000000000 */
[----:B------:R-:W-:Y:S03]  /*3aa0*/  HGMMA.64x128x16.F32 R88, R196, gdesc[UR4].tnspB, R88, gsb0 ;  /* 0x41e00004c4587df0 */ /* 0x000fe60008000858 */
[----:B------:R-:W-:Y:S02]  /*3ab0*/  WARPGROUP.DEPBAR.LE gsb0, 0x0 ;  /* 0x00008000000079c5 */ /* 0x000fe40000010000 */
[----:B------:R1:W-:Y:S06]  /*3ac0*/  BAR.SYNC.DEFER_BLOCKING R12, 0xa0 ;  /* 0x0002800c0000751d */ /* 0x0003ec0000010000 */
[----:B------:R1:W-:Y:S04]  /*3ad0*/  STS.128 [R3+0x10000], R152 ;  /* 0x0100009803007388 */ /* 0x0003e80000000c00 */
[----:B------:R1:W-:Y:S04]  /*3ae0*/  STS.128 [R3+0x10800], R156 ;  /* 0x0108009c03007388 */ /* 0x0003e80000000c00 */
[----:B------:R1:W-:Y:S04]  /*3af0*/  STS.128 [R3+0x11000], R160 ;  /* 0x011000a003007388 */ /* 0x0003e80000000c00 */
[----:B------:R1:W-:Y:S04]  /*3b00*/  STS.128 [R3+0x11800], R164 ;  /* 0x011800a403007388 */ /* 0x0003e80000000c00 */
[----:B------:R1:W-:Y:S04]  /*3b10*/  STS.128 [R3+0x12000], R168 ;  /* 0x012000a803007388 */ /* 0x0003e80000000c00 */
[----:B------:R1:W-:Y:S04]  /*3b20*/  STS.128 [R3+0x12800], R172 ;  /* 0x012800ac03007388 */ /* 0x0003e80000000c00 */
[----:B------:R1:W-:Y:S04]  /*3b30*/  STS.128 [R3+0x13000], R176 ;  /* 0x013000b003007388 */ /* 0x0003e80000000c00 */
[----:B------:R1:W-:Y:S01]  /*3b40*/  STS.128 [R3+0x13800], R180 ;  /* 0x013800b403007388 */ /* 0x0003e20000000c00 */
[----:B------:R-:W-:Y:S01]  /*3b50*/  @!PT LDS RZ, [RZ] ;  /* 0x00000000fffff984 */ /* 0x000fe20000000800 */
[----:B------:R-:W-:Y:S01]  /*3b60*/  @!PT LDS RZ, [RZ] ;  /* 0x00000000fffff984 */ /* 0x000fe20000000800 */
[----:B------:R-:W-:Y:S01]  /*3b70*/  @!PT LDS RZ, [RZ] ;  /* 0x00000000fffff984 */ /* 0x000fe20000000800 */
[----:B------:R-:W-:Y:S01]  /*3b80*/  @!PT LDS RZ, [RZ] ;  /* 0x00000000fffff984 */ /* 0x000fe20000000800 */
[----:B------:R2:W-:Y:S06]  /*3b90*/  MEMBAR.ALL.CTA ;  /* 0x0000000000007992 */ /* 0x0005ec0000008000 */
[----:B--2---:R-:W2:Y:S02]  /*3ba0*/  FENCE.VIEW.ASYNC.S ;  /* 0x00000000000073c6 */ /* 0x004ea40000000000 */
[----:B--2---:R1:W-:Y:S06]  /*3bb0*/  BAR.ARV R0, 0xa0 ;  /* 0x000280000000751d */ /* 0x0043ec0000002000 */
[----:B------:R-:W-:Y:S05]  /*3bc0*/  @!P0 BRA `(.L_x_25) ;  /* 0x0000000000048947 */ /* 0x000fea0003800000 */
[----:B------:R-:W-:Y:S01]  /*3bd0*/  BPT.TRAP 0x1 ;  /* 0x000000040000795c */ /* 0x000fe20000300000 */
.L_x_25:
[----:B------:R-:W-:Y:S02]  /*3be0*/  VIADD R6, R6, 0x1 ;  /* 0x0000000106067836 */ /* 0x000fe40000000000 */
[----:B------:R-:W-:Y:S02]  /*3bf0*/  VIADD R4, R4, 0x1 ;  /* 0x0000000104047836 */ /* 0x000fe40000000000 */
[----:B------:R-:W-:Y:S01]  /*3c00*/  VIADD R2, R2, 0x30820 ;  /* 0x0003082002027836 */ /* 0x000fe20000000000 */
[----:B------:R-:W-:Y:S02]  /*3c10*/  ISETP.GE.AND P1, PT, R6, R10, PT ;  /* 0x0000000a0600720c */ /* 0x000fe40003f26270 */
[----:B------:R-:W-:Y:S02]  /*3c20*/  ISETP.NE.AND P0, PT, R4, 0x2, PT ;  /* 0x000000020400780c */ /* 0x000fe40003f05270 */
[----:B------:R-:W-:Y:S02]  /*3c30*/  PRMT R2, RZ, 0x654, R2 ;  /* 0x00000654ff027816 */ /* 0x000fe40000000002 */
[----:B-1----:R-:W-:-:S02]  /*3c40*/  SEL R0, RZ, 0x1, P0 ;  /* 0x00000001ff007807 */ /* 0x002fc40000000000 */
[----:B------:R3:W-:Y:S01]  /*3c50*/  SYNCS.ARRIVE.TRANS64.RED.A1T0 RZ, [R2+URZ], RZ ;  /* 0x000000ff02ff79a7 */ /* 0x0007e2000810043f */
[----:B------:R-:W-:Y:S02]  /*3c60*/  SEL R4, R4, RZ, P0 ;  /* 0x000000ff04047207 */ /* 0x000fe40000000000 */
[----:B------:R-:W-:Y:S02]  /*3c70*/  LOP3.LUT R5, R5, R0, RZ, 0x3c, !PT ;  /* 0x0000000005057212 */ /* 0x000fe400078e3cff */
[----:B------:R-:W-:Y:S05]  /*3c80*/  @!P1 BRA `(.L_x_26) ;  /* 0xffffffd400b09947 */ /* 0x000fea000383ffff */
.L_x_15:
[----:B------:R-:W-:Y:S01]  /*3c90*/  LOP3.LUT P0, RZ, R16, 0x3ff, RZ, 0xc0, !PT ;  /* 0x000003ff10ff7812 */ /* 0x000fe2000780c0ff */
[----:B------:R-:W-:Y:S02]  /*3ca0*/  ULDC UR4, c[0x0][0x740] ;  /* 0x0001d00000047ab9 */ /* 0x000fe40000000800 */
[----:B------:R-:W-:Y:S01]  /*3cb0*/  FMUL.FTZ R88, R88, UR4 ;  /* 0x0000000458587c20 */ /* 0x000fe20008410000 */
        /* <DEDUP_REMOVED lines=63> */
[----:B------:R-:W-:Y:S06]  /*40b0*/  @!P0 BRA `(.L_x_27) ;  /* 0x0000000000408947 */ /* 0x000fec0003800000 */
[----:B------:R-:W-:Y:S01]  /*40c0*/  MOV R0, 0x0 ;  /* 0x0000000000007802 */ /* 0x000fe20000000f00 */
[----:B------:R-:W-:Y:S01]  /*40d0*/  ULDC.64 UR4, c[0x4][0x90] ;  /* 0x0100240000047ab9 */ /* 0x000fe20000000a00 */
[----:B------:R-:W-:Y:S01]  /*40e0*/  ULDC.64 UR6, c[0x4][0x98] ;  /* 0x0100260000067ab9 */ /* 0x000fe20000000a00 */
[----:B------:R-:W-:Y:S01]  /*40f0*/  IMAD.U32 R4, RZ, RZ, UR4 ;  /* 0x00000004ff047e24 */ /* 0x000fe2000f8e00ff */
[----:B---3--:R3:W4:Y:S01]  /*4100*/  LDC.64 R2, c[0x4][R0] ;  /* 0x0100000000027b82 */ /* 0x0087220000000a00 */
        /* <DEDUP_REMOVED lines=8> */
[----:B-1-3--:R-:W-:-:S07]  /*4190*/  IMAD.MOV.U32 R13, RZ, RZ, RZ ;  /* 0x000000ffff0d7224 */ /* 0x00afce00078e00ff */
[----:B------:R-:W-:-:S07]  /*41a0*/  LEPC R20, `(.L_x_27) ;  /* 0x000000001014794e */ /* 0x000fce0000000000 */
[----:B--2-4-:R-:W-:Y:S05]  /*41b0*/  CALL.ABS.NOINC R2 ;  /* 0x0000000002007343 */ /* 0x014fea0003c00000 */
.L_x_27:
[----:B------:R-:W-:-:S05]  /*41c0*/  VIADD R17, R16, 0x8000 ;  /* 0x0000800010117836 */ /* 0x000fca0000000000 */
[----:B------:R-:W-:-:S13]  /*41d0*/  LOP3.LUT P0, RZ, R17, 0x3ff, RZ, 0xc0, !PT ;  /* 0x000003ff11ff7812 */ /* 0x000fda000780c0ff */
[----:B------:R-:W-:Y:S05]  /*41e0*/  @!P0 BRA `(.L_x_28) ;  /* 0x0000000000408947 */ /* 0x000fea0003800000 */
        /* <DEDUP_REMOVED lines=16> */
.L_x_28:
[----:B------:R-:W-:-:S13]  /*42f0*/  LOP3.LUT P6, RZ, R16, 0x3ff, RZ, 0xc0, !PT ;  /* 0x000003ff10ff7812 */ /* 0x000fda00078cc0ff */
[----:B------:R-:W-:Y:S05]  /*4300*/  @!P6 BRA `(.L_x_29) ;  /* 0x000000000040e947 */ /* 0x000fea0003800000 */
[----:B------:R-:W-:Y:S01]  /*4310*/  MOV R0, 0x0 ;  /* 0x0000000000007802 */ /* 0x000fe20000000f00 */
[----:B------:R-:W-:Y:S01]  /*4320*/  ULDC.64 UR4, c[0x4][0x90] ;  /* 0x0100240000047ab9 */ /* 0x000fe20000000a00 */
[----:B------:R-:W-:Y:S01]  /*4330*/  ULDC.64 UR6, c[0x4][0x98] ;  /* 0x0100260000067ab9 */ /* 0x000fe20000000a00 */
[----:B------:R-:W-:Y:S01]  /*4340*/  IMAD.U32 R4, RZ, RZ, UR4 ;  /* 0x00000004ff047e24 */ /* 0x000fe2000f8e00ff */
[----:B---3--:R3:W4:Y:S01]  /*4350*/  LDC.64 R2, c[0x4][R0] ;  /* 0x0100000000027b82 */ /* 0x0087220000000a00 */
[----:B------:R-:W-:Y:S01]  /*4360*/  MOV R5, UR5 ;  /* 0x0000000500057c02 */ /* 0x000fe20008000f00 */
        /* <DEDUP_REMOVED lines=10> */
.L_x_29:
        /* <DEDUP_REMOVED lines=18> */
.L_x_30:
[----:B------:R-:W4:Y:S01]  /*4530*/  S2R R0, SR_TID.X ;  /* 0x0000000000007919 */ /* 0x000f220000002100 */
[----:B------:R-:W-:Y:S02]  /*4540*/  F2FP.F16.F32.PACK_AB R24, R25, R24 ;  /* 0x000000181918723e */ /* 0x000fe400000000ff */
[----:B------:R-:W-:Y:S01]  /*4550*/  F2FP.F16.F32.PACK_AB R25, R27, R26 ;  /* 0x0000001a1b19723e */ /* 0x000fe200000000ff */
[----:B------:R-:W5:Y:S01]  /*4560*/  S2R R3, SR_TID.X ;  /* 0x0000000000037919 */ /* 0x000f620000002100 */
[----:B------:R-:W-:Y:S02]  /*4570*/  F2FP.F16.F32.PACK_AB R32, R33, R32 ;  /* 0x000000202120723e */ /* 0x000fe400000000ff */
[----:B------:R-:W-:Y:S01]  /*4580*/  F2FP.F16.F32.PACK_AB R26, R29, R28 ;  /* 0x0000001c1d1a723e */ /* 0x000fe200000000ff */
[----:B------:R-:W-:Y:S01]  /*4590*/  BAR.SYNC.DEFER_BLOCKING 0x1, 0x100 ;  /* 0x0044000000007b1d */ /* 0x000fe20000010000 */
[----:B------:R-:W-:Y:S02]  /*45a0*/  F2FP.F16.F32.PACK_AB R27, R31, R30 ;  /* 0x0000001e1f1b723e */ /* 0x000fe400000000ff */
[----:B------:R-:W-:-:S02]  /*45b0*/  F2FP.F16.F32.PACK_AB R33, R35, R34 ;  /* 0x000000222321723e */ /* 0x000fc400000000ff */
[----:B------:R-:W-:Y:S02]  /*45c0*/  F2FP.F16.F32.PACK_AB R40, R41, R40 ;  /* 0x000000282928723e */ /* 0x000fe400000000ff */
[----:B------:R-:W-:Y:S02]  /*45d0*/  F2FP.F16.F32.PACK_AB R34, R37, R36 ;  /* 0x000000242522723e */ /* 0x000fe400000000ff */
[----:B------:R-:W-:Y:S02]  /*45e0*/  F2FP.F16.F32.PACK_AB R35, R39, R38 ;  /* 0x000000262723723e */ /* 0x000fe400000000ff */
[----:B------:R-:W-:Y:S02]  /*45f0*/  F2FP.F16.F32.PACK_AB R41, R43, R42 ;  /* 0x0000002a2b29723e */ /* 0x000fe400000000ff */
[----:B------:R-:W-:Y:S02]  /*4600*/  F2FP.F16.F32.PACK_AB R48, R49, R48 ;  /* 0x000000303130723e */ /* 0x000fe400000000ff */
[----:B------:R-:W-:-:S02]  /*4610*/  F2FP.F16.F32.PACK_AB R42, R45, R44 ;  /* 0x0000002c2d2a723e */ /* 0x000fc400000000ff */
[----:B------:R-:W-:Y:S02]  /*4620*/  F2FP.F16.F32.PACK_AB R43, R47, R46 ;  /* 0x0000002e2f2b723e */ /* 0x000fe400000000ff */
[----:B------:R-:W-:Y:S02]  /*4630*/  F2FP.F16.F32.PACK_AB R49, R51, R50 ;  /* 0x000000323331723e */ /* 0x000fe400000000ff */
[----:B------:R-:W-:Y:S02]  /*4640*/  F2FP.F16.F32.PACK_AB R56, R57, R56 ;  /* 0x000000383938723e */ /* 0x000fe400000000ff */
[----:B------:R-:W-:Y:S01]  /*4650*/  F2FP.F16.F32.PACK_AB R50, R53, R52 ;  /* 0x000000343532723e */ /* 0x000fe200000000ff */
[----:B----4-:R-:W-:Y:S01]  /*4660*/  VIADD R7, R0, 0xffffff80 ;  /* 0xffffff8000077836 */ /* 0x010fe20000000000 */
[----:B------:R-:W-:Y:S02]  /*4670*/  F2FP.F16.F32.PACK_AB R51, R55, R54 ;  /* 0x000000363733723e */ /* 0x000fe400000000ff */
[----:B------:R-:W-:Y:S01]  /*4680*/  F2FP.F16.F32.PACK_AB R57, R59, R58 ;  /* 0x0000003a3b39723e */ /* 0x000fe200000000ff */
[----:B-----5:R-:W-:Y:S01]  /*4690*/  VIADD R3, R3, 0xffffff80 ;  /* 0xffffff8003037836 */ /* 0x020fe20000000000 */
[----:B---3--:R-:W-:-:S02]  /*46a0*/  SHF.R.S32.HI R2, RZ, 0x1f, R7 ;  /* 0x0000001fff027819 */ /* 0x008fc40000011407 */
[----:B------:R-:W-:Y:S02]  /*46b0*/  F2FP.F16.F32.PACK_AB R64, R65, R64 ;  /* 0x000000404140723e */ /* 0x000fe400000000ff */
[----:B------:R-:W-:Y:S02]  /*46c0*/  LEA.HI R0, R2, R7, RZ, 0x4 ;  /* 0x0000000702007211 */ /* 0x000fe400078f20ff */
[----:B------:R-:W-:Y:S02]  /*46d0*/  SHF.R.S32.HI R4, RZ, 0x1f, R3 ;  /* 0x0000001fff047819 */ /* 0x000fe40000011403 */
[----:B------:R-:W-:Y:S02]  /*46e0*/  LOP3.LUT R0, R0, 0xfffffff0, RZ, 0xc0, !PT ;  /* 0xfffffff000007812 */ /* 0x000fe400078ec0ff */
[----:B------:R-:W-:Y:S02]  /*46f0*/  LEA.HI R4, R4, R3, RZ, 0x4 ;  /* 0x0000000304047211 */ /* 0x000fe400078f20ff */
[----:B------:R-:W-:Y:S01]  /*4700*/  LEA.HI R2, R2, R7, RZ, 0x5 ;  /* 0x0000000702027211 */ /* 0x000fe200078f28ff */
[----:B------:R-:W-:Y:S01]  /*4710*/  IMAD.IADD R0, R7, 0x1, -R0 ;  /* 0x0000000107007824 */ /* 0x000fe200078e0a00 */
[----:B--2---:R-:W-:-:S02]  /*4720*/  SHF.R.S32.HI R9, RZ, 0x4, R4 ;  /* 0x00000004ff097819 */ /* 0x004fc40000011404 */
[----:B------:R-:W-:Y:S01]  /*4730*/  SHF.R.S32.HI R6, RZ, 0x5, R2 ;  /* 0x00000005ff067819 */ /* 0x000fe20000011402 */
[----:B------:R-:W-:Y:S01]  /*4740*/  IMAD.MOV.U32 R2, RZ, RZ, 0x40 ;  /* 0x00000040ff027424 */ /* 0x000fe200078e00ff */
[----:B------:R-:W-:Y:S02]  /*4750*/  SHF.R.S32.HI R3, RZ, 0x1f, R0 ;  /* 0x0000001fff037819 */ /* 0x000fe40000011400 */
[----:B------:R-:W-:Y:S02]  /*4760*/  LEA.HI R4, R4, R9, RZ, 0x1 ;  /* 0x0000000904047211 */ /* 0x000fe400078f08ff */
[----:B------:R-:W-:Y:S02]  /*4770*/  LEA.HI R3, R3, R0, RZ, 0x3 ;  /* 0x0000000003037211 */ /* 0x000fe400078f18ff */
[----:B------:R-:W-:Y:S02]  /*4780*/  LOP3.LUT R4, R4, 0xfffffffe, RZ, 0xc0, !PT ;  /* 0xfffffffe04047812 */ /* 0x000fe400078ec0ff */
[C---:B------:R-:W-:Y:S01]  /*4790*/  LOP3.LUT R5, R3.reuse, 0xfffffff8, RZ, 0xc0, !PT ;  /* 0xfffffff803057812 */ /* 0x040fe200078ec0ff */
[----:B------:R-:W-:Y:S01]  /*47a0*/  IMAD.SHL.U32 R3, R3, 0x40, RZ ;  /* 0x0000004003037824 */ /* 0x000fe200078e00ff */
[----:B------:R-:W-:Y:S01]  /*47b0*/  F2FP.F16.F32.PACK_AB R58, R61, R60 ;  /* 0x0000003c3d3a723e */ /* 0x000fe200000000ff */
[----:B------:R-:W-:Y:S01]  /*47c0*/  IMAD.IADD R4, R9, 0x1, -R4 ;  /* 0x0000000109047824 */ /* 0x000fe200078e0a04 */
[----:B------:R-:W-:Y:S01]  /*47d0*/  F2FP.F16.F32.PACK_AB R59, R63, R62 ;  /* 0x0000003e3f3b723e */ /* 0x000fe200000000ff */
[----:B------:R-:W-:Y:S01]  /*47e0*/  IMAD.IADD R5, R0, 0x1, -R5 ;  /* 0x0000000100057824 */ /* 0x000fe200078e0a05 */
[----:B------:R-:W-:Y:S01]  /*47f0*/  LOP3.LUT R3, R3, 0x7ffffe00, RZ, 0xc0, !PT ;  /* 0x7ffffe0003037812 */ /* 0x000fe200078ec0ff */
[----:B------:R-:W-:Y:S01]  /*4800*/  IMAD.SHL.U32 R7, R4, 0x8, RZ ;  /* 0x0000000804077824 */ /* 0x000fe200078e00ff */
[----:B------:R-:W-:Y:S01]  /*4810*/  F2FP.F16.F32.PACK_AB R65, R67, R66 ;  /* 0x000000424341723e */ /* 0x000fe200000000ff */
[C---:B------:R-:W-:Y:S01]  /*4820*/  IMAD.SHL.U32 R0, R5.reuse, 0x40, RZ ;  /* 0x0000004005007824 */ /* 0x040fe200078e00ff */
[----:B------:R-:W-:Y:S01]  /*4830*/  R2P PR, R5, 0x6 ;  /* 0x0000000605007804 */ /* 0x000fe20000000000 */
[----:B------:R-:W-:Y:S01]  /*4840*/  IMAD R3, R6, 0x400, R3 ;  /* 0x0000040006037824 */ /* 0x000fe200078e0203 */
[----:B------:R-:W-:Y:S01]  /*4850*/  F2FP.F16.F32.PACK_AB R72, R73, R72 ;  /* 0x000000484948723e */ /* 0x000fe200000000ff */
[----:B------:R-:W2:Y:S01]  /*4860*/  SHFL.IDX PT, R5, R6, RZ, 0x1f ;  /* 0x00001fff06057589 */ /* 0x000ea200000e0000 */
[----:B------:R-:W-:-:S02]  /*4870*/  LOP3.LUT R0, R0, 0x1c0, RZ, 0xc0, !PT ;  /* 0x000001c000007812 */ /* 0x000fc400078ec0ff */
[----:B------:R-:W-:Y:S02]  /*4880*/  SEL R2, R2, 0xffffffc0, !P2 ;  /* 0xffffffc002027807 */ /* 0x000fe40005000000 */
[----:B------:R-:W-:Y:S02]  /*4890*/  LOP3.LUT R7, R0, 0x8, R7, 0xf8, !PT ;  /* 0x0000000800077812 */ /* 0x000fe400078ef807 */
[----:B------:R-:W-:Y:S02]  /*48a0*/  SHF.R.U32.HI R0, RZ, 0x3, R0 ;  /* 0x00000003ff007819 */ /* 0x000fe40000011600 */
[----:B------:R-:W-:Y:S02]  /*48b0*/  F2FP.F16.F32.PACK_AB R66, R69, R68 ;  /* 0x000000444542723e */ /* 0x000fe400000000ff */
[----:B------:R-:W-:Y:S02]  /*48c0*/  LOP3.LUT R0, R7, R0, RZ, 0x3c, !PT ;  /* 0x0000000007007212 */ /* 0x000fe400078e3cff */
[----:B------:R-:W-:-:S02]  /*48d0*/  F2FP.F16.F32.PACK_AB R67, R71, R70 ;  /* 0x000000464743723e */ /* 0x000fc400000000ff */
[----:B------:R-:W-:Y:S01]  /*48e0*/  F2FP.F16.F32.PACK_AB R73, R75, R74 ;  /* 0x0000004a4b49723e */ /* 0x000fe200000000ff */
[----:B------:R-:W-:Y:S01]  /*48f0*/  IMAD.IADD R3, R0, 0x1, R3 ;  /* 0x0000000100037824 */ /* 0x000fe200078e0203 */
[----:B------:R-:W-:Y:S01]  /*4900*/  F2FP.F16.F32.PACK_AB R80, R81, R80 ;  /* 0x000000505150723e */ /* 0x000fe200000000ff */
[----:B------:R-:W-:Y:S01]  /*4910*/  IMAD.MOV.U32 R0, RZ, RZ, 0x20 ;  /* 0x00000020ff007424 */ /* 0x000fe200078e00ff */
[----:B------:R-:W-:Y:S01]  /*4920*/  F2FP.F16.F32.PACK_AB R74, R77, R76 ;  /* 0x0000004c4d4a723e */ /* 0x000fe200000000ff */
[----:B------:R-:W-:Y:S01]  /*4930*/  IMAD R3, R3, 0x2, R16 ;  /* 0x0000000203037824 */ /* 0x000fe200078e0210 */
[----:B------:R-:W-:Y:S02]  /*4940*/  F2FP.F16.F32.PACK_AB R75, R79, R78 ;  /* 0x0000004e4f4b723e */ /* 0x000fe400000000ff */
[----:B------:R-:W-:Y:S02]  /*4950*/  SEL R0, R0, 0xffffffe0, !P1 ;  /* 0xffffffe000007807 */ /* 0x000fe40004800000 */
[--C-:B------:R-:W-:Y:S01]  /*4960*/  IADD3 R4, R2, 0x8000, R3.reuse ;  /* 0x0000800002047810 */ /* 0x100fe20007ffe003 */
[----:B------:R3:W-:Y:S01]  /*4970*/  STSM.16.M88.4 [R3+0x8000], R24 ;  /* 0x0080001803007844 */ /* 0x0007e20000000200 */
[----:B------:R-:W-:-:S02]  /*4980*/  IADD3 R0, R0, 0x8000, R3 ;  /* 0x0000800000007810 */ /* 0x000fc40007ffe003 */
[----:B------:R-:W-:Y:S02]  /*4990*/  F2FP.F16.F32.PACK_AB R81, R83, R82 ;  /* 0x000000525351723e */ /* 0x000fe400000000ff */
[----:B------:R-:W-:Y:S01]  /*49a0*/  F2FP.F16.F32.PACK_AB R88, R89, R88 ;  /* 0x000000585958723e */ /* 0x000fe200000000ff */
[----:B------:R-:W-:Y:S01]  /*49b0*/  IMAD.IADD R2, R0, 0x1, R2 ;  /* 0x0000000100027824 */ /* 0x000fe200078e0202 */
[----:B------:R3:W-:Y:S01]  /*49c0*/  STSM.16.M88.4 [R0], R32 ;  /* 0x0000002000007844 */ /* 0x0007e20000000200 */
[----:B------:R-:W-:Y:S02]  /*49d0*/  F2FP.F16.F32.PACK_AB R82, R85, R84 ;  /* 0x000000545552723e */ /* 0x000fe400000000ff */
[----:B------:R-:W-:Y:S01]  /*49e0*/  F2FP.F16.F32.PACK_AB R83, R87, R86 ;  /* 0x000000565753723e */ /* 0x000fe200000000ff */
[----:B------:R3:W-:Y:S01]  /*49f0*/  STSM.16.M88.4 [R4], R40 ;  /* 0x0000002804007844 */ /* 0x0007e20000000200 */
[----:B------:R-:W-:Y:S02]  /*4a00*/  F2FP.F16.F32.PACK_AB R89, R91, R90 ;  /* 0x0000005a5b59723e */ /* 0x000fe400000000ff */
[----:B------:R-:W-:Y:S01]  /*4a10*/  F2FP.F16.F32.PACK_AB R96, R97, R96 ;  /* 0x000000606160723e */ /* 0x000fe200000000ff */
[----:B------:R3:W-:Y:S01]  /*4a20*/  STSM.16.M88.4 [R2], R48 ;  /* 0x0000003002007844 */ /* 0x0007e20000000200 */
[----:B------:R-:W-:-:S02]  /*4a30*/  F2FP.F16.F32.PACK_AB R90, R93, R92 ;  /* 0x0000005c5d5a723e */ /* 0x000fc400000000ff */
[----:B------:R-:W-:Y:S01]  /*4a40*/  F2FP.F16.F32.PACK_AB R91, R95, R94 ;  /* 0x0000005e5f5b723e */ /* 0x000fe200000000ff */
[----:B------:R3:W-:Y:S01]  /*4a50*/  STSM.16.M88.4 [R3+0xc000], R56 ;  /* 0x00c0003803007844 */ /* 0x0007e20000000200 */
[----:B------:R-:W-:Y:S02]  /*4a60*/  F2FP.F16.F32.PACK_AB R97, R99, R98 ;  /* 0x000000626361723e */ /* 0x000fe400000000ff */
[----:B------:R-:W-:Y:S01]  /*4a70*/  F2FP.F16.F32.PACK_AB R104, R105, R104 ;  /* 0x000000686968723e */ /* 0x000fe200000000ff */
[----:B------:R3:W-:Y:S01]  /*4a80*/  STSM.16.M88.4 [R0+0x4000], R64 ;  /* 0x0040004000007844 */ /* 0x0007e20000000200 */
[----:B------:R-:W-:Y:S02]  /*4a90*/  F2FP.F16.F32.PACK_AB R98, R101, R100 ;  /* 0x000000646562723e */ /* 0x000fe400000000ff */
[----:B------:R-:W-:Y:S01]  /*4aa0*/  F2FP.F16.F32.PACK_AB R99, R103, R102 ;  /* 0x000000666763723e */ /* 0x000fe200000000ff */
[----:B------:R3:W-:Y:S01]  /*4ab0*/  STSM.16.M88.4 [R4+0x4000], R72 ;  /* 0x0040004804007844 */ /* 0x0007e20000000200 */
[----:B------:R-:W-:-:S02]  /*4ac0*/  F2FP.F16.F32.PACK_AB R105, R107, R106 ;  /* 0x0000006a6b69723e */ /* 0x000fc400000000ff */
[----:B------:R-:W-:Y:S01]  /*4ad0*/  F2FP.F16.F32.PACK_AB R112, R113, R112 ;  /* 0x000000707170723e */ /* 0x000fe200000000ff */
[----:B------:R3:W-:Y:S01]  /*4ae0*/  STSM.16.M88.4 [R2+0x4000], R80 ;  /* 0x0040005002007844 */ /* 0x0007e20000000200 */
[----:B------:R-:W-:Y:S02]  /*4af0*/  F2FP.F16.F32.PACK_AB R106, R109, R108 ;  /* 0x0000006c6d6a723e */ /* 0x000fe400000000ff */
[----:B------:R-:W-:Y:S01]  /*4b00*/  F2FP.F16.F32.PACK_AB R107, R111, R110 ;  /* 0x0000006e6f6b723e */ /* 0x000fe200000000ff */
[----:B------:R3:W-:Y:S01]  /*4b10*/  STSM.16.M88.4 [R3], R88 ;  /* 0x0000005803007844 */ /* 0x0007e20000000200 */
[----:B------:R-:W-:Y:S02]  /*4b20*/  F2FP.F16.F32.PACK_AB R113, R115, R114 ;  /* 0x000000727371723e */ /* 0x000fe400000000ff */
[----:B------:R-:W-:Y:S01]  /*4b30*/  F2FP.F16.F32.PACK_AB R120, R121, R120 ;  /* 0x000000787978723e */ /* 0x000fe200000000ff */
[----:B------:R3:W-:Y:S01]  /*4b40*/  STSM.16.M88.4 [R0+-0x8000], R96 ;  /* 0xff80006000007844 */ /* 0x0007e20000000200 */
[----:B------:R-:W-:-:S02]  /*4b50*/  F2FP.F16.F32.PACK_AB R114, R117, R116 ;  /* 0x000000747572723e */ /* 0x000fc400000000ff */
[----:B------:R-:W-:Y:S01]  /*4b60*/  F2FP.F16.F32.PACK_AB R115, R119, R118 ;  /* 0x000000767773723e */ /* 0x000fe200000000ff */
[----:B------:R3:W-:Y:S01]  /*4b70*/  STSM.16.M88.4 [R4+-0x8000], R104 ;  /* 0xff80006804007844 */ /* 0x0007e20000000200 */
[----:B------:R-:W-:Y:S02]  /*4b80*/  F2FP.F16.F32.PACK_AB R121, R123, R122 ;  /* 0x0000007a7b79723e */ /* 0x000fe400000000ff */
[----:B------:R-:W-:Y:S01]  /*4b90*/  F2FP.F16.F32.PACK_AB R128, R129, R128 ;  /* 0x000000808180723e */ /* 0x000fe200000000ff */
[----:B------:R3:W-:Y:S01]  /*4ba0*/  STSM.16.M88.4 [R2+-0x8000], R112 ;  /* 0xff80007002007844 */ /* 0x0007e20000000200 */
[----:B------:R-:W-:Y:S02]  /*4bb0*/  F2FP.F16.F32.PACK_AB R122, R125, R124 ;  /* 0x0000007c7d7a723e */ /* 0x000fe400000000ff */
[----:B------:R-:W-:Y:S02]  /*4bc0*/  F2FP.F16.F32.PACK_AB R123, R127, R126 ;  /* 0x0000007e7f7b723e */ /* 0x000fe400000000ff */
[----:B------:R-:W-:-:S02]  /*4bd0*/  F2FP.F16.F32.PACK_AB R129, R131, R130 ;  /* 0x000000828381723e */ /* 0x000fc400000000ff */
[----:B------:R-:W-:Y:S01]  /*4be0*/  F2FP.F16.F32.PACK_AB R136, R137, R136 ;  /* 0x000000888988723e */ /* 0x000fe200000000ff */
[----:B------:R3:W-:Y:S01]  /*4bf0*/  STSM.16.M88.4 [R3+0x4000], R120 ;  /* 0x0040007803007844 */ /* 0x0007e20000000200 */
[----:B------:R-:W-:Y:S02]  /*4c00*/  F2FP.F16.F32.PACK_AB R130, R133, R132 ;  /* 0x000000848582723e */ /* 0x000fe400000000ff */
[----:B------:R-:W-:Y:S02]  /*4c10*/  F2FP.F16.F32.PACK_AB R131, R135, R134 ;  /* 0x000000868783723e */ /* 0x000fe400000000ff */
[----:B------:R-:W-:Y:S02]  /*4c20*/  F2FP.F16.F32.PACK_AB R137, R139, R138 ;  /* 0x0000008a8b89723e */ /* 0x000fe400000000ff */
[----:B------:R-:W-:Y:S01]  /*4c30*/  F2FP.F16.F32.PACK_AB R144, R145, R144 ;  /* 0x000000909190723e */ /* 0x000fe200000000ff */
[----:B------:R3:W-:Y:S01]  /*4c40*/  STSM.16.M88.4 [R0+-0x4000], R128 ;  /* 0xffc0008000007844 */ /* 0x0007e20000000200 */
[----:B------:R-:W-:-:S02]  /*4c50*/  F2FP.F16.F32.PACK_AB R138, R141, R140 ;  /* 0x0000008c8d8a723e */ /* 0x000fc400000000ff */
[----:B------:R-:W-:Y:S02]  /*4c60*/  F2FP.F16.F32.PACK_AB R139, R143, R142 ;  /* 0x0000008e8f8b723e */ /* 0x000fe400000000ff */
[----:B------:R-:W-:Y:S02]  /*4c70*/  F2FP.F16.F32.PACK_AB R145, R147, R146 ;  /* 0x000000929391723e */ /* 0x000fe400000000ff */
[----:B------:R-:W-:Y:S01]  /*4c80*/  F2FP.F16.F32.PACK_AB R146, R149, R148 ;  /* 0x000000949592723e */ /* 0x000fe200000000ff */
[----:B------:R3:W-:Y:S01]  /*4c90*/  STSM.16.M88.4 [R4+-0x4000], R136 ;  /* 0xffc0008804007844 */ /* 0x0007e20000000200 */
[----:B------:R-:W-:Y:S02]  /*4ca0*/  F2FP.F16.F32.PACK_AB R147, R151, R150 ;  /* 0x000000969793723e */ /* 0x000fe400000000ff */
[----:B--2---:R-:W-:-:S03]  /*4cb0*/  ISETP.NE.AND P0, PT, R5, 0x7, PT ;  /* 0x000000070500780c */ /* 0x004fc60003f05270 */
[----:B------:R3:W-:Y:S01]  /*4cc0*/  STSM.16.M88.4 [R2+-0x4000], R144 ;  /* 0xffc0009002007844 */ /* 0x0007e20000000200 */
[----:B------:R-:W-:Y:S01]  /*4cd0*/  @!PT LDS RZ, [RZ] ;  /* 0x00000000fffff984 */ /* 0x000fe20000000800 */
[----:B------:R-:W-:Y:S01]  /*4ce0*/  @!PT LDS RZ, [RZ] ;  /* 0x00000000fffff984 */ /* 0x000fe20000000800 */
[----:B------:R-:W-:Y:S01]  /*4cf0*/  @!PT LDS RZ, [RZ] ;  /* 0x00000000fffff984 */ /* 0x000fe20000000800 */
[----:B------:R2:W-:Y:S06]  /*4d00*/  MEMBAR.ALL.CTA ;  /* 0x0000000000007992 */ /* 0x0005ec0000008000 */
[----:B--2---:R-:W2:Y:S02]  /*4d10*/  FENCE.VIEW.ASYNC.S ;  /* 0x00000000000073c6 */ /* 0x004ea40000000000 */
[----:B--2---:R-:W-:Y:S06]  /*4d20*/  BAR.ARV 0x1, 0x120 ;  /* 0x0044800000007b1d */ /* 0x004fec0000002000 */
[----:B------:R-:W-:Y:S05]  /*4d30*/  @P0 BRA `(.L_x_31) ;  /* 0x0000000000840947 */ /* 0x000fea0003800000 */
[----:B------:R-:W-:Y:S01]  /*4d40*/  BAR.SYNC.DEFER_BLOCKING 0x1, 0x120 ;  /* 0x0044800000007b1d */ /* 0x000fe20000010000 */
[----:B------:R-:W-:-:S05]  /*4d50*/  ELECT P0, URZ, PT ;  /* 0x00000000003f782f */ /* 0x000fca0003800000 */
[----:B------:R-:W-:Y:S08]  /*4d60*/  BSSY B0, `(.L_x_31) ;  /* 0x000001e000007945 */ /* 0x000ff00003800000 */
[----:B------:R-:W-:Y:S05]  /*4d70*/  @!P0 BRA `(.L_x_32) ;  /* 0x0000000000708947 */ /* 0x000fea0003800000 */
[----:B------:R-:W2:Y:S01]  /*4d80*/  S2UR UR10, SR_CTAID.X ;  /* 0x00000000000a79c3 */ /* 0x000ea20000002500 */
[----:B------:R-:W-:Y:S01]  /*4d90*/  R2UR UR13, R16 ;  /* 0x00000000100d72ca */ /* 0x000fe200000e0000 */
[----:B------:R-:W-:Y:S01]  /*4da0*/  ULDC.64 UR6, c[0x0][0x198] ;  /* 0x0000660000067ab9 */ /* 0x000fe20000000a00 */
[----:B------:R-:W-:Y:S01]  /*4db0*/  UMOV UR9, URZ ;  /* 0x0000003f00097c82 */ /* 0x000fe20008000000 */
[----:B------:R-:W-:Y:S02]  /*4dc0*/  UIADD3 UR4, UP0, UR6, 0x770, URZ ;  /* 0x0000077006047890 */ /* 0x000fe4000ff1e03f */
[----:B------:R-:W-:Y:S02]  /*4dd0*/  UIADD3 UR6, UP1, UR6, 0x670, URZ ;  /* 0x0000067006067890 */ /* 0x000fe4000ff3e03f */
[----:B------:R-:W4:Y:S01]  /*4de0*/  S2UR UR11, SR_CTAID.Y ;  /* 0x00000000000b79c3 */ /* 0x000f220000002600 */
[----:B------:R-:W-:Y:S02]  /*4df0*/  UIADD3.X UR5, URZ, UR7, URZ, UP0, !UPT ;  /* 0x000000073f057290 */ /* 0x000fe400087fe43f */
[----:B------:R-:W-:Y:S01]  /*4e00*/  UIADD3.X UR7, URZ, UR7, URZ, UP1, !UPT ;  /* 0x000000073f077290 */ /* 0x000fe20008ffe43f */
[----:B------:R-:W-:-:S02]  /*4e10*/  UMOV UR25, 0x40 ;  /* 0x0000004000197882 */ /* 0x000fc40000000000 */
[----:B------:R-:W-:Y:S02]  /*4e20*/  UIADD3 UR8, UR13, 0x8000, URZ ;  /* 0x000080000d087890 */ /* 0x000fe4000fffe03f */
[----:B------:R-:W5:Y:S01]  /*4e30*/  S2UR UR12, SR_CTAID.Z ;  /* 0x00000000000c79c3 */ /* 0x000f620000002700 */
[----:B------:R-:W-:Y:S02]  /*4e40*/  UIADD3 UR24, UR13, 0xc000, URZ ;  /* 0x0000c0000d187890 */ /* 0x000fe4000fffe03f */
[----:B------:R-:W-:Y:S01]  /*4e50*/  UIADD3 UR16, UR13, 0x4000, URZ ;  /* 0x000040000d107890 */ /* 0x000fe2000fffe03f */
[----:B------:R-:W-:Y:S01]  /*4e60*/  UMOV UR17, 0x40 ;  /* 0x0000004000117882 */ /* 0x000fe20000000000 */
[----:B--2---:R-:W-:-:S07]  /*4e70*/  USHF.L.U32 UR10, UR10, 0x7, URZ ;  /* 0x000000070a0a7899 */ /* 0x004fce000800063f */
[----:B------:R-:W-:Y:S01]  /*4e80*/  UMOV UR26, UR10 ;  /* 0x0000000a001a7c82 */ /* 0x000fe20008000000 */
[----:B----4-:R-:W-:Y:S01]  /*4e90*/  UMOV UR27, UR11 ;  /* 0x0000000b001b7c82 */ /* 0x010fe20008000000 */
[----:B------:R-:W-:Y:S01]  /*4ea0*/  UMOV UR19, UR11 ;  /* 0x0000000b00137c82 */ /* 0x000fe20008000000 */
[----:B------:R-:W-:Y:S01]  /*4eb0*/  UMOV UR18, UR10 ;  /* 0x0000000a00127c82 */ /* 0x000fe20008000000 */
[----:B-----5:R-:W-:Y:S01]  /*4ec0*/  UMOV UR28, UR12 ;  /* 0x0000000c001c7c82 */ /* 0x020fe20008000000 */
[----:B------:R2:W-:Y:S01]  /*4ed0*/  UTMASTG.4D [UR8], [UR4] ;  /* 0x00000008040073b5 */ /* 0x0005e20008018000 */
[----:B------:R-:W-:Y:S01]  /*4ee0*/  UMOV UR20, UR12 ;  /* 0x0000000c00147c82 */ /* 0x000fe20008000000 */
[----:B------:R4:W-:Y:S01]  /*4ef0*/  UTMASTG.4D [UR24], [UR4] ;  /* 0x00000018040073b5 */ /* 0x0009e20008018000 */
[----:B--2---:R-:W-:Y:S02]  /*4f00*/  UMOV UR8, UR13 ;  /* 0x0000000d00087c82 */ /* 0x004fe40008000000 */
[----:B------:R4:W-:Y:S01]  /*4f10*/  UTMASTG.4D [UR8], [UR6] ;  /* 0x00000008060073b5 */ /* 0x0009e20008018000 */
[----:B------:R4:W-:Y:S02]  /*4f20*/  UTMASTG.4D [UR16], [UR6] ;  /* 0x00000010060073b5 */ /* 0x0009e40008018000 */
[----:B----4-:R0:W-:Y:S02]  /*4f30*/  UTMACMDFLUSH ;  /* 0x00000000000079b7 */ /* 0x0101e40000000000 */
.L_x_32:
[----:B------:R-:W-:Y:S05]  /*4f40*/  BSYNC B0 ;  /* 0x0000000000007941 */ /* 0x000fea0003800000 */
.L_x_31:
[----:B------:R-:W-:-:S04]  /*4f50*/  DEPBAR.LE SB0, 0x0 ;  /* 0x000080000000791a */ /* 0x000fc80000000000 */
[----:B------:R-:W-:Y:S05]  /*4f60*/  BRA `(.L_x_7) ;  /* 0x00000028001c7947 */ /* 0x000fea0003800000 */
.L_x_5:
[----:B------:R-:W-:-:S08]  /*4f70*/  NOP ;  /* 0x0000000000007918 */ /* 0x000fd00000000000 */
[----:B------:R-:W1:-:S00]  /*4f80*/  USETMAXREG.DEALLOC.CTAPOOL 0x18 ;  /* 0x00000018000079c8 */ /* 0x000e4000080e0500 */
[----:B-1----:R-:W-:Y:S01]  /*4f90*/  LOP3.LUT R2, R0, 0x3, RZ, 0xc0, !PT ;  /* 0x0000000300027812 */ /* 0x002fe200078ec0ff */
[----:B------:R-:W-:-:S05]  /*4fa0*/  IMAD.MOV.U32 R0, RZ, RZ, RZ ;  /* 0x000000ffff007224 */ /* 0x000fca00078e00ff */
[----:B------:R-:W1:Y:S02]  /*4fb0*/  SHFL.IDX PT, R2, R2, RZ, 0x1f ;  /* 0x00001fff02027589 */ /* 0x000e6400000e0000 */
[----:B-1----:R-:W-:-:S13]  /*4fc0*/  ISETP.NE.AND P0, PT, R2, RZ, PT ;  /* 0x000000ff0200720c */ /* 0x002fda0003f05270 */
[----:B------:R-:W-:Y:S05]  /*4fd0*/  @!P0 BRA `(.L_x_33) ;  /* 0x0000000800b08947 */ /* 0x000fea0003800000 */
[----:B------:R-:W-:-:S13]  /*4fe0*/  ISETP.NE.AND P0, PT, R2, 0x1, PT ;  /* 0x000000010200780c */ /* 0x000fda0003f05270 */
[----:B------:R-:W-:Y:S05]  /*4ff0*/  @P0 BRA `(.L_x_7) ;  /* 0x0000002400f80947 */ /* 0x000fea0003800000 */
[----:B------:R-:W1:Y:S02]  /*5000*/  S2UR UR11, SR_CTAID.Z ;  /* 0x00000000000b79c3 */ /* 0x000e640000002700 */
[----:B-1----:R-:W-:-:S13]  /*5010*/  ISETP.LE.AND P0, PT, RZ, UR11, PT ;  /* 0x0000000bff007c0c */ /* 0x002fda000bf03270 */
[----:B------:R-:W-:Y:S05]  /*5020*/  @!P0 BRA `(.L_x_7) ;  /* 0x0000002400ec8947 */ /* 0x000fea0003800000 */
[----:B------:R-:W1:Y:S01]  /*5030*/  S2UR UR7, SR_CTAID.Y ;  /* 0x00000000000779c3 */ /* 0x000e620000002600 */
[----:B------:R-:W-:Y:S01]  /*5040*/  ULDC.64 UR8, c[0x0][0x2d8] ;  /* 0x0000b60000087ab9 */ /* 0x000fe20000000a00 */
[----:B------:R-:W-:-:S06]  /*5050*/  ELECT P0, URZ, PT ;  /* 0x00000000003f782f */ /* 0x000fcc0003800000 */
[----:B------:R-:W2:Y:S01]  /*5060*/  LDC R2, c[0x0][0x280] ;  /* 0x0000a000ff027b82 */ /* 0x000ea20000000800 */
[----:B-1----:R-:W-:-:S04]  /*5070*/  USHF.R.S32.HI UR4, URZ, 0x1f, UR7 ;  /* 0x0000001f3f047899 */ /* 0x002fc80008011407 */
[----:B------:R-:W-:Y:S02]  /*5080*/  UIMAD UR6, UR4, UR8, URZ ;  /* 0x00000008040672a4 */ /* 0x000fe4000f8e023f */
[----:B------:R-:W-:Y:S01]  /*5090*/  UIMAD.WIDE.U32 UR4, UR7, UR8, URZ ;  /* 0x00000008070472a5 */ /* 0x000fe2000f8e003f */
[----:B--2---:R-:W-:Y:S01]  /*50a0*/  ISETP.GE.AND P1, PT, R2, 0x1, PT ;  /* 0x000000010200780c */ /* 0x004fe20003f26270 */
[----:B------:R-:W-:Y:S02]  /*50b0*/  UIMAD UR7, UR7, UR9, UR6 ;  /* 0x00000009070772a4 */ /* 0x000fe4000f8e0206 */
[----:B------:R-:W-:Y:S01]  /*50c0*/  USHF.R.S32.HI UR6, URZ, 0x1f, UR11 ;  /* 0x0000001f3f067899 */ /* 0x000fe2000801140b */
[----:B------:R-:W-:Y:S01]  /*50d0*/  ULDC.64 UR8, c[0x0][0x2e0] ;  /* 0x0000b80000087ab9 */ /* 0x000fe20000000a00 */
[----:B------:R-:W-:Y:S02]  /*50e0*/  UIADD3 UR5, UR5, UR7, URZ ;  /* 0x0000000705057290 */ /* 0x000fe4000fffe03f */
[----:B------:R-:W-:-:S04]  /*50f0*/  UIMAD UR6, UR6, UR8, URZ ;  /* 0x00000008060672a4 */ /* 0x000fc8000f8e023f */
[----:B------:R-:W-:Y:S02]  /*5100*/  UIMAD UR10, UR11, UR9, UR6 ;  /* 0x000000090b0a72a4 */ /* 0x000fe4000f8e0206 */
[----:B------:R-:W-:Y:S01]  /*5110*/  UIMAD.WIDE.U32 UR6, UR11, UR8, UR4 ;  /* 0x000000080b0672a5 */ /* 0x000fe2000f8e0004 */
[----:B------:R-:W-:Y:S11]  /*5120*/  @!P1 BRA `(.L_x_7) ;  /* 0x0000002400ac9947 */ /* 0x000ff60003800000 */
[C---:B------:R-:W-:Y:S01]  /*5130*/  VIADD R0, R2.reuse, 0x3f ;  /* 0x0000003f02007836 */ /* 0x040fe20000000000 */
[----:B------:R-:W-:Y:S01]  /*5140*/  ISETP.GE.AND P1, PT, R2, 0x41, PT ;  /* 0x000000410200780c */ /* 0x000fe20003f26270 */
[----:B------:R-:W-:Y:S01]  /*5150*/  UIADD3 UR10, UR7, UR10, URZ ;  /* 0x0000000a070a7290 */ /* 0x000fe2000fffe03f */
[----:B------:R-:W-:Y:S02]  /*5160*/  UMOV UR5, URZ ;  /* 0x0000003f00057c82 */ /* 0x000fe40008000000 */
[----:B------:R-:W-:-:S04]  /*5170*/  SHF.R.S32.HI R3, RZ, 0x1f, R0 ;  /* 0x0000001fff037819 */ /* 0x000fc80000011400 */
[----:B------:R-:W-:-:S04]  /*5180*/  LEA.HI R3, R3, R0, RZ, 0x6 ;  /* 0x0000000003037211 */ /* 0x000fc800078f30ff */
[----:B------:R-:W-:-:S04]  /*5190*/  SHF.R.S32.HI R0, RZ, 0x6, R3 ;  /* 0x00000006ff007819 */ /* 0x000fc80000011403 */
[----:B------:R-:W-:-:S04]  /*51a0*/  VIMNMX R0, R0, 0x1, !PT ;  /* 0x0000000100007848 */ /* 0x000fc80007fe0100 */
[----:B------:R-:W-:Y:S01]  /*51b0*/  LOP3.LUT R3, R0, 0x1, RZ, 0xc0, !PT ;  /* 0x0000000100037812 */ /* 0x000fe200078ec0ff */
[----:B------:R-:W-:Y:S06]  /*51c0*/  @!P1 BRA `(.L_x_34) ;  /* 0x0000000400789947 */ /* 0x000fec0003800000 */
[----:B------:R-:W-:Y:S01]  /*51d0*/  ULDC.64 UR16, c[0x0][0x2c0] ;  /* 0x0000b00000107ab9 */ /* 0x000fe20000000a00 */
[----:B------:R-:W-:Y:S01]  /*51e0*/  IMAD.IADD R0, R0, 0x1, -R3 ;  /* 0x0000000100007824 */ /* 0x000fe200078e0a03 */
[----:B------:R-:W-:Y:S01]  /*51f0*/  ULEA UR16, UP0, UR6, UR16, 0x2 ;  /* 0x0000001006107291 */ /* 0x000fe2000f80103f */
[----:B------:R-:W-:Y:S01]  /*5200*/  UMOV UR4, URZ ;  /* 0x0000003f00047c82 */ /* 0x000fe20008000000 */
[----:B------:R-:W-:Y:S02]  /*5210*/  UMOV UR5, URZ ;  /* 0x0000003f00057c82 */ /* 0x000fe40008000000 */
[----:B------:R-:W-:Y:S02]  /*5220*/  ULEA.HI.X UR17, UR6, UR17, UR10, 0x2, UP0 ;  /* 0x0000001106117291 */ /* 0x000fe400080f140a */
[----:B------:R-:W-:Y:S02]  /*5230*/  UIADD3 UR12, UP0, UR16, 0x4000, URZ ;  /* 0x00004000100c7890 */ /* 0x000fe4000ff1e03f */
[----:B------:R-:W-:-:S02]  /*5240*/  UIADD3 UR14, UP1, UR16, 0x8000, URZ ;  /* 0x00008000100e7890 */ /* 0x000fc4000ff3e03f */
[----:B------:R-:W-:Y:S02]  /*5250*/  UIADD3 UR16, UP2, UR16, 0xc000, URZ ;  /* 0x0000c00010107890 */ /* 0x000fe4000ff5e03f */
[----:B------:R-:W-:Y:S02]  /*5260*/  UIADD3.X UR13, URZ, UR17, URZ, UP0, !UPT ;  /* 0x000000113f0d7290 */ /* 0x000fe400087fe43f */
[----:B------:R-:W-:Y:S02]  /*5270*/  UIADD3.X UR15, URZ, UR17, URZ, UP1, !UPT ;  /* 0x000000113f0f7290 */ /* 0x000fe40008ffe43f */
[----:B------:R-:W-:Y:S01]  /*5280*/  UIADD3.X UR17, URZ, UR17, URZ, UP2, !UPT ;  /* 0x000000113f117290 */ /* 0x000fe200097fe43f */
[----:B------:R-:W-:-:S11]  /*5290*/  ULDC.64 UR20, c[0x0][0x2c0] ;  /* 0x0000b00000147ab9 */ /* 0x000fd60000000a00 */
.L_x_47:
[----:B------:R-:W-:Y:S01]  /*52a0*/  USHF.L.U32 UR8, UR4, 0xe, URZ ;  /* 0x0000000e04087899 */ /* 0x000fe2000800063f */
[----:B------:R-:W-:Y:S03]  /*52b0*/  BAR.SYNC.DEFER_BLOCKING 0xd, 0xa0 ;  /* 0x0342800000007b1d */ /* 0x000fe60000010000 */
[----:B------:R-:W-:Y:S02]  /*52c0*/  UIMAD.WIDE UR24, UR8, 0x4, UR12 ;  /* 0x00000004081878a5 */ /* 0x000fe4000f8e020c */
[----:B------:R-:W-:Y:S01]  /*52d0*/  UIMAD.WIDE UR22, UR8, 0x4, UR14 ;  /* 0x00000004081678a5 */ /* 0x000fe2000f8e020e */
[----:B------:R-:W-:Y:S01]  /*52e0*/  BSSY B0, `(.L_x_35) ;  /* 0x0000011000007945 */ /* 0x000fe20003800000 */
[----:B------:R-:W-:-:S03]  /*52f0*/  UIMAD.WIDE UR8, UR8, 0x4, UR16 ;  /* 0x00000004080878a5 */ /* 0x000fc6000f8e0210 */
[----:B------:R-:W-:Y:S09]  /*5300*/  @!P0 BRA `(.L_x_36) ;  /* 0x0000000000388947 */ /* 0x000ff20003800000 */
[----:B------:R-:W1:Y:S01]  /*5310*/  S2UR UR19, SR_CgaCtaId ;  /* 0x00000000001379c3 */ /* 0x000e620000008800 */
[----:B------:R-:W-:Y:S01]  /*5320*/  USHF.L.U32 UR11, UR5, 0xd, URZ ;  /* 0x0000000d050b7899 */ /* 0x000fe2000800063f */
[----:B------:R-:W-:Y:S01]  /*5330*/  UMOV UR18, 0x400 ;  /* 0x0000040000127882 */ /* 0x000fe20000000000 */
[----:B------:R-:W-:Y:S02]  /*5340*/  UMOV UR27, 0x14f00000 ;  /* 0x14f00000001b7882 */ /* 0x000fe40000000000 */
[----:B------:R-:W-:-:S04]  /*5350*/  UIADD3 UR26, UP0, UR11, UR6, URZ ;  /* 0x000000060b1a7290 */ /* 0x000fc8000ff1e03f */
[----:B------:R-:W-:Y:S02]  /*5360*/  ULEA.HI.X.SX32 UR11, UR11, UR10, 0x1, UP0 ;  /* 0x0000000a0b0b7291 */ /* 0x000fe400080f0e3f */
[----:B------:R-:W-:-:S04]  /*5370*/  ULEA UR28, UP0, UR26, UR20, 0x2 ;  /* 0x000000141a1c7291 */ /* 0x000fc8000f80103f */
[----:B------:R-:W-:-:S03]  /*5380*/  ULEA.HI.X UR29, UR26, UR21, UR11, 0x2, UP0 ;  /* 0x000000151a1d7291 */ /* 0x000fc600080f140b */
[----:B------:R-:W-:Y:S01]  /*5390*/  UMOV UR11, 0x400 ;  /* 0x00000400000b7882 */ /* 0x000fe20000000000 */
[----:B------:R-:W-:Y:S01]  /*53a0*/  UMOV UR26, 0x0 ;  /* 0x00000000001a7882 */ /* 0x000fe20000000000 */
[----:B-1----:R-:W-:-:S04]  /*53b0*/  ULEA UR18, UR19, UR18, 0x18 ;  /* 0x0000001213127291 */ /* 0x002fc8000f8ec03f */
[----:B------:R-:W-:-:S09]  /*53c0*/  UIADD3 UR18, UR18, 0x10000, URZ ;  /* 0x0001000012127890 */ /* 0x000fd2000fffe03f */
[----:B------:R1:W-:Y:S02]  /*53d0*/  UBLKRED.G.S.ADD.F32.RN [UR28], [UR18], UR11, desc[UR26] ;  /* 0x00001a1c120073bb */ /* 0x0003e400080a140b */
[----:B-1----:R0:W-:Y:S02]  /*53e0*/  UTMACMDFLUSH ;  /* 0x00000000000079b7 */ /* 0x0021e40000000000 */
.L_x_36:
[----:B------:R-:W-:Y:S05]  /*53f0*/  BSYNC B0 ;  /* 0x0000000000007941 */ /* 0x000fea0003800000 */
.L_x_35:
[----:B------:R-:W-:Y:S06]  /*5400*/  BAR.SYNC.DEFER_BLOCKING 0xe, 0xa0 ;  /* 0x0382800000007b1d */ /* 0x000fec0000010000 */
[----:B------:R-:W-:Y:S04]  /*5410*/  BSSY B0, `(.L_x_37) ;  /* 0x000000c000007945 */ /* 0x000fe80003800000 */
[----:B------:R-:W-:Y:S05]  /*5420*/  @!P0 BRA `(.L_x_38) ;  /* 0x0000000000288947 */ /* 0x000fea0003800000 */
[----:B------:R-:W1:Y:S01]  /*5430*/  S2UR UR18, SR_CgaCtaId ;  /* 0x00000000001279c3 */ /* 0x000e620000008800 */
[----:B------:R-:W-:Y:S01]  /*5440*/  UMOV UR11, 0x400 ;  /* 0x00000400000b7882 */ /* 0x000fe20000000000 */
[----:B------:R-:W-:Y:S01]  /*5450*/  UMOV UR26, 0x0 ;  /* 0x00000000001a7882 */ /* 0x000fe20000000000 */
[----:B------:R-:W-:Y:S01]  /*5460*/  UMOV UR27, 0x14f00000 ;  /* 0x14f00000001b7882 */ /* 0x000fe20000000000 */
[----:B-1----:R-:W-:-:S03]  /*5470*/  ULEA UR11, UR18, UR11, 0x18 ;  /* 0x0000000b120b7291 */ /* 0x002fc6000f8ec03f */
[----:B------:R-:W-:Y:S01]  /*5480*/  UMOV UR18, 0x400 ;  /* 0x0000040000127882 */ /* 0x000fe20000000000 */
[----:B------:R-:W-:-:S09]  /*5490*/  UIADD3 UR11, UR11, 0x14000, URZ ;  /* 0x000140000b0b7890 */ /* 0x000fd2000fffe03f */
[----:B------:R1:W-:Y:S01]  /*54a0*/  UBLKRED.G.S.ADD.F32.RN [UR24], [UR11], UR18, desc[UR26] ;  /* 0x00001a180b0073bb */ /* 0x0003e200080a1412 */
[----:B------:R0:W-:Y:S01]  /*54b0*/  UTMACMDFLUSH ;  /* 0x00000000000079b7 */ /* 0x0001e20000000000 */
[----:B-1----:R-:W-:-:S04]  /*54c0*/  DEPBAR.LE SB0, 0x1 ;  /* 0x000080400000791a */ /* 0x002fc80000000000 */
.L_x_38:
[----:B------:R-:W-:Y:S05]  /*54d0*/  BSYNC B0 ;  /* 0x0000000000007941 */ /* 0x000fea0003800000 */
.L_x_37:
[----:B------:R-:W-:Y:S06]  /*54e0*/  BAR.ARV 0xa, 0xa0 ;  /* 0x0282800000007b1d */ /* 0x000fec0000002000 */
[----:B------:R-:W-:Y:S04]  /*54f0*/  BSSY B0, `(.L_x_39) ;  /* 0x0000003000007945 */ /* 0x000fe80003800000 */
[----:B------:R-:W-:Y:S05]  /*5500*/  @!P0 BRA `(.L_x_40) ;  /* 0x0000000000048947 */ /* 0x000fea0003800000 */
[----:B------:R-:W-:-:S04]  /*5510*/  DEPBAR.LE SB0, 0x0 ;  /* 0x000080000000791a */ /* 0x000fc80000000000 */
.L_x_40:
[----:B------:R-:W-:Y:S05]  /*5520*/  BSYNC B0 ;  /* 0x0000000000007941 */ /* 0x000fea0003800000 */
.L_x_39:
[----:B------:R-:W-:Y:S06]  /*5530*/  BAR.ARV 0xb, 0xa0 ;  /* 0x02c2800000007b1d */ /* 0x000fec0000002000 */
[----:B------:R-:W-:Y:S02]  /*5540*/  BSSY B0, `(.L_x_41) ;  /* 0x000000c000007945 */ /* 0x000fe40003800000 */
[----:B------:R-:W-:Y:S06]  /*5550*/  BAR.SYNC.DEFER_BLOCKING 0xd, 0xa0 ;  /* 0x0342800000007b1d */ /* 0x000fec0000010000 */
        /* <DEDUP_REMOVED lines=8> */
[----:B------:R1:W-:Y:S02]  /*55e0*/  UBLKRED.G.S.ADD.F32.RN [UR22], [UR11], UR18, desc[UR24] ;  /* 0x000018160b0073bb */ /* 0x0003e400080a1412 */
[----:B-1----:R0:W-:Y:S02]  /*55f0*/  UTMACMDFLUSH ;  /* 0x00000000000079b7 */ /* 0x0021e40000000000 */
.L_x_42:
[----:B------:R-:W-:Y:S05]  /*5600*/  BSYNC B0 ;  /* 0x0000000000007941 */ /* 0x000fea0003800000 */
.L_x_41:
        /* <DEDUP_REMOVED lines=13> */
.L_x_44:
[----:B------:R-:W-:Y:S05]  /*56e0*/  BSYNC B0 ;  /* 0x0000000000007941 */ /* 0x000fea0003800000 */
.L_x_43:
[----:B------:R-:W-:Y:S01]  /*56f0*/  VIADD R0, R0, 0xfffffffe ;  /* 0xfffffffe00007836 */ /* 0x000fe20000000000 */
[----:B------:R-:W-:Y:S06]  /*5700*/  BAR.ARV 0xa, 0xa0 ;  /* 0x0282800000007b1d */ /* 0x000fec0000002000 */
[----:B------:R-:W-:Y:S01]  /*5710*/  BSSY B0, `(.L_x_45) ;  /* 0x0000004000007945 */ /* 0x000fe20003800000 */
[----:B------:R-:W-:-:S03]  /*5720*/  ISETP.NE.AND P1, PT, R0, RZ, PT ;  /* 0x000000ff0000720c */ /* 0x000fc60003f25270 */
[----:B------:R-:W-:Y:S10]  /*5730*/  @!P0 BRA `(.L_x_46) ;  /* 0x0000000000048947 */ /* 0x000ff40003800000 */
[----:B------:R-:W-:-:S04]  /*5740*/  DEPBAR.LE SB0, 0x0 ;  /* 0x000080000000791a */ /* 0x000fc80000000000 */
.L_x_46:
[----:B------:R-:W-:Y:S05]  /*5750*/  BSYNC B0 ;  /* 0x0000000000007941 */ /* 0x000fea0003800000 */
.L_x_45:
[----:B------:R-:W-:Y:S06]  /*5760*/  BAR.ARV 0xb, 0xa0 ;  /* 0x02c2800000007b1d */ /* 0x000fec0000002000 */
[----:B------:R-:W-:Y:S02]  /*5770*/  UIADD3 UR5, UR5, 0x2, URZ ;  /* 0x0000000205057890 */ /* 0x000fe4000fffe03f */
[----:B------:R-:W-:Y:S01]  /*5780*/  UIADD3 UR4, UR4, 0x1, URZ ;  /* 0x0000000104047890 */ /* 0x000fe2000fffe03f */
[----:B------:R-:W-:Y:S11]  /*5790*/  @P1 BRA `(.L_x_47) ;  /* 0xfffffff800c01947 */ /* 0x000ff6000383ffff */
[----:B------:R-:W-:-:S12]  /*57a0*/  USHF.L.U32 UR5, UR5, 0xd, URZ ;  /* 0x0000000d05057899 */ /* 0x000fd8000800063f */
.L_x_34:
[----:B------:R-:W-:-:S13]  /*57b0*/  ISETP.NE.AND P1, PT, R3, RZ, PT ;  /* 0x000000ff0300720c */ /* 0x000fda0003f25270 */
[----:B------:R-:W-:Y:S05]  /*57c0*/  @!P1 BRA `(.L_x_7) ;  /* 0x0000002000049947 */ /* 0x000fea0003800000 */
[----:B------:R-:W-:Y:S06]  /*57d0*/  BAR.SYNC.DEFER_BLOCKING 0xd, 0xa0 ;  /* 0x0342800000007b1d */ /* 0x000fec0000010000 */
[----:B------:R-:W-:Y:S04]  /*57e0*/  BSSY B0, `(.L_x_48) ;  /* 0x0000010000007945 */ /* 0x000fe80003800000 */
[----:B------:R-:W-:Y:S05]  /*57f0*/  @!P0 BRA `(.L_x_49) ;  /* 0x0000000000388947 */ /* 0x000fea0003800000 */
[----:B------:R-:W1:Y:S01]  /*5800*/  S2UR UR11, SR_CgaCtaId ;  /* 0x00000000000b79c3 */ /* 0x000e620000008800 */
[----:B------:R-:W-:Y:S01]  /*5810*/  UIADD3 UR12, UP0, UR5, UR6, URZ ;  /* 0x00000006050c7290 */ /* 0x000fe2000ff1e03f */
[----:B------:R-:W-:Y:S01]  /*5820*/  UMOV UR4, 0x400 ;  /* 0x0000040000047882 */ /* 0x000fe20000000000 */
[----:B------:R-:W-:Y:S02]  /*5830*/  ULDC.64 UR8, c[0x0][0x2c0] ;  /* 0x0000b00000087ab9 */ /* 0x000fe40000000a00 */
[----:B------:R-:W-:Y:S02]  /*5840*/  ULEA.HI.X.SX32 UR13, UR5, UR10, 0x1, UP0 ;  /* 0x0000000a050d7291 */ /* 0x000fe400080f0e3f */
[----:B------:R-:W-:-:S04]  /*5850*/  ULEA UR8, UP0, UR12, UR8, 0x2 ;  /* 0x000000080c087291 */ /* 0x000fc8000f80103f */
[----:B------:R-:W-:-:S03]  /*5860*/  ULEA.HI.X UR9, UR12, UR9, UR13, 0x2, UP0 ;  /* 0x000000090c097291 */ /* 0x000fc600080f140d */
[----:B------:R-:W-:Y:S01]  /*5870*/  UMOV UR12, 0x0 ;  /* 0x00000000000c7882 */ /* 0x000fe20000000000 */
[----:B------:R-:W-:Y:S01]  /*5880*/  UMOV UR13, 0x14f00000 ;  /* 0x14f00000000d7882 */ /* 0x000fe20000000000 */
[----:B-1----:R-:W-:-:S03]  /*5890*/  ULEA UR4, UR11, UR4, 0x18 ;  /* 0x000000040b047291 */ /* 0x002fc6000f8ec03f */
[----:B------:R-:W-:Y:S01]  /*58a0*/  UMOV UR11, 0x400 ;  /* 0x00000400000b7882 */ /* 0x000fe20000000000 */
[----:B------:R-:W-:-:S09]  /*58b0*/  UIADD3 UR4, UR4, 0x10000, URZ ;  /* 0x0001000004047890 */ /* 0x000fd2000fffe03f */
[----:B------:R1:W-:Y:S02]  /*58c0*/  UBLKRED.G.S.ADD.F32.RN [UR8], [UR4], UR11, desc[UR12] ;  /* 0x00000c08040073bb */ /* 0x0003e400080a140b */
[----:B-1----:R0:W-:Y:S02]  /*58d0*/  UTMACMDFLUSH ;  /* 0x00000000000079b7 */ /* 0x0021e40000000000 */
.L_x_49:
[----:B------:R-:W-:Y:S05]  /*58e0*/  BSYNC B0 ;  /* 0x0000000000007941 */ /* 0x000fea0003800000 */
.L_x_48:
[----:B------:R-:W-:Y:S06]  /*58f0*/  BAR.SYNC.DEFER_BLOCKING 0xe, 0xa0 ;  /* 0x0382800000007b1d */ /* 0x000fec0000010000 */
[----:B------:R-:W-:Y:S04]  /*5900*/  BSSY B0, `(.L_x_50) ;  /* 0x0000012000007945 */ /* 0x000fe80003800000 */
[----:B------:R-:W-:Y:S05]  /*5910*/  @!P0 BRA `(.L_x_51) ;  /* 0x0000000000408947 */ /* 0x000fea0003800000 */
[----:B------:R-:W1:Y:S01]  /*5920*/  S2UR UR12, SR_CgaCtaId ;  /* 0x00000000000c79c3 */ /* 0x000e620000008800 */
[----:B------:R-:W-:Y:S01]  /*5930*/  UIADD3 UR4, UR5, 0x1000, URZ ;  /* 0x0000100005047890 */ /* 0x000fe2000fffe03f */
[----:B------:R-:W-:Y:S01]  /*5940*/  UMOV UR11, 0x400 ;  /* 0x00000400000b7882 */ /* 0x000fe20000000000 */
[----:B------:R-:W-:Y:S02]  /*5950*/  ULDC.64 UR8, c[0x0][0x2c0] ;  /* 0x0000b00000087ab9 */ /* 0x000fe40000000a00 */
[----:B------:R-:W-:-:S04]  /*5960*/  UIADD3 UR13, UP0, UR4, UR6, URZ ;  /* 0x00000006040d7290 */ /* 0x000fc8000ff1e03f */
        /* <DEDUP_REMOVED lines=11> */
.L_x_51:
[----:B------:R-:W-:Y:S05]  /*5a20*/  BSYNC B0 ;  /* 0x0000000000007941 */ /* 0x000fea0003800000 */
.L_x_50:
[----:B------:R-:W-:Y:S06]  /*5a30*/  BAR.ARV 0xa, 0xa0 ;  /* 0x0282800000007b1d */ /* 0x000fec0000002000 */
[----:B------:R-:W-:Y:S04]  /*5a40*/  BSSY B0, `(.L_x_52) ;  /* 0x0000003000007945 */ /* 0x000fe80003800000 */
[----:B------:R-:W-:Y:S05]  /*5a50*/  @!P0 BRA `(.L_x_53) ;  /* 0x0000000000048947 */ /* 0x000fea0003800000 */
[----:B------:R-:W-:-:S04]  /*5a60*/  DEPBAR.LE SB0, 0x0 ;  /* 0x000080000000791a */ /* 0x000fc80000000000 */
.L_x_53:
[----:B------:R-:W-:Y:S05]  /*5a70*/  BSYNC B0 ;  /* 0x0000000000007941 */ /* 0x000fea0003800000 */
.L_x_52:
[----:B------:R-:W-:Y:S06]  /*5a80*/  BAR.ARV 0xb, 0xa0 ;  /* 0x02c2800000007b1d */ /* 0x000fec0000002000 */
[----:B------:R-:W-:Y:S05]  /*5a90*/  BRA `(.L_x_7) ;  /* 0x0000001c00507947 */ /* 0x000fea0003800000 */
.L_x_33:
[----:B------:R-:W1:Y:S01]  /*5aa0*/  S2UR UR21, SR_CTAID.Z ;  /* 0x00000000001579c3 */ /* 0x000e620000002700 */
[----:B------:R-:W-:Y:S01]  /*5ab0*/  IMAD.MOV.U32 R9, RZ, RZ, 0x1 ;  /* 0x00000001ff097424 */ /* 0x000fe200078e00ff */
[----:B-1----:R-:W-:-:S13]  /*5ac0*/  ISETP.LE.AND P0, PT, RZ, UR21, PT ;  /* 0x00000015ff007c0c */ /* 0x002fda000bf03270 */
[----:B------:R-:W-:Y:S05]  /*5ad0*/  @!P0 BRA `(.L_x_54) ;  /* 0x0000001800b08947 */ /* 0x000fea0003800000 */
[----:B------:R-:W1:Y:S01]  /*5ae0*/  S2R R15, SR_CTAID.Y ;  /* 0x00000000000f7919 */ /* 0x000e620000002600 */
[----:B------:R-:W2:Y:S01]  /*5af0*/  LDC.64 R2, c[0x0][0x718] ;  /* 0x0001c600ff027b82 */ /* 0x000ea20000000a00 */
[----:B------:R-:W-:Y:S01]  /*5b00*/  ULDC UR4, c[0x0][0x2e8] ;  /* 0x0000ba0000047ab9 */ /* 0x000fe20000000800 */
[----:B------:R-:W-:Y:S01]  /*5b10*/  BSSY B0, `(.L_x_54) ;  /* 0x00001a8000007945 */ /* 0x000fe20003800000 */
[----:B------:R-:W3:Y:S01]  /*5b20*/  S2R R13, SR_CTAID.Z ;  /* 0x00000000000d7919 */ /* 0x000ee20000002700 */
[----:B------:R-:W-:-:S04]  /*5b30*/  UISETP.NE.AND UP0, UPT, UR4, 0x1, UPT ;  /* 0x000000010400788c */ /* 0x000fc8000bf05270 */
[----:B------:R-:W4:Y:S07]  /*5b40*/  S2UR UR20, SR_CTAID.Y ;  /* 0x00000000001479c3 */ /* 0x000f2e0000002600 */
[----:B------:R-:W-:Y:S01]  /*5b50*/  @UP0 ULDC UR6, c[0x0][0x2ec] ;  /* 0x0000bb0000060ab9 */ /* 0x000fe20000000800 */
[----:B------:R-:W5:Y:S01]  /*5b60*/  LDC.64 R10, c[0x0][0x720] ;  /* 0x0001c800ff0a7b82 */ /* 0x000f620000000a00 */
[----:B------:R-:W-:-:S07]  /*5b70*/  @UP0 ULDC UR8, c[0x0][0x2f0] ;  /* 0x0000bc0000080ab9 */ /* 0x000fce0000000800 */
[----:B------:R-:W5:Y:S01]  /*5b80*/  LDC.64 R4, c[0x0][0x700] ;  /* 0x0001c000ff047b82 */ /* 0x000f620000000a00 */
[----:B-1----:R-:W-:Y:S01]  /*5b90*/  SHF.R.S32.HI R15, RZ, 0x1f, R15 ;  /* 0x0000001fff0f7819 */ /* 0x002fe2000001140f */
[----:B----4-:R-:W-:Y:S02]  /*5ba0*/  UIMAD.WIDE.U32 UR6, UR20, UR6, URZ ;  /* 0x00000006140672a5 */ /* 0x010fe4000f8e003f */
[----:B------:R-:W-:Y:S01]  /*5bb0*/  UMOV UR12, UR20 ;  /* 0x00000014000c7c82 */ /* 0x000fe20008000000 */
[----:B---3--:R-:W-:Y:S01]  /*5bc0*/  SHF.R.S32.HI R13, RZ, 0x1f, R13 ;  /* 0x0000001fff0d7819 */ /* 0x008fe2000001140d */
[----:B--2---:R-:W-:Y:S01]  /*5bd0*/  IMAD R0, R15, R2, RZ ;  /* 0x000000020f007224 */ /* 0x004fe200078e02ff */
[----:B------:R-:W-:-:S03]  /*5be0*/  @UP0 USHF.R.U32.HI UR12, URZ, UR8, UR7 ;  /* 0x000000083f0c0299 */ /* 0x000fc60008011607 */
[----:B------:R-:W-:Y:S02]  /*5bf0*/  IMAD R7, R3, UR20, R0 ;  /* 0x0000001403077c24 */ /* 0x000fe4000f8e0200 */
[----:B------:R-:W-:-:S04]  /*5c00*/  IMAD.WIDE.U32 R2, R2, UR20, RZ ;  /* 0x0000001402027c25 */ /* 0x000fc8000f8e00ff */
[----:B------:R-:W-:Y:S02]  /*5c10*/  IMAD.IADD R3, R3, 0x1, R7 ;  /* 0x0000000103037824 */ /* 0x000fe400078e0207 */
[----:B------:R-:W1:Y:S01]  /*5c20*/  LDC.64 R6, c[0x0][0x730] ;  /* 0x0001cc00ff067b82 */ /* 0x000e620000000a00 */
[----:B-----5:R-:W-:Y:S02]  /*5c30*/  IMAD R0, R13, R10, RZ ;  /* 0x0000000a0d007224 */ /* 0x020fe400078e02ff */
[----:B------:R-:W-:-:S04]  /*5c40*/  IMAD.WIDE.U32 R2, R10, UR21, R2 ;  /* 0x000000150a027c25 */ /* 0x000fc8000f8e0002 */
[----:B------:R-:W-:Y:S01]  /*5c50*/  IMAD R11, R11, UR21, R0 ;  /* 0x000000150b0b7c24 */ /* 0x000fe2000f8e0200 */
[----:B------:R-:W-:-:S03]  /*5c60*/  LEA R4, P0, R2, R4, 0x2 ;  /* 0x0000000402047211 */ /* 0x000fc600078010ff */
[----:B------:R-:W-:Y:S01]  /*5c70*/  IMAD.IADD R0, R3, 0x1, R11 ;  /* 0x0000000103007824 */ /* 0x000fe200078e020b */
[----:B------:R-:W-:-:S04]  /*5c80*/  R2UR UR4, R4 ;  /* 0x00000000040472ca */ /* 0x000fc800000e0000 */
[----:B------:R-:W-:Y:S02]  /*5c90*/  LEA.HI.X R0, R2, R5, R0, 0x2, P0 ;  /* 0x0000000502007211 */ /* 0x000fe400000f1400 */
[----:B------:R-:W-:Y:S02]  /*5ca0*/  ELECT P0, URZ, PT ;  /* 0x00000000003f782f */ /* 0x000fe40003800000 */
[----:B------:R-:W-:Y:S01]  /*5cb0*/  R2UR UR5, R0 ;  /* 0x00000000000572ca */ /* 0x000fe200000e0000 */
[----:B-1----:R-:W-:-:S04]  /*5cc0*/  IMAD R2, R15, R6, RZ ;  /* 0x000000060f027224 */ /* 0x002fc800078e02ff */
[----:B------:R-:W-:Y:S02]  /*5cd0*/  IMAD R5, R7, UR20, R2 ;  /* 0x0000001407057c24 */ /* 0x000fe4000f8e0202 */
[----:B------:R-:W1:Y:S01]  /*5ce0*/  LDC.64 R2, c[0x0][0x738] ;  /* 0x0001ce00ff027b82 */ /* 0x000e620000000a00 */
[----:B------:R-:W-:-:S04]  /*5cf0*/  IMAD.WIDE.U32 R6, R6, UR20, RZ ;  /* 0x0000001406067c25 */ /* 0x000fc8000f8e00ff */
[----:B------:R-:W-:Y:S02]  /*5d00*/  IMAD.IADD R7, R7, 0x1, R5 ;  /* 0x0000000107077824 */ /* 0x000fe400078e0205 */
[----:B-1----:R-:W-:Y:S02]  /*5d10*/  IMAD R0, R13, R2, RZ ;  /* 0x000000020d007224 */ /* 0x002fe400078e02ff */
[----:B------:R-:W-:-:S04]  /*5d20*/  IMAD.WIDE.U32 R6, R2, UR21, R6 ;  /* 0x0000001502067c25 */ /* 0x000fc8000f8e0006 */
[----:B------:R-:W-:Y:S02]  /*5d30*/  IMAD R3, R3, UR21, R0 ;  /* 0x0000001503037c24 */ /* 0x000fe4000f8e0200 */
[----:B------:R-:W-:Y:S01]  /*5d40*/  IMAD.MOV.U32 R0, RZ, RZ, RZ ;  /* 0x000000ffff007224 */ /* 0x000fe200078e00ff */
[----:B------:R-:W-:Y:S06]  /*5d50*/  @!P0 BRA `(.L_x_55) ;  /* 0x00000018000c8947 */ /* 0x000fec0003800000 */
[----:B------:R-:W1:Y:S01]  /*5d60*/  S2R R0, SR_CgaCtaId ;  /* 0x0000000000007919 */ /* 0x000e620000008800 */
[----:B------:R-:W-:Y:S01]  /*5d70*/  MOV R11, 0x400 ;  /* 0x00000400000b7802 */ /* 0x000fe20000000f00 */
[----:B------:R-:W2:Y:S01]  /*5d80*/  S2R R8, SR_TID.X ;  /* 0x0000000000087919 */ /* 0x000ea20000002100 */
[----:B------:R-:W3:Y:S02]  /*5d90*/  S2R R2, SR_CTAID.X ;  /* 0x0000000000027919 */ /* 0x000ee40000002500 */
[----:B-1----:R-:W-:Y:S01]  /*5da0*/  LEA R11, R0, R11, 0x18 ;  /* 0x0000000b000b7211 */ /* 0x002fe200078ec0ff */
[----:B------:R-:W-:Y:S01]  /*5db0*/  IMAD.MOV.U32 R0, RZ, RZ, 0x1 ;  /* 0x00000001ff007424 */ /* 0x000fe200078e00ff */
[----:B--2---:R-:W-:-:S04]  /*5dc0*/  LOP3.LUT R8, R8, 0x7f, RZ, 0xc0, !PT ;  /* 0x0000007f08087812 */ /* 0x004fc800078ec0ff */
[----:B------:R-:W-:Y:S02]  /*5dd0*/  SHF.L.U32 R0, R0, 0x1f, RZ ;  /* 0x0000001f00007819 */ /* 0x000fe400000006ff */
[----:B------:R-:W-:Y:S02]  /*5de0*/  ISETP.NE.AND P0, PT, R8, RZ, PT ;  /* 0x000000ff0800720c */ /* 0x000fe40003f05270 */
[----:B------:R-:W1:Y:S02]  /*5df0*/  SYNCS.PHASECHK.TRANS64.TRYWAIT P1, [R11+URZ+0x30820], R0 ;  /* 0x030820000b0075a7 */ /* 0x000e64000802017f */
[----:B-1-3--:R-:W-:Y:S09]  /*5e00*/  @!P1 BRA `(.L_x_56) ;  /* 0x0000001800d49947 */ /* 0x00aff20003800000 */
.L_x_84:
[----:B------:R-:W-:Y:S02]  /*5e10*/  IMAD.IADD R10, R7, 0x1, R3 ;  /* 0x00000001070a7824 */ /* 0x000fe400078e0203 */
[----:B------:R-:W-:Y:S02]  /*5e20*/  IMAD.SHL.U32 R2, R2, 0x80, RZ ;  /* 0x0000008002027824 */ /* 0x000fe400078e00ff */
[----:B------:R-:W-:Y:S01]  /*5e30*/  IMAD.MOV.U32 R9, RZ, RZ, 0x1 ;  /* 0x00000001ff097424 */ /* 0x000fe200078e00ff */
[----:B------:R-:W-:Y:S06]  /*5e40*/  @P0 BRA `(.L_x_57) ;  /* 0x0000000000180947 */ /* 0x000fec0003800000 */
[----:B------:R-:W2:Y:S01]  /*5e50*/  S2R R4, SR_TID.X ;  /* 0x0000000000047919 */ /* 0x000ea20000002100 */
[----:B-1----:R-:W-:-:S04]  /*5e60*/  IMAD.MOV.U32 R0, RZ, RZ, 0x4100 ;  /* 0x00004100ff007424 */ /* 0x002fc800078e00ff */
[----:B------:R3:W-:Y:S01]  /*5e70*/  SYNCS.ARRIVE.TRANS64 RZ, [R11+URZ+0x30810], R0 ;  /* 0x030810000bff79a7 */ /* 0x0007e2000800003f */
[----:B--2---:R-:W-:-:S13]  /*5e80*/  LOP3.LUT P1, RZ, R4, 0x1f, RZ, 0xc0, !PT ;  /* 0x0000001f04ff7812 */ /* 0x004fda000782c0ff */
[----:B---3--:R-:W-:Y:S05]  /*5e90*/  @!P1 BRA `(.L_x_57) ;  /* 0x0000000000049947 */ /* 0x008fea0003800000 */
[----:B------:R-:W-:Y:S01]  /*5ea0*/  BPT.TRAP 0x1 ;  /* 0x000000040000795c */ /* 0x000fe20000300000 */
.L_x_57:
[----:B------:R-:W2:Y:S01]  /*5eb0*/  LDC.64 R4, c[0x0][0x198] ;  /* 0x00006600ff047b82 */ /* 0x000ea20000000a00 */
[----:B------:R-:W-:Y:S01]  /*5ec0*/  R2UR UR11, R2 ;  /* 0x00000000020b72ca */ /* 0x000fe200000e0000 */
[----:B------:R-:W-:Y:S01]  /*5ed0*/  UMOV UR19, URZ ;  /* 0x0000003f00137c82 */ /* 0x000fe20008000000 */
[----:B------:R-:W-:Y:S01]  /*5ee0*/  R2UR UR8, R11 ;  /* 0x000000000b0872ca */ /* 0x000fe200000e0000 */
[----:B------:R-:W-:Y:S01]  /*5ef0*/  UMOV UR22, 0x0 ;  /* 0x0000000000167882 */ /* 0x000fe20000000000 */
[----:B------:R-:W-:Y:S01]  /*5f00*/  UMOV UR23, 0x14f00000 ;  /* 0x14f0000000177882 */ /* 0x000fe20000000000 */
[----:B------:R-:W-:Y:S01]  /*5f10*/  UMOV UR18, URZ ;  /* 0x0000003f00127c82 */ /* 0x000fe20008000000 */
[----:B------:R-:W-:Y:S01]  /*5f20*/  UMOV UR26, 0x40 ;  /* 0x00000040001a7882 */ /* 0x000fe20000000000 */
[----:B------:R-:W3:Y:S01]  /*5f30*/  LDC R12, c[0x0][0x280] ;  /* 0x0000a000ff0c7b82 */ /* 0x000ee20000000800 */
[----:B------:R-:W-:Y:S01]  /*5f40*/  UMOV UR28, UR20 ;  /* 0x00000014001c7c82 */ /* 0x000fe20008000000 */
[----:B------:R-:W-:Y:S01]  /*5f50*/  UMOV UR29, UR21 ;  /* 0x00000015001d7c82 */ /* 0x000fe20008000000 */
[----:B------:R-:W-:Y:S01]  /*5f60*/  UMOV UR27, UR19 ;  /* 0x00000013001b7c82 */ /* 0x000fe20008000000 */
[----:B------:R-:W-:Y:S01]  /*5f70*/  UMOV UR10, 0x10 ;  /* 0x00000010000a7882 */ /* 0x000fe20000000000 */
[----:B------:R-:W-:Y:S01]  /*5f80*/  UMOV UR30, 0x0 ;  /* 0x00000000001e7882 */ /* 0x000fe20000000000 */
[----:B------:R-:W-:Y:S01]  /*5f90*/  UMOV UR31, 0x10000000 ;  /* 0x10000000001f7882 */ /* 0x000fe20000000000 */
[----:B------:R-:W-:Y:S01]  /*5fa0*/  UMOV UR13, UR21 ;  /* 0x00000015000d7c82 */ /* 0x000fe20008000000 */
[----:B------:R-:W-:Y:S01]  /*5fb0*/  UIADD3 UR16, UR8, 0x18000, URZ ;  /* 0x0001800008107890 */ /* 0x000fe2000fffe03f */
[----:B------:R-:W-:Y:S01]  /*5fc0*/  IMAD.MOV.U32 R20, RZ, RZ, RZ ;  /* 0x000000ffff147224 */ /* 0x000fe200078e00ff */
[----:B------:R-:W-:-:S02]  /*5fd0*/  UIADD3 UR17, UR8, 0x30810, URZ ;  /* 0x0003081008117890 */ /* 0x000fc4000fffe03f */
[----:B------:R-:W-:Y:S02]  /*5fe0*/  UIADD3 UR24, UR8, 0x1a000, URZ ;  /* 0x0001a00008187890 */ /* 0x000fe4000fffe03f */
[----:B------:R-:W-:Y:S01]  /*5ff0*/  UIADD3 UR32, UR8, 0x28000, URZ ;  /* 0x0002800008207890 */ /* 0x000fe2000fffe03f */
[----:B--2---:R-:W-:Y:S02]  /*6000*/  IMAD.MOV.U32 R8, RZ, RZ, R4 ;  /* 0x000000ffff087224 */ /* 0x004fe400078e0004 */
[----:B------:R-:W-:Y:S01]  /*6010*/  UMOV UR25, UR17 ;  /* 0x0000001100197c82 */ /* 0x000fe20008000000 */
[----:B------:R-:W-:Y:S01]  /*6020*/  UMOV UR33, UR17 ;  /* 0x0000001100217c82 */ /* 0x000fe20008000000 */
[----:B------:R-:W-:Y:S01]  /*6030*/  UIADD3 UR9, UR8, 0x30800, URZ ;  /* 0x0003080008097890 */ /* 0x000fe2000fffe03f */
[----:B------:R-:W-:Y:S01]  /*6040*/  IMAD.MOV.U32 R4, RZ, RZ, 0x10000 ;  /* 0x00010000ff047424 */ /* 0x000fe200078e00ff */
[----:B-1----:R-:W-:Y:S01]  /*6050*/  IADD3 R0, P1, R8, 0x2f0, RZ ;  /* 0x000002f008007810 */ /* 0x002fe20007f3e0ff */
[----:B------:R-:W-:Y:S01]  /*6060*/  UIADD3 UR40, UR8, 0x4000, URZ ;  /* 0x0000400008287890 */ /* 0x000fe2000fffe03f */
[----:B------:R-:W-:-:S02]  /*6070*/  UMOV UR42, 0x40 ;  /* 0x00000040002a7882 */ /* 0x000fc40000000000 */
[----:B------:R-:W-:Y:S01]  /*6080*/  R2UR UR6, R0 ;  /* 0x00000000000672ca */ /* 0x000fe200000e0000 */
[----:B------:R-:W-:Y:S01]  /*6090*/  UMOV UR44, UR12 ;  /* 0x0000000c002c7c82 */ /* 0x000fe20008000000 */
[----:B------:R-:W-:Y:S01]  /*60a0*/  IADD3 R0, P2, R8, 0x3f0, RZ ;  /* 0x000003f008007810 */ /* 0x000fe20007f5e0ff */
[----:B------:R-:W-:Y:S01]  /*60b0*/  UMOV UR45, UR21 ;  /* 0x00000015002d7c82 */ /* 0x000fe20008000000 */
[----:B------:R-:W-:Y:S01]  /*60c0*/  UMOV UR43, UR11 ;  /* 0x0000000b002b7c82 */ /* 0x000fe20008000000 */
[----:B------:R-:W-:Y:S01]  /*60d0*/  UMOV UR41, UR9 ;  /* 0x0000000900297c82 */ /* 0x000fe20008000000 */
[----:B------:R-:W-:Y:S01]  /*60e0*/  R2UR UR38, R0 ;  /* 0x00000000002672ca */ /* 0x000fe200000e0000 */
[----:B------:R-:W-:Y:S01]  /*60f0*/  IMAD.MOV.U32 R0, RZ, RZ, R5 ;  /* 0x000000ffff007224 */ /* 0x000fe200078e0005 */
[----:B------:R-:W-:Y:S01]  /*6100*/  UMOV UR36, UR12 ;  /* 0x0000000c00247c82 */ /* 0x000fe20008000000 */
[----:B------:R-:W-:Y:S01]  /*6110*/  UMOV UR37, UR21 ;  /* 0x0000001500257c82 */ /* 0x000fe20008000000 */
[----:B------:R-:W-:Y:S01]  /*6120*/  UMOV UR35, UR11 ;  /* 0x0000000b00237c82 */ /* 0x000fe20008000000 */
[----:B------:R-:W-:Y:S01]  /*6130*/  IMAD.X R2, RZ, RZ, R0, P1 ;  /* 0x000000ffff027224 */ /* 0x000fe200008e0600 */
[----:B------:R-:W-:Y:S01]  /*6140*/  UMOV UR34, UR18 ;  /* 0x0000001200227c82 */ /* 0x000fe20008000000 */
[----:B------:R-:W-:-:S03]  /*6150*/  IMAD.MOV.U32 R5, RZ, RZ, RZ ;  /* 0x000000ffff057224 */ /* 0x000fc600078e00ff */
[----:B------:R-:W-:Y:S01]  /*6160*/  R2UR UR7, R2 ;  /* 0x00000000020772ca */ /* 0x000fe200000e0000 */
[----:B------:R-:W-:-:S05]  /*6170*/  IMAD.X R2, RZ, RZ, R0, P2 ;  /* 0x000000ffff027224 */ /* 0x000fca00010e0600 */
[----:B------:R-:W-:Y:S02]  /*6180*/  R2UR UR39, R2 ;  /* 0x00000000022772ca */ /* 0x000fe400000e0000 */
[----:B------:R-:W-:-:S04]  /*6190*/  IADD3 R2, P1, R8, 0xf0, RZ ;  /* 0x000000f008027810 */ /* 0x000fc80007f3e0ff */
[----:B------:R-:W-:Y:S02]  /*61a0*/  IADD3.X R3, RZ, R0, RZ, P1, !PT ;  /* 0x00000000ff037210 */ /* 0x000fe40000ffe4ff */
[----:B------:R-:W-:Y:S02]  /*61b0*/  R2UR UR14, R2 ;  /* 0x00000000020e72ca */ /* 0x000fe400000e0000 */
[----:B------:R-:W-:Y:S02]  /*61c0*/  R2UR UR15, R3 ;  /* 0x00000000030f72ca */ /* 0x000fe400000e0000 */
[----:B---3--:R-:W-:-:S11]  /*61d0*/  ISETP.GE.AND P1, PT, R12, 0x41, PT ;  /* 0x000000410c00780c */ /* 0x008fd60003f26270 */
[----:B------:R-:W-:Y:S01]  /*61e0*/  UTMALDG.4D [UR16], [UR14], desc[UR22] ;  /* 0x000016100e0075b4 */ /* 0x000fe20008019000 */
[----:B------:R-:W-:Y:S01]  /*61f0*/  UTMALDG.4D [UR24], [UR14], desc[UR22] ;  /* 0x000016180e0075b4 */ /* 0x000fe20008019000 */
[----:B------:R1:W-:Y:S01]  /*6200*/  UBLKCP.S.G [UR32], [UR4], UR10 ;  /* 0x00000020040073ba */ /* 0x0003e2000800020a */
[----:B------:R2:W-:Y:S01]  /*6210*/  SYNCS.ARRIVE.TRANS64 RZ, [R11+URZ+0x30800], R4 ;  /* 0x030800040bff79a7 */ /* 0x0005e2000800003f */
[----:B-1----:R-:W-:Y:S02]  /*6220*/  UIADD3 UR32, UR8, 0x8000, URZ ;  /* 0x0000800008207890 */ /* 0x002fe4000fffe03f */
[----:B------:R-:W-:Y:S01]  /*6230*/  UIADD3 UR24, UR8, 0xc000, URZ ;  /* 0x0000c00008187890 */ /* 0x000fe2000fffe03f */
[----:B------:R-:W-:Y:S01]  /*6240*/  UMOV UR10, UR18 ;  /* 0x00000012000a7c82 */ /* 0x000fe20008000000 */
[----:B------:R-:W-:Y:S01]  /*6250*/  UMOV UR33, UR9 ;  /* 0x0000000900217c82 */ /* 0x000fe20008000000 */
[----:B------:R2:W-:Y:S01]  /*6260*/  UTMALDG.4D [UR8], [UR6], desc[UR30] ;  /* 0x00001e08060075b4 */ /* 0x0005e20008019000 */
[----:B------:R-:W-:Y:S01]  /*6270*/  UMOV UR28, UR12 ;  /* 0x0000000c001c7c82 */ /* 0x000fe20008000000 */
[----:B------:R-:W-:Y:S01]  /*6280*/  UMOV UR27, UR11 ;  /* 0x0000000b001b7c82 */ /* 0x000fe20008000000 */
[----:B------:R-:W-:Y:S01]  /*6290*/  UMOV UR25, UR9 ;  /* 0x0000000900197c82 */ /* 0x000fe20008000000 */
[----:B------:R2:W-:Y:S01]  /*62a0*/  UTMALDG.4D [UR40], [UR6], desc[UR30] ;  /* 0x00001e28060075b4 */ /* 0x0005e20008019000 */
[----:B------:R2:W-:Y:S01]  /*62b0*/  UTMALDG.4D [UR32], [UR38], desc[UR30] ;  /* 0x00001e20260075b4 */ /* 0x0005e20008019000 */
[----:B------:R2:W-:Y:S02]  /*62c0*/  UTMALDG.4D [UR24], [UR38], desc[UR30] ;  /* 0x00001e18260075b4 */ /* 0x0005e40008019000 */
[----:B--2---:R-:W-:Y:S05]  /*62d0*/  @!P1 BRA `(.L_x_58) ;  /* 0x0000000c00d49947 */ /* 0x004fea0003800000 */
[----:B------:R-:W1:Y:S01]  /*62e0*/  S2R R13, SR_TID.X ;  /* 0x00000000000d7919 */ /* 0x000e620000002100 */
[C---:B------:R-:W-:Y:S01]  /*62f0*/  VIADD R4, R12.reuse, 0x3f ;  /* 0x0000003f0c047836 */ /* 0x040fe20000000000 */
[----:B------:R-:W-:Y:S01]  /*6300*/  ISETP.GE.AND P1, PT, R12, 0x81, PT ;  /* 0x000000810c00780c */ /* 0x000fe20003f26270 */
[----:B------:R-:W-:Y:S02]  /*6310*/  IMAD.MOV.U32 R20, RZ, RZ, RZ ;  /* 0x000000ffff147224 */ /* 0x000fe400078e00ff */
[----:B------:R-:W-:Y:S01]  /*6320*/  IMAD.MOV.U32 R15, RZ, RZ, RZ ;  /* 0x000000ffff0f7224 */ /* 0x000fe200078e00ff */
[----:B------:R-:W-:-:S04]  /*6330*/  SHF.R.S32.HI R9, RZ, 0x1f, R4 ;  /* 0x0000001fff097819 */ /* 0x000fc80000011404 */
[----:B------:R-:W-:Y:S01]  /*6340*/  LEA.HI R4, R9, R4, RZ, 0x6 ;  /* 0x0000000409047211 */ /* 0x000fe200078f30ff */
[----:B------:R-:W-:-:S03]  /*6350*/  IMAD.MOV.U32 R9, RZ, RZ, 0x1 ;  /* 0x00000001ff097424 */ /* 0x000fc600078e00ff */
[----:B------:R-:W-:-:S04]  /*6360*/  LEA.HI.SX32 R4, R4, 0xffffffff, 0x1a ;  /* 0xffffffff04047811 */ /* 0x000fc800078fd2ff */
[----:B------:R-:W-:-:S04]  /*6370*/  VIMNMX R4, R4, 0x1, !PT ;  /* 0x0000000104047848 */ /* 0x000fc80007fe0100 */
[----:B------:R-:W-:Y:S02]  /*6380*/  LOP3.LUT R19, R4, 0x1, RZ, 0xc0, !PT ;  /* 0x0000000104137812 */ /* 0x000fe400078ec0ff */
[----:B-1----:R-:W-:Y:S01]  /*6390*/  LOP3.LUT R14, R13, 0x1f, RZ, 0xc0, !PT ;  /* 0x0000001f0d0e7812 */ /* 0x002fe200078ec0ff */
[----:B------:R-:W-:Y:S06]  /*63a0*/  @!P1 BRA `(.L_x_59) ;  /* 0x0000000800709947 */ /* 0x000fec0003800000 */
[----:B------:R-:W-:Y:S02]  /*63b0*/  IMAD.IADD R18, R4, 0x1, -R19 ;  /* 0x0000000104127824 */ /* 0x000fe400078e0a13 */
[----:B------:R-:W-:Y:S02]  /*63c0*/  IMAD.MOV.U32 R9, RZ, RZ, 0x1 ;  /* 0x00000001ff097424 */ /* 0x000fe400078e00ff */
[----:B------:R-:W-:-:S07]  /*63d0*/  IMAD.MOV.U32 R15, RZ, RZ, RZ ;  /* 0x000000ffff0f7224 */ /* 0x000fce00078e00ff */
.L_x_68:
[----:B------:R-:W-:-:S04]  /*63e0*/  SHF.L.U32 R21, R9, 0x1f, RZ ;  /* 0x0000001f09157819 */ /* 0x000fc800000006ff */
[----:B-1----:R-:W1:Y:S02]  /*63f0*/  SYNCS.PHASECHK.TRANS64.TRYWAIT P1, [R11+URZ+0x30840], R21 ;  /* 0x030840150b0075a7 */ /* 0x002e64000802017f */
[----:B-12---:R-:W-:Y:S05]  /*6400*/  @!P1 BRA `(.L_x_60) ;  /* 0x0000001400689947 */ /* 0x006fea0003800000 */
.L_x_85:
[----:B------:R-:W-:Y:S05]  /*6410*/  @P0 BRA `(.L_x_61) ;  /* 0x0000000000140947 */ /* 0x000fea0003800000 */
[----:B------:R-:W-:Y:S01]  /*6420*/  ISETP.NE.AND P1, PT, R14, RZ, PT ;  /* 0x000000ff0e00720c */ /* 0x000fe20003f25270 */
[----:B------:R-:W-:-:S04]  /*6430*/  IMAD.MOV.U32 R0, RZ, RZ, 0x4100 ;  /* 0x00004100ff007424 */ /* 0x000fc800078e00ff */
[----:B------:R2:W-:Y:S08]  /*6440*/  SYNCS.ARRIVE.TRANS64 RZ, [R11+URZ+0x30830], R0 ;  /* 0x030830000bff79a7 */ /* 0x0005f0000800003f */
[----:B------:R-:W-:Y:S05]  /*6450*/  @!P1 BRA `(.L_x_61) ;  /* 0x0000000000049947 */ /* 0x000fea0003800000 */
[----:B------:R-:W-:Y:S01]  /*6460*/  BPT.TRAP 0x1 ;  /* 0x000000040000795c */ /* 0x000fe20000300000 */
.L_x_61:
[----:B------:R-:W3:Y:S01]  /*6470*/  LDC.64 R12, c[0x0][0x728] ;  /* 0x0001ca00ff0c7b82 */ /* 0x000ee20000000a00 */
[----:B------:R-:W-:Y:S01]  /*6480*/  IMAD.SHL.U32 R16, R15, 0x40, RZ ;  /* 0x000000400f107824 */ /* 0x000fe200078e00ff */
[----:B------:R-:W-:Y:S01]  /*6490*/  R2UR UR10, R11 ;  /* 0x000000000b0a72ca */ /* 0x000fe200000e0000 */
[----:B------:R-:W-:Y:S01]  /*64a0*/  UMOV UR8, 0x0 ;  /* 0x0000000000087882 */ /* 0x000fe20000000000 */
[----:B------:R-:W-:Y:S01]  /*64b0*/  UMOV UR9, 0x14f00000 ;  /* 0x14f0000000097882 */ /* 0x000fe20000000000 */
[----:B------:R-:W-:Y:S01]  /*64c0*/  UMOV UR18, URZ ;  /* 0x0000003f00127c82 */ /* 0x000fe20008000000 */
[C---:B--2---:R-:W-:Y:S01]  /*64d0*/  IADD3 R0, P1, R16.reuse, R6, RZ ;  /* 0x0000000610007210 */ /* 0x044fe20007f3e0ff */
[----:B------:R-:W-:Y:S01]  /*64e0*/  UMOV UR26, 0x40 ;  /* 0x00000040001a7882 */ /* 0x000fe20000000000 */
[----:B------:R-:W2:Y:S01]  /*64f0*/  LDC.64 R4, c[0x0][0x198] ;  /* 0x00006600ff047b82 */ /* 0x000ea20000000a00 */
[----:B------:R-:W-:Y:S01]  /*6500*/  R2UR UR19, R16 ;  /* 0x00000000101372ca */ /* 0x000fe200000e0000 */
[----:B------:R-:W-:Y:S01]  /*6510*/  UMOV UR28, UR20 ;  /* 0x00000014001c7c82 */ /* 0x000fe20008000000 */
[----:B------:R-:W-:Y:S01]  /*6520*/  UMOV UR29, UR21 ;  /* 0x00000015001d7c82 */ /* 0x000fe20008000000 */
[----:B------:R-:W-:-:S03]  /*6530*/  UMOV UR13, 0x10 ;  /* 0x00000010000d7882 */ /* 0x000fc60000000000 */
[----:B------:R-:W-:Y:S02]  /*6540*/  UIADD3 UR16, UR10, 0x20000, URZ ;  /* 0x000200000a107890 */ /* 0x000fe4000fffe03f */
[----:B------:R-:W-:Y:S02]  /*6550*/  UIADD3 UR17, UR10, 0x30830, URZ ;  /* 0x000308300a117890 */ /* 0x000fe4000fffe03f */
[----:B------:R-:W-:Y:S02]  /*6560*/  UIADD3 UR24, UR10, 0x22000, URZ ;  /* 0x000220000a187890 */ /* 0x000fe4000fffe03f */
[----:B------:R-:W-:Y:S01]  /*6570*/  UIADD3 UR10, UR10, 0x28200, URZ ;  /* 0x000282000a0a7890 */ /* 0x000fe2000fffe03f */
[----:B------:R-:W-:Y:S01]  /*6580*/  UMOV UR27, UR19 ;  /* 0x00000013001b7c82 */ /* 0x000fe20008000000 */
[----:B---3--:R-:W-:Y:S01]  /*6590*/  LEA R2, P2, R0, R12, 0x2 ;  /* 0x0000000c00027211 */ /* 0x008fe200078410ff */
[----:B------:R-:W-:Y:S01]  /*65a0*/  UMOV UR25, UR17 ;  /* 0x0000001100197c82 */ /* 0x000fe20008000000 */
[----:B------:R-:W-:-:S02]  /*65b0*/  UMOV UR11, UR17 ;  /* 0x00000011000b7c82 */ /* 0x000fc40008000000 */
[----:B------:R-:W-:Y:S02]  /*65c0*/  R2UR UR14, R2 ;  /* 0x00000000020e72ca */ /* 0x000fe400000e0000 */
[----:B------:R-:W-:Y:S01]  /*65d0*/  LEA.HI.X.SX32 R2, R16, R10, 0x1, P1 ;  /* 0x0000000a10027211 */ /* 0x000fe200008f0eff */
[----:B--2---:R-:W-:-:S03]  /*65e0*/  IMAD.MOV.U32 R8, RZ, RZ, R4 ;  /* 0x000000ffff087224 */ /* 0x004fc600078e0004 */
[----:B------:R-:W-:Y:S02]  /*65f0*/  LEA.HI.X R0, R0, R13, R2, 0x2, P2 ;  /* 0x0000000d00007211 */ /* 0x000fe400010f1402 */
[----:B------:R-:W-:Y:S02]  /*6600*/  IADD3 R4, P1, R8, 0x1f0, RZ ;  /* 0x000001f008047810 */ /* 0x000fe40007f3e0ff */
[----:B------:R-:W-:Y:S01]  /*6610*/  R2UR UR15, R0 ;  /* 0x00000000000f72ca */ /* 0x000fe200000e0000 */
[----:B------:R-:W-:Y:S01]  /*6620*/  IMAD.MOV.U32 R0, RZ, RZ, R5 ;  /* 0x000000ffff007224 */ /* 0x000fe200078e0005 */
[----:B------:R-:W-:-:S03]  /*6630*/  R2UR UR6, R4 ;  /* 0x00000000040672ca */ /* 0x000fc600000e0000 */
[----:B------:R-:W-:-:S05]  /*6640*/  IMAD.X R5, RZ, RZ, R0, P1 ;  /* 0x000000ffff057224 */ /* 0x000fca00008e0600 */
[----:B------:R-:W-:-:S13]  /*6650*/  R2UR UR7, R5 ;  /* 0x00000000050772ca */ /* 0x000fda00000e0000 */
[----:B------:R2:W-:Y:S01]  /*6660*/  UTMALDG.4D [UR16], [UR6], desc[UR8] ;  /* 0x00000810060075b4 */ /* 0x0005e20008019000 */
[----:B------:R2:W-:Y:S01]  /*6670*/  UTMALDG.4D [UR24], [UR6], desc[UR8] ;  /* 0x00000818060075b4 */ /* 0x0005e20008019000 */
[----:B------:R2:W-:Y:S01]  /*6680*/  UBLKCP.S.G [UR10], [UR14], UR13 ;  /* 0x0000000a0e0073ba */ /* 0x0005e2000800020d */
[----:B------:R-:W3:Y:S02]  /*6690*/  SYNCS.PHASECHK.TRANS64.TRYWAIT P1, [R11+URZ+0x30828], R21 ;  /* 0x030828150b0075a7 */ /* 0x000ee4000802017f */
[----:B--23--:R-:W-:Y:S05]  /*66a0*/  @!P1 BRA `(.L_x_62) ;  /* 0x0000001000d49947 */ /* 0x00cfea0003800000 */
.L_x_86:
[----:B------:R-:W-:Y:S05]  /*66b0*/  @P0 BRA `(.L_x_63) ;  /* 0x0000000000140947 */ /* 0x000fea0003800000 */
[----:B------:R-:W-:Y:S01]  /*66c0*/  ISETP.NE.AND P1, PT, R14, RZ, PT ;  /* 0x000000ff0e00720c */ /* 0x000fe20003f25270 */
[----:B------:R-:W-:-:S04]  /*66d0*/  IMAD.MOV.U32 R2, RZ, RZ, 0x4100 ;  /* 0x00004100ff027424 */ /* 0x000fc800078e00ff */
[----:B------:R3:W-:Y:S08]  /*66e0*/  SYNCS.ARRIVE.TRANS64 RZ, [R11+URZ+0x30818], R2 ;  /* 0x030818020bff79a7 */ /* 0x0007f0000800003f */
[----:B------:R-:W-:Y:S05]  /*66f0*/  @!P1 BRA `(.L_x_63) ;  /* 0x0000000000049947 */ /* 0x000fea0003800000 */
[----:B------:R-:W-:Y:S01]  /*6700*/  BPT.TRAP 0x1 ;  /* 0x000000040000795c */ /* 0x000fe20000300000 */
.L_x_63:
[----:B------:R-:W-:Y:S01]  /*6710*/  VIADD R16, R16, 0x40 ;  /* 0x0000004010107836 */ /* 0x000fe20000000000 */
[----:B---3--:R-:W-:Y:S01]  /*6720*/  IADD3 R2, P1, R8, 0xf0, RZ ;  /* 0x000000f008027810 */ /* 0x008fe20007f3e0ff */
[----:B------:R-:W-:Y:S01]  /*6730*/  UMOV UR8, 0x0 ;  /* 0x0000000000087882 */ /* 0x000fe20000000000 */
[----:B------:R-:W-:Y:S01]  /*6740*/  R2UR UR16, R11 ;  /* 0x000000000b1072ca */ /* 0x000fe200000e0000 */
[----:B------:R-:W-:Y:S01]  /*6750*/  UMOV UR9, 0x14f00000 ;  /* 0x14f0000000097882 */ /* 0x000fe20000000000 */
[----:B------:R-:W-:Y:S01]  /*6760*/  R2UR UR27, R16 ;  /* 0x00000000101b72ca */ /* 0x000fe200000e0000 */
[----:B------:R-:W-:Y:S01]  /*6770*/  IMAD.X R3, RZ, RZ, R0, P1 ;  /* 0x000000ffff037224 */ /* 0x000fe200008e0600 */
[----:B------:R-:W-:Y:S01]  /*6780*/  R2UR UR6, R2 ;  /* 0x00000000020672ca */ /* 0x000fe200000e0000 */
[----:B------:R-:W-:Y:S01]  /*6790*/  UMOV UR26, URZ ;  /* 0x0000003f001a7c82 */ /* 0x000fe20008000000 */
[----:B------:R-:W-:Y:S01]  /*67a0*/  UMOV UR28, UR20 ;  /* 0x00000014001c7c82 */ /* 0x000fe20008000000 */
[----:B------:R-:W-:Y:S01]  /*67b0*/  UMOV UR29, UR21 ;  /* 0x00000015001d7c82 */ /* 0x000fe20008000000 */
[----:B------:R-:W-:Y:S01]  /*67c0*/  R2UR UR7, R3 ;  /* 0x00000000030772ca */ /* 0x000fe200000e0000 */
[----:B------:R-:W-:Y:S01]  /*67d0*/  UMOV UR18, 0x40 ;  /* 0x0000004000127882 */ /* 0x000fe20000000000 */
[----:B------:R-:W-:-:S03]  /*67e0*/  UMOV UR10, 0x10 ;  /* 0x00000010000a7882 */ /* 0x000fc60000000000 */
[----:B------:R-:W-:Y:S02]  /*67f0*/  UIADD3 UR24, UR16, 0x1c000, URZ ;  /* 0x0001c00010187890 */ /* 0x000fe4000fffe03f */
[----:B------:R-:W-:Y:S02]  /*6800*/  UIADD3 UR25, UR16, 0x30818, URZ ;  /* 0x0003081810197890 */ /* 0x000fe4000fffe03f */
[----:B------:R-:W-:Y:S02]  /*6810*/  UIADD3 UR22, UR16, 0x28100, URZ ;  /* 0x0002810010167890 */ /* 0x000fe4000fffe03f */
[----:B------:R-:W-:Y:S02]  /*6820*/  UIADD3 UR16, UR16, 0x1e000, URZ ;  /* 0x0001e00010107890 */ /* 0x000fe4000fffe03f */
[----:B------:R-:W-:Y:S01]  /*6830*/  UIMAD.WIDE UR14, UR27, 0x4, UR4 ;  /* 0x000000041b0e78a5 */ /* 0x000fe2000f8e0204 */
[----:B------:R-:W-:Y:S01]  /*6840*/  UMOV UR17, UR25 ;  /* 0x0000001900117c82 */ /* 0x000fe20008000000 */
[----:B------:R-:W-:Y:S01]  /*6850*/  UMOV UR19, UR27 ;  /* 0x0000001b00137c82 */ /* 0x000fe20008000000 */
[----:B------:R-:W-:Y:S01]  /*6860*/  UMOV UR23, UR25 ;  /* 0x0000001900177c82 */ /* 0x000fe20008000000 */
[----:B------:R3:W-:Y:S03]  /*6870*/  UTMALDG.4D [UR24], [UR6], desc[UR8] ;  /* 0x00000818060075b4 */ /* 0x0007e60008019000 */
[----:B------:R3:W-:Y:S02]  /*6880*/  UTMALDG.4D [UR16], [UR6], desc[UR8] ;  /* 0x00000810060075b4 */ /* 0x0007e40008019000 */
[----:B------:R3:W-:Y:S01]  /*6890*/  UBLKCP.S.G [UR22], [UR14], UR10 ;  /* 0x000000160e0073ba */ /* 0x0007e2000800020a */
[----:B------:R-:W4:Y:S02]  /*68a0*/  SYNCS.PHASECHK.TRANS64.TRYWAIT P1, [R11+URZ+0x30848], R21 ;  /* 0x030848150b0075a7 */ /* 0x000f24000802017f */
[----:B---34-:R-:W-:Y:S05]  /*68b0*/  @!P1 BRA `(.L_x_64) ;  /* 0x0000001000649947 */ /* 0x018fea0003800000 */
.L_x_87:
[----:B-123--:R-:W-:Y:S01]  /*68c0*/  SHF.R.S32.HI R21, RZ, 0x1f, R16 ;  /* 0x0000001fff157819 */ /* 0x00efe20000011410 */
[----:B------:R-:W-:Y:S06]  /*68d0*/  @P0 BRA `(.L_x_65) ;  /* 0x00000000001c0947 */ /* 0x000fec0003800000 */
[----:B------:R-:W-:-:S04]  /*68e0*/  IMAD.MOV.U32 R14, RZ, RZ, 0x4100 ;  /* 0x00004100ff0e7424 */ /* 0x000fc800078e00ff */
[----:B------:R1:W-:Y:S02]  /*68f0*/  SYNCS.ARRIVE.TRANS64 RZ, [R11+URZ+0x30838], R14 ;  /* 0x0308380e0bff79a7 */ /* 0x0003e4000800003f */
[----:B-1----:R-:W1:Y:S02]  /*6900*/  S2R R14, SR_TID.X ;  /* 0x00000000000e7919 */ /* 0x002e640000002100 */
[----:B-1----:R-:W-:-:S04]  /*6910*/  LOP3.LUT R14, R14, 0x1f, RZ, 0xc0, !PT ;  /* 0x0000001f0e0e7812 */ /* 0x002fc800078ec0ff */
[----:B------:R-:W-:-:S13]  /*6920*/  ISETP.NE.AND P1, PT, R14, RZ, PT ;  /* 0x000000ff0e00720c */ /* 0x000fda0003f25270 */
[----:B------:R-:W-:Y:S05]  /*6930*/  @!P1 BRA `(.L_x_65) ;  /* 0x0000000000049947 */ /* 0x000fea0003800000 */
[----:B------:R-:W-:Y:S01]  /*6940*/  BPT.TRAP 0x1 ;  /* 0x000000040000795c */ /* 0x000fe20000300000 */
.L_x_65:
[C---:B------:R-:W-:Y:S01]  /*6950*/  R2UR UR27, R16.reuse ;  /* 0x00000000101b72ca */ /* 0x040fe200000e0000 */
[----:B------:R-:W-:Y:S01]  /*6960*/  UMOV UR8, 0x0 ;  /* 0x0000000000087882 */ /* 0x000fe20000000000 */
[----:B------:R-:W-:Y:S01]  /*6970*/  IADD3 R16, P1, R16, R6, RZ ;  /* 0x0000000610107210 */ /* 0x000fe20007f3e0ff */
[----:B------:R-:W-:Y:S01]  /*6980*/  UMOV UR9, 0x14f00000 ;  /* 0x14f0000000097882 */ /* 0x000fe20000000000 */
[----:B------:R-:W-:Y:S01]  /*6990*/  R2UR UR10, R11 ;  /* 0x000000000b0a72ca */ /* 0x000fe200000e0000 */
[----:B------:R-:W-:Y:S01]  /*69a0*/  UMOV UR26, URZ ;  /* 0x0000003f001a7c82 */ /* 0x000fe20008000000 */
[----:B------:R-:W-:Y:S01]  /*69b0*/  R2UR UR6, R4 ;  /* 0x00000000040672ca */ /* 0x000fe200000e0000 */
[----:B------:R-:W-:Y:S01]  /*69c0*/  IMAD.X R21, R21, 0x1, R10, P1 ;  /* 0x0000000115157824 */ /* 0x000fe200008e060a */
[C---:B------:R-:W-:Y:S01]  /*69d0*/  LEA R12, P1, R16.reuse, R12, 0x2 ;  /* 0x0000000c100c7211 */ /* 0x040fe200078210ff */
[----:B------:R-:W-:Y:S01]  /*69e0*/  UMOV UR28, UR20 ;  /* 0x00000014001c7c82 */ /* 0x000fe20008000000 */
[----:B------:R-:W-:Y:S01]  /*69f0*/  R2UR UR7, R5 ;  /* 0x00000000050772ca */ /* 0x000fe200000e0000 */
[----:B------:R-:W-:Y:S01]  /*6a00*/  UMOV UR29, UR21 ;  /* 0x00000015001d7c82 */ /* 0x000fe20008000000 */
[----:B------:R-:W-:Y:S01]  /*6a10*/  LEA.HI.X R21, R16, R13, R21, 0x2, P1 ;  /* 0x0000000d10157211 */ /* 0x000fe200008f1415 */
[----:B------:R-:W-:Y:S01]  /*6a20*/  UMOV UR18, 0x40 ;  /* 0x0000004000127882 */ /* 0x000fe20000000000 */
[----:B------:R-:W-:Y:S01]  /*6a30*/  R2UR UR14, R12 ;  /* 0x000000000c0e72ca */ /* 0x000fe200000e0000 */
[----:B------:R-:W-:Y:S01]  /*6a40*/  UMOV UR19, UR27 ;  /* 0x0000001b00137c82 */ /* 0x000fe20008000000 */
[----:B------:R-:W-:Y:S01]  /*6a50*/  R2UR UR15, R21 ;  /* 0x00000000150f72ca */ /* 0x000fe200000e0000 */
[----:B------:R-:W-:Y:S01]  /*6a60*/  UIADD3 UR24, UR10, 0x24000, URZ ;  /* 0x000240000a187890 */ /* 0x000fe2000fffe03f */
[----:B------:R-:W-:Y:S01]  /*6a70*/  LOP3.LUT R9, R9, 0x1, RZ, 0x3c, !PT ;  /* 0x0000000109097812 */ /* 0x000fe200078e3cff */
[----:B------:R-:W-:-:S02]  /*6a80*/  UIADD3 UR25, UR10, 0x30838, URZ ;  /* 0x000308380a197890 */ /* 0x000fc4000fffe03f */
[----:B------:R-:W-:Y:S01]  /*6a90*/  UIADD3 UR16, UR10, 0x26000, URZ ;  /* 0x000260000a107890 */ /* 0x000fe2000fffe03f */
[----:B------:R-:W-:Y:S01]  /*6aa0*/  SHF.L.U32 R4, R9, 0x1f, RZ ;  /* 0x0000001f09047819 */ /* 0x000fe200000006ff */
[----:B------:R-:W-:Y:S01]  /*6ab0*/  UIADD3 UR10, UR10, 0x28300, URZ ;  /* 0x000283000a0a7890 */ /* 0x000fe2000fffe03f */
[----:B------:R-:W-:Y:S02]  /*6ac0*/  UMOV UR13, 0x10 ;  /* 0x00000010000d7882 */ /* 0x000fe40000000000 */
[----:B------:R-:W-:Y:S01]  /*6ad0*/  UMOV UR17, UR25 ;  /* 0x0000001900117c82 */ /* 0x000fe20008000000 */
[----:B------:R-:W-:Y:S01]  /*6ae0*/  UMOV UR11, UR25 ;  /* 0x00000019000b7c82 */ /* 0x000fe20008000000 */
[----:B------:R1:W-:Y:S02]  /*6af0*/  UTMALDG.4D [UR24], [UR6], desc[UR8] ;  /* 0x00000818060075b4 */ /* 0x0003e40008019000 */
[----:B------:R1:W-:Y:S02]  /*6b00*/  UTMALDG.4D [UR16], [UR6], desc[UR8] ;  /* 0x00000810060075b4 */ /* 0x0003e40008019000 */
[----:B------:R1:W-:Y:S01]  /*6b10*/  UBLKCP.S.G [UR10], [UR14], UR13 ;  /* 0x0000000a0e0073ba */ /* 0x0003e2000800020d */
[----:B------:R-:W2:Y:S02]  /*6b20*/  SYNCS.PHASECHK.TRANS64.TRYWAIT P1, [R11+URZ+0x30820], R4 ;  /* 0x030820040b0075a7 */ /* 0x000ea4000802017f */
[----:B-12---:R-:W-:Y:S05]  /*6b30*/  @!P1 BRA `(.L_x_66) ;  /* 0x0000000c00d89947 */ /* 0x006fea0003800000 */
.L_x_89:
[----:B------:R-:W-:Y:S05]  /*6b40*/  @P0 BRA `(.L_x_67) ;  /* 0x0000000000140947 */ /* 0x000fea0003800000 */
[----:B------:R-:W-:Y:S01]  /*6b50*/  ISETP.NE.AND P1, PT, R14, RZ, PT ;  /* 0x000000ff0e00720c */ /* 0x000fe20003f25270 */
[----:B-1----:R-:W-:-:S04]  /*6b60*/  IMAD.MOV.U32 R4, RZ, RZ, 0x4100 ;  /* 0x00004100ff047424 */ /* 0x002fc800078e00ff */
[----:B------:R2:W-:Y:S08]  /*6b70*/  SYNCS.ARRIVE.TRANS64 RZ, [R11+URZ+0x30810], R4 ;  /* 0x030810040bff79a7 */ /* 0x0005f0000800003f */
[----:B------:R-:W-:Y:S05]  /*6b80*/  @!P1 BRA `(.L_x_67) ;  /* 0x0000000000049947 */ /* 0x000fea0003800000 */
[----:B------:R-:W-:Y:S01]  /*6b90*/  BPT.TRAP 0x1 ;  /* 0x000000040000795c */ /* 0x000fe20000300000 */
.L_x_67:
[----:B------:R-:W-:Y:S01]  /*6ba0*/  R2UR UR6, R15 ;  /* 0x000000000f0672ca */ /* 0x000fe200000e0000 */
[----:B------:R-:W-:Y:S01]  /*6bb0*/  VIADD R18, R18, 0xfffffffe ;  /* 0xfffffffe12127836 */ /* 0x000fe20000000000 */
[----:B------:R-:W-:Y:S01]  /*6bc0*/  R2UR UR16, R11 ;  /* 0x000000000b1072ca */ /* 0x000fe200000e0000 */
[----:B------:R-:W-:Y:S01]  /*6bd0*/  UMOV UR22, 0x0 ;  /* 0x0000000000167882 */ /* 0x000fe20000000000 */
[----:B------:R-:W-:Y:S01]  /*6be0*/  R2UR UR14, R2 ;  /* 0x00000000020e72ca */ /* 0x000fe200000e0000 */
[----:B------:R-:W-:Y:S01]  /*6bf0*/  UMOV UR23, 0x14f00000 ;  /* 0x14f0000000177882 */ /* 0x000fe20000000000 */
[----:B------:R-:W-:Y:S01]  /*6c00*/  R2UR UR15, R3 ;  /* 0x00000000030f72ca */ /* 0x000fe200000e0000 */
[----:B------:R-:W-:Y:S01]  /*6c10*/  UMOV UR26, URZ ;  /* 0x0000003f001a7c82 */ /* 0x000fe20008000000 */
[----:B------:R-:W-:Y:S01]  /*6c20*/  ISETP.NE.AND P1, PT, R18, RZ, PT ;  /* 0x000000ff1200720c */ /* 0x000fe20003f25270 */
[----:B------:R-:W-:Y:S01]  /*6c30*/  UMOV UR28, UR20 ;  /* 0x00000014001c7c82 */ /* 0x000fe20008000000 */
[----:B------:R-:W-:Y:S01]  /*6c40*/  UMOV UR29, UR21 ;  /* 0x00000015001d7c82 */ /* 0x000fe20008000000 */
[----:B------:R-:W-:Y:S01]  /*6c50*/  UMOV UR18, 0x40 ;  /* 0x0000004000127882 */ /* 0x000fe20000000000 */
[----:B------:R-:W-:Y:S01]  /*6c60*/  UMOV UR7, 0x10 ;  /* 0x0000001000077882 */ /* 0x000fe20000000000 */
[----:B------:R-:W-:-:S02]  /*6c70*/  UIADD3 UR6, UR6, 0x2, URZ ;  /* 0x0000000206067890 */ /* 0x000fc4000fffe03f */
[----:B------:R-:W-:Y:S02]  /*6c80*/  UIADD3 UR10, UR16, 0x28000, URZ ;  /* 0x00028000100a7890 */ /* 0x000fe4000fffe03f */
[----:B------:R-:W-:Y:S02]  /*6c90*/  USHF.L.U32 UR27, UR6, 0x6, URZ ;  /* 0x00000006061b7899 */ /* 0x000fe4000800063f */
[----:B------:R-:W-:Y:S01]  /*6ca0*/  UIADD3 UR24, UR16, 0x18000, URZ ;  /* 0x0001800010187890 */ /* 0x000fe2000fffe03f */
[----:B------:R-:W-:Y:S01]  /*6cb0*/  IMAD.U32 R15, RZ, RZ, UR6 ;  /* 0x00000006ff0f7e24 */ /* 0x000fe2000f8e00ff */
[----:B------:R-:W-:Y:S02]  /*6cc0*/  UIADD3 UR25, UR16, 0x30810, URZ ;  /* 0x0003081010197890 */ /* 0x000fe4000fffe03f */
[----:B------:R-:W-:Y:S02]  /*6cd0*/  UIADD3 UR16, UR16, 0x1a000, URZ ;  /* 0x0001a00010107890 */ /* 0x000fe4000fffe03f */
[----:B------:R-:W-:-:S02]  /*6ce0*/  UIMAD.WIDE UR8, UR27, 0x4, UR4 ;  /* 0x000000041b0878a5 */ /* 0x000fc4000f8e0204 */
[----:B------:R-:W-:Y:S01]  /*6cf0*/  UMOV UR19, UR27 ;  /* 0x0000001b00137c82 */ /* 0x000fe20008000000 */
[----:B------:R-:W-:Y:S01]  /*6d00*/  UMOV UR17, UR25 ;  /* 0x0000001900117c82 */ /* 0x000fe20008000000 */
[----:B------:R-:W-:Y:S01]  /*6d10*/  UMOV UR11, UR25 ;  /* 0x00000019000b7c82 */ /* 0x000fe20008000000 */
[----:B------:R3:W-:Y:S02]  /*6d20*/  UTMALDG.4D [UR24], [UR14], desc[UR22] ;  /* 0x000016180e0075b4 */ /* 0x0007e40008019000 */
[----:B------:R3:W-:Y:S02]  /*6d30*/  UTMALDG.4D [UR16], [UR14], desc[UR22] ;  /* 0x000016100e0075b4 */ /* 0x0007e40008019000 */
[----:B------:R3:W-:Y:S02]  /*6d40*/  UBLKCP.S.G [UR10], [UR8], UR7 ;  /* 0x0000000a080073ba */ /* 0x0007e40008000207 */
[----:B---3--:R-:W-:Y:S05]  /*6d50*/  @P1 BRA `(.L_x_68) ;  /* 0xfffffff400a01947 */ /* 0x008fea000383ffff */
[----:B------:R-:W-:-:S07]  /*6d60*/  IMAD.U32 R5, RZ, RZ, UR27 ;  /* 0x0000001bff057e24 */ /* 0x000fce000f8e00ff */
.L_x_59:
[----:B------:R-:W-:-:S13]  /*6d70*/  ISETP.NE.AND P1, PT, R19, RZ, PT ;  /* 0x000000ff1300720c */ /* 0x000fda0003f25270 */
[----:B------:R-:W-:Y:S05]  /*6d80*/  @!P1 BRA `(.L_x_58) ;  /* 0x0000000400289947 */ /* 0x000fea0003800000 */
[----:B------:R-:W-:-:S04]  /*6d90*/  SHF.L.U32 R12, R9, 0x1f, RZ ;  /* 0x0000001f090c7819 */ /* 0x000fc800000006ff */
[----:B------:R-:W3:Y:S02]  /*6da0*/  SYNCS.PHASECHK.TRANS64.TRYWAIT P1, [R11+URZ+0x30840], R12 ;  /* 0x0308400c0b0075a7 */ /* 0x000ee4000802017f */
[----:B---3--:R-:W-:Y:S05]  /*6db0*/  @!P1 BRA `(.L_x_69) ;  /* 0x0000000c00509947 */ /* 0x008fea0003800000 */
.L_x_90:
[----:B------:R-:W-:Y:S05]  /*6dc0*/  @P0 BRA `(.L_x_70) ;  /* 0x0000000000140947 */ /* 0x000fea0003800000 */
[----:B------:R-:W-:Y:S01]  /*6dd0*/  ISETP.NE.AND P1, PT, R14, RZ, PT ;  /* 0x000000ff0e00720c */ /* 0x000fe20003f25270 */
[----:B-12---:R-:W-:-:S04]  /*6de0*/  IMAD.MOV.U32 R4, RZ, RZ, 0x4100 ;  /* 0x00004100ff047424 */ /* 0x006fc800078e00ff */
[----:B------:R4:W-:Y:S08]  /*6df0*/  SYNCS.ARRIVE.TRANS64 RZ, [R11+URZ+0x30830], R4 ;  /* 0x030830040bff79a7 */ /* 0x0009f0000800003f */
[----:B------:R-:W-:Y:S05]  /*6e00*/  @!P1 BRA `(.L_x_70) ;  /* 0x0000000000049947 */ /* 0x000fea0003800000 */
[----:B------:R-:W-:Y:S01]  /*6e10*/  BPT.TRAP 0x1 ;  /* 0x000000040000795c */ /* 0x000fe20000300000 */
.L_x_70:
[----:B-12-4-:R-:W1:Y:S01]  /*6e20*/  LDC.64 R4, c[0x0][0x728] ;  /* 0x0001ca00ff047b82 */ /* 0x016e620000000a00 */
[----:B------:R-:W-:Y:S01]  /*6e30*/  IMAD.SHL.U32 R15, R15, 0x40, RZ ;  /* 0x000000400f0f7824 */ /* 0x000fe200078e00ff */
[----:B------:R-:W-:Y:S01]  /*6e40*/  R2UR UR10, R11 ;  /* 0x000000000b0a72ca */ /* 0x000fe200000e0000 */
[----:B------:R-:W-:Y:S01]  /*6e50*/  UMOV UR8, 0x0 ;  /* 0x0000000000087882 */ /* 0x000fe20000000000 */
[----:B------:R-:W-:Y:S01]  /*6e60*/  UMOV UR9, 0x14f00000 ;  /* 0x14f0000000097882 */ /* 0x000fe20000000000 */
[----:B------:R-:W-:Y:S01]  /*6e70*/  UMOV UR26, URZ ;  /* 0x0000003f001a7c82 */ /* 0x000fe20008000000 */
[C---:B------:R-:W-:Y:S01]  /*6e80*/  IADD3 R13, P1, R15.reuse, R6, RZ ;  /* 0x000000060f0d7210 */ /* 0x040fe20007f3e0ff */
[----:B------:R-:W-:Y:S01]  /*6e90*/  UMOV UR28, UR20 ;  /* 0x00000014001c7c82 */ /* 0x000fe20008000000 */
[----:B------:R-:W-:Y:S01]  /*6ea0*/  R2UR UR27, R15 ;  /* 0x000000000f1b72ca */ /* 0x000fe200000e0000 */
[----:B------:R-:W-:Y:S01]  /*6eb0*/  UMOV UR29, UR21 ;  /* 0x00000015001d7c82 */ /* 0x000fe20008000000 */
[----:B------:R-:W-:Y:S01]  /*6ec0*/  UMOV UR18, 0x40 ;  /* 0x0000004000127882 */ /* 0x000fe20000000000 */
[----:B------:R-:W-:-:S04]  /*6ed0*/  UMOV UR13, 0x10 ;  /* 0x00000010000d7882 */ /* 0x000fc80000000000 */
[----:B------:R-:W-:Y:S02]  /*6ee0*/  UIADD3 UR25, UR10, 0x30830, URZ ;  /* 0x000308300a197890 */ /* 0x000fe4000fffe03f */
[----:B------:R-:W-:Y:S02]  /*6ef0*/  UIADD3 UR24, UR10, 0x20000, URZ ;  /* 0x000200000a187890 */ /* 0x000fe4000fffe03f */
[----:B------:R-:W-:Y:S02]  /*6f00*/  UIADD3 UR16, UR10, 0x22000, URZ ;  /* 0x000220000a107890 */ /* 0x000fe4000fffe03f */
[----:B------:R-:W-:Y:S01]  /*6f10*/  UIADD3 UR10, UR10, 0x28200, URZ ;  /* 0x000282000a0a7890 */ /* 0x000fe2000fffe03f */
[----:B------:R-:W-:Y:S01]  /*6f20*/  UMOV UR17, UR25 ;  /* 0x0000001900117c82 */ /* 0x000fe20008000000 */
[----:B-1----:R-:W-:Y:S01]  /*6f30*/  LEA R4, P2, R13, R4, 0x2 ;  /* 0x000000040d047211 */ /* 0x002fe200078410ff */
[----:B------:R-:W-:Y:S01]  /*6f40*/  UMOV UR19, UR27 ;  /* 0x0000001b00137c82 */ /* 0x000fe20008000000 */
[----:B------:R-:W-:-:S02]  /*6f50*/  UMOV UR11, UR25 ;  /* 0x00000019000b7c82 */ /* 0x000fc40008000000 */
[----:B------:R-:W-:Y:S02]  /*6f60*/  R2UR UR14, R4 ;  /* 0x00000000040e72ca */ /* 0x000fe400000e0000 */
[----:B------:R-:W-:-:S04]  /*6f70*/  LEA.HI.X.SX32 R4, R15, R10, 0x1, P1 ;  /* 0x0000000a0f047211 */ /* 0x000fc800008f0eff */
[----:B------:R-:W-:Y:S02]  /*6f80*/  LEA.HI.X R5, R13, R5, R4, 0x2, P2 ;  /* 0x000000050d057211 */ /* 0x000fe400010f1404 */
[----:B------:R-:W-:Y:S02]  /*6f90*/  IADD3 R4, P1, R8, 0x1f0, RZ ;  /* 0x000001f008047810 */ /* 0x000fe40007f3e0ff */
[----:B------:R-:W-:Y:S02]  /*6fa0*/  R2UR UR15, R5 ;  /* 0x00000000050f72ca */ /* 0x000fe400000e0000 */
[----:B------:R-:W-:Y:S01]  /*6fb0*/  R2UR UR6, R4 ;  /* 0x00000000040672ca */ /* 0x000fe200000e0000 */
[----:B------:R-:W-:-:S05]  /*6fc0*/  IMAD.X R4, RZ, RZ, R0, P1 ;  /* 0x000000ffff047224 */ /* 0x000fca00008e0600 */
[----:B------:R-:W-:-:S13]  /*6fd0*/  R2UR UR7, R4 ;  /* 0x00000000040772ca */ /* 0x000fda00000e0000 */
[----:B------:R1:W-:Y:S01]  /*6fe0*/  UTMALDG.4D [UR24], [UR6], desc[UR8] ;  /* 0x00000818060075b4 */ /* 0x0003e20008019000 */
[----:B------:R1:W-:Y:S01]  /*6ff0*/  UTMALDG.4D [UR16], [UR6], desc[UR8] ;  /* 0x00000810060075b4 */ /* 0x0003e20008019000 */
[----:B------:R1:W-:Y:S01]  /*7000*/  UBLKCP.S.G [UR10], [UR14], UR13 ;  /* 0x0000000a0e0073ba */ /* 0x0003e2000800020d */
[----:B------:R-:W2:Y:S02]  /*7010*/  SYNCS.PHASECHK.TRANS64.TRYWAIT P1, [R11+URZ+0x30828], R12 ;  /* 0x0308280c0b0075a7 */ /* 0x000ea4000802017f */
[----:B-12---:R-:W-:Y:S05]  /*7020*/  @!P1 BRA `(.L_x_71) ;  /* 0x0000000800c89947 */ /* 0x006fea0003800000 */
.L_x_91:
[----:B------:R-:W-:Y:S05]  /*7030*/  @P0 BRA `(.L_x_72) ;  /* 0x0000000000140947 */ /* 0x000fea0003800000 */
[----:B------:R-:W-:Y:S01]  /*7040*/  ISETP.NE.AND P0, PT, R14, RZ, PT ;  /* 0x000000ff0e00720c */ /* 0x000fe20003f05270 */
[----:B------:R-:W-:-:S04]  /*7050*/  IMAD.MOV.U32 R4, RZ, RZ, 0x4100 ;  /* 0x00004100ff047424 */ /* 0x000fc800078e00ff */
[----:B------:R2:W-:Y:S08]  /*7060*/  SYNCS.ARRIVE.TRANS64 RZ, [R11+URZ+0x30818], R4 ;  /* 0x030818040bff79a7 */ /* 0x0005f0000800003f */
[----:B------:R-:W-:Y:S05]  /*7070*/  @!P0 BRA `(.L_x_72) ;  /* 0x0000000000048947 */ /* 0x000fea0003800000 */
[----:B------:R-:W-:Y:S01]  /*7080*/  BPT.TRAP 0x1 ;  /* 0x000000040000795c */ /* 0x000fe20000300000 */
.L_x_72:
[----:B------:R-:W-:Y:S01]  /*7090*/  R2UR UR27, R15 ;  /* 0x000000000f1b72ca */ /* 0x000fe200000e0000 */
[----:B------:R-:W-:Y:S01]  /*70a0*/  UMOV UR8, 0x0 ;  /* 0x0000000000087882 */ /* 0x000fe20000000000 */
[----:B------:R-:W-:Y:S01]  /*70b0*/  R2UR UR16, R11 ;  /* 0x000000000b1072ca */ /* 0x000fe200000e0000 */
[----:B------:R-:W-:Y:S01]  /*70c0*/  UMOV UR9, 0x14f00000 ;  /* 0x14f0000000097882 */ /* 0x000fe20000000000 */
[----:B------:R-:W-:Y:S01]  /*70d0*/  R2UR UR6, R2 ;  /* 0x00000000020672ca */ /* 0x000fe200000e0000 */
[----:B------:R-:W-:Y:S01]  /*70e0*/  UMOV UR26, URZ ;  /* 0x0000003f001a7c82 */ /* 0x000fe20008000000 */
[----:B------:R-:W-:Y:S01]  /*70f0*/  R2UR UR7, R3 ;  /* 0x00000000030772ca */ /* 0x000fe200000e0000 */
[----:B------:R-:W-:Y:S01]  /*7100*/  UMOV UR28, UR20 ;  /* 0x00000014001c7c82 */ /* 0x000fe20008000000 */
[----:B------:R-:W-:Y:S01]  /*7110*/  UMOV UR29, UR21 ;  /* 0x00000015001d7c82 */ /* 0x000fe20008000000 */
[----:B------:R-:W-:Y:S01]  /*7120*/  UMOV UR18, 0x40 ;  /* 0x0000004000127882 */ /* 0x000fe20000000000 */
[----:B------:R-:W-:Y:S01]  /*7130*/  UMOV UR13, 0x10 ;  /* 0x00000010000d7882 */ /* 0x000fe20000000000 */
[----:B------:R-:W-:-:S02]  /*7140*/  IMAD.MOV.U32 R20, RZ, RZ, 0x1 ;  /* 0x00000001ff147424 */ /* 0x000fc400078e00ff */
[----:B------:R-:W-:Y:S02]  /*7150*/  UIADD3 UR27, UR27, 0x40, URZ ;  /* 0x000000401b1b7890 */ /* 0x000fe4000fffe03f */
[----:B------:R-:W-:Y:S02]  /*7160*/  UIADD3 UR24, UR16, 0x1c000, URZ ;  /* 0x0001c00010187890 */ /* 0x000fe4000fffe03f */
[----:B------:R-:W-:Y:S02]  /*7170*/  UIADD3 UR25, UR16, 0x30818, URZ ;  /* 0x0003081810197890 */ /* 0x000fe4000fffe03f */
[----:B------:R-:W-:Y:S01]  /*7180*/  UIADD3 UR14, UR16, 0x28100, URZ ;  /* 0x00028100100e7890 */ /* 0x000fe2000fffe03f */
[----:B------:R-:W-:Y:S01]  /*7190*/  IMAD.U32 R5, RZ, RZ, UR27 ;  /* 0x0000001bff057e24 */ /* 0x000fe2000f8e00ff */
[----:B------:R-:W-:Y:S02]  /*71a0*/  UIADD3 UR16, UR16, 0x1e000, URZ ;  /* 0x0001e00010107890 */ /* 0x000fe4000fffe03f */
[----:B------:R-:W-:Y:S01]  /*71b0*/  UIMAD.WIDE UR10, UR27, 0x4, UR4 ;  /* 0x000000041b0a78a5 */ /* 0x000fe2000f8e0204 */
[----:B------:R-:W-:Y:S01]  /*71c0*/  UMOV UR17, UR25 ;  /* 0x0000001900117c82 */ /* 0x000fe20008000000 */
[----:B------:R-:W-:Y:S01]  /*71d0*/  UMOV UR19, UR27 ;  /* 0x0000001b00137c82 */ /* 0x000fe20008000000 */
[----:B------:R4:W-:Y:S01]  /*71e0*/  UTMALDG.4D [UR24], [UR6], desc[UR8] ;  /* 0x00000818060075b4 */ /* 0x0009e20008019000 */
[----:B------:R-:W-:-:S03]  /*71f0*/  UMOV UR15, UR25 ;  /* 0x00000019000f7c82 */ /* 0x000fc60008000000 */
[----:B------:R4:W-:Y:S02]  /*7200*/  UTMALDG.4D [UR16], [UR6], desc[UR8] ;  /* 0x00000810060075b4 */ /* 0x0009e40008019000 */
[----:B------:R4:W-:Y:S02]  /*7210*/  UBLKCP.S.G [UR14], [UR10], UR13 ;  /* 0x0000000e0a0073ba */ /* 0x0009e4000800020d */
[----:B----4-:R-:W-:Y:S01]  /*7220*/  NOP ;  /* 0x0000000000007918 */ /* 0x010fe20000000000 */
.L_x_58:
[----:B-12---:R-:W-:Y:S01]  /*7230*/  IMAD R4, R20, 0x8, R11 ;  /* 0x0000000814047824 */ /* 0x006fe200078e020b */
[----:B------:R-:W-:Y:S01]  /*7240*/  SHF.L.U32 R3, R9, 0x1f, RZ ;  /* 0x0000001f09037819 */ /* 0x000fe200000006ff */
[----:B------:R-:W1:Y:S03]  /*7250*/  S2R R2, SR_TID.X ;  /* 0x0000000000027919 */ /* 0x000e660000002100 */
[----:B------:R-:W2:Y:S01]  /*7260*/  SYNCS.PHASECHK.TRANS64.TRYWAIT P0, [R4+URZ+0x30840], R3 ;  /* 0x03084003040075a7 */ /* 0x000ea2000800017f */
[----:B-1----:R-:W-:-:S04]  /*7270*/  LOP3.LUT R2, R2, 0x7f, RZ, 0xc0, !PT ;  /* 0x0000007f02027812 */ /* 0x002fc800078ec0ff */
[----:B------:R-:W-:Y:S01]  /*7280*/  ISETP.NE.AND P1, PT, R2, RZ, PT ;  /* 0x000000ff0200720c */ /* 0x000fe20003f25270 */
[----:B--2---:R-:W-:-:S12]  /*7290*/  @!P0 BRA `(.L_x_73) ;  /* 0x0000000800408947 */ /* 0x004fd80003800000 */
.L_x_92:
[----:B------:R-:W-:Y:S05]  /*72a0*/  @P1 BRA `(.L_x_74) ;  /* 0x0000000000181947 */ /* 0x000fea0003800000 */
[----:B------:R-:W2:Y:S01]  /*72b0*/  S2R R2, SR_TID.X ;  /* 0x0000000000027919 */ /* 0x000ea20000002100 */
[----:B-1----:R-:W-:-:S04]  /*72c0*/  IMAD.MOV.U32 R3, RZ, RZ, 0x4100 ;  /* 0x00004100ff037424 */ /* 0x002fc800078e00ff */
[----:B------:R4:W-:Y:S01]  /*72d0*/  SYNCS.ARRIVE.TRANS64 RZ, [R4+URZ+0x30830], R3 ;  /* 0x0308300304ff79a7 */ /* 0x0009e2000800003f */
[----:B--2---:R-:W-:-:S13]  /*72e0*/  LOP3.LUT P0, RZ, R2, 0x1f, RZ, 0xc0, !PT ;  /* 0x0000001f02ff7812 */ /* 0x004fda000780c0ff */
[----:B----4-:R-:W-:Y:S05]  /*72f0*/  @!P0 BRA `(.L_x_74) ;  /* 0x0000000000048947 */ /* 0x010fea0003800000 */
[----:B------:R-:W-:Y:S01]  /*7300*/  BPT.TRAP 0x1 ;  /* 0x000000040000795c */ /* 0x000fe20000300000 */
.L_x_74:
[----:B-1----:R-:W1:Y:S01]  /*7310*/  LDC.64 R2, c[0x0][0x728] ;  /* 0x0001ca00ff027b82 */ /* 0x002e620000000a00 */
[C---:B------:R-:W-:Y:S01]  /*7320*/  IADD3 R6, P0, R5.reuse, R6, RZ ;  /* 0x0000000605067210 */ /* 0x040fe20007f1e0ff */
[----:B------:R-:W-:Y:S01]  /*7330*/  UMOV UR8, 0x0 ;  /* 0x0000000000087882 */ /* 0x000fe20000000000 */
[----:B------:R-:W-:Y:S01]  /*7340*/  R2UR UR25, R4 ;  /* 0x00000000041972ca */ /* 0x000fe200000e0000 */
[C-C-:B------:R-:W-:Y:S01]  /*7350*/  IMAD R4, R20.reuse, 0x4000, R11.reuse ;  /* 0x0000400014047824 */ /* 0x140fe200078e020b */
[C---:B------:R-:W-:Y:S01]  /*7360*/  LEA.HI.X.SX32 R10, R5.reuse, R10, 0x1, P0 ;  /* 0x0000000a050a7211 */ /* 0x040fe200000f0eff */
[----:B---3--:R-:W-:Y:S01]  /*7370*/  IMAD R11, R20, 0x100, R11 ;  /* 0x00000100140b7824 */ /* 0x008fe200078e020b */
        /* <DEDUP_REMOVED lines=9> */
[----:B------:R-:W-:-:S04]  /*7410*/  UIADD3 UR25, UR25, 0x30830, URZ ;  /* 0x0003083019197890 */ /* 0x000fc8000fffe03f */
[----:B------:R-:W-:Y:S02]  /*7420*/  UMOV UR19, UR27 ;  /* 0x0000001b00137c82 */ /* 0x000fe40008000000 */
[----:B------:R-:W-:Y:S01]  /*7430*/  UIADD3 UR24, UR16, 0x20000, URZ ;  /* 0x0002000010187890 */ /* 0x000fe2000fffe03f */
[C---:B-1----:R-:W-:Y:S01]  /*7440*/  LEA R2, P0, R6.reuse, R2, 0x2 ;  /* 0x0000000206027211 */ /* 0x042fe200078010ff */
[----:B------:R-:W-:Y:S02]  /*7450*/  UIADD3 UR16, UR16, 0x22000, URZ ;  /* 0x0002200010107890 */ /* 0x000fe4000fffe03f */
[----:B------:R-:W-:Y:S01]  /*7460*/  UIADD3 UR10, UR10, 0x28200, URZ ;  /* 0x000282000a0a7890 */ /* 0x000fe2000fffe03f */
[----:B------:R-:W-:Y:S01]  /*7470*/  LEA.HI.X R3, R6, R3, R10, 0x2, P0 ;  /* 0x0000000306037211 */ /* 0x000fe200000f140a */
[----:B------:R-:W-:Y:S01]  /*7480*/  UMOV UR17, UR25 ;  /* 0x0000001900117c82 */ /* 0x000fe20008000000 */
[----:B------:R-:W-:Y:S01]  /*7490*/  IADD3 R8, P0, R8, 0x1f0, RZ ;  /* 0x000001f008087810 */ /* 0x000fe20007f1e0ff */
[----:B------:R-:W-:Y:S01]  /*74a0*/  UMOV UR11, UR25 ;  /* 0x00000019000b7c82 */ /* 0x000fe20008000000 */
[----:B------:R-:W-:-:S02]  /*74b0*/  R2UR UR14, R2 ;  /* 0x00000000020e72ca */ /* 0x000fc400000e0000 */
[----:B------:R-:W-:Y:S01]  /*74c0*/  R2UR UR6, R8 ;  /* 0x00000000080672ca */ /* 0x000fe200000e0000 */
[----:B------:R-:W-:Y:S01]  /*74d0*/  IMAD.X R0, RZ, RZ, R0, P0 ;  /* 0x000000ffff007224 */ /* 0x000fe200000e0600 */
[----:B------:R-:W-:-:S04]  /*74e0*/  R2UR UR15, R3 ;  /* 0x00000000030f72ca */ /* 0x000fc800000e0000 */
[----:B------:R-:W-:Y:S01]  /*74f0*/  R2UR UR7, R0 ;  /* 0x00000000000772ca */ /* 0x000fe200000e0000 */
[----:B------:R-:W-:-:S05]  /*7500*/  VIADD R0, R20, 0x1 ;  /* 0x0000000114007836 */ /* 0x000fca0000000000 */
[----:B------:R-:W-:-:S04]  /*7510*/  ISETP.NE.AND P0, PT, R0, 0x2, PT ;  /* 0x000000020000780c */ /* 0x000fc80003f05270 */
[----:B------:R-:W-:Y:S02]  /*7520*/  SEL R2, RZ, 0x1, P0 ;  /* 0x00000001ff027807 */ /* 0x000fe40000000000 */
[----:B------:R-:W-:Y:S01]  /*7530*/  SEL R0, R0, RZ, P0 ;  /* 0x000000ff00007207 */ /* 0x000fe20000000000 */
[----:B------:R1:W-:Y:S01]  /*7540*/  UTMALDG.4D [UR24], [UR6], desc[UR8] ;  /* 0x00000818060075b4 */ /* 0x0003e20008019000 */
[----:B------:R-:W-:Y:S01]  /*7550*/  LOP3.LUT R9, R9, R2, RZ, 0x3c, !PT ;  /* 0x0000000209097212 */ /* 0x000fe200078e3cff */
[----:B------:R1:W-:Y:S01]  /*7560*/  UTMALDG.4D [UR16], [UR6], desc[UR8] ;  /* 0x00000810060075b4 */ /* 0x0003e20008019000 */
[----:B------:R1:W-:Y:S02]  /*7570*/  UBLKCP.S.G [UR10], [UR14], UR13 ;  /* 0x0000000a0e0073ba */ /* 0x0003e4000800020d */
[----:B-1----:R-:W-:-:S03]  /*7580*/  NOP ;  /* 0x0000000000007918 */ /* 0x002fc60000000000 */
.L_x_55:
[----:B------:R-:W-:Y:S05]  /*7590*/  BSYNC B0 ;  /* 0x0000000000007941 */ /* 0x000fea0003800000 */
.L_x_54:
[----:B------:R-:W-:-:S03]  /*75a0*/  UMOV UR6, 0xffffffff ;  /* 0xffffffff00067882 */ /* 0x000fc60000000000 */
[----:B------:R-:W-:Y:S05]  /*75b0*/  BRA.DIV UR6, `(.L_x_75) ;  /* 0x00000006068c7947 */ /* 0x000fea000b800000 */
[----:B------:R-:W-:-:S13]  /*75c0*/  ELECT P0, URZ, PT ;  /* 0x00000000003f782f */ /* 0x000fda0003800000 */
.L_x_95:
[----:B------:R-:W-:Y:S05]  /*75d0*/  @!P0 BRA `(.L_x_7) ;  /* 0x0000000000808947 */ /* 0x000fea0003800000 */
[----:B------:R-:W-:-:S04]  /*75e0*/  LOP3.LUT R17, R17, 0x2, RZ, 0xfc, !PT ;  /* 0x0000000211117812 */ /* 0x000fc800078efcff */
[----:B------:R-:W-:-:S13]  /*75f0*/  ISETP.NE.AND P0, PT, R17, 0x3, PT ;  /* 0x000000031100780c */ /* 0x000fda0003f05270 */
[----:B------:R-:W-:Y:S05]  /*7600*/  @!P0 BRA `(.L_x_76) ;  /* 0x0000000000048947 */ /* 0x000fea0003800000 */
[----:B------:R-:W-:Y:S01]  /*7610*/  BPT.TRAP 0x1 ;  /* 0x000000040000795c */ /* 0x000fe20000300000 */
.L_x_76:
[----:B------:R-:W1:Y:S01]  /*7620*/  S2R R3, SR_CgaCtaId ;  /* 0x0000000000037919 */ /* 0x000e620000008800 */
[----:B------:R-:W-:Y:S02]  /*7630*/  MOV R2, 0x400 ;  /* 0x0000040000027802 */ /* 0x000fe40000000f00 */
[----:B------:R-:W-:Y:S02]  /*7640*/  SHF.L.U32 R5, R9, 0x1f, RZ ;  /* 0x0000001f09057819 */ /* 0x000fe400000006ff */
[----:B-1----:R-:W-:Y:S01]  /*7650*/  LEA R7, R3, R2, 0x18 ;  /* 0x0000000203077211 */ /* 0x002fe200078ec0ff */
[----:B------:R-:W-:-:S04]  /*7660*/  VIADD R2, R0, 0x1 ;  /* 0x0000000100027836 */ /* 0x000fc80000000000 */
[----:B------:R-:W-:Y:S01]  /*7670*/  VIADD R3, R7, 0x30820 ;  /* 0x0003082007037836 */ /* 0x000fe20000000000 */
[----:B------:R-:W-:-:S03]  /*7680*/  ISETP.NE.AND P2, PT, R2, 0x2, PT ;  /* 0x000000020200780c */ /* 0x000fc60003f45270 */
[----:B------:R-:W-:Y:S01]  /*7690*/  IMAD R6, R0, 0x8, R3 ;  /* 0x0000000800067824 */ /* 0x000fe200078e0203 */
[----:B------:R-:W-:-:S03]  /*76a0*/  SEL R4, RZ, 0x1, P2 ;  /* 0x00000001ff047807 */ /* 0x000fc60001000000 */
[----:B------:R-:W1:Y:S01]  /*76b0*/  SYNCS.PHASECHK.TRANS64.TRYWAIT P1, [R6+URZ], R5 ;  /* 0x00000005060075a7 */ /* 0x000e62000802017f */
[----:B------:R-:W-:Y:S02]  /*76c0*/  LOP3.LUT R9, R9, R4, RZ, 0x3c, !PT ;  /* 0x0000000409097212 */ /* 0x000fe400078e3cff */
[----:B------:R-:W-:Y:S02]  /*76d0*/  SEL R4, R2, RZ, P2 ;  /* 0x000000ff02047207 */ /* 0x000fe40001000000 */
[----:B------:R-:W-:-:S03]  /*76e0*/  SHF.L.U32 R2, R9, 0x1f, RZ ;  /* 0x0000001f09027819 */ /* 0x000fc600000006ff */
[----:B------:R-:W-:Y:S01]  /*76f0*/  IMAD R3, R4, 0x8, R3 ;  /* 0x0000000804037824 */ /* 0x000fe200078e0203 */
[----:B-1----:R-:W-:Y:S06]  /*7700*/  @!P1 BRA `(.L_x_77) ;  /* 0x00000004005c9947 */ /* 0x002fec0003800000 */
.L_x_96:
[----:B------:R-:W2:Y:S02]  /*7710*/  SYNCS.PHASECHK.TRANS64.TRYWAIT P1, [R3+URZ], R2 ;  /* 0x00000002030075a7 */ /* 0x000ea4000802017f */
[----:B--2---:R-:W-:Y:S05]  /*7720*/  @!P1 BRA `(.L_x_78) ;  /* 0x0000000400689947 */ /* 0x004fea0003800000 */
.L_x_97:
[----:B------:R-:W-:Y:S05]  /*7730*/  @!P0 BRA `(.L_x_79) ;  /* 0x0000000000048947 */ /* 0x000fea0003800000 */
[----:B------:R-:W-:Y:S01]  /*7740*/  BPT.TRAP 0x1 ;  /* 0x000000040000795c */ /* 0x000fe20000300000 */
.L_x_79:
[----:B--2---:R-:W-:-:S04]  /*7750*/  VIADD R3, R7, 0x30840 ;  /* 0x0003084007037836 */ /* 0x004fc80000000000 */
[----:B------:R-:W-:-:S04]  /*7760*/  IMAD R0, R0, 0x8, R3 ;  /* 0x0000000800007824 */ /* 0x000fc800078e0203 */
[----:B------:R-:W2:Y:S02]  /*7770*/  SYNCS.PHASECHK.TRANS64.TRYWAIT P0, [R0+URZ], R5 ;  /* 0x00000005000075a7 */ /* 0x000ea4000800017f */
[----:B--2---:R-:W-:Y:S05]  /*7780*/  @!P0 BRA `(.L_x_80) ;  /* 0x0000000400648947 */ /* 0x004fea0003800000 */
.L_x_98:
[----:B------:R-:W-:-:S07]  /*7790*/  IMAD R3, R4, 0x8, R3 ;  /* 0x0000000804037824 */ /* 0x000fce00078e0203 */
.L_x_81:
[----:B---3--:R3:W4:Y:S02]  /*77a0*/  SYNCS.PHASECHK.TRANS64.TRYWAIT P0, [R3+URZ], R2 ;  /* 0x00000002030075a7 */ /* 0x008724000800017f */
[----:B----4-:R-:W-:Y:S05]  /*77b0*/  @!P0 NANOSLEEP.SYNCS 0x989680 ;  /* 0x009896800000895d */ /* 0x010fea0003900000 */
[----:B------:R-:W4:Y:S02]  /*77c0*/  @!P0 SYNCS.PHASECHK.TRANS64 P0, [R3+URZ], R2 ;  /* 0x00000002030085a7 */ /* 0x000f24000800007f */
[----:B----4-:R-:W-:Y:S05]  /*77d0*/  @!P0 BRA `(.L_x_81) ;  /* 0xfffffffc00f08947 */ /* 0x010fea000383ffff */
.L_x_7:
[----:B------:R-:W-:Y:S05]  /*77e0*/  BSYNC B6 ;  /* 0x0000000000067941 */ /* 0x000fea0003800000 */
.L_x_4:
[----:B------:R-:W-:Y:S05]  /*77f0*/  EXIT ;  /* 0x000000000000794d */ /* 0x000fea0003800000 */
.L_x_12:
[----:B------:R-:W-:Y:S02]  /*7800*/  IMAD.MOV.U32 R12, RZ, RZ, RZ ;  /* 0x000000ffff0c7224 */ /* 0x000fe400078e00ff */
[----:B------:R-:W-:Y:S02]  /*7810*/  IMAD.MOV.U32 R11, RZ, RZ, 0x1f ;  /* 0x0000001fff0b7424 */ /* 0x000fe400078e00ff */
[----:B------:R-:W-:-:S07]  /*7820*/  IMAD.MOV.U32 R15, RZ, RZ, -0x1 ;  /* 0xffffffffff0f7424 */ /* 0x000fce00078e00ff */
[----:B------:R-:W-:Y:S05]  /*7830*/  WARPSYNC.COLLECTIVE R15, `(.L_x_82) ;  /* 0x000000000f087348 */ /* 0x000fea0003c00000 */
[----:B------:R1:W2:Y:S02]  /*7840*/  SHFL.IDX P6, R14, R13, R12, R11 ;  /* 0x0000000c0d0e7389 */ /* 0x0002a400000c000b */
[----:B-12---:R-:W-:Y:S01]  /*7850*/  ENDCOLLECTIVE ;  /* 0x000000000000791b */ /* 0x006fe20003800000 */
.L_x_82:
[----:B------:R-:W-:Y:S05]  /*7860*/  BRA `(.L_x_83) ;  /* 0xffffff9000c87947 */ /* 0x000fea000383ffff */
.L_x_14:
[----:B--2---:R2:W3:Y:S02]  /*7870*/  SYNCS.PHASECHK.TRANS64.TRYWAIT P0, [R16+URZ+0x30800], R9 ;  /* 0x03080009100075a7 */ /* 0x0044e4000800017f */
[----:B---3--:R-:W-:Y:S05]  /*7880*/  @!P0 NANOSLEEP.SYNCS 0x989680 ;  /* 0x009896800000895d */ /* 0x008fea0003900000 */
[----:B------:R-:W3:Y:S02]  /*7890*/  @!P0 SYNCS.PHASECHK.TRANS64 P0, [R16+URZ+0x30800], R9 ;  /* 0x03080009100085a7 */ /* 0x000ee4000800007f */
[----:B---3--:R-:W-:Y:S05]  /*78a0*/  @!P0 BRA `(.L_x_14) ;  /* 0xfffffffc00f08947 */ /* 0x008fea000383ffff */
[----:B------:R-:W-:Y:S05]  /*78b0*/  BRA `(.L_x_13) ;  /* 0xffffff9000e87947 */ /* 0x000fea000383ffff */
.L_x_19:
[----:B---3--:R3:W4:Y:S02]  /*78c0*/  SYNCS.PHASECHK.TRANS64.TRYWAIT P1, [R2+URZ+0x30810], R17 ;  /* 0x03081011020075a7 */ /* 0x008724000802017f */
[----:B----4-:R-:W-:Y:S05]  /*78d0*/  @!P1 NANOSLEEP.SYNCS 0x989680 ;  /* 0x009896800000995d */ /* 0x010fea0003900000 */
[----:B------:R-:W4:Y:S02]  /*78e0*/  @!P1 SYNCS.PHASECHK.TRANS64 P1, [R2+URZ+0x30810], R17 ;  /* 0x03081011020095a7 */ /* 0x000f24000802007f */
[----:B----4-:R-:W-:Y:S05]  /*78f0*/  @!P1 BRA `(.L_x_19) ;  /* 0xfffffffc00f09947 */ /* 0x010fea000383ffff */
[----:B------:R-:W-:Y:S05]  /*7900*/  BRA `(.L_x_18) ;  /* 0xffffff9800c07947 */ /* 0x000fea000383ffff */
.L_x_23:
[----:B------:R1:W1:Y:S02]  /*7910*/  SYNCS.PHASECHK.TRANS64.TRYWAIT P1, [R2+URZ+0x30830], R17 ;  /* 0x03083011020075a7 */ /* 0x000264000802017f */
[----:B-1----:R-:W-:Y:S05]  /*7920*/  @!P1 NANOSLEEP.SYNCS 0x989680 ;  /* 0x009896800000995d */ /* 0x002fea0003900000 */
[----:B------:R-:W1:Y:S02]  /*7930*/  @!P1 SYNCS.PHASECHK.TRANS64 P1, [R2+URZ+0x30830], R17 ;  /* 0x03083011020095a7 */ /* 0x000e64000802007f */
[----:B-1----:R-:W-:Y:S05]  /*7940*/  @!P1 BRA `(.L_x_23) ;  /* 0xfffffffc00f09947 */ /* 0x002fea000383ffff */
[----:B------:R-:W-:Y:S05]  /*7950*/  BRA `(.L_x_22) ;  /* 0xffffffa000187947 */ /* 0x000fea000383ffff */
.L_x_56:
[----:B-1----:R1:W2:Y:S02]  /*7960*/  SYNCS.PHASECHK.TRANS64.TRYWAIT P1, [R11+URZ+0x30820], R0 ;  /* 0x030820000b0075a7 */ /* 0x0022a4000802017f */
[----:B--2---:R-:W-:Y:S05]  /*7970*/  @!P1 NANOSLEEP.SYNCS 0x989680 ;  /* 0x009896800000995d */ /* 0x004fea0003900000 */
[----:B------:R-:W2:Y:S02]  /*7980*/  @!P1 SYNCS.PHASECHK.TRANS64 P1, [R11+URZ+0x30820], R0 ;  /* 0x030820000b0095a7 */ /* 0x000ea4000802007f */
[----:B--2---:R-:W-:Y:S05]  /*7990*/  @!P1 BRA `(.L_x_56) ;  /* 0xfffffffc00f09947 */ /* 0x004fea000383ffff */
[----:B------:R-:W-:Y:S05]  /*79a0*/  BRA `(.L_x_84) ;  /* 0xffffffe400187947 */ /* 0x000fea000383ffff */
.L_x_60:
[----:B-1----:R1:W2:Y:S02]  /*79b0*/  SYNCS.PHASECHK.TRANS64.TRYWAIT P1, [R11+URZ+0x30840], R21 ;  /* 0x030840150b0075a7 */ /* 0x0022a4000802017f */
[----:B--2---:R-:W-:Y:S05]  /*79c0*/  @!P1 NANOSLEEP.SYNCS 0x989680 ;  /* 0x009896800000995d */ /* 0x004fea0003900000 */
[----:B------:R-:W2:Y:S02]  /*79d0*/  @!P1 SYNCS.PHASECHK.TRANS64 P1, [R11+URZ+0x30840], R21 ;  /* 0x030840150b0095a7 */ /* 0x000ea4000802007f */
[----:B--2---:R-:W-:Y:S05]  /*79e0*/  @!P1 BRA `(.L_x_60) ;  /* 0xfffffffc00f09947 */ /* 0x004fea000383ffff */
[----:B------:R-:W-:Y:S05]  /*79f0*/  BRA `(.L_x_85) ;  /* 0xffffffe800847947 */ /* 0x000fea000383ffff */
.L_x_62:
[----:B--2---:R2:W3:Y:S02]  /*7a00*/  SYNCS.PHASECHK.TRANS64.TRYWAIT P1, [R11+URZ+0x30828], R21 ;  /* 0x030828150b0075a7 */ /* 0x0044e4000802017f */
[----:B---3--:R-:W-:Y:S05]  /*7a10*/  @!P1 NANOSLEEP.SYNCS 0x989680 ;  /* 0x009896800000995d */ /* 0x008fea0003900000 */
[----:B------:R-:W3:Y:S02]  /*7a20*/  @!P1 SYNCS.PHASECHK.TRANS64 P1, [R11+URZ+0x30828], R21 ;  /* 0x030828150b0095a7 */ /* 0x000ee4000802007f */
[----:B---3--:R-:W-:Y:S05]  /*7a30*/  @!P1 BRA `(.L_x_62) ;  /* 0xfffffffc00f09947 */ /* 0x008fea000383ffff */
[----:B------:R-:W-:Y:S05]  /*7a40*/  BRA `(.L_x_86) ;  /* 0xffffffec00187947 */ /* 0x000fea000383ffff */
.L_x_64:
[----:B---3--:R3:W4:Y:S02]  /*7a50*/  SYNCS.PHASECHK.TRANS64.TRYWAIT P1, [R11+URZ+0x30848], R21 ;  /* 0x030848150b0075a7 */ /* 0x008724000802017f */
[----:B----4-:R-:W-:Y:S05]  /*7a60*/  @!P1 NANOSLEEP.SYNCS 0x989680 ;  /* 0x009896800000995d */ /* 0x010fea0003900000 */
[----:B------:R-:W4:Y:S02]  /*7a70*/  @!P1 SYNCS.PHASECHK.TRANS64 P1, [R11+URZ+0x30848], R21 ;  /* 0x030848150b0095a7 */ /* 0x000f24000802007f */
[----:B----4-:R-:W-:Y:S05]  /*7a80*/  @!P1 BRA `(.L_x_64) ;  /* 0xfffffffc00f09947 */ /* 0x010fea000383ffff */
[----:B------:R-:W-:Y:S05]  /*7a90*/  BRA `(.L_x_87) ;  /* 0xffffffec00887947 */ /* 0x000fea000383ffff */
.L_x_66:
[----:B------:R-:W-:-:S07]  /*7aa0*/  SHF.L.U32 R4, R9, 0x1f, RZ ;  /* 0x0000001f09047819 */ /* 0x000fce00000006ff */
.L_x_88:
[----:B-1----:R1:W2:Y:S02]  /*7ab0*/  SYNCS.PHASECHK.TRANS64.TRYWAIT P1, [R11+URZ+0x30820], R4 ;  /* 0x030820040b0075a7 */ /* 0x0022a4000802017f */
[----:B--2---:R-:W-:Y:S05]  /*7ac0*/  @!P1 NANOSLEEP.SYNCS 0x989680 ;  /* 0x009896800000995d */ /* 0x004fea0003900000 */
[----:B------:R-:W2:Y:S02]  /*7ad0*/  @!P1 SYNCS.PHASECHK.TRANS64 P1, [R11+URZ+0x30820], R4 ;  /* 0x030820040b0095a7 */ /* 0x000ea4000802007f */
[----:B--2---:R-:W-:Y:S05]  /*7ae0*/  @!P1 BRA `(.L_x_88) ;  /* 0xfffffffc00f09947 */ /* 0x004fea000383ffff */
[----:B------:R-:W-:Y:S05]  /*7af0*/  BRA `(.L_x_89) ;  /* 0xfffffff000107947 */ /* 0x000fea000383ffff */
.L_x_69:
[----:B---3--:R3:W4:Y:S02]  /*7b00*/  SYNCS.PHASECHK.TRANS64.TRYWAIT P1, [R11+URZ+0x30840], R12 ;  /* 0x0308400c0b0075a7 */ /* 0x008724000802017f */
[----:B----4-:R-:W-:Y:S05]  /*7b10*/  @!P1 NANOSLEEP.SYNCS 0x989680 ;  /* 0x009896800000995d */ /* 0x010fea0003900000 */
[----:B------:R-:W4:Y:S02]  /*7b20*/  @!P1 SYNCS.PHASECHK.TRANS64 P1, [R11+URZ+0x30840], R12 ;  /* 0x0308400c0b0095a7 */ /* 0x000f24000802007f */
[----:B----4-:R-:W-:Y:S05]  /*7b30*/  @!P1 BRA `(.L_x_69) ;  /* 0xfffffffc00f09947 */ /* 0x010fea000383ffff */
[----:B------:R-:W-:Y:S05]  /*7b40*/  BRA `(.L_x_90) ;  /* 0xfffffff0009c7947 */ /* 0x000fea000383ffff */
.L_x_71:
[----:B-1----:R1:W2:Y:S02]  /*7b50*/  SYNCS.PHASECHK.TRANS64.TRYWAIT P1, [R11+URZ+0x30828], R12 ;  /* 0x0308280c0b0075a7 */ /* 0x0022a4000802017f */
[----:B--2---:R-:W-:Y:S05]  /*7b60*/  @!P1 NANOSLEEP.SYNCS 0x989680 ;  /* 0x009896800000995d */ /* 0x004fea0003900000 */
[----:B------:R-:W2:Y:S02]  /*7b70*/  @!P1 SYNCS.PHASECHK.TRANS64 P1, [R11+URZ+0x30828], R12 ;  /* 0x0308280c0b0095a7 */ /* 0x000ea4000802007f */
[----:B--2---:R-:W-:Y:S05]  /*7b80*/  @!P1 BRA `(.L_x_71) ;  /* 0xfffffffc00f09947 */ /* 0x004fea000383ffff */
[----:B------:R-:W-:Y:S05]  /*7b90*/  BRA `(.L_x_91) ;  /* 0xfffffff400247947 */ /* 0x000fea000383ffff */
.L_x_73:
[----:B-1----:R1:W2:Y:S02]  /*7ba0*/  SYNCS.PHASECHK.TRANS64.TRYWAIT P0, [R4+URZ+0x30840], R3 ;  /* 0x03084003040075a7 */ /* 0x0022a4000800017f */
[----:B--2---:R-:W-:Y:S05]  /*7bb0*/  @!P0 NANOSLEEP.SYNCS 0x989680 ;  /* 0x009896800000895d */ /* 0x004fea0003900000 */
[----:B------:R-:W2:Y:S02]  /*7bc0*/  @!P0 SYNCS.PHASECHK.TRANS64 P0, [R4+URZ+0x30840], R3 ;  /* 0x03084003040085a7 */ /* 0x000ea4000800007f */
[----:B--2---:R-:W-:Y:S05]  /*7bd0*/  @!P0 BRA `(.L_x_73) ;  /* 0xfffffffc00f08947 */ /* 0x004fea000383ffff */
[----:B------:R-:W-:Y:S05]  /*7be0*/  BRA `(.L_x_92) ;  /* 0xfffffff400ac7947 */ /* 0x000fea000383ffff */
.L_x_75:
[----:B------:R-:W-:Y:S01]  /*7bf0*/  BSSY B0, `(.L_x_93) ;  /* 0x0000006000007945 */ /* 0x000fe20003800000 */
[----:B------:R-:W-:-:S07]  /*7c00*/  IMAD.MOV.U32 R15, RZ, RZ, -0x1 ;  /* 0xffffffffff0f7424 */ /* 0x000fce00078e00ff */
[----:B------:R-:W-:Y:S05]  /*7c10*/  WARPSYNC.COLLECTIVE R15, `(.L_x_94) ;  /* 0x000000000f0c7348 */ /* 0x000fea0003c00000 */
[----:B------:R-:W-:Y:S02]  /*7c20*/  ELECT P6, UR62, PT ;  /* 0x00000000003e782f */ /* 0x000fe400038c0000 */
[----:B------:R-:W-:Y:S01]  /*7c30*/  MOV R14, UR62 ;  /* 0x0000003e000e7c02 */ /* 0x000fe20008000f00 */
[----:B------:R-:W-:Y:S10]  /*7c40*/  ENDCOLLECTIVE ;  /* 0x000000000000791b */ /* 0x000ff40003800000 */
.L_x_94:
[----:B------:R-:W-:Y:S05]  /*7c50*/  BSYNC B0 ;  /* 0x0000000000007941 */ /* 0x000fea0003800000 */
.L_x_93:
[----:B------:R-:W-:Y:S01]  /*7c60*/  PLOP3.LUT P0, PT, P6, PT, PT, 0x80, 0x0 ;  /* 0x000000000000781c */ /* 0x000fe2000370f070 */
[----:B------:R-:W-:-:S12]  /*7c70*/  BRA `(.L_x_95) ;  /* 0xfffffff800547947 */ /* 0x000fd8000383ffff */
.L_x_77:
[----:B-1----:R1:W2:Y:S02]  /*7c80*/  SYNCS.PHASECHK.TRANS64.TRYWAIT P1, [R6+URZ], R5 ;  /* 0x00000005060075a7 */ /* 0x0022a4000802017f */
[----:B--2---:R-:W-:Y:S05]  /*7c90*/  @!P1 NANOSLEEP.SYNCS 0x989680 ;  /* 0x009896800000995d */ /* 0x004fea0003900000 */
[----:B------:R-:W2:Y:S02]  /*7ca0*/  @!P1 SYNCS.PHASECHK.TRANS64 P1, [R6+URZ], R5 ;  /* 0x00000005060095a7 */ /* 0x000ea4000802007f */
[----:B--2---:R-:W-:Y:S05]  /*7cb0*/  @!P1 BRA `(.L_x_77) ;  /* 0xfffffffc00f09947 */ /* 0x004fea000383ffff */
[----:B------:R-:W-:Y:S05]  /*7cc0*/  BRA `(.L_x_96) ;  /* 0xfffffff800907947 */ /* 0x000fea000383ffff */
.L_x_78:
[----:B--2---:R2:W3:Y:S02]  /*7cd0*/  SYNCS.PHASECHK.TRANS64.TRYWAIT P1, [R3+URZ], R2 ;  /* 0x00000002030075a7 */ /* 0x0044e4000802017f */
[----:B---3--:R-:W-:Y:S05]  /*7ce0*/  @!P1 NANOSLEEP.SYNCS 0x989680 ;  /* 0x009896800000995d */ /* 0x008fea0003900000 */
[----:B------:R-:W3:Y:S02]  /*7cf0*/  @!P1 SYNCS.PHASECHK.TRANS64 P1, [R3+URZ], R2 ;  /* 0x00000002030095a7 */ /* 0x000ee4000802007f */
[----:B---3--:R-:W-:Y:S05]  /*7d00*/  @!P1 BRA `(.L_x_78) ;  /* 0xfffffffc00f09947 */ /* 0x008fea000383ffff */
[----:B------:R-:W-:Y:S05]  /*7d10*/  BRA `(.L_x_97) ;  /* 0xfffffff800847947 */ /* 0x000fea000383ffff */
.L_x_80:
[----:B--2---:R2:W3:Y:S02]  /*7d20*/  SYNCS.PHASECHK.TRANS64.TRYWAIT P0, [R0+URZ], R5 ;  /* 0x00000005000075a7 */ /* 0x0044e4000800017f */
[----:B---3--:R-:W-:Y:S05]  /*7d30*/  @!P0 NANOSLEEP.SYNCS 0x989680 ;  /* 0x009896800000895d */ /* 0x008fea0003900000 */
[----:B------:R-:W3:Y:S02]  /*7d40*/  @!P0 SYNCS.PHASECHK.TRANS64 P0, [R0+URZ], R5 ;  /* 0x00000005000085a7 */ /* 0x000ee4000800007f */
[----:B---3--:R-:W-:Y:S05]  /*7d50*/  @!P0 BRA `(.L_x_80) ;  /* 0xfffffffc00f08947 */ /* 0x008fea000383ffff */
[----:B------:R-:W-:Y:S05]  /*7d60*/  BRA `(.L_x_98) ;  /* 0xfffffff800887947 */ /* 0x000fea000383ffff */
.L_x_99:
[----:B------:R-:W-:-:S00]  /*7d70*/  BRA `(.L_x_99) ;  /* 0xfffffffc00fc7947 */ /* 0x000fc0000383ffff */
[----:B------:R-:W-:-:S00]  /*7d80*/  NOP ;  /* 0x0000000000007918 */ /* 0x000fc00000000000 */
[----:B------:R-:W-:-:S00]  /*7d90*/  NOP ;  /* 0x0000000000007918 */ /* 0x000fc00000000000 */
[----:B------:R-:W-:-:S00]  /*7da0*/  NOP ;  /* 0x0000000000007918 */ /* 0x000fc00000000000 */
[----:B------:R-:W-:-:S00]  /*7db0*/  NOP ;  /* 0x0000000000007918 */ /* 0x000fc00000000000 */
[----:B------:R-:W-:-:S00]  /*7dc0*/  NOP ;  /* 0x0000000000007918 */ /* 0x000fc00000000000 */
[----:B------:R-:W-:-:S00]  /*7dd0*/  NOP ;  /* 0x0000000000007918 */ /* 0x000fc00000000000 */
[----:B------:R-:W-:-:S00]  /*7de0*/  NOP ;  /* 0x0000000000007918 */ /* 0x000fc00000000000 */
[----:B------:R-:W-:-:S00]  /*7df0*/  NOP ;  /* 0x0000000000007918 */ /* 0x000fc00000000000 */
.L_x_7290:


//--------------------- .text._ZN7cutlass13device_kernelIN5flash11enable_sm90INS1_16FlashAttnBwdSm90INS1_25CollectiveMainloopBwdSm90ILi2ELi2ELi2EN4cute5tupleIJNS5_1CILi1EEES8_S8_EEENS6_IJNS7_ILi64EEENS7_ILi128EEESB_EEENS_6half_tEfNS_4arch4Sm90ELb0ELb0ELb1ELb0ELb1ELb1ELb0ELb0ELi2ELi1ELi2ELi1ELb0EEENS1_21CollectiveEpilogueBwdISC_SD_SF_Li256ELb0ELb0ELi1EEENS1_19SingleTileSchedulerILb0ELb0ELb0ELi128EEEEEEEEEvNT_6ParamsE --------------------------
	.section	.text._ZN7cutlass13device_kernelIN5flash11enable_sm90INS1_16FlashAttnBwdSm90INS1_25CollectiveMainloopBwdSm90ILi2ELi2ELi2EN4cute5tupleIJNS5_1CILi1EEES8_S8_EEENS6_IJNS7_ILi64EEENS7_ILi128EEESB_EEENS_6half_tEfNS_4arch4Sm90ELb0ELb0ELb1ELb0ELb1ELb1ELb0ELb0ELi2ELi1ELi2ELi1ELb0EEENS1_21CollectiveEpilogueBwdISC_SD_SF_Li256ELb0ELb0ELi1EEENS1_19SingleTileSchedulerILb0ELb0ELb0ELi128EEEEEEEEEvNT_6ParamsE,"ax",@progbits
	.align	128
.text._ZN7cutlass13device_kernelIN5flash11enable_sm90INS1_16FlashAttnBwdSm90INS1_25CollectiveMainloopBwdSm90ILi2ELi2ELi2EN4cute5tupleIJNS5_1CILi1EEES8_S8_EEENS6_IJNS7_ILi64EEENS7_ILi128EEESB_EEENS_6half_tEfNS_4arch4Sm90ELb0ELb0ELb1ELb0ELb1ELb1ELb0ELb0ELi2ELi1ELi2ELi1ELb0EEENS1_21CollectiveEpilogueBwdISC_SD_SF_Li256ELb0ELb0ELi1EEENS1_19SingleTileSchedulerILb0ELb0ELb0ELi128EEEEEEEEEvNT_6ParamsE:
        .type           _ZN7cutlass13device_kernelIN5flash11enable_sm90INS1_16FlashAttnBwdSm90INS1_25CollectiveMainloopBwdSm90ILi2ELi2ELi2EN4cute5tupleIJNS5_1CILi1EEES8_S8_EEENS6_IJNS7_ILi64EEENS7_ILi128EEESB_EEENS_6half_tEfNS_4arch4Sm90ELb0ELb0ELb1ELb0ELb1ELb1ELb0ELb0ELi2ELi1ELi2ELi1ELb0EEENS1_21CollectiveEpilogueBwdISC_SD_SF_Li256ELb0ELb0ELi1EEENS1_19SingleTileSchedulerILb0ELb0ELb0ELi128EEEEEEEEEvNT_6ParamsE,@function
        .size           _ZN7cutlass13device_kernelIN5flash11enable_sm90INS1_16FlashAttnBwdSm90INS1_25CollectiveMainloopBwdSm90ILi2ELi2ELi2EN4cute5tupleIJNS5_1CILi1EEES8_S8_EEENS6_IJNS7_ILi64EEENS7_ILi128EEESB_EEENS_6half_tEfNS_4arch4Sm90ELb0ELb0ELb1ELb0ELb1ELb1ELb0ELb0ELi2ELi1ELi2ELi1ELb0EEENS1_21CollectiveEpilogueBwdISC_SD_SF_Li256ELb0ELb0ELi1EEENS1_19SingleTileSchedulerILb0ELb0ELb0ELi128EEEEEEEEEvNT_6ParamsE,(.L_x_7291 - _ZN7cutlass13device_kernelIN5flash11enable_sm90INS1_16FlashAttnBwdSm90INS1_25CollectiveMainloopBwdSm90ILi2ELi2ELi2EN4cute5tupleIJNS5_1CILi1EEES8_S8_EEENS6_IJNS7_ILi64EEENS7_ILi128EEESB_EEENS_6half_tEfNS_4arch4Sm90ELb0ELb0ELb1ELb0ELb1ELb1ELb0ELb0ELi2ELi1ELi2ELi1ELb0EEENS1_21CollectiveEpilogueBwdISC_SD_SF_Li256ELb0ELb0ELi1EEENS1_19SingleTileSchedulerILb0ELb0ELb0ELi128EEEEEEEEEvNT_6ParamsE)
        .other          _ZN7cutlass13device_kernelIN5flash11enable_sm90INS1_16FlashAttnBwdSm90INS1_25CollectiveMainloopBwdSm90ILi2ELi2ELi2EN4cute5tupleIJNS5_1CILi1EEES8_S8_EEENS6_IJNS7_ILi64EEENS7_ILi128EEESB_EEENS_6half_tEfNS_4arch4Sm90ELb0ELb0ELb1ELb0ELb1ELb1ELb0ELb0ELi2ELi1ELi2ELi1ELb0EEENS1_21CollectiveEpilogueBwdISC_SD_SF_Li256ELb0ELb0ELi1EEENS1_19SingleTileSchedulerILb0ELb0ELb0ELi128EEEEEEEEEvNT_6ParamsE,@"STO_CUDA_ENTRY STV_DEFAULT"
_ZN7cutlass13device_kernelIN5flash11enable_sm90INS1_16FlashAttnBwdSm90INS1_25CollectiveMainloopBwdSm90ILi2ELi2ELi2EN4cute5tupleIJNS5_1CILi1EEES8_S8_EEENS6_IJNS7_ILi64EEENS7_ILi128EEESB_EEENS_6half_tEfNS_4arch4Sm90ELb0ELb0ELb1ELb0ELb1ELb1ELb0ELb0ELi2ELi1ELi2ELi1ELb0EEENS1_21CollectiveEpilogueBwdISC_SD_SF_Li256ELb0ELb0ELi1EEENS1_19SingleTileSchedulerILb0ELb0ELb0ELi128EEEEEEEEEvNT_6ParamsE:
        /* <DEDUP_REMOVED lines=28> */
.L_x_101:
[----:B------:R-:W-:Y:S05]  /*01c0*/  BSYNC B0 ;  /* 0x0000000000007941 */ /* 0x000fea0003800000 */
.L_x_100:
        /* <DEDUP_REMOVED lines=30> */
[----:B------:R1:W1:Y:S01]  /*03b0*/  SYNCS.EXCH.64 URZ, [UR8+0x30820], UR4 ;  /* 0x03082004083f75b2 */ /* 0x0002620008000100 */
[----:B------:R1:W1:Y:S01]  /*03c0*/  SYNCS.EXCH.64 URZ, [UR8+0x30818], UR6 ;  /* 0x03081806083f75b2 */ /* 0x0002620008000100 */
[----:B------:R1:W1:Y:S01]  /*03d0*/  SYNCS.EXCH.64 URZ, [UR8+0x30828], UR4 ;  /* 0x03082804083f75b2 */ /* 0x0002620008000100 */
[----:B------:R-:W-:Y:S01]  /*03e0*/  NOP ;  /* 0x0000000000007918 */ /* 0x000fe20000000000 */
.L_x_102:
[----:B------:R-:W5:Y:S01]  /*03f0*/  SHFL.IDX PT, R3, R0, RZ, 0x1f ;  /* 0x00001fff00037589 */ /* 0x000f6200000e0000 */
[----:B------:R-:W-:Y:S01]  /*0400*/  NOP ;  /* 0x0000000000007918 */ /* 0x000fe20000000000 */
[----:B-----5:R-:W-:-:S13]  /*0410*/  ISETP.NE.AND P0, PT, R3, RZ, PT ;  /* 0x000000ff0300720c */ /* 0x020fda0003f05270 */
        /* <DEDUP_REMOVED lines=17> */
[----:B------:R1:W1:Y:S01]  /*0530*/  SYNCS.EXCH.64 URZ, [UR8+0x30848], UR6 ;  /* 0x03084806083f75b2 */ /* 0x0002620008000100 */
[----:B------:R-:W-:Y:S01]  /*0540*/  NOP ;  /* 0x0000000000007918 */ /* 0x000fe20000000000 */
.L_x_103:
[----:B---3--:R-:W-:Y:S01]  /*0550*/  ISETP.NE.AND P0, PT, R2, RZ, PT ;  /* 0x000000ff0200720c */ /* 0x008fe20003f05270 */
[----:B------:R-:W-:Y:S01]  /*0560*/  IMAD.MOV.U32 R17, RZ, RZ, 0x1 ;  /* 0x00000001ff117424 */ /* 0x000fe200078e00ff */
[----:B------:R-:W-:Y:S01]  /*0570*/  NOP ;  /* 0x0000000000007918 */ /* 0x000fe20000000000 */
[----:B------:R-:W-:Y:S03]  /*0580*/  BSSY B6, `(.L_x_104) ;  /* 0x00007a8000067945 */ /* 0x000fe60003800000 */
[----:B------:R-:W-:Y:S01]  /*0590*/  SEL R17, R17, 0x2, !P0 ;  /* 0x0000000211117807 */ /* 0x000fe20004000000 */
[----:B-12-4-:R-:W-:Y:S06]  /*05a0*/  BAR.SYNC.DEFER_BLOCKING 0x0 ;  /* 0x0000000000007b1d */ /* 0x016fec0000010000 */
[----:B------:R-:W-:Y:S05]  /*05b0*/  @!P0 BRA `(.L_x_105) ;  /* 0x00000048006c8947 */ /* 0x000fea0003800000 */
.L_x_106:
        /* <DEDUP_REMOVED lines=33> */
.L_x_109:
        /* <DEDUP_REMOVED lines=15> */
.L_x_108:
        /* <DEDUP_REMOVED lines=22> */
.L_x_111:
        /* <DEDUP_REMOVED lines=15> */
.L_x_110:
        /* <DEDUP_REMOVED lines=8> */
.L_x_199:
        /* <DEDUP_REMOVED lines=13> */
.L_x_113:
        /* <DEDUP_REMOVED lines=111> */
.L_x_126:
[----:B------:R-:W-:Y:S01]  /*1350*/  ISETP.NE.AND P0, PT, R7, 0x3, PT ;  /* 0x000000030700780c */ /* 0x000fe20003f05270 */
[----:B------:R-:W-:-:S12]  /*1360*/  YIELD ;  /* 0x0000000000007946 */ /* 0x000fd80003800000 */
[----:B---3--:R-:W-:Y:S05]  /*1370*/  @!P0 BRA `(.L_x_116) ;  /* 0x0000000000048947 */ /* 0x008fea0003800000 */
[----:B------:R-:W-:Y:S01]  /*1380*/  BPT.TRAP 0x1 ;  /* 0x000000040000795c */ /* 0x000fe20000300000 */
.L_x_116:
[----:B------:R-:W-:Y:S01]  /*1390*/  IMAD R2, R4, 0x8, R16 ;  /* 0x0000000804027824 */ /* 0x000fe200078e0210 */
[----:B------:R-:W-:-:S04]  /*13a0*/  SHF.L.U32 R17, R5, 0x1f, RZ ;  /* 0x0000001f05117819 */ /* 0x000fc800000006ff */
[----:B------:R2:W3:Y:S01]  /*13b0*/  SYNCS.PHASECHK.TRANS64.TRYWAIT P1, [R2+URZ+0x30810], R17 ;  /* 0x03081011020075a7 */ /* 0x0004e2000802017f */
[----:B------:R-:W-:Y:S05]  /*13c0*/  @!P0 BRA `(.L_x_117) ;  /* 0x0000000000048947 */ /* 0x000fea0003800000 */
[----:B------:R-:W-:Y:S01]  /*13d0*/  BPT.TRAP 0x1 ;  /* 0x000000040000795c */ /* 0x000fe20000300000 */
.L_x_117:
[----:B---3--:R-:W-:Y:S05]  /*13e0*/  @P1 BRA `(.L_x_118) ;  /* 0x0000000000081947 */ /* 0x008fea0003800000 */
[----:B------:R-:W3:Y:S02]  /*13f0*/  SYNCS.PHASECHK.TRANS64.TRYWAIT P1, [R2+URZ+0x30810], R17 ;  /* 0x03081011020075a7 */ /* 0x000ee4000802017f */
[----:B---3--:R-:W-:Y:S05]  /*1400*/  @!P1 BRA `(.L_x_119) ;  /* 0x0000006c00349947 */ /* 0x008fea0003800000 */
.L_x_118:
        /* <DEDUP_REMOVED lines=72> */
[----:B------:R1:W1:Y:S04]  /*1890*/  LDS.64 R220, [R12+0x28020] ;  /* 0x028020000cdc7984 */ /* 0x0002680000000a00 */
        /* <DEDUP_REMOVED lines=8> */
.L_x_120:
[----:B------:R1:W1:Y:S01]  /*1920*/  SYNCS.PHASECHK.TRANS64.TRYWAIT P1, [R2+URZ+0x30830], R17 ;  /* 0x03083011020075a7 */ /* 0x000262000802017f */
[----:B------:R-:W-:Y:S05]  /*1930*/  @!P0 BRA `(.L_x_121) ;  /* 0x0000000000048947 */ /* 0x000fea0003800000 */
[----:B------:R-:W-:Y:S01]  /*1940*/  BPT.TRAP 0x1 ;  /* 0x000000040000795c */ /* 0x000fe20000300000 */
.L_x_121:
[----:B------:R-:W-:-:S05]  /*1950*/  VIADD R13, R16, 0x20000 ;  /* 0x00020000100d7836 */ /* 0x000fca0000000000 */
[----:B------:R-:W-:-:S04]  /*1960*/  SHF.R.U32.HI R13, RZ, 0x4, R13 ;  /* 0x00000004ff0d7819 */ /* 0x000fc8000001160d */
[----:B------:R-:W-:-:S04]  /*1970*/  LOP3.LUT R13, R13, 0x3fff, RZ, 0xc0, !PT ;  /* 0x00003fff0d0d7812 */ /* 0x000fc800078ec0ff */
[----:B------:R-:W-:Y:S01]  /*1980*/  LOP3.LUT R153, R13, 0x10000, RZ, 0xfc, !PT ;  /* 0x000100000d997812 */ /* 0x000fe200078efcff */
[----:B-1----:R-:W-:Y:S06]  /*1990*/  @P1 BRA `(.L_x_122) ;  /* 0x0000000000081947 */ /* 0x002fec0003800000 */
[----:B------:R-:W1:Y:S02]  /*19a0*/  SYNCS.PHASECHK.TRANS64.TRYWAIT P1, [R2+URZ+0x30830], R17 ;  /* 0x03083011020075a7 */ /* 0x000e64000802017f */
[----:B-1----:R-:W-:Y:S05]  /*19b0*/  @!P1 BRA `(.L_x_123) ;  /* 0x0000006400dc9947 */ /* 0x002fea0003800000 */
.L_x_122:
        /* <DEDUP_REMOVED lines=166> */
[----:B------:R-:W-:Y:S01]  /*2420*/  FFMA.FTZ R154, R155, UR5, -R220 ;  /* 0x000000059b9a7c23 */ /* 0x000fe200080108dc */
        /* <DEDUP_REMOVED lines=330> */
.L_x_124:
        /* <DEDUP_REMOVED lines=49> */
.L_x_125:
        /* <DEDUP_REMOVED lines=11> */
.L_x_115:
        /* <DEDUP_REMOVED lines=83> */
.L_x_127:
        /* <DEDUP_REMOVED lines=19> */
.L_x_128:
        /* <DEDUP_REMOVED lines=18> */
.L_x_129:
        /* <DEDUP_REMOVED lines=18> */
.L_x_130:
        /* <DEDUP_REMOVED lines=161> */
.L_x_132:
[----:B------:R-:W-:Y:S05]  /*4f40*/  BSYNC B0 ;  /* 0x0000000000007941 */ /* 0x000fea0003800000 */
.L_x_131:
[----:B------:R-:W-:-:S04]  /*4f50*/  DEPBAR.LE SB0, 0x0 ;  /* 0x000080000000791a */ /* 0x000fc80000000000 */
[----:B------:R-:W-:Y:S05]  /*4f60*/  BRA `(.L_x_107) ;  /* 0x0000003000247947 */ /* 0x000fea0003800000 */
.L_x_105:
        /* <DEDUP_REMOVED lines=14> */
[----:B------:R-:W-:Y:S01]  /*5050*/  ULDC UR13, c[0x0][0x288] ;  /* 0x0000a200000d7ab9 */ /* 0x000fe20000000800 */
[----:B------:R-:W-:Y:S01]  /*5060*/  ULDC.64 UR14, c[0x0][0x2e0] ;  /* 0x0000b800000e7ab9 */ /* 0x000fe20000000a00 */
[----:B------:R-:W-:-:S04]  /*5070*/  ELECT P0, URZ, PT ;  /* 0x00000000003f782f */ /* 0x000fc80003800000 */
[----:B------:R-:W2:Y:S01]  /*5080*/  LDC R4, c[0x0][0x280] ;  /* 0x0000a000ff047b82 */ /* 0x000ea20000000800 */
[----:B-1----:R-:W-:Y:S02]  /*5090*/  USHF.R.S32.HI UR8, URZ, 0x1f, UR16 ;  /* 0x0000001f3f087899 */ /* 0x002fe40008011410 */
[----:B------:R-:W-:Y:S02]  /*50a0*/  UIMAD.WIDE.U32 UR4, UR16, UR10, URZ ;  /* 0x0000000a100472a5 */ /* 0x000fe4000f8e003f */
[----:B------:R-:W-:Y:S01]  /*50b0*/  UIMAD UR6, UR8, UR10, URZ ;  /* 0x0000000a080672a4 */ /* 0x000fe2000f8e023f */
[----:B--2---:R-:W-:-:S03]  /*50c0*/  ISETP.GE.AND P1, PT, R4, 0x1, PT ;  /* 0x000000010400780c */ /* 0x004fc60003f26270 */
[----:B------:R-:W-:Y:S02]  /*50d0*/  UIMAD UR7, UR16, UR11, UR6 ;  /* 0x0000000b100772a4 */ /* 0x000fe4000f8e0206 */
[----:B------:R-:W-:Y:S02]  /*50e0*/  USHF.R.S32.HI UR6, URZ, 0x1f, UR9 ;  /* 0x0000001f3f067899 */ /* 0x000fe40008011409 */
[----:B------:R-:W-:Y:S02]  /*50f0*/  UIMAD UR11, UR9, UR13, URZ ;  /* 0x0000000d090b72a4 */ /* 0x000fe4000f8e023f */
[----:B------:R-:W-:Y:S02]  /*5100*/  UIMAD UR6, UR6, UR14, URZ ;  /* 0x0000000e060672a4 */ /* 0x000fe4000f8e023f */
[----:B------:R-:W-:Y:S02]  /*5110*/  UIADD3 UR5, UR5, UR7, URZ ;  /* 0x0000000705057290 */ /* 0x000fe4000fffe03f */
[----:B------:R-:W-:-:S02]  /*5120*/  UIADD3 UR10, UP0, UR11, UR16, URZ ;  /* 0x000000100b0a7290 */ /* 0x000fc4000ff1e03f */
[----:B------:R-:W-:Y:S02]  /*5130*/  UIMAD UR12, UR9, UR15, UR6 ;  /* 0x0000000f090c72a4 */ /* 0x000fe4000f8e0206 */
[----:B------:R-:W-:Y:S02]  /*5140*/  UIMAD.WIDE.U32 UR6, UR9, UR14, UR4 ;  /* 0x0000000e090672a5 */ /* 0x000fe4000f8e0004 */
[----:B------:R-:W-:Y:S01]  /*5150*/  ULEA.HI.X.SX32 UR11, UR11, UR8, 0x1, UP0 ;  /* 0x000000080b0b7291 */ /* 0x000fe200080f0e3f */
[----:B------:R-:W-:Y:S11]  /*5160*/  @!P1 BRA `(.L_x_107) ;  /* 0x0000002c00a49947 */ /* 0x000ff60003800000 */
[----:B------:R-:W1:Y:S01]  /*5170*/  S2R R5, SR_TID.X ;  /* 0x0000000000057919 */ /* 0x000e620000002100 */
[C---:B------:R-:W-:Y:S01]  /*5180*/  VIADD R0, R4.reuse, 0x3f ;  /* 0x0000003f04007836 */ /* 0x040fe20000000000 */
[----:B------:R-:W-:Y:S01]  /*5190*/  ISETP.GE.AND P1, PT, R4, 0x41, PT ;  /* 0x000000410400780c */ /* 0x000fe20003f26270 */
[----:B------:R-:W-:Y:S01]  /*51a0*/  ULDC UR4, c[0x0][0x760] ;  /* 0x0001d80000047ab9 */ /* 0x000fe20000000800 */
[----:B------:R-:W2:Y:S01]  /*51b0*/  S2UR UR28, SR_CTAID.X ;  /* 0x00000000001c79c3 */ /* 0x000ea20000002500 */
[----:B------:R-:W-:Y:S01]  /*51c0*/  UIMAD UR13, UR13, UR4, URZ ;  /* 0x000000040d0d72a4 */ /* 0x000fe2000f8e023f */
[----:B------:R-:W-:Y:S01]  /*51d0*/  SHF.R.S32.HI R3, RZ, 0x1f, R0 ;  /* 0x0000001fff037819 */ /* 0x000fe20000011400 */
[----:B------:R-:W-:Y:S01]  /*51e0*/  UIADD3 UR12, UR7, UR12, URZ ;  /* 0x0000000c070c7290 */ /* 0x000fe2000fffe03f */
[----:B------:R-:W-:Y:S02]  /*51f0*/  UMOV UR4, URZ ;  /* 0x0000003f00047c82 */ /* 0x000fe40008000000 */
[----:B------:R-:W-:Y:S01]  /*5200*/  LEA.HI R3, R3, R0, RZ, 0x6 ;  /* 0x0000000003037211 */ /* 0x000fe200078f30ff */
[----:B------:R-:W-:-:S03]  /*5210*/  ULDC.64 UR26, c[0x0][0x208] ;  /* 0x00008200001a7ab9 */ /* 0x000fc60000000a00 */
[----:B------:R-:W-:-:S04]  /*5220*/  SHF.R.S32.HI R2, RZ, 0x6, R3 ;  /* 0x00000006ff027819 */ /* 0x000fc80000011403 */
[----:B------:R-:W-:Y:S02]  /*5230*/  VIMNMX R2, R2, 0x1, !PT ;  /* 0x0000000102027848 */ /* 0x000fe40007fe0100 */
[----:B-1----:R-:W-:Y:S02]  /*5240*/  LOP3.LUT R0, R5, 0x1f, RZ, 0xc0, !PT ;  /* 0x0000001f05007812 */ /* 0x002fe400078ec0ff */
[----:B------:R-:W-:Y:S01]  /*5250*/  LOP3.LUT R5, R2, 0x1, RZ, 0xc0, !PT ;  /* 0x0000000102057812 */ /* 0x000fe200078ec0ff */
[----:B--2---:R-:W-:Y:S06]  /*5260*/  @!P1 BRA `(.L_x_134) ;  /* 0x0000000800ac9947 */ /* 0x004fec0003800000 */
        /* <DEDUP_REMOVED lines=11> */
[----:B------:R-:W-:-:S12]  /*5320*/  UIADD3.X UR21, URZ, UR21, URZ, UP2, !UPT ;  /* 0x000000153f157290 */ /* 0x000fd800097fe43f */
.L_x_159:
[----:B------:R-:W-:Y:S01]  /*5330*/  UIMAD UR22, UR13, UR4, URZ ;  /* 0x000000040d1672a4 */ /* 0x000fe2000f8e023f */
[----:B------:R-:W-:Y:S01]  /*5340*/  ISETP.NE.AND P1, PT, R0, RZ, PT ;  /* 0x000000ff0000720c */ /* 0x000fe20003f25270 */
[----:B------:R-:W-:Y:S01]  /*5350*/  ULDC.64 UR8, c[0x0][0x768] ;  /* 0x0001da0000087ab9 */ /* 0x000fe20000000a00 */
[----:B------:R-:W-:Y:S01]  /*5360*/  USHF.L.U32 UR14, UR5, 0xe, URZ ;  /* 0x0000000e050e7899 */ /* 0x000fe2000800063f */
[----:B------:R-:W-:Y:S01]  /*5370*/  VIADD R4, R4, 0xfffffffe ;  /* 0xfffffffe04047836 */ /* 0x000fe20000000000 */
[----:B------:R-:W-:Y:S01]  /*5380*/  UIADD3 UR15, UP0, UR22, UR10, URZ ;  /* 0x0000000a160f7290 */ /* 0x000fe2000ff1e03f */
[----:B------:R-:W-:Y:S01]  /*5390*/  BSSY B0, `(.L_x_135) ;  /* 0x0000010000007945 */ /* 0x000fe20003800000 */
[----:B------:R-:W-:Y:S02]  /*53a0*/  UIMAD.WIDE UR32, UR14, 0x4, UR16 ;  /* 0x000000040e2078a5 */ /* 0x000fe4000f8e0210 */
[----:B------:R-:W-:Y:S01]  /*53b0*/  ULEA.HI.X.SX32 UR23, UR22, UR11, 0x1, UP0 ;  /* 0x0000000b16177291 */ /* 0x000fe200080f0e3f */
[----:B------:R-:W-:Y:S01]  /*53c0*/  ISETP.NE.AND P2, PT, R4, RZ, PT ;  /* 0x000000ff0400720c */ /* 0x000fe20003f45270 */
[----:B------:R-:W-:-:S02]  /*53d0*/  ULEA UR24, UP0, UR15, UR8, 0x2 ;  /* 0x000000080f187291 */ /* 0x000fc4000f80103f */
[----:B------:R-:W-:Y:S02]  /*53e0*/  UIMAD.WIDE UR30, UR14, 0x4, UR18 ;  /* 0x000000040e1e78a5 */ /* 0x000fe4000f8e0212 */
[----:B------:R-:W-:Y:S02]  /*53f0*/  ULEA.HI.X UR23, UR15, UR9, UR23, 0x2, UP0 ;  /* 0x000000090f177291 */ /* 0x000fe400080f1417 */
[----:B-1----:R-:W-:Y:S01]  /*5400*/  IMAD.U32 R2, RZ, RZ, UR24 ;  /* 0x00000018ff027e24 */ /* 0x002fe2000f8e00ff */
[----:B------:R-:W-:-:S03]  /*5410*/  UIMAD.WIDE UR14, UR14, 0x4, UR20 ;  /* 0x000000040e0e78a5 */ /* 0x000fc6000f8e0214 */
[----:B------:R-:W-:Y:S01]  /*5420*/  IMAD.U32 R3, RZ, RZ, UR23 ;  /* 0x00000017ff037e24 */ /* 0x000fe2000f8e00ff */
[----:B------:R-:W-:Y:S08]  /*5430*/  @P1 BRA `(.L_x_136) ;  /* 0x0000000000141947 */ /* 0x000ff00003800000 */
.L_x_137:
[----:B------:R-:W2:Y:S04]  /*5440*/  LDG.E.STRONG.GPU R6, desc[UR26][R2.64] ;  /* 0x0000001a02067981 */ /* 0x000ea8000c1ef900 */
[----:B--2---:R-:W-:Y:S01]  /*5450*/  CCTL.IVALL ;  /* 0x00000000ff00798f */ /* 0x004fe20002000000 */
[----:B------:R-:W-:Y:S05]  /*5460*/  YIELD ;  /* 0x0000000000007946 */ /* 0x000fea0003800000 */
[----:B------:R-:W-:-:S13]  /*5470*/  ISETP.NE.AND P3, PT, R6, UR28, PT ;  /* 0x0000001c06007c0c */ /* 0x000fda000bf65270 */
[----:B------:R-:W-:Y:S05]  /*5480*/  @P3 BRA `(.L_x_137) ;  /* 0xfffffffc00ec3947 */ /* 0x000fea000383ffff */
.L_x_136:
[----:B------:R-:W-:Y:S05]  /*5490*/  BSYNC B0 ;  /* 0x0000000000007941 */ /* 0x000fea0003800000 */
.L_x_135:
[----:B------:R-:W-:-:S03]  /*54a0*/  UMOV UR23, 0xffffffff ;  /* 0xffffffff00177882 */ /* 0x000fc60000000000 */
[----:B------:R-:W-:Y:S05]  /*54b0*/  BRA.DIV UR23, `(.L_x_138) ;  /* 0x0000002e17307947 */ /* 0x000fea000b800000 */
[----:B------:R-:W-:Y:S01]  /*54c0*/  NOP ;  /* 0x0000000000007918 */ /* 0x000fe20000000000 */
.L_x_202:
[----:B------:R-:W-:Y:S05]  /*54d0*/  WARPSYNC.ALL ;  /* 0x0000000000007948 */ /* 0x000fea0003800000 */
[----:B------:R-:W-:Y:S06]  /*54e0*/  BAR.SYNC.DEFER_BLOCKING 0xd, 0xa0 ;  /* 0x0342800000007b1d */ /* 0x000fec0000010000 */
[----:B------:R-:W-:Y:S04]  /*54f0*/  BSSY B0, `(.L_x_139) ;  /* 0x0000011000007945 */ /* 0x000fe80003800000 */
[----:B------:R-:W-:Y:S05]  /*5500*/  @!P0 BRA `(.L_x_140) ;  /* 0x00000000003c8947 */ /* 0x000fea0003800000 */
[----:B------:R-:W1:Y:S01]  /*5510*/  S2UR UR34, SR_CgaCtaId ;  /* 0x00000000002279c3 */ /* 0x000e620000008800 */
[----:B------:R-:W-:Y:S01]  /*5520*/  USHF.L.U32 UR23, UR4, 0xd, URZ ;  /* 0x0000000d04177899 */ /* 0x000fe2000800063f */
        /* <DEDUP_REMOVED lines=13> */
.L_x_140:
[----:B------:R-:W-:Y:S05]  /*5600*/  BSYNC B0 ;  /* 0x0000000000007941 */ /* 0x000fea0003800000 */
.L_x_139:
        /* <DEDUP_REMOVED lines=13> */
.L_x_142:
[----:B------:R-:W-:Y:S05]  /*56e0*/  BSYNC B0 ;  /* 0x0000000000007941 */ /* 0x000fea0003800000 */
.L_x_141:
[----:B------:R-:W-:Y:S06]  /*56f0*/  BAR.ARV 0xa, 0xa0 ;  /* 0x0282800000007b1d */ /* 0x000fec0000002000 */
[----:B------:R-:W-:Y:S04]  /*5700*/  BSSY B0, `(.L_x_143) ;  /* 0x0000003000007945 */ /* 0x000fe80003800000 */
[----:B------:R-:W-:Y:S05]  /*5710*/  @!P0 BRA `(.L_x_144) ;  /* 0x0000000000048947 */ /* 0x000fea0003800000 */
[----:B------:R-:W-:-:S04]  /*5720*/  DEPBAR.LE SB0, 0x0 ;  /* 0x000080000000791a */ /* 0x000fc80000000000 */
.L_x_144:
[----:B------:R-:W-:Y:S05]  /*5730*/  BSYNC B0 ;  /* 0x0000000000007941 */ /* 0x000fea0003800000 */
.L_x_143:
[----:B------:R-:W-:Y:S06]  /*5740*/  BAR.ARV 0xb, 0xa0 ;  /* 0x02c2800000007b1d */ /* 0x000fec0000002000 */
[----:B------:R-:W-:Y:S01]  /*5750*/  NOP ;  /* 0x0000000000007918 */ /* 0x000fe20000000000 */
[----:B------:R-:W-:Y:S04]  /*5760*/  BSSY B0, `(.L_x_145) ;  /* 0x0000011000007945 */ /* 0x000fe80003800000 */
[----:B------:R-:W-:Y:S05]  /*5770*/  @P1 BRA `(.L_x_146) ;  /* 0x00000000003c1947 */ /* 0x000fea0003800000 */
[----:B------:R-:W-:Y:S01]  /*5780*/  @!PT LDS RZ, [RZ] ;  /* 0x00000000fffff984 */ /* 0x000fe20000000800 */
[----:B------:R-:W-:Y:S01]  /*5790*/  @!PT LDS RZ, [RZ] ;  /* 0x00000000fffff984 */ /* 0x000fe20000000800 */
[----:B------:R-:W-:Y:S01]  /*57a0*/  @!PT LDS RZ, [RZ] ;  /* 0x00000000fffff984 */ /* 0x000fe20000000800 */
[----:B------:R-:W-:Y:S01]  /*57b0*/  @!PT LDS RZ, [RZ] ;  /* 0x00000000fffff984 */ /* 0x000fe20000000800 */
[----:B------:R1:W-:Y:S06]  /*57c0*/  MEMBAR.ALL.CTA ;  /* 0x0000000000007992 */ /* 0x0003ec0000008000 */
[----:B-1----:R-:W-:Y:S06]  /*57d0*/  MEMBAR.ALL.GPU ;  /* 0x0000000000007992 */ /* 0x002fec000000a000 */
[----:B------:R-:W-:-:S00]  /*57e0*/  ERRBAR ;  /* 0x00000000000079ab */ /* 0x000fc00000000000 */
[----:B------:R-:W-:Y:S06]  /*57f0*/  CGAERRBAR ;  /* 0x00000000000075ab */ /* 0x000fec0000000000 */
[----:B012345:R-:W-:Y:S01]  /*5800*/  CCTL.IVALL ;  /* 0x00000000ff00798f */ /* 0x03ffe20002000000 */
[----:B------:R-:W1:Y:S01]  /*5810*/  S2R R6, SR_LANEID ;  /* 0x0000000000067919 */ /* 0x000e620000000000 */
[----:B------:R-:W-:Y:S02]  /*5820*/  VOTEU.ANY UR23, UPT, PT ;  /* 0x0000000000177886 */ /* 0x000fe400038e0100 */
[----:B------:R-:W-:-:S02]  /*5830*/  UFLO.U32 UR24, UR23 ;  /* 0x00000017001872bd */ /* 0x000fc400080e0000 */
[----:B------:R-:W2:Y:S04]  /*5840*/  POPC R7, UR23 ;  /* 0x0000001700077d09 */ /* 0x000ea80008000000 */
[----:B-1----:R-:W-:-:S13]  /*5850*/  ISETP.EQ.U32.AND P3, PT, R6, UR24, PT ;  /* 0x0000001806007c0c */ /* 0x002fda000bf62070 */
[----:B--2---:R1:W-:Y:S02]  /*5860*/  @P3 REDG.E.ADD.S32.STRONG.GPU desc[UR26][R2.64], R7 ;  /* 0x000000070200398e */ /* 0x0043e4000c10e39a */
.L_x_146:
[----:B------:R-:W-:Y:S05]  /*5870*/  BSYNC B0 ;  /* 0x0000000000007941 */ /* 0x000fea0003800000 */
.L_x_145:
[----:B------:R-:W-:Y:S01]  /*5880*/  UIADD3 UR22, UR13, UR22, URZ ;  /* 0x000000160d167290 */ /* 0x000fe2000fffe03f */
[----:B------:R-:W-:Y:S03]  /*5890*/  BSSY B0, `(.L_x_147) ;  /* 0x000000d000007945 */ /* 0x000fe60003800000 */
[----:B------:R-:W-:-:S04]  /*58a0*/  UIADD3 UR23, UP0, UR22, UR10, URZ ;  /* 0x0000000a16177290 */ /* 0x000fc8000ff1e03f */
[----:B------:R-:W-:Y:S02]  /*58b0*/  ULEA.HI.X.SX32 UR22, UR22, UR11, 0x1, UP0 ;  /* 0x0000000b16167291 */ /* 0x000fe400080f0e3f */
[----:B------:R-:W-:-:S04]  /*58c0*/  ULEA UR8, UP0, UR23, UR8, 0x2 ;  /* 0x0000000817087291 */ /* 0x000fc8000f80103f */
[----:B------:R-:W-:Y:S02]  /*58d0*/  ULEA.HI.X UR22, UR23, UR9, UR22, 0x2, UP0 ;  /* 0x0000000917167291 */ /* 0x000fe400080f1416 */
[----:B-1----:R-:W-:-:S04]  /*58e0*/  IMAD.U32 R2, RZ, RZ, UR8 ;  /* 0x00000008ff027e24 */ /* 0x002fc8000f8e00ff */
[----:B------:R-:W-:Y:S01]  /*58f0*/  IMAD.U32 R3, RZ, RZ, UR22 ;  /* 0x00000016ff037e24 */ /* 0x000fe2000f8e00ff */
[----:B------:R-:W-:Y:S06]  /*5900*/  @P1 BRA `(.L_x_148) ;  /* 0x0000000000141947 */ /* 0x000fec0003800000 */
.L_x_149:
[----:B------:R-:W2:Y:S04]  /*5910*/  LDG.E.STRONG.GPU R6, desc[UR26][R2.64] ;  /* 0x0000001a02067981 */ /* 0x000ea8000c1ef900 */
[----:B--2---:R-:W-:Y:S01]  /*5920*/  CCTL.IVALL ;  /* 0x00000000ff00798f */ /* 0x004fe20002000000 */
[----:B------:R-:W-:Y:S05]  /*5930*/  YIELD ;  /* 0x0000000000007946 */ /* 0x000fea0003800000 */
[----:B------:R-:W-:-:S13]  /*5940*/  ISETP.NE.AND P3, PT, R6, UR28, PT ;  /* 0x0000001c06007c0c */ /* 0x000fda000bf65270 */
[----:B------:R-:W-:Y:S05]  /*5950*/  @P3 BRA `(.L_x_149) ;  /* 0xfffffffc00ec3947 */ /* 0x000fea000383ffff */
.L_x_148:
[----:B------:R-:W-:Y:S05]  /*5960*/  BSYNC B0 ;  /* 0x0000000000007941 */ /* 0x000fea0003800000 */
.L_x_147:
[----:B------:R-:W-:-:S03]  /*5970*/  UMOV UR8, 0xffffffff ;  /* 0xffffffff00087882 */ /* 0x000fc60000000000 */
[----:B------:R-:W-:Y:S05]  /*5980*/  BRA.DIV UR8, `(.L_x_150) ;  /* 0x0000002a08187947 */ /* 0x000fea000b800000 */
[----:B------:R-:W-:Y:S01]  /*5990*/  NOP ;  /* 0x0000000000007918 */ /* 0x000fe20000000000 */
.L_x_205:
[----:B------:R-:W-:Y:S05]  /*59a0*/  WARPSYNC.ALL ;  /* 0x0000000000007948 */ /* 0x000fea0003800000 */
        /* <DEDUP_REMOVED lines=12> */
.L_x_152:
[----:B------:R-:W-:Y:S05]  /*5a70*/  BSYNC B0 ;  /* 0x0000000000007941 */ /* 0x000fea0003800000 */
.L_x_151:
        /* <DEDUP_REMOVED lines=13> */
.L_x_154:
[----:B------:R-:W-:Y:S05]  /*5b50*/  BSYNC B0 ;  /* 0x0000000000007941 */ /* 0x000fea0003800000 */
.L_x_153:
[----:B------:R-:W-:Y:S06]  /*5b60*/  BAR.ARV 0xa, 0xa0 ;  /* 0x0282800000007b1d */ /* 0x000fec0000002000 */
[----:B------:R-:W-:Y:S04]  /*5b70*/  BSSY B0, `(.L_x_155) ;  /* 0x0000003000007945 */ /* 0x000fe80003800000 */
[----:B------:R-:W-:Y:S05]  /*5b80*/  @!P0 BRA `(.L_x_156) ;  /* 0x0000000000048947 */ /* 0x000fea0003800000 */
[----:B------:R-:W-:-:S04]  /*5b90*/  DEPBAR.LE SB0, 0x0 ;  /* 0x000080000000791a */ /* 0x000fc80000000000 */
.L_x_156:
[----:B------:R-:W-:Y:S05]  /*5ba0*/  BSYNC B0 ;  /* 0x0000000000007941 */ /* 0x000fea0003800000 */
.L_x_155:
[----:B------:R-:W-:Y:S06]  /*5bb0*/  BAR.ARV 0xb, 0xa0 ;  /* 0x02c2800000007b1d */ /* 0x000fec0000002000 */
[----:B------:R-:W-:Y:S01]  /*5bc0*/  NOP ;  /* 0x0000000000007918 */ /* 0x000fe20000000000 */
[----:B------:R-:W-:Y:S04]  /*5bd0*/  BSSY B0, `(.L_x_157) ;  /* 0x0000011000007945 */ /* 0x000fe80003800000 */
[----:B------:R-:W-:Y:S05]  /*5be0*/  @P1 BRA `(.L_x_158) ;  /* 0x00000000003c1947 */ /* 0x000fea0003800000 */
[----:B------:R-:W1:Y:S01]  /*5bf0*/  S2R R6, SR_LANEID ;  /* 0x0000000000067919 */ /* 0x000e620000000000 */
[----:B------:R-:W-:Y:S01]  /*5c00*/  @!PT LDS RZ, [RZ] ;  /* 0x00000000fffff984 */ /* 0x000fe20000000800 */
[----:B------:R-:W-:Y:S01]  /*5c10*/  @!PT LDS RZ, [RZ] ;  /* 0x00000000fffff984 */ /* 0x000fe20000000800 */
[----:B------:R-:W-:Y:S01]  /*5c20*/  @!PT LDS RZ, [RZ] ;  /* 0x00000000fffff984 */ /* 0x000fe20000000800 */
[----:B------:R-:W-:Y:S01]  /*5c30*/  @!PT LDS RZ, [RZ] ;  /* 0x00000000fffff984 */ /* 0x000fe20000000800 */
[----:B------:R2:W-:Y:S06]  /*5c40*/  MEMBAR.ALL.CTA ;  /* 0x0000000000007992 */ /* 0x0005ec0000008000 */
[----:B--2---:R-:W-:Y:S06]  /*5c50*/  MEMBAR.ALL.GPU ;  /* 0x0000000000007992 */ /* 0x004fec000000a000 */
[----:B------:R-:W-:-:S00]  /*5c60*/  ERRBAR ;  /* 0x00000000000079ab */ /* 0x000fc00000000000 */
[----:B------:R-:W-:Y:S06]  /*5c70*/  CGAERRBAR ;  /* 0x00000000000075ab */ /* 0x000fec0000000000 */
[----:B012345:R-:W-:Y:S01]  /*5c80*/  CCTL.IVALL ;  /* 0x00000000ff00798f */ /* 0x03ffe20002000000 */
[----:B------:R-:W-:Y:S02]  /*5c90*/  VOTEU.ANY UR8, UPT, PT ;  /* 0x0000000000087886 */ /* 0x000fe400038e0100 */
[----:B------:R-:W-:Y:S02]  /*5ca0*/  UFLO.U32 UR9, UR8 ;  /* 0x00000008000972bd */ /* 0x000fe400080e0000 */
[----:B------:R-:W2:Y:S04]  /*5cb0*/  POPC R7, UR8 ;  /* 0x0000000800077d09 */ /* 0x000ea80008000000 */
[----:B-1----:R-:W-:-:S13]  /*5cc0*/  ISETP.EQ.U32.AND P1, PT, R6, UR9, PT ;  /* 0x0000000906007c0c */ /* 0x002fda000bf22070 */
[----:B--2---:R1:W-:Y:S02]  /*5cd0*/  @P1 REDG.E.ADD.S32.STRONG.GPU desc[UR26][R2.64], R7 ;  /* 0x000000070200198e */ /* 0x0043e4000c10e39a */
.L_x_158:
[----:B------:R-:W-:Y:S05]  /*5ce0*/  BSYNC B0 ;  /* 0x0000000000007941 */ /* 0x000fea0003800000 */
.L_x_157:
[----:B------:R-:W-:Y:S02]  /*5cf0*/  UIADD3 UR4, UR4, 0x2, URZ ;  /* 0x0000000204047890 */ /* 0x000fe4000fffe03f */
[----:B------:R-:W-:Y:S01]  /*5d00*/  UIADD3 UR5, UR5, 0x1, URZ ;  /* 0x0000000105057890 */ /* 0x000fe2000fffe03f */
[----:B------:R-:W-:Y:S11]  /*5d10*/  @P2 BRA `(.L_x_159) ;  /* 0xfffffff400842947 */ /* 0x000ff6000383ffff */
.L_x_134:
[----:B------:R-:W-:-:S13]  /*5d20*/  ISETP.NE.AND P1, PT, R5, RZ, PT ;  /* 0x000000ff0500720c */ /* 0x000fda0003f25270 */
[----:B------:R-:W-:Y:S05]  /*5d30*/  @!P1 BRA `(.L_x_107) ;  /* 0x0000002000b09947 */ /* 0x000fea0003800000 */
[----:B------:R-:W-:Y:S01]  /*5d40*/  UIMAD UR5, UR13, UR4, URZ ;  /* 0x000000040d0572a4 */ /* 0x000fe2000f8e023f */
[----:B------:R-:W-:Y:S01]  /*5d50*/  ISETP.NE.AND P1, PT, R0, RZ, PT ;  /* 0x000000ff0000720c */ /* 0x000fe20003f25270 */
[----:B------:R-:W-:Y:S01]  /*5d60*/  ULDC.64 UR14, c[0x0][0x768] ;  /* 0x0001da00000e7ab9 */ /* 0x000fe20000000a00 */
[----:B------:R-:W-:Y:S01]  /*5d70*/  BSSY B0, `(.L_x_160) ;  /* 0x000000d000007945 */ /* 0x000fe20003800000 */
[----:B------:R-:W-:-:S04]  /*5d80*/  UIADD3 UR8, UP0, UR5, UR10, URZ ;  /* 0x0000000a05087290 */ /* 0x000fc8000ff1e03f */
[----:B------:R-:W-:Y:S02]  /*5d90*/  ULEA.HI.X.SX32 UR5, UR5, UR11, 0x1, UP0 ;  /* 0x0000000b05057291 */ /* 0x000fe400080f0e3f */
[----:B------:R-:W-:-:S04]  /*5da0*/  ULEA UR9, UP0, UR8, UR14, 0x2 ;  /* 0x0000000e08097291 */ /* 0x000fc8000f80103f */
[----:B------:R-:W-:Y:S02]  /*5db0*/  ULEA.HI.X UR5, UR8, UR15, UR5, 0x2, UP0 ;  /* 0x0000000f08057291 */ /* 0x000fe400080f1405 */
[----:B-1----:R-:W-:-:S04]  /*5dc0*/  IMAD.U32 R2, RZ, RZ, UR9 ;  /* 0x00000009ff027e24 */ /* 0x002fc8000f8e00ff */
[----:B------:R-:W-:Y:S01]  /*5dd0*/  IMAD.U32 R3, RZ, RZ, UR5 ;  /* 0x00000005ff037e24 */ /* 0x000fe2000f8e00ff */
[----:B------:R-:W-:Y:S06]  /*5de0*/  @P1 BRA `(.L_x_161) ;  /* 0x0000000000141947 */ /* 0x000fec0003800000 */
.L_x_162:
[----:B------:R-:W2:Y:S04]  /*5df0*/  LDG.E.STRONG.GPU R0, desc[UR26][R2.64] ;  /* 0x0000001a02007981 */ /* 0x000ea8000c1ef900 */
[----:B--2---:R-:W-:Y:S01]  /*5e00*/  CCTL.IVALL ;  /* 0x00000000ff00798f */ /* 0x004fe20002000000 */
[----:B------:R-:W-:Y:S05]  /*5e10*/  YIELD ;  /* 0x0000000000007946 */ /* 0x000fea0003800000 */
[----:B------:R-:W-:-:S13]  /*5e20*/  ISETP.NE.AND P2, PT, R0, UR28, PT ;  /* 0x0000001c00007c0c */ /* 0x000fda000bf45270 */
[----:B------:R-:W-:Y:S05]  /*5e30*/  @P2 BRA `(.L_x_162) ;  /* 0xfffffffc00ec2947 */ /* 0x000fea000383ffff */
.L_x_161:
[----:B------:R-:W-:Y:S05]  /*5e40*/  BSYNC B0 ;  /* 0x0000000000007941 */ /* 0x000fea0003800000 */
.L_x_160:
[----:B------:R-:W-:-:S03]  /*5e50*/  UMOV UR5, 0xffffffff ;  /* 0xffffffff00057882 */ /* 0x000fc60000000000 */
[----:B------:R-:W-:Y:S05]  /*5e60*/  BRA.DIV UR5, `(.L_x_163) ;  /* 0x0000002205fc7947 */ /* 0x000fea000b800000 */
[----:B------:R-:W-:Y:S01]  /*5e70*/  NOP ;  /* 0x0000000000007918 */ /* 0x000fe20000000000 */
.L_x_208:
[----:B------:R-:W-:Y:S01]  /*5e80*/  IMAD.U32 R6, RZ, RZ, UR4 ;  /* 0x00000004ff067e24 */ /* 0x000fe2000f8e00ff */
[----:B------:R-:W-:Y:S05]  /*5e90*/  WARPSYNC.ALL ;  /* 0x0000000000007948 */ /* 0x000fea0003800000 */
[----:B------:R-:W-:Y:S01]  /*5ea0*/  BAR.SYNC.DEFER_BLOCKING 0xd, 0xa0 ;  /* 0x0342800000007b1d */ /* 0x000fe20000010000 */
[----:B------:R-:W-:-:S05]  /*5eb0*/  IMAD.SHL.U32 R6, R6, 0x2000, RZ ;  /* 0x0000200006067824 */ /* 0x000fca00078e00ff */
[----:B------:R-:W-:Y:S04]  /*5ec0*/  BSSY B0, `(.L_x_164) ;  /* 0x0000012000007945 */ /* 0x000fe80003800000 */
[----:B------:R-:W-:Y:S05]  /*5ed0*/  @!P0 BRA `(.L_x_165) ;  /* 0x0000000000408947 */ /* 0x000fea0003800000 */
[----:B------:R-:W1:Y:S01]  /*5ee0*/  LDC.64 R8, c[0x0][0x2c0] ;  /* 0x0000b000ff087b82 */ /* 0x000e620000000a00 */
[C---:B------:R-:W-:Y:S01]  /*5ef0*/  IADD3 R4, P2, R6.reuse, UR6, RZ ;  /* 0x0000000606047c10 */ /* 0x040fe2000ff5e0ff */
[----:B------:R-:W-:Y:S01]  /*5f00*/  UMOV UR5, 0x400 ;  /* 0x0000040000057882 */ /* 0x000fe20000000000 */
[----:B------:R-:W-:Y:S01]  /*5f10*/  UMOV UR16, 0x0 ;  /* 0x0000000000107882 */ /* 0x000fe20000000000 */
[----:B------:R-:W-:Y:S01]  /*5f20*/  UMOV UR17, 0x14f00000 ;  /* 0x14f0000000117882 */ /* 0x000fe20000000000 */
[----:B------:R-:W-:-:S03]  /*5f30*/  LEA.HI.X.SX32 R5, R6, UR12, 0x1, P2 ;  /* 0x0000000c06057c11 */ /* 0x000fc600090f0eff */
[----:B------:R-:W2:Y:S01]  /*5f40*/  S2UR UR8, SR_CgaCtaId ;  /* 0x00000000000879c3 */ /* 0x000ea20000008800 */
[----:B-1----:R-:W-:-:S04]  /*5f50*/  LEA R0, P3, R4, R8, 0x2 ;  /* 0x0000000804007211 */ /* 0x002fc800078610ff */
[----:B------:R-:W-:Y:S02]  /*5f60*/  LEA.HI.X R4, R4, R9, R5, 0x2, P3 ;  /* 0x0000000904047211 */ /* 0x000fe400018f1405 */
[----:B------:R-:W-:Y:S02]  /*5f70*/  R2UR UR14, R0 ;  /* 0x00000000000e72ca */ /* 0x000fe400000e0000 */
[----:B------:R-:W-:Y:S01]  /*5f80*/  R2UR UR15, R4 ;  /* 0x00000000040f72ca */ /* 0x000fe200000e0000 */
[----:B--2---:R-:W-:-:S03]  /*5f90*/  ULEA UR5, UR8, UR5, 0x18 ;  /* 0x0000000508057291 */ /* 0x004fc6000f8ec03f */
[----:B------:R-:W-:Y:S01]  /*5fa0*/  UMOV UR8, 0x400 ;  /* 0x0000040000087882 */ /* 0x000fe20000000000 */
[----:B------:R-:W-:-:S09]  /*5fb0*/  UIADD3 UR5, UR5, 0x10000, URZ ;  /* 0x0001000005057890 */ /* 0x000fd2000fffe03f */
[----:B------:R1:W-:Y:S02]  /*5fc0*/  UBLKRED.G.S.ADD.F32.RN [UR14], [UR5], UR8, desc[UR16] ;  /* 0x0000100e050073bb */ /* 0x0003e400080a1408 */
[----:B-1----:R0:W-:Y:S02]  /*5fd0*/  UTMACMDFLUSH ;  /* 0x00000000000079b7 */ /* 0x0021e40000000000 */
.L_x_165:
[----:B------:R-:W-:Y:S05]  /*5fe0*/  BSYNC B0 ;  /* 0x0000000000007941 */ /* 0x000fea0003800000 */
.L_x_164:
[----:B------:R-:W-:Y:S06]  /*5ff0*/  BAR.SYNC.DEFER_BLOCKING 0xe, 0xa0 ;  /* 0x0382800000007b1d */ /* 0x000fec0000010000 */
[----:B------:R-:W-:Y:S04]  /*6000*/  BSSY B0, `(.L_x_166) ;  /* 0x0000013000007945 */ /* 0x000fe80003800000 */
[----:B------:R-:W-:Y:S05]  /*6010*/  @!P0 BRA `(.L_x_167) ;  /* 0x0000000000448947 */ /* 0x000fea0003800000 */
[----:B------:R-:W1:Y:S01]  /*6020*/  S2UR UR15, SR_CgaCtaId ;  /* 0x00000000000f79c3 */ /* 0x000e620000008800 */
[----:B------:R-:W-:Y:S01]  /*6030*/  R2UR UR5, R6 ;  /* 0x00000000060572ca */ /* 0x000fe200000e0000 */
[----:B------:R-:W-:Y:S01]  /*6040*/  UMOV UR14, 0x400 ;  /* 0x00000400000e7882 */ /* 0x000fe20000000000 */
[----:B------:R-:W-:Y:S01]  /*6050*/  ULDC.64 UR8, c[0x0][0x2c0] ;  /* 0x0000b00000087ab9 */ /* 0x000fe20000000a00 */
[----:B------:R-:W-:-:S10]  /*6060*/  UMOV UR17, 0x14f00000 ;  /* 0x14f0000000117882 */ /* 0x000fd40000000000 */
[----:B------:R-:W-:-:S04]  /*6070*/  UIADD3 UR5, UR5, 0x1000, URZ ;  /* 0x0000100005057890 */ /* 0x000fc8000fffe03f */
[----:B------:R-:W-:-:S04]  /*6080*/  UIADD3 UR16, UP0, UR5, UR6, URZ ;  /* 0x0000000605107290 */ /* 0x000fc8000ff1e03f */
[----:B------:R-:W-:Y:S02]  /*6090*/  ULEA.HI.X.SX32 UR5, UR5, UR12, 0x1, UP0 ;  /* 0x0000000c05057291 */ /* 0x000fe400080f0e3f */
[----:B-1----:R-:W-:Y:S02]  /*60a0*/  ULEA UR14, UR15, UR14, 0x18 ;  /* 0x0000000e0f0e7291 */ /* 0x002fe4000f8ec03f */
[----:B------:R-:W-:Y:S02]  /*60b0*/  ULEA UR8, UP0, UR16, UR8, 0x2 ;  /* 0x0000000810087291 */ /* 0x000fe4000f80103f */
[----:B------:R-:W-:Y:S02]  /*60c0*/  UIADD3 UR14, UR14, 0x14000, URZ ;  /* 0x000140000e0e7890 */ /* 0x000fe4000fffe03f */
[----:B------:R-:W-:-:S03]  /*60d0*/  ULEA.HI.X UR9, UR16, UR9, UR5, 0x2, UP0 ;  /* 0x0000000910097291 */ /* 0x000fc600080f1405 */
[----:B------:R-:W-:Y:S01]  /*60e0*/  UMOV UR5, 0x400 ;  /* 0x0000040000057882 */ /* 0x000fe20000000000 */
[----:B------:R-:W-:-:S05]  /*60f0*/  UMOV UR16, 0x0 ;  /* 0x0000000000107882 */ /* 0x000fca0000000000 */
[----:B------:R1:W-:Y:S01]  /*6100*/  UBLKRED.G.S.ADD.F32.RN [UR8], [UR14], UR5, desc[UR16] ;  /* 0x000010080e0073bb */ /* 0x0003e200080a1405 */
[----:B------:R0:W-:Y:S01]  /*6110*/  UTMACMDFLUSH ;  /* 0x00000000000079b7 */ /* 0x0001e20000000000 */
[----:B-1----:R-:W-:-:S04]  /*6120*/  DEPBAR.LE SB0, 0x1 ;  /* 0x000080400000791a */ /* 0x002fc80000000000 */
.L_x_167:
[----:B------:R-:W-:Y:S05]  /*6130*/  BSYNC B0 ;  /* 0x0000000000007941 */ /* 0x000fea0003800000 */
.L_x_166:
[----:B------:R-:W-:Y:S06]  /*6140*/  BAR.ARV 0xa, 0xa0 ;  /* 0x0282800000007b1d */ /* 0x000fec0000002000 */
[----:B------:R-:W-:Y:S04]  /*6150*/  BSSY B0, `(.L_x_168) ;  /* 0x0000003000007945 */ /* 0x000fe80003800000 */
[----:B------:R-:W-:Y:S05]  /*6160*/  @!P0 BRA `(.L_x_169) ;  /* 0x0000000000048947 */ /* 0x000fea0003800000 */
[----:B------:R-:W-:-:S04]  /*6170*/  DEPBAR.LE SB0, 0x0 ;  /* 0x000080000000791a */ /* 0x000fc80000000000 */
.L_x_169:
[----:B------:R-:W-:Y:S05]  /*6180*/  BSYNC B0 ;  /* 0x0000000000007941 */ /* 0x000fea0003800000 */
.L_x_168:
[----:B------:R-:W-:Y:S06]  /*6190*/  BAR.ARV 0xb, 0xa0 ;  /* 0x02c2800000007b1d */ /* 0x000fec0000002000 */
[----:B------:R-:W-:Y:S01]  /*61a0*/  NOP ;  /* 0x0000000000007918 */ /* 0x000fe20000000000 */
        /* <DEDUP_REMOVED lines=15> */
[----:B--2---:R4:W-:Y:S01]  /*62a0*/  @P0 REDG.E.ADD.S32.STRONG.GPU desc[UR26][R2.64], R5 ;  /* 0x000000050200098e */ /* 0x0049e2000c10e39a */
[----:B------:R-:W-:Y:S05]  /*62b0*/  BRA `(.L_x_107) ;  /* 0x0000001c00507947 */ /* 0x000fea0003800000 */
.L_x_133:
        /* <DEDUP_REMOVED lines=55> */
.L_x_209:
        /* <DEDUP_REMOVED lines=10> */
.L_x_173:
        /* <DEDUP_REMOVED lines=47> */
[----:B------:R-:W-:Y:S01]  /*69c0*/  R2UR UR14, R2 ;  /* 0x00000000020e72ca */ /* 0x000fe200000e0000 */
[----:B------:R-:W-:Y:S01]  /*69d0*/  IMAD.X R3, RZ, RZ, R0, P1 ;  /* 0x000000ffff037224 */ /* 0x000fe200008e0600 */
[----:B---3--:R-:W-:-:S04]  /*69e0*/  ISETP.GE.AND P1, PT, R12, 0x41, PT ;  /* 0x000000410c00780c */ /* 0x008fc80003f26270 */
[----:B------:R-:W-:-:S13]  /*69f0*/  R2UR UR15, R3 ;  /* 0x00000000030f72ca */ /* 0x000fda00000e0000 */
        /* <DEDUP_REMOVED lines=32> */
.L_x_184:
[----:B------:R-:W-:-:S04]  /*6c00*/  SHF.L.U32 R21, R9, 0x1f, RZ ;  /* 0x0000001f09157819 */ /* 0x000fc800000006ff */
[----:B-1----:R-:W1:Y:S02]  /*6c10*/  SYNCS.PHASECHK.TRANS64.TRYWAIT P1, [R11+URZ+0x30840], R21 ;  /* 0x030840150b0075a7 */ /* 0x002e64000802017f */
[----:B-12---:R-:W-:Y:S05]  /*6c20*/  @!P1 BRA `(.L_x_176) ;  /* 0x0000001400bc9947 */ /* 0x006fea0003800000 */
.L_x_210:
[----:B------:R-:W-:Y:S05]  /*6c30*/  @P0 BRA `(.L_x_177) ;  /* 0x0000000000140947 */ /* 0x000fea0003800000 */
[----:B------:R-:W-:Y:S01]  /*6c40*/  ISETP.NE.AND P1, PT, R14, RZ, PT ;  /* 0x000000ff0e00720c */ /* 0x000fe20003f25270 */
[----:B------:R-:W-:-:S04]  /*6c50*/  IMAD.MOV.U32 R0, RZ, RZ, 0x4100 ;  /* 0x00004100ff007424 */ /* 0x000fc800078e00ff */
[----:B------:R2:W-:Y:S08]  /*6c60*/  SYNCS.ARRIVE.TRANS64 RZ, [R11+URZ+0x30830], R0 ;  /* 0x030830000bff79a7 */ /* 0x0005f0000800003f */
[----:B------:R-:W-:Y:S05]  /*6c70*/  @!P1 BRA `(.L_x_177) ;  /* 0x0000000000049947 */ /* 0x000fea0003800000 */
[----:B------:R-:W-:Y:S01]  /*6c80*/  BPT.TRAP 0x1 ;  /* 0x000000040000795c */ /* 0x000fe20000300000 */
.L_x_177:
        /* <DEDUP_REMOVED lines=36> */
.L_x_211:
[----:B------:R-:W-:Y:S05]  /*6ed0*/  @P0 BRA `(.L_x_179) ;  /* 0x0000000000140947 */ /* 0x000fea0003800000 */
[----:B------:R-:W-:Y:S01]  /*6ee0*/  ISETP.NE.AND P1, PT, R14, RZ, PT ;  /* 0x000000ff0e00720c */ /* 0x000fe20003f25270 */
[----:B------:R-:W-:-:S04]  /*6ef0*/  IMAD.MOV.U32 R2, RZ, RZ, 0x4100 ;  /* 0x00004100ff027424 */ /* 0x000fc800078e00ff */
[----:B------:R3:W-:Y:S08]  /*6f00*/  SYNCS.ARRIVE.TRANS64 RZ, [R11+URZ+0x30818], R2 ;  /* 0x030818020bff79a7 */ /* 0x0007f0000800003f */
[----:B------:R-:W-:Y:S05]  /*6f10*/  @!P1 BRA `(.L_x_179) ;  /* 0x0000000000049947 */ /* 0x000fea0003800000 */
[----:B------:R-:W-:Y:S01]  /*6f20*/  BPT.TRAP 0x1 ;  /* 0x000000040000795c */ /* 0x000fe20000300000 */
.L_x_179:
        /* <DEDUP_REMOVED lines=27> */
.L_x_212:
        /* <DEDUP_REMOVED lines=9> */
.L_x_181:
        /* <DEDUP_REMOVED lines=31> */
.L_x_214:
[----:B------:R-:W-:Y:S05]  /*7360*/  @P0 BRA `(.L_x_183) ;  /* 0x0000000000140947 */ /* 0x000fea0003800000 */
[----:B------:R-:W-:Y:S01]  /*7370*/  ISETP.NE.AND P1, PT, R14, RZ, PT ;  /* 0x000000ff0e00720c */ /* 0x000fe20003f25270 */
[----:B-1----:R-:W-:-:S04]  /*7380*/  IMAD.MOV.U32 R4, RZ, RZ, 0x4100 ;  /* 0x00004100ff047424 */ /* 0x002fc800078e00ff */
[----:B------:R2:W-:Y:S08]  /*7390*/  SYNCS.ARRIVE.TRANS64 RZ, [R11+URZ+0x30810], R4 ;  /* 0x030810040bff79a7 */ /* 0x0005f0000800003f */
[----:B------:R-:W-:Y:S05]  /*73a0*/  @!P1 BRA `(.L_x_183) ;  /* 0x0000000000049947 */ /* 0x000fea0003800000 */
[----:B------:R-:W-:Y:S01]  /*73b0*/  BPT.TRAP 0x1 ;  /* 0x000000040000795c */ /* 0x000fe20000300000 */
.L_x_183:
        /* <DEDUP_REMOVED lines=29> */
.L_x_175:
[----:B------:R-:W-:-:S13]  /*7590*/  ISETP.NE.AND P1, PT, R19, RZ, PT ;  /* 0x000000ff1300720c */ /* 0x000fda0003f25270 */
[----:B------:R-:W-:Y:S05]  /*75a0*/  @!P1 BRA `(.L_x_174) ;  /* 0x0000000400289947 */ /* 0x000fea0003800000 */
[----:B------:R-:W-:-:S04]  /*75b0*/  SHF.L.U32 R12, R9, 0x1f, RZ ;  /* 0x0000001f090c7819 */ /* 0x000fc800000006ff */
[----:B------:R-:W3:Y:S02]  /*75c0*/  SYNCS.PHASECHK.TRANS64.TRYWAIT P1, [R11+URZ+0x30840], R12 ;  /* 0x0308400c0b0075a7 */ /* 0x000ee4000802017f */
[----:B---3--:R-:W-:Y:S05]  /*75d0*/  @!P1 BRA `(.L_x_185) ;  /* 0x0000000c00a49947 */ /* 0x008fea0003800000 */
.L_x_215:
[----:B------:R-:W-:Y:S05]  /*75e0*/  @P0 BRA `(.L_x_186) ;  /* 0x0000000000140947 */ /* 0x000fea0003800000 */
[----:B------:R-:W-:Y:S01]  /*75f0*/  ISETP.NE.AND P1, PT, R14, RZ, PT ;  /* 0x000000ff0e00720c */ /* 0x000fe20003f25270 */
[----:B-12---:R-:W-:-:S04]  /*7600*/  IMAD.MOV.U32 R4, RZ, RZ, 0x4100 ;  /* 0x00004100ff047424 */ /* 0x006fc800078e00ff */
[----:B------:R4:W-:Y:S08]  /*7610*/  SYNCS.ARRIVE.TRANS64 RZ, [R11+URZ+0x30830], R4 ;  /* 0x030830040bff79a7 */ /* 0x0009f0000800003f */
[----:B------:R-:W-:Y:S05]  /*7620*/  @!P1 BRA `(.L_x_186) ;  /* 0x0000000000049947 */ /* 0x000fea0003800000 */
[----:B------:R-:W-:Y:S01]  /*7630*/  BPT.TRAP 0x1 ;  /* 0x000000040000795c */ /* 0x000fe20000300000 */
.L_x_186:
        /* <DEDUP_REMOVED lines=33> */
.L_x_216:
[----:B------:R-:W-:Y:S05]  /*7850*/  @P0 BRA `(.L_x_188) ;  /* 0x0000000000140947 */ /* 0x000fea0003800000 */
[----:B------:R-:W-:Y:S01]  /*7860*/  ISETP.NE.AND P0, PT, R14, RZ, PT ;  /* 0x000000ff0e00720c */ /* 0x000fe20003f05270 */
[----:B------:R-:W-:-:S04]  /*7870*/  IMAD.MOV.U32 R4, RZ, RZ, 0x4100 ;  /* 0x00004100ff047424 */ /* 0x000fc800078e00ff */
[----:B------:R2:W-:Y:S08]  /*7880*/  SYNCS.ARRIVE.TRANS64 RZ, [R11+URZ+0x30818], R4 ;  /* 0x030818040bff79a7 */ /* 0x0005f0000800003f */
[----:B------:R-:W-:Y:S05]  /*7890*/  @!P0 BRA `(.L_x_188) ;  /* 0x0000000000048947 */ /* 0x000fea0003800000 */
[----:B------:R-:W-:Y:S01]  /*78a0*/  BPT.TRAP 0x1 ;  /* 0x000000040000795c */ /* 0x000fe20000300000 */
.L_x_188:
        /* <DEDUP_REMOVED lines=26> */
.L_x_174:
[----:B-12---:R-:W-:Y:S01]  /*7a50*/  IMAD R4, R20, 0x8, R11 ;  /* 0x0000000814047824 */ /* 0x006fe200078e020b */
[----:B------:R-:W-:Y:S01]  /*7a60*/  SHF.L.U32 R3, R9, 0x1f, RZ ;  /* 0x0000001f09037819 */ /* 0x000fe200000006ff */
[----:B------:R-:W1:Y:S03]  /*7a70*/  S2R R2, SR_TID.X ;  /* 0x0000000000027919 */ /* 0x000e660000002100 */
[----:B------:R-:W2:Y:S01]  /*7a80*/  SYNCS.PHASECHK.TRANS64.TRYWAIT P0, [R4+URZ+0x30840], R3 ;  /* 0x03084003040075a7 */ /* 0x000ea2000800017f */
[----:B-1----:R-:W-:-:S04]  /*7a90*/  LOP3.LUT R2, R2, 0x7f, RZ, 0xc0, !PT ;  /* 0x0000007f02027812 */ /* 0x002fc800078ec0ff */
[----:B------:R-:W-:Y:S01]  /*7aa0*/  ISETP.NE.AND P1, PT, R2, RZ, PT ;  /* 0x000000ff0200720c */ /* 0x000fe20003f25270 */
[----:B--2---:R-:W-:-:S12]  /*7ab0*/  @!P0 BRA `(.L_x_189) ;  /* 0x0000000800948947 */ /* 0x004fd80003800000 */
.L_x_217:
[----:B------:R-:W-:Y:S05]  /*7ac0*/  @P1 BRA `(.L_x_190) ;  /* 0x0000000000181947 */ /* 0x000fea0003800000 */
[----:B------:R-:W2:Y:S01]  /*7ad0*/  S2R R2, SR_TID.X ;  /* 0x0000000000027919 */ /* 0x000ea20000002100 */
[----:B-1----:R-:W-:-:S04]  /*7ae0*/  IMAD.MOV.U32 R3, RZ, RZ, 0x4100 ;  /* 0x00004100ff037424 */ /* 0x002fc800078e00ff */
[----:B------:R4:W-:Y:S01]  /*7af0*/  SYNCS.ARRIVE.TRANS64 RZ, [R4+URZ+0x30830], R3 ;  /* 0x0308300304ff79a7 */ /* 0x0009e2000800003f */
[----:B--2---:R-:W-:-:S13]  /*7b00*/  LOP3.LUT P0, RZ, R2, 0x1f, RZ, 0xc0, !PT ;  /* 0x0000001f02ff7812 */ /* 0x004fda000780c0ff */
[----:B----4-:R-:W-:Y:S05]  /*7b10*/  @!P0 BRA `(.L_x_190) ;  /* 0x0000000000048947 */ /* 0x010fea0003800000 */
[----:B------:R-:W-:Y:S01]  /*7b20*/  BPT.TRAP 0x1 ;  /* 0x000000040000795c */ /* 0x000fe20000300000 */
.L_x_190:
        /* <DEDUP_REMOVED lines=40> */
.L_x_171:
[----:B------:R-:W-:Y:S05]  /*7db0*/  BSYNC B0 ;  /* 0x0000000000007941 */ /* 0x000fea0003800000 */
.L_x_170:
[----:B------:R-:W-:-:S03]  /*7dc0*/  UMOV UR6, 0xffffffff ;  /* 0xffffffff00067882 */ /* 0x000fc60000000000 */
[----:B------:R-:W-:Y:S05]  /*7dd0*/  BRA.DIV UR6, `(.L_x_191) ;  /* 0x0000000606e07947 */ /* 0x000fea000b800000 */
[----:B------:R-:W-:-:S13]  /*7de0*/  ELECT P0, URZ, PT ;  /* 0x00000000003f782f */ /* 0x000fda0003800000 */
.L_x_220:
[----:B------:R-:W-:Y:S05]  /*7df0*/  @!P0 BRA `(.L_x_107) ;  /* 0x0000000000808947 */ /* 0x000fea0003800000 */
[----:B------:R-:W-:-:S04]  /*7e00*/  LOP3.LUT R17, R17, 0x2, RZ, 0xfc, !PT ;  /* 0x0000000211117812 */ /* 0x000fc800078efcff */
[----:B------:R-:W-:-:S13]  /*7e10*/  ISETP.NE.AND P0, PT, R17, 0x3, PT ;  /* 0x000000031100780c */ /* 0x000fda0003f05270 */
[----:B------:R-:W-:Y:S05]  /*7e20*/  @!P0 BRA `(.L_x_192) ;  /* 0x0000000000048947 */ /* 0x000fea0003800000 */
[----:B------:R-:W-:Y:S01]  /*7e30*/  BPT.TRAP 0x1 ;  /* 0x000000040000795c */ /* 0x000fe20000300000 */
.L_x_192:
        /* <DEDUP_REMOVED lines=15> */
.L_x_221:
[----:B------:R-:W2:Y:S02]  /*7f30*/  SYNCS.PHASECHK.TRANS64.TRYWAIT P1, [R3+URZ], R2 ;  /* 0x00000002030075a7 */ /* 0x000ea4000802017f */
[----:B--2---:R-:W-:Y:S05]  /*7f40*/  @!P1 BRA `(.L_x_194) ;  /* 0x0000000400bc9947 */ /* 0x004fea0003800000 */
.L_x_222:
[----:B------:R-:W-:Y:S05]  /*7f50*/  @!P0 BRA `(.L_x_195) ;  /* 0x0000000000048947 */ /* 0x000fea0003800000 */
[----:B------:R-:W-:Y:S01]  /*7f60*/  BPT.TRAP 0x1 ;  /* 0x000000040000795c */ /* 0x000fe20000300000 */
.L_x_195:
[----:B--2---:R-:W-:-:S04]  /*7f70*/  VIADD R3, R7, 0x30840 ;  /* 0x0003084007037836 */ /* 0x004fc80000000000 */
[----:B------:R-:W-:-:S04]  /*7f80*/  IMAD R0, R0, 0x8, R3 ;  /* 0x0000000800007824 */ /* 0x000fc800078e0203 */
[----:B------:R-:W2:Y:S02]  /*7f90*/  SYNCS.PHASECHK.TRANS64.TRYWAIT P0, [R0+URZ], R5 ;  /* 0x00000005000075a7 */ /* 0x000ea4000800017f */
[----:B--2---:R-:W-:Y:S05]  /*7fa0*/  @!P0 BRA `(.L_x_196) ;  /* 0x0000000400b88947 */ /* 0x004fea0003800000 */
.L_x_223:
[----:B------:R-:W-:-:S07]  /*7fb0*/  IMAD R3, R4, 0x8, R3 ;  /* 0x0000000804037824 */ /* 0x000fce00078e0203 */
.L_x_197:
[----:B---3--:R3:W4:Y:S02]  /*7fc0*/  SYNCS.PHASECHK.TRANS64.TRYWAIT P0, [R3+URZ], R2 ;  /* 0x00000002030075a7 */ /* 0x008724000800017f */
[----:B----4-:R-:W-:Y:S05]  /*7fd0*/  @!P0 NANOSLEEP.SYNCS 0x989680 ;  /* 0x009896800000895d */ /* 0x010fea0003900000 */
[----:B------:R-:W4:Y:S02]  /*7fe0*/  @!P0 SYNCS.PHASECHK.TRANS64 P0, [R3+URZ], R2 ;  /* 0x00000002030085a7 */ /* 0x000f24000800007f */
[----:B----4-:R-:W-:Y:S05]  /*7ff0*/  @!P0 BRA `(.L_x_197) ;  /* 0xfffffffc00f08947 */ /* 0x010fea000383ffff */
.L_x_107:
[----:B------:R-:W-:Y:S05]  /*8000*/  BSYNC B6 ;  /* 0x0000000000067941 */ /* 0x000fea0003800000 */
.L_x_104:
[----:B------:R-:W-:Y:S05]  /*8010*/  EXIT ;  /* 0x000000000000794d */ /* 0x000fea0003800000 */
.L_x_112:
[----:B------:R-:W-:Y:S02]  /*8020*/  IMAD.MOV.U32 R12, RZ, RZ, RZ ;  /* 0x000000ffff0c7224 */ /* 0x000fe400078e00ff */
[----:B------:R-:W-:Y:S02]  /*8030*/  IMAD.MOV.U32 R11, RZ, RZ, 0x1f ;  /* 0x0000001fff0b7424 */ /* 0x000fe400078e00ff */
[----:B------:R-:W-:-:S07]  /*8040*/  IMAD.MOV.U32 R15, RZ, RZ, -0x1 ;  /* 0xffffffffff0f7424 */ /* 0x000fce00078e00ff */
[----:B------:R-:W-:Y:S05]  /*8050*/  WARPSYNC.COLLECTIVE R15, `(.L_x_198) ;  /* 0x000000000f087348 */ /* 0x000fea0003c00000 */
[----:B------:R1:W2:Y:S02]  /*8060*/  SHFL.IDX P6, R14, R13, R12, R11 ;  /* 0x0000000c0d0e7389 */ /* 0x0002a400000c000b */
[----:B-12---:R-:W-:Y:S01]  /*8070*/  ENDCOLLECTIVE ;  /* 0x000000000000791b */ /* 0x006fe20003800000 */
.L_x_198:
[----:B------:R-:W-:Y:S05]  /*8080*/  BRA `(.L_x_199) ;  /* 0xffffff8800c07947 */ /* 0x000fea000383ffff */
.L_x_114:
[----:B--2---:R2:W3:Y:S02]  /*8090*/  SYNCS.PHASECHK.TRANS64.TRYWAIT P0, [R16+URZ+0x30800], R9 ;  /* 0x03080009100075a7 */ /* 0x0044e4000800017f */
[----:B---3--:R-:W-:Y:S05]  /*80a0*/  @!P0 NANOSLEEP.SYNCS 0x989680 ;  /* 0x009896800000895d */ /* 0x008fea0003900000 */
[----:B------:R-:W3:Y:S02]  /*80b0*/  @!P0 SYNCS.PHASECHK.TRANS64 P0, [R16+URZ+0x30800], R9 ;  /* 0x03080009100085a7 */ /* 0x000ee4000800007f */
[----:B---3--:R-:W-:Y:S05]  /*80c0*/  @!P0 BRA `(.L_x_114) ;  /* 0xfffffffc00f08947 */ /* 0x008fea000383ffff */
[----:B------:R-:W-:Y:S05]  /*80d0*/  BRA `(.L_x_113) ;  /* 0xffffff8800e07947 */ /* 0x000fea000383ffff */
.L_x_119:
[----:B---3--:R3:W4:Y:S02]  /*80e0*/  SYNCS.PHASECHK.TRANS64.TRYWAIT P1, [R2+URZ+0x30810], R17 ;  /* 0x03081011020075a7 */ /* 0x008724000802017f */
[----:B----4-:R-:W-:Y:S05]  /*80f0*/  @!P1 NANOSLEEP.SYNCS 0x989680 ;  /* 0x009896800000995d */ /* 0x010fea0003900000 */
[----:B------:R-:W4:Y:S02]  /*8100*/  @!P1 SYNCS.PHASECHK.TRANS64 P1, [R2+URZ+0x30810], R17 ;  /* 0x03081011020095a7 */ /* 0x000f24000802007f */
[----:B----4-:R-:W-:Y:S05]  /*8110*/  @!P1 BRA `(.L_x_119) ;  /* 0xfffffffc00f09947 */ /* 0x010fea000383ffff */
[----:B------:R-:W-:Y:S05]  /*8120*/  BRA `(.L_x_118) ;  /* 0xffffff9000b87947 */ /* 0x000fea000383ffff */
.L_x_123:
[----:B------:R1:W1:Y:S02]  /*8130*/  SYNCS.PHASECHK.TRANS64.TRYWAIT P1, [R2+URZ+0x30830], R17 ;  /* 0x03083011020075a7 */ /* 0x000264000802017f */
[----:B-1----:R-:W-:Y:S05]  /*8140*/  @!P1 NANOSLEEP.SYNCS 0x989680 ;  /* 0x009896800000995d */ /* 0x002fea0003900000 */
[----:B------:R-:W1:Y:S02]  /*8150*/  @!P1 SYNCS.PHASECHK.TRANS64 P1, [R2+URZ+0x30830], R17 ;  /* 0x03083011020095a7 */ /* 0x000e64000802007f */
[----:B-1----:R-:W-:Y:S05]  /*8160*/  @!P1 BRA `(.L_x_123) ;  /* 0xfffffffc00f09947 */ /* 0x002fea000383ffff */
[----:B------:R-:W-:Y:S05]  /*8170*/  BRA `(.L_x_122) ;  /* 0xffffff9800107947 */ /* 0x000fea000383ffff */
.L_x_138:
[----:B------:R-:W-:Y:S01]  /*8180*/  BSSY B0, `(.L_x_200) ;  /* 0x0000005000007945 */ /* 0x000fe20003800000 */
[----:B------:R-:W-:-:S07]  /*8190*/  IMAD.MOV.U32 R15, RZ, RZ, -0x1 ;  /* 0xffffffffff0f7424 */ /* 0x000fce00078e00ff */
[----:B------:R-:W-:Y:S05]  /*81a0*/  WARPSYNC.COLLECTIVE R15, `(.L_x_201) ;  /* 0x000000000f087348 */ /* 0x000fea0003c00000 */
[----:B------:R-:W-:Y:S01]  /*81b0*/  NOP ;  /* 0x0000000000007918 */ /* 0x000fe20000000000 */
[----:B------:R-:W-:Y:S01]  /*81c0*/  ENDCOLLECTIVE ;  /* 0x000000000000791b */ /* 0x000fe20003800000 */
.L_x_201:
[----:B------:R-:W-:Y:S05]  /*81d0*/  BSYNC B0 ;  /* 0x0000000000007941 */ /* 0x000fea0003800000 */
.L_x_200:
[----:B------:R-:W-:Y:S05]  /*81e0*/  BRA `(.L_x_202) ;  /* 0xffffffd000b87947 */ /* 0x000fea000383ffff */
.L_x_150:
[----:B------:R-:W-:Y:S01]  /*81f0*/  BSSY B0, `(.L_x_203) ;  /* 0x0000005000007945 */ /* 0x000fe20003800000 */
[----:B------:R-:W-:-:S07]  /*8200*/  IMAD.MOV.U32 R15, RZ, RZ, -0x1 ;  /* 0xffffffffff0f7424 */ /* 0x000fce00078e00ff */
[----:B------:R-:W-:Y:S05]  /*8210*/  WARPSYNC.COLLECTIVE R15, `(.L_x_204) ;  /* 0x000000000f087348 */ /* 0x000fea0003c00000 */
[----:B------:R-:W-:Y:S01]  /*8220*/  NOP ;  /* 0x0000000000007918 */ /* 0x000fe20000000000 */
[----:B------:R-:W-:Y:S01]  /*8230*/  ENDCOLLECTIVE ;  /* 0x000000000000791b */ /* 0x000fe20003800000 */
.L_x_204:
[----:B------:R-:W-:Y:S05]  /*8240*/  BSYNC B0 ;  /* 0x0000000000007941 */ /* 0x000fea0003800000 */
.L_x_203:
[----:B------:R-:W-:Y:S05]  /*8250*/  BRA `(.L_x_205) ;  /* 0xffffffd400d07947 */ /* 0x000fea000383ffff */
.L_x_163:
[----:B------:R-:W-:Y:S01]  /*8260*/  BSSY B0, `(.L_x_206) ;  /* 0x0000005000007945 */ /* 0x000fe20003800000 */
[----:B------:R-:W-:-:S07]  /*8270*/  IMAD.MOV.U32 R15, RZ, RZ, -0x1 ;  /* 0xffffffffff0f7424 */ /* 0x000fce00078e00ff */
[----:B------:R-:W-:Y:S05]  /*8280*/  WARPSYNC.COLLECTIVE R15, `(.L_x_207) ;  /* 0x000000000f087348 */ /* 0x000fea0003c00000 */
[----:B------:R-:W-:Y:S01]  /*8290*/  NOP ;  /* 0x0000000000007918 */ /* 0x000fe20000000000 */
[----:B------:R-:W-:Y:S01]  /*82a0*/  ENDCOLLECTIVE ;  /* 0x000000000000791b */ /* 0x000fe20003800000 */
.L_x_207:
[----:B------:R-:W-:Y:S05]  /*82b0*/  BSYNC B0 ;  /* 0x0000000000007941 */ /* 0x000fea0003800000 */
.L_x_206:
[----:B------:R-:W-:Y:S05]  /*82c0*/  BRA `(.L_x_208) ;  /* 0xffffffd800ec7947 */ /* 0x000fea000383ffff */
.L_x_172:
[----:B-1----:R1:W2:Y:S02]  /*82d0*/  SYNCS.PHASECHK.TRANS64.TRYWAIT P1, [R11+URZ+0x30820], R0 ;  /* 0x030820000b0075a7 */ /* 0x0022a4000802017f */
[----:B--2---:R-:W-:Y:S05]  /*82e0*/  @!P1 NANOSLEEP.SYNCS 0x989680 ;  /* 0x009896800000995d */ /* 0x004fea0003900000 */
[----:B------:R-:W2:Y:S02]  /*82f0*/  @!P1 SYNCS.PHASECHK.TRANS64 P1, [R11+URZ+0x30820], R0 ;  /* 0x030820000b0095a7 */ /* 0x000ea4000802007f */
[----:B--2---:R-:W-:Y:S05]  /*8300*/  @!P1 BRA `(.L_x_172) ;  /* 0xfffffffc00f09947 */ /* 0x004fea000383ffff */
[----:B------:R-:W-:Y:S05]  /*8310*/  BRA `(.L_x_209) ;  /* 0xffffffe000c47947 */ /* 0x000fea000383ffff */
.L_x_176:
[----:B-1----:R1:W2:Y:S02]  /*8320*/  SYNCS.PHASECHK.TRANS64.TRYWAIT P1, [R11+URZ+0x30840], R21 ;  /* 0x030840150b0075a7 */ /* 0x0022a4000802017f */
[----:B--2---:R-:W-:Y:S05]  /*8330*/  @!P1 NANOSLEEP.SYNCS 0x989680 ;  /* 0x009896800000995d */ /* 0x004fea0003900000 */
[----:B------:R-:W2:Y:S02]  /*8340*/  @!P1 SYNCS.PHASECHK.TRANS64 P1, [R11+URZ+0x30840], R21 ;  /* 0x030840150b0095a7 */ /* 0x000ea4000802007f */
[----:B--2---:R-:W-:Y:S05]  /*8350*/  @!P1 BRA `(.L_x_176) ;  /* 0xfffffffc00f09947 */ /* 0x004fea000383ffff */
[----:B------:R-:W-:Y:S05]  /*8360*/  BRA `(.L_x_210) ;  /* 0xffffffe800307947 */ /* 0x000fea000383ffff */
.L_x_178:
[----:B--2---:R2:W3:Y:S02]  /*8370*/  SYNCS.PHASECHK.TRANS64.TRYWAIT P1, [R11+URZ+0x30828], R21 ;  /* 0x030828150b0075a7 */ /* 0x0044e4000802017f */
[----:B---3--:R-:W-:Y:S05]  /*8380*/  @!P1 NANOSLEEP.SYNCS 0x989680 ;  /* 0x009896800000995d */ /* 0x008fea0003900000 */
[----:B------:R-:W3:Y:S02]  /*8390*/  @!P1 SYNCS.PHASECHK.TRANS64 P1, [R11+URZ+0x30828], R21 ;  /* 0x030828150b0095a7 */ /* 0x000ee4000802007f */
[----:B---3--:R-:W-:Y:S05]  /*83a0*/  @!P1 BRA `(.L_x_178) ;  /* 0xfffffffc00f09947 */ /* 0x008fea000383ffff */
[----:B------:R-:W-:Y:S05]  /*83b0*/  BRA `(.L_x_211) ;  /* 0xffffffe800c47947 */ /* 0x000fea000383ffff */
.L_x_180:
[----:B---3--:R3:W4:Y:S02]  /*83c0*/  SYNCS.PHASECHK.TRANS64.TRYWAIT P1, [R11+URZ+0x30848], R21 ;  /* 0x030848150b0075a7 */ /* 0x008724000802017f */
[----:B----4-:R-:W-:Y:S05]  /*83d0*/  @!P1 NANOSLEEP.SYNCS 0x989680 ;  /* 0x009896800000995d */ /* 0x010fea0003900000 */
[----:B------:R-:W4:Y:S02]  /*83e0*/  @!P1 SYNCS.PHASECHK.TRANS64 P1, [R11+URZ+0x30848], R21 ;  /* 0x030848150b0095a7 */ /* 0x000f24000802007f */
[----:B----4-:R-:W-:Y:S05]  /*83f0*/  @!P1 BRA `(.L_x_180) ;  /* 0xfffffffc00f09947 */ /* 0x010fea000383ffff */
[----:B------:R-:W-:Y:S05]  /*8400*/  BRA `(.L_x_212) ;  /* 0xffffffec00347947 */ /* 0x000fea000383ffff */
.L_x_182:
[----:B------:R-:W-:-:S07]  /*8410*/  SHF.L.U32 R4, R9, 0x1f, RZ ;  /* 0x0000001f09047819 */ /* 0x000fce00000006ff */
.L_x_213:
[----:B-1----:R1:W2:Y:S02]  /*8420*/  SYNCS.PHASECHK.TRANS64.TRYWAIT P1, [R11+URZ+0x30820], R4 ;  /* 0x030820040b0075a7 */ /* 0x0022a4000802017f */
[----:B--2---:R-:W-:Y:S05]  /*8430*/  @!P1 NANOSLEEP.SYNCS 0x989680 ;  /* 0x009896800000995d */ /* 0x004fea0003900000 */
[----:B------:R-:W2:Y:S02]  /*8440*/  @!P1 SYNCS.PHASECHK.TRANS64 P1, [R11+URZ+0x30820], R4 ;  /* 0x030820040b0095a7 */ /* 0x000ea4000802007f */
[----:B--2---:R-:W-:Y:S05]  /*8450*/  @!P1 BRA `(.L_x_213) ;  /* 0xfffffffc00f09947 */ /* 0x004fea000383ffff */
[----:B------:R-:W-:Y:S05]  /*8460*/  BRA `(.L_x_214) ;  /* 0xffffffec00bc7947 */ /* 0x000fea000383ffff */
.L_x_185:
[----:B---3--:R3:W4:Y:S02]  /*8470*/  SYNCS.PHASECHK.TRANS64.TRYWAIT P1, [R11+URZ+0x30840], R12 ;  /* 0x0308400c0b0075a7 */ /* 0x008724000802017f */
[----:B----4-:R-:W-:Y:S05]  /*8480*/  @!P1 NANOSLEEP.SYNCS 0x989680 ;  /* 0x009896800000995d */ /* 0x010fea0003900000 */
[----:B------:R-:W4:Y:S02]  /*8490*/  @!P1 SYNCS.PHASECHK.TRANS64 P1, [R11+URZ+0x30840], R12 ;  /* 0x0308400c0b0095a7 */ /* 0x000f24000802007f */
[----:B----4-:R-:W-:Y:S05]  /*84a0*/  @!P1 BRA `(.L_x_185) ;  /* 0xfffffffc00f09947 */ /* 0x010fea000383ffff */
[----:B------:R-:W-:Y:S05]  /*84b0*/  BRA `(.L_x_215) ;  /* 0xfffffff000487947 */ /* 0x000fea000383ffff */
.L_x_187:
[----:B-1----:R1:W2:Y:S02]  /*84c0*/  SYNCS.PHASECHK.TRANS64.TRYWAIT P1, [R11+URZ+0x30828], R12 ;  /* 0x0308280c0b0075a7 */ /* 0x0022a4000802017f */
[----:B--2---:R-:W-:Y:S05]  /*84d0*/  @!P1 NANOSLEEP.SYNCS 0x989680 ;  /* 0x009896800000995d */ /* 0x004fea0003900000 */
[----:B------:R-:W2:Y:S02]  /*84e0*/  @!P1 SYNCS.PHASECHK.TRANS64 P1, [R11+URZ+0x30828], R12 ;  /* 0x0308280c0b0095a7 */ /* 0x000ea4000802007f */
[----:B--2---:R-:W-:Y:S05]  /*84f0*/  @!P1 BRA `(.L_x_187) ;  /* 0xfffffffc00f09947 */ /* 0x004fea000383ffff */
[----:B------:R-:W-:Y:S05]  /*8500*/  BRA `(.L_x_216) ;  /* 0xfffffff000d07947 */ /* 0x000fea000383ffff */
.L_x_189:
[----:B-1----:R1:W2:Y:S02]  /*8510*/  SYNCS.PHASECHK.TRANS64.TRYWAIT P0, [R4+URZ+0x30840], R3 ;  /* 0x03084003040075a7 */ /* 0x0022a4000800017f */
[----:B--2---:R-:W-:Y:S05]  /*8520*/  @!P0 NANOSLEEP.SYNCS 0x989680 ;  /* 0x009896800000895d */ /* 0x004fea0003900000 */
[----:B------:R-:W2:Y:S02]  /*8530*/  @!P0 SYNCS.PHASECHK.TRANS64 P0, [R4+URZ+0x30840], R3 ;  /* 0x03084003040085a7 */ /* 0x000ea4000800007f */
[----:B--2---:R-:W-:Y:S05]  /*8540*/  @!P0 BRA `(.L_x_189) ;  /* 0xfffffffc00f08947 */ /* 0x004fea000383ffff */
[----:B------:R-:W-:Y:S05]  /*8550*/  BRA `(.L_x_217) ;  /* 0xfffffff400587947 */ /* 0x000fea000383ffff */
.L_x_191:
[----:B------:R-:W-:Y:S01]  /*8560*/  BSSY B0, `(.L_x_218) ;  /* 0x0000006000007945 */ /* 0x000fe20003800000 */
[----:B------:R-:W-:-:S07]  /*8570*/  IMAD.MOV.U32 R15, RZ, RZ, -0x1 ;  /* 0xffffffffff0f7424 */ /* 0x000fce00078e00ff */
[----:B------:R-:W-:Y:S05]  /*8580*/  WARPSYNC.COLLECTIVE R15, `(.L_x_219) ;  /* 0x000000000f0c7348 */ /* 0x000fea0003c00000 */
[----:B------:R-:W-:Y:S02]  /*8590*/  ELECT P6, UR62, PT ;  /* 0x00000000003e782f */ /* 0x000fe400038c0000 */
[----:B------:R-:W-:Y:S01]  /*85a0*/  MOV R14, UR62 ;  /* 0x0000003e000e7c02 */ /* 0x000fe20008000f00 */
[----:B------:R-:W-:Y:S10]  /*85b0*/  ENDCOLLECTIVE ;  /* 0x000000000000791b */ /* 0x000ff40003800000 */
.L_x_219:
[----:B------:R-:W-:Y:S05]  /*85c0*/  BSYNC B0 ;  /* 0x0000000000007941 */ /* 0x000fea0003800000 */
.L_x_218:
[----:B------:R-:W-:Y:S01]  /*85d0*/  PLOP3.LUT P0, PT, P6, PT, PT, 0x80, 0x0 ;  /* 0x000000000000781c */ /* 0x000fe2000370f070 */
[----:B------:R-:W-:-:S12]  /*85e0*/  BRA `(.L_x_220) ;  /* 0xfffffff800007947 */ /* 0x000fd8000383ffff */
.L_x_193:
[----:B-1----:R1:W2:Y:S02]  /*85f0*/  SYNCS.PHASECHK.TRANS64.TRYWAIT P1, [R6+URZ], R5 ;  /* 0x00000005060075a7 */ /* 0x0022a4000802017f */
[----:B--2---:R-:W-:Y:S05]  /*8600*/  @!P1 NANOSLEEP.SYNCS 0x989680 ;  /* 0x009896800000995d */ /* 0x004fea0003900000 */
[----:B------:R-:W2:Y:S02]  /*8610*/  @!P1 SYNCS.PHASECHK.TRANS64 P1, [R6+URZ], R5 ;  /* 0x00000005060095a7 */ /* 0x000ea4000802007f */
[----:B--2---:R-:W-:Y:S05]  /*8620*/  @!P1 BRA `(.L_x_193) ;  /* 0xfffffffc00f09947 */ /* 0x004fea000383ffff */
[----:B------:R-:W-:Y:S05]  /*8630*/  BRA `(.L_x_221) ;  /* 0xfffffff8003c7947 */ /* 0x000fea000383ffff */
.L_x_194:
[----:B--2---:R2:W3:Y:S02]  /*8640*/  SYNCS.PHASECHK.TRANS64.TRYWAIT P1, [R3+URZ], R2 ;  /* 0x00000002030075a7 */ /* 0x0044e4000802017f */
[----:B---3--:R-:W-:Y:S05]  /*8650*/  @!P1 NANOSLEEP.SYNCS 0x989680 ;  /* 0x009896800000995d */ /* 0x008fea0003900000 */
[----:B------:R-:W3:Y:S02]  /*8660*/  @!P1 SYNCS.PHASECHK.TRANS64 P1, [R3+URZ], R2 ;  /* 0x00000002030095a7 */ /* 0x000ee4000802007f */
[----:B---3--:R-:W-:Y:S05]  /*8670*/  @!P1 BRA `(.L_x_194) ;  /* 0xfffffffc00f09947 */ /* 0x008fea000383ffff */
[----:B------:R-:W-:Y:S05]  /*8680*/  BRA `(.L_x_222) ;  /* 0xfffffff800307947 */ /* 0x000fea000383ffff */
.L_x_196:
[----:B--2---:R2:W3:Y:S02]  /*8690*/  SYNCS.PHASECHK.TRANS64.TRYWAIT P0, [R0+URZ], R5 ;  /* 0x00000005000075a7 */ /* 0x0044e4000800017f */
[----:B---3--:R-:W-:Y:S05]  /*86a0*/  @!P0 NANOSLEEP.SYNCS 0x989680 ;  /* 0x009896800000895d */ /* 0x008fea0003900000 */
[----:B------:R-:W3:Y:S02]  /*86b0*/  @!P0 SYNCS.PHASECHK.TRANS64 P0, [R0+URZ], R5 ;  /* 0x00000005000085a7 */ /* 0x000ee4000800007f */
[----:B---3--:R-:W-:Y:S05]  /*86c0*/  @!P0 BRA `(.L_x_196) ;  /* 0xfffffffc00f08947 */ /* 0x008fea000383ffff */
[----:B------:R-:W-:Y:S05]  /*86d0*/  BRA `(.L_x_223) ;  /* 0xfffffff800347947 */ /* 0x000fea000383ffff */
.L_x_224:
        /* <DEDUP_REMOVED lines=10> */
.L_x_7291:


//--------------------- .text._ZN7cutlass13device_kernelIN5flash11enable_sm90INS1_16FlashAttnBwdSm90INS1_25CollectiveMainloopBwdSm90ILi2ELi2ELi2EN4cute5tupleIJNS5_1CILi1EEES8_S8_EEENS6_IJNS7_ILi64EEENS7_ILi128EEESB_EEENS_6half_tEfNS_4arch4Sm90ELb0ELb0ELb1ELb0ELb0ELb1ELb0ELb0ELi2ELi1ELi2ELi1ELb0EEENS1_24CollectiveEpilogueBwdGQAISC_fSF_Li256ELb0ELb0EEENS1_19SingleTileSchedulerILb0ELb0ELb0ELi128EEEEEEEEEvNT_6ParamsE --------------------------
	.section	.text._ZN7cutlass13device_kernelIN5flash11enable_sm90INS1_16FlashAttnBwdSm90INS1_25CollectiveMainloopBwdSm90ILi2ELi2ELi2EN4cute5tupleIJNS5_1CILi1EEES8_S8_EEENS6_IJNS7_ILi64EEENS7_ILi128EEESB_EEENS_6half_tEfNS_4arch4Sm90ELb0ELb0ELb1ELb0ELb0ELb1ELb0ELb0ELi2ELi1ELi2ELi1ELb0EEENS1_24CollectiveEpilogueBwdGQAISC_fSF_Li256ELb0ELb0EEENS1_19SingleTileSchedulerILb0ELb0ELb0ELi128EEEEEEEEEvNT_6ParamsE,"ax",@progbits
	.align	128
.text._ZN7cutlass13device_kernelIN5flash11enable_sm90INS1_16FlashAttnBwdSm90INS1_25CollectiveMainloopBwdSm90ILi2ELi2ELi2EN4cute5tupleIJNS5_1CILi1EEES8_S8_EEENS6_IJNS7_ILi64EEENS7_ILi128EEESB_EEENS_6half_tEfNS_4arch4Sm90ELb0ELb0ELb1ELb0ELb0ELb1ELb0ELb0ELi2ELi1ELi2ELi1ELb0EEENS1_24CollectiveEpilogueBwdGQAISC_fSF_Li256ELb0ELb0EEENS1_19SingleTileSchedulerILb0ELb0ELb0ELi128EEEEEEEEEvNT_6ParamsE:
        .type           _ZN7cutlass13device_kernelIN5flash11enable_sm90INS1_16FlashAttnBwdSm90INS1_25CollectiveMainloopBwdSm90ILi2ELi2ELi2EN4cute5tupleIJNS5_1CILi1EEES8_S8_EEENS6_IJNS7_ILi64EEENS7_ILi128EEESB_EEENS_6half_tEfNS_4arch4Sm90ELb0ELb0ELb1ELb0ELb0ELb1ELb0ELb0ELi2ELi1ELi2ELi1ELb0EEENS1_24CollectiveEpilogueBwdGQAISC_fSF_Li256ELb0ELb0EEENS1_19SingleTileSchedulerILb0ELb0ELb0ELi128EEEEEEEEEvNT_6ParamsE,@function
        .size           _ZN7cutlass13device_kernelIN5flash11enable_sm90INS1_16FlashAttnBwdSm90INS1_25CollectiveMainloopBwdSm90ILi2ELi2ELi2EN4cute5tupleIJNS5_1CILi1EEES8_S8_EEENS6_IJNS7_ILi64EEENS7_ILi128EEESB_EEENS_6half_tEfNS_4arch4Sm90ELb0ELb0ELb1ELb0ELb0ELb1ELb0ELb0ELi2ELi1ELi2ELi1ELb0EEENS1_24CollectiveEpilogueBwdGQAISC_fSF_Li256ELb0ELb0EEENS1_19SingleTileSchedulerILb0ELb0ELb0ELi128EEEEEEEEEvNT_6ParamsE,(.L_x_7292 - _ZN7cutlass13device_kernelIN5flash11enable_sm90INS1_16FlashAttnBwdSm90INS1_25CollectiveMainloopBwdSm90ILi2ELi2ELi2EN4cute5tupleIJNS5_1CILi1EEES8_S8_EEENS6_IJNS7_ILi64EEENS7_ILi128EEESB_EEENS_6half_tEfNS_4arch4Sm90ELb0ELb0ELb1ELb0ELb0ELb1ELb0ELb0ELi2ELi1ELi2ELi1ELb0EEENS1_24CollectiveEpilogueBwdGQAISC_fSF_Li256ELb0ELb0EEENS1_19SingleTileSchedulerILb0ELb0ELb0ELi128EEEEEEEEEvNT_6ParamsE)
        .other          _ZN7cutlass13device_kernelIN5flash11enable_sm90INS1_16FlashAttnBwdSm90INS1_25CollectiveMainloopBwdSm90ILi2ELi2ELi2EN4cute5tupleIJNS5_1CILi1EEES8_S8_EEENS6_IJNS7_ILi64EEENS7_ILi128EEESB_EEENS_6half_tEfNS_4arch4Sm90ELb0ELb0ELb1ELb0ELb0ELb1ELb0ELb0ELi2ELi1ELi2ELi1ELb0EEENS1_24CollectiveEpilogueBwdGQAISC_fSF_Li256ELb0ELb0EEENS1_19SingleTileSchedulerILb0ELb0ELb0ELi128EEEEEEEEEvNT_6ParamsE,@"STO_CUDA_ENTRY STV_DEFAULT"
_ZN7cutlass13device_kernelIN5flash11enable_sm90INS1_16FlashAttnBwdSm90INS1_25CollectiveMainloopBwdSm90ILi2ELi2ELi2EN4cute5tupleIJNS5_1CILi1EEES8_S8_EEENS6_IJNS7_ILi64EEENS7_ILi128EEESB_EEENS_6half_tEfNS_4arch4Sm90ELb0ELb0ELb1ELb0ELb0ELb1ELb0ELb0ELi2ELi1ELi2ELi1ELb0EEENS1_24CollectiveEpilogueBwdGQAISC_fSF_Li256ELb0ELb0EEENS1_19SingleTileSchedulerILb0ELb0ELb0ELi128EEEEEEEEEvNT_6ParamsE:
        /* <DEDUP_REMOVED lines=13> */
[----:B------:R-:W-:-:S02]  /*00d0*/  UIADD3.X UR7, URZ, UR5, URZ, UP0, !UPT ;  /* 0x000000053f077290 */ /* 0x000fc400087fe43f */
[----:B------:R-:W-:Y:S02]  /*00e0*/  UIADD3.X UR9, URZ, UR5, URZ, UP1, !UPT ;  /* 0x000000053f097290 */ /* 0x000fe40008ffe43f */
[----:B------:R-:W-:Y:S02]  /*00f0*/  UIADD3.X UR11, URZ, UR5, URZ, UP2, !UPT ;  /* 0x000000053f0b7290 */ /* 0x000fe400097fe43f */
[----:B------:R-:W-:-:S03]  /*0100*/  UIADD3.X UR5, URZ, UR5, URZ, UP3, !UPT ;  /* 0x000000053f057290 */ /* 0x000fc60009ffe43f */
[----:B------:R1:W-:Y:S02]  /*0110*/  UTMACCTL.PF [UR6] ;  /* 0x00000000060079b9 */ /* 0x0003e40008040000 */
[----:B------:R1:W-:Y:S02]  /*0120*/  UTMACCTL.PF [UR8] ;  /* 0x00000000080079b9 */ /* 0x0003e40008040000 */
[----:B------:R1:W-:Y:S02]  /*0130*/  UTMACCTL.PF [UR10] ;  /* 0x000000000a0079b9 */ /* 0x0003e40008040000 */
[----:B------:R1:W-:Y:S02]  /*0140*/  UTMACCTL.PF [UR4] ;  /* 0x00000000040079b9 */ /* 0x0003e40008040000 */
[----:B-1----:R-:W-:Y:S01]  /*0150*/  NOP ;  /* 0x0000000000007918 */ /* 0x002fe20000000000 */
.L_x_226:
[----:B------:R-:W-:Y:S05]  /*0160*/  BSYNC B0 ;  /* 0x0000000000007941 */ /* 0x000fea0003800000 */
.L_x_225:
        /* <DEDUP_REMOVED lines=34> */
.L_x_227:
        /* <DEDUP_REMOVED lines=22> */
.L_x_228:
[----:B------:R-:W-:Y:S01]  /*04f0*/  ISETP.NE.AND P0, PT, R2, RZ, PT ;  /* 0x000000ff0200720c */ /* 0x000fe20003f05270 */
[----:B------:R-:W-:Y:S01]  /*0500*/  IMAD.MOV.U32 R17, RZ, RZ, 0x1 ;  /* 0x00000001ff117424 */ /* 0x000fe200078e00ff */
[----:B------:R-:W-:Y:S01]  /*0510*/  NOP ;  /* 0x0000000000007918 */ /* 0x000fe20000000000 */
[----:B------:R-:W-:Y:S03]  /*0520*/  BSSY B6, `(.L_x_229) ;  /* 0x00006ff000067945 */ /* 0x000fe60003800000 */
[----:B------:R-:W-:Y:S01]  /*0530*/  SEL R17, R17, 0x2, !P0 ;  /* 0x0000000211117807 */ /* 0x000fe20004000000 */
[----:B-12-45:R-:W-:Y:S06]  /*0540*/  BAR.SYNC.DEFER_BLOCKING 0x0 ;  /* 0x0000000000007b1d */ /* 0x036fec0000010000 */
[----:B------:R-:W-:Y:S05]  /*0550*/  @!P0 BRA `(.L_x_230) ;  /* 0x0000004400d08947 */ /* 0x000fea0003800000 */
.L_x_231:
        /* <DEDUP_REMOVED lines=13> */
[----:B----4-:R-:W-:Y:S05]  /*0630*/  @!P0 BRA `(.L_x_232) ;  /* 0x0000006c00b48947 */ /* 0x010fea0003800000 */
        /* <DEDUP_REMOVED lines=19> */
.L_x_234:
        /* <DEDUP_REMOVED lines=15> */
.L_x_233:
        /* <DEDUP_REMOVED lines=22> */
.L_x_236:
        /* <DEDUP_REMOVED lines=15> */
.L_x_235:
        /* <DEDUP_REMOVED lines=8> */
.L_x_306:
[----:B------:R-:W-:Y:S01]  /*0b30*/  SHF.L.U32 R11, RZ, 0x1f, RZ ;  /* 0x0000001fff0b7819 */ /* 0x000fe200000006ff */
[----:B------:R-:W-:Y:S01]  /*0b40*/  IMAD.SHL.U32 R4, R0, 0x40, RZ ;  /* 0x0000004000047824 */ /* 0x000fe200078e00ff */
[-C--:B------:R-:W-:Y:S01]  /*0b50*/  LEA.HI R5, R3, R0.reuse, RZ, 0x5 ;  /* 0x0000000003057211 */ /* 0x080fe200078f28ff */
[----:B------:R-:W-:Y:S01]  /*0b60*/  IMAD.SHL.U32 R10, R13, 0x1000, RZ ;  /* 0x000010000d0a7824 */ /* 0x000fe200078e00ff */
[----:B------:R-:W3:Y:S01]  /*0b70*/  SYNCS.PHASECHK.TRANS64.TRYWAIT P0, [R16+URZ+0x30800], R11 ;  /* 0x0308000b100075a7 */ /* 0x000ee2000800017f */
[----:B------:R-:W-:Y:S02]  /*0b80*/  LEA.HI R6, R3, R0, RZ, 0x4 ;  /* 0x0000000003067211 */ /* 0x000fe400078f20ff */
[----:B------:R-:W-:Y:S02]  /*0b90*/  SHF.R.S32.HI R5, RZ, 0x5, R5 ;  /* 0x00000005ff057819 */ /* 0x000fe40000011405 */
[----:B------:R-:W-:Y:S02]  /*0ba0*/  SHF.R.S32.HI R9, RZ, 0x4, R6 ;  /* 0x00000004ff097819 */ /* 0x000fe40000011406 */
[----:B------:R-:W-:Y:S01]  /*0bb0*/  LOP3.LUT R4, R4, 0x1c0, RZ, 0xc0, !PT ;  /* 0x000001c004047812 */ /* 0x000fe200078ec0ff */
[----:B------:R-:W-:Y:S01]  /*0bc0*/  IMAD.SHL.U32 R5, R5, 0x10, RZ ;  /* 0x0000001005057824 */ /* 0x000fe200078e00ff */
[----:B------:R-:W-:-:S02]  /*0bd0*/  LEA.HI R7, R6, R9, RZ, 0x1 ;  /* 0x0000000906077211 */ /* 0x000fc400078f08ff */
[----:B------:R-:W-:Y:S02]  /*0be0*/  LEA.HI R6, R3, R0, RZ, 0x3 ;  /* 0x0000000003067211 */ /* 0x000fe400078f18ff */
[----:B------:R-:W-:Y:S02]  /*0bf0*/  LOP3.LUT R5, R4, 0x30, R5, 0xf8, !PT ;  /* 0x0000003004057812 */ /* 0x000fe400078ef805 */
[----:B------:R-:W-:Y:S02]  /*0c00*/  LOP3.LUT R8, R7, 0x7ffffe, RZ, 0xc0, !PT ;  /* 0x007ffffe07087812 */ /* 0x000fe400078ec0ff */
[----:B--2---:R-:W-:Y:S02]  /*0c10*/  LEA.HI R3, R14, R14, RZ, 0x1 ;  /* 0x0000000e0e037211 */ /* 0x004fe400078f08ff */
[----:B------:R-:W-:Y:S01]  /*0c20*/  LOP3.LUT R7, R5, 0x8, R6, 0xf8, !PT ;  /* 0x0000000805077812 */ /* 0x000fe200078ef806 */
[----:B------:R-:W-:Y:S01]  /*0c30*/  IMAD.IADD R9, R9, 0x1, -R8 ;  /* 0x0000000109097824 */ /* 0x000fe200078e0a08 */
[----:B------:R-:W-:-:S02]  /*0c40*/  LOP3.LUT R5, R2, 0xffffff80, RZ, 0xc0, !PT ;  /* 0xffffff8002057812 */ /* 0x000fc400078ec0ff */
[----:B------:R-:W-:Y:S01]  /*0c50*/  LOP3.LUT R3, R3, 0xfffffffe, RZ, 0xc0, !PT ;  /* 0xfffffffe03037812 */ /* 0x000fe200078ec0ff */
[----:B------:R-:W-:Y:S01]  /*0c60*/  IMAD R9, R9, 0x200, R10 ;  /* 0x0000020009097824 */ /* 0x000fe200078e020a */
[----:B------:R-:W-:Y:S01]  /*0c70*/  SHF.R.U32.HI R4, RZ, 0x3, R4 ;  /* 0x00000003ff047819 */ /* 0x000fe20000011604 */
[----:B------:R-:W-:Y:S02]  /*0c80*/  IMAD.IADD R5, R0, 0x1, -R5 ;  /* 0x0000000100057824 */ /* 0x000fe400078e0a05 */
[----:B------:R-:W-:Y:S01]  /*0c90*/  IMAD.IADD R8, R14, 0x1, -R3 ;  /* 0x000000010e087824 */ /* 0x000fe200078e0a03 */
[----:B------:R-:W-:Y:S01]  /*0ca0*/  LOP3.LUT R4, R7, R4, RZ, 0x3c, !PT ;  /* 0x0000000407047212 */ /* 0x000fe200078e3cff */
[----:B---3--:R-:W-:Y:S06]  /*0cb0*/  @P0 BRA `(.L_x_238) ;  /* 0x0000000000080947 */ /* 0x008fec0003800000 */
[----:B------:R-:W2:Y:S02]  /*0cc0*/  SYNCS.PHASECHK.TRANS64.TRYWAIT P0, [R16+URZ+0x30800], R11 ;  /* 0x0308000b100075a7 */ /* 0x000ea4000800017f */
[----:B--2---:R-:W-:Y:S05]  /*0cd0*/  @!P0 BRA `(.L_x_239) ;  /* 0x0000006800308947 */ /* 0x004fea0003800000 */
.L_x_238:
[----:B------:R-:W3:Y:S01]  /*0ce0*/  LDC R6, c[0x0][0x280] ;  /* 0x0000a000ff067b82 */ /* 0x000ee20000000800 */
[----:B------:R-:W-:Y:S01]  /*0cf0*/  SHF.R.S32.HI R0, RZ, 0x1f, R5 ;  /* 0x0000001fff007819 */ /* 0x000fe20000011405 */
[----:B------:R-:W-:Y:S01]  /*0d00*/  IMAD.IADD R12, R4, 0x1, R9 ;  /* 0x00000001040c7824 */ /* 0x000fe200078e0209 */
[----:B------:R-:W-:Y:S02]  /*0d10*/  CS2R R24, SRZ ;  /* 0x0000000000187805 */ /* 0x000fe4000001ff00 */
[----:B------:R-:W-:Y:S02]  /*0d20*/  CS2R R88, SRZ ;  /* 0x0000000000587805 */ /* 0x000fe4000001ff00 */
[----:B------:R-:W-:Y:S02]  /*0d30*/  LEA.HI R2, R0, R5, RZ, 0x2 ;  /* 0x0000000500027211 */ /* 0x000fe400078f10ff */
[----:B------:R-:W-:Y:S02]  /*0d40*/  CS2R R90, SRZ ;  /* 0x00000000005a7805 */ /* 0x000fe4000001ff00 */
[----:B------:R-:W-:-:S02]  /*0d50*/  CS2R R92, SRZ ;  /* 0x00000000005c7805 */ /* 0x000fc4000001ff00 */
[----:B------:R-:W-:Y:S02]  /*0d60*/  CS2R R94, SRZ ;  /* 0x00000000005e7805 */ /* 0x000fe4000001ff00 */
[----:B------:R-:W-:Y:S02]  /*0d70*/  LOP3.LUT R228, R2, 0x7ffffffc, RZ, 0xc0, !PT ;  /* 0x7ffffffc02e47812 */ /* 0x000fe400078ec0ff */
        /* <DEDUP_REMOVED lines=59> */
[----:B------:R-:W-:Y:S01]  /*1130*/  CS2R R86, SRZ ;  /* 0x0000000000567805 */ /* 0x000fe2000001ff00 */
[C---:B------:R-:W-:Y:S02]  /*1140*/  IMAD.SHL.U32 R9, R5.reuse, 0x4, RZ ;  /* 0x0000000405097824 */ /* 0x040fe400078e00ff */
[----:B------:R-:W-:Y:S01]  /*1150*/  IMAD.IADD R228, R5, 0x1, -R228 ;  /* 0x0000000105e47824 */ /* 0x000fe200078e0ae4 */
[----:B------:R-:W-:Y:S06]  /*1160*/  @!P0 BRA `(.L_x_240) ;  /* 0x0000002c00ac8947 */ /* 0x000fec0003800000 */
[----:B------:R-:W3:Y:S01]  /*1170*/  S2R R4, SR_CTAID.X ;  /* 0x0000000000047919 */ /* 0x000ee20000002500 */
[----:B------:R-:W3:Y:S01]  /*1180*/  LDC R7, c[0x0][0x290] ;  /* 0x0000a400ff077b82 */ /* 0x000ee20000000800 */
[----:B------:R-:W-:Y:S02]  /*1190*/  LEA.HI R5, R0, R5, RZ, 0x5 ;  /* 0x0000000500057211 */ /* 0x000fe400078f28ff */
[----:B------:R-:W-:Y:S02]  /*11a0*/  CS2R R150, SRZ ;  /* 0x0000000000967805 */ /* 0x000fe4000001ff00 */
[----:B------:R-:W-:Y:S02]  /*11b0*/  SHF.R.S32.HI R0, RZ, 0x2, R2 ;  /* 0x00000002ff007819 */ /* 0x000fe40000011402 */
[----:B------:R-:W-:Y:S02]  /*11c0*/  CS2R R148, SRZ ;  /* 0x0000000000947805 */ /* 0x000fe4000001ff00 */
[----:B------:R-:W-:-:S02]  /*11d0*/  SHF.R.S32.HI R5, RZ, 0x5, R5 ;  /* 0x00000005ff057819 */ /* 0x000fc40000011405 */
[----:B------:R-:W-:Y:S02]  /*11e0*/  CS2R R146, SRZ ;  /* 0x0000000000927805 */ /* 0x000fe4000001ff00 */
[----:B------:R-:W-:Y:S02]  /*11f0*/  SHF.R.S32.HI R3, RZ, 0x1f, R2 ;  /* 0x0000001fff037819 */ /* 0x000fe40000011402 */
[----:B------:R-:W-:Y:S02]  /*1200*/  CS2R R144, SRZ ;  /* 0x0000000000907805 */ /* 0x000fe4000001ff00 */
[----:B------:R-:W-:Y:S02]  /*1210*/  LEA.HI R2, R13, R13, RZ, 0x1 ;  /* 0x0000000d0d027211 */ /* 0x000fe400078f08ff */
[----:B------:R-:W-:Y:S02]  /*1220*/  CS2R R142, SRZ ;  /* 0x00000000008e7805 */ /* 0x000fe4000001ff00 */
[----:B------:R-:W-:-:S02]  /*1230*/  LEA.HI R3, R3, R0, RZ, 0x3 ;  /* 0x0000000003037211 */ /* 0x000fc400078f18ff */
[----:B------:R-:W-:Y:S02]  /*1240*/  CS2R R140, SRZ ;  /* 0x00000000008c7805 */ /* 0x000fe4000001ff00 */
[----:B------:R-:W-:Y:S02]  /*1250*/  LOP3.LUT R2, R2, 0xfffffffe, RZ, 0xc0, !PT ;  /* 0xfffffffe02027812 */ /* 0x000fe400078ec0ff */
[----:B------:R-:W-:Y:S02]  /*1260*/  CS2R R138, SRZ ;  /* 0x00000000008a7805 */ /* 0x000fe4000001ff00 */
[----:B------:R-:W-:Y:S02]  /*1270*/  LOP3.LUT R3, R3, 0xfffffff8, RZ, 0xc0, !PT ;  /* 0xfffffff803037812 */ /* 0x000fe400078ec0ff */
[----:B------:R-:W-:Y:S02]  /*1280*/  CS2R R136, SRZ ;  /* 0x0000000000887805 */ /* 0x000fe4000001ff00 */
[----:B------:R-:W-:Y:S01]  /*1290*/  CS2R R134, SRZ ;  /* 0x0000000000867805 */ /* 0x000fe2000001ff00 */
[----:B------:R-:W-:Y:S01]  /*12a0*/  IMAD.IADD R2, R13, 0x1, -R2 ;  /* 0x000000010d027824 */ /* 0x000fe200078e0a02 */
        /* <DEDUP_REMOVED lines=11> */
[----:B------:R-:W-:Y:S01]  /*1360*/  CS2R R110, SRZ ;  /* 0x00000000006e7805 */ /* 0x000fe2000001ff00 */
[----:B---3--:R-:W-:Y:S01]  /*1370*/  IMAD R4, R4, -0x80, R7 ;  /* 0xffffff8004047824 */ /* 0x008fe200078e0207 */
[----:B------:R-:W-:-:S02]  /*1380*/  LOP3.LUT R7, R17, 0x1, RZ, 0xfc, !PT ;  /* 0x0000000111077812 */ /* 0x000fc400078efcff */
[----:B------:R-:W-:Y:S02]  /*1390*/  CS2R R108, SRZ ;  /* 0x00000000006c7805 */ /* 0x000fe4000001ff00 */
[----:B------:R-:W-:Y:S01]  /*13a0*/  CS2R R106, SRZ ;  /* 0x00000000006a7805 */ /* 0x000fe2000001ff00 */
[----:B------:R-:W-:Y:S01]  /*13b0*/  IMAD R4, R5, -0x10, R4 ;  /* 0xfffffff005047824 */ /* 0x000fe200078e0204 */
[----:B------:R-:W-:Y:S01]  /*13c0*/  CS2R R104, SRZ ;  /* 0x0000000000687805 */ /* 0x000fe2000001ff00 */
[----:B------:R-:W-:Y:S01]  /*13d0*/  VIADD R5, R6, 0x3f ;  /* 0x0000003f06057836 */ /* 0x000fe20000000000 */
[----:B------:R-:W-:Y:S02]  /*13e0*/  CS2R R102, SRZ ;  /* 0x0000000000667805 */ /* 0x000fe4000001ff00 */
[----:B------:R-:W-:Y:S02]  /*13f0*/  CS2R R100, SRZ ;  /* 0x0000000000647805 */ /* 0x000fe4000001ff00 */
[----:B------:R-:W-:-:S02]  /*1400*/  IADD3 R3, R4, R3, -R0 ;  /* 0x0000000304037210 */ /* 0x000fc40007ffe800 */
[----:B------:R-:W-:Y:S02]  /*1410*/  CS2R R98, SRZ ;  /* 0x0000000000627805 */ /* 0x000fe4000001ff00 */
[----:B------:R-:W-:Y:S02]  /*1420*/  SHF.R.S32.HI R6, RZ, 0x1f, R5 ;  /* 0x0000001fff067819 */ /* 0x000fe40000011405 */
[----:B------:R-:W-:Y:S02]  /*1430*/  CS2R R96, SRZ ;  /* 0x0000000000607805 */ /* 0x000fe4000001ff00 */
[----:B------:R-:W-:Y:S02]  /*1440*/  CS2R R94, SRZ ;  /* 0x00000000005e7805 */ /* 0x000fe4000001ff00 */
[----:B------:R-:W-:Y:S02]  /*1450*/  CS2R R92, SRZ ;  /* 0x00000000005c7805 */ /* 0x000fe4000001ff00 */
[----:B--2---:R-:W-:Y:S01]  /*1460*/  LEA.HI R11, R6, R5, RZ, 0x6 ;  /* 0x00000005060b7211 */ /* 0x004fe200078f30ff */
[----:B------:R-:W-:Y:S01]  /*1470*/  IMAD R6, R2, -0x40, R3 ;  /* 0xffffffc002067824 */ /* 0x000fe200078e0203 */
[----:B------:R-:W-:Y:S01]  /*1480*/  CS2R R4, SRZ ;  /* 0x0000000000047805 */ /* 0x000fe2000001ff00 */
[----:B------:R-:W-:Y:S01]  /*1490*/  IMAD.MOV.U32 R3, RZ, RZ, RZ ;  /* 0x000000ffff037224 */ /* 0x000fe200078e00ff */
        /* <DEDUP_REMOVED lines=34> */
[----:B------:R-:W-:-:S07]  /*16c0*/  SHF.R.S32.HI R11, RZ, 0x6, R11 ;  /* 0x00000006ff0b7819 */ /* 0x000fce000001140b */
.L_x_251:
[----:B------:R-:W-:-:S13]  /*16d0*/  ISETP.NE.AND P0, PT, R7, 0x3, PT ;  /* 0x000000030700780c */ /* 0x000fda0003f05270 */
[----:B---3--:R-:W-:Y:S05]  /*16e0*/  @!P0 BRA `(.L_x_241) ;  /* 0x0000000000048947 */ /* 0x008fea0003800000 */
[----:B------:R-:W-:Y:S01]  /*16f0*/  BPT.TRAP 0x1 ;  /* 0x000000040000795c */ /* 0x000fe20000300000 */
.L_x_241:
[----:B------:R-:W-:Y:S01]  /*1700*/  IMAD R2, R3, 0x8, R16 ;  /* 0x0000000803027824 */ /* 0x000fe200078e0210 */
[----:B------:R-:W-:-:S04]  /*1710*/  SHF.L.U32 R153, R4, 0x1f, RZ ;  /* 0x0000001f04997819 */ /* 0x000fc800000006ff */
[----:B------:R2:W3:Y:S01]  /*1720*/  SYNCS.PHASECHK.TRANS64.TRYWAIT P1, [R2+URZ+0x30810], R153 ;  /* 0x03081099020075a7 */ /* 0x0004e2000802017f */
[----:B------:R-:W-:Y:S05]  /*1730*/  @!P0 BRA `(.L_x_242) ;  /* 0x0000000000048947 */ /* 0x000fea0003800000 */
[----:B------:R-:W-:Y:S01]  /*1740*/  BPT.TRAP 0x1 ;  /* 0x000000040000795c */ /* 0x000fe20000300000 */
.L_x_242:
[----:B---3--:R-:W-:Y:S05]  /*1750*/  @P1 BRA `(.L_x_243) ;  /* 0x0000000000081947 */ /* 0x008fea0003800000 */
[----:B------:R-:W3:Y:S02]  /*1760*/  SYNCS.PHASECHK.TRANS64.TRYWAIT P1, [R2+URZ+0x30810], R153 ;  /* 0x03081099020075a7 */ /* 0x000ee4000802017f */
[----:B---3--:R-:W-:Y:S05]  /*1770*/  @!P1 BRA `(.L_x_244) ;  /* 0x0000005c009c9947 */ /* 0x008fea0003800000 */
.L_x_243:
[----:B------:R-:W-:Y:S05]  /*1780*/  WARPSYNC.ALL ;  /* 0x0000000000007948 */ /* 0x000fea0003800000 */
[----:B------:R-:W-:Y:S01]  /*1790*/  VIADD R0, R16, 0x18000 ;  /* 0x0001800010007836 */ /* 0x000fe20000000000 */
[----:B------:R-:W-:Y:S01]  /*17a0*/  WARPGROUP.ARRIVE ;  /* 0x00000000000079c5 */ /* 0x000fe20000000000 */
[----:B-1----:R-:W-:Y:S01]  /*17b0*/  IMAD R13, R8, 0x2000, R16 ;  /* 0x00002000080d7824 */ /* 0x002fe200078e0210 */
[----:B------:R-:W-:Y:S01]  /*17c0*/  UMOV UR5, 0x40000040 ;  /* 0x4000004000057882 */ /* 0x000fe20000000000 */
[----:B------:R-:W-:Y:S01]  /*17d0*/  UMOV UR7, 0x40000040 ;  /* 0x4000004000077882 */ /* 0x000fe20000000000 */
[----:B------:R-:W-:-:S02]  /*17e0*/  SHF.R.U32.HI R0, RZ, 0x4, R0 ;  /* 0x00000004ff007819 */ /* 0x000fc40000011600 */
[----:B------:R-:W-:Y:S01]  /*17f0*/  R2UR UR9, R13 ;  /* 0x000000000d0972ca */ /* 0x000fe200000e0000 */
[----:B------:R-:W-:Y:S01]  /*1800*/  IMAD R13, R3, 0x20, R228 ;  /* 0x00000020030d7824 */ /* 0x000fe200078e02e4 */
[----:B------:R-:W-:-:S03]  /*1810*/  LOP3.LUT R0, R0, 0x3fff, RZ, 0xc0, !PT ;  /* 0x00003fff00007812 */ /* 0x000fc600078ec0ff */
[----:B------:R-:W-:Y:S01]  /*1820*/  IMAD.SHL.U32 R13, R13, 0x2, RZ ;  /* 0x000000020d0d7824 */ /* 0x000fe200078e00ff */
[----:B------:R-:W-:-:S03]  /*1830*/  LOP3.LUT R14, R0, 0x10000, RZ, 0xfc, !PT ;  /* 0x00010000000e7812 */ /* 0x000fc600078efcff */
[----:B------:R-:W-:Y:S02]  /*1840*/  IMAD R13, R13, 0x4, R16 ;  /* 0x000000040d0d7824 */ /* 0x000fe400078e0210 */
[----:B------:R-:W-:Y:S02]  /*1850*/  IMAD R14, R3, 0x400, R14 ;  /* 0x00000400030e7824 */ /* 0x000fe400078e020e */
[----:B------:R-:W-:-:S03]  /*1860*/  USHF.R.U32.HI UR4, URZ, 0x4, UR9 ;  /* 0x000000043f047899 */ /* 0x000fc60008011609 */
[----:B------:R-:W-:Y:S01]  /*1870*/  R2UR UR8, R14 ;  /* 0x000000000e0872ca */ /* 0x000fe200000e0000 */
[----:B------:R-:W-:-:S04]  /*1880*/  ULOP3.LUT UR4, UR4, 0x3fff, URZ, 0xc0, !UPT ;  /* 0x00003fff04047892 */ /* 0x000fc8000f8ec03f */
[----:B------:R-:W-:-:S07]  /*1890*/  ULOP3.LUT UR10, UR4, 0x10000, URZ, 0xfc, !UPT ;  /* 0x00010000040a7892 */ /* 0x000fce000f8efc3f */
[----:B------:R-:W-:Y:S01]  /*18a0*/  UMOV UR4, UR10 ;  /* 0x0000000a00047c82 */ /* 0x000fe20008000000 */
[----:B------:R-:W-:Y:S02]  /*18b0*/  UMOV UR6, UR8 ;  /* 0x0000000800067c82 */ /* 0x000fe40008000000 */
[----:B------:R-:W-:Y:S01]  /*18c0*/  HGMMA.64x64x16.F32 R184, gdesc[UR4], RZ, !UPT, gsb0 ;  /* 0x00e0000004b879f0 */ /* 0x000fe2000c0008ff */
        /* <DEDUP_REMOVED lines=60> */
.L_x_245:
[----:B------:R1:W1:Y:S01]  /*1c90*/  SYNCS.PHASECHK.TRANS64.TRYWAIT P1, [R2+URZ+0x30830], R153 ;  /* 0x03083099020075a7 */ /* 0x000262000802017f */
[----:B------:R-:W-:Y:S05]  /*1ca0*/  @!P0 BRA `(.L_x_246) ;  /* 0x0000000000048947 */ /* 0x000fea0003800000 */
[----:B------:R-:W-:Y:S01]  /*1cb0*/  BPT.TRAP 0x1 ;  /* 0x000000040000795c */ /* 0x000fe20000300000 */
.L_x_246:
[----:B------:R-:W-:-:S05]  /*1cc0*/  VIADD R17, R16, 0x20000 ;  /* 0x0002000010117836 */ /* 0x000fca0000000000 */
[----:B------:R-:W-:-:S04]  /*1cd0*/  SHF.R.U32.HI R17, RZ, 0x4, R17 ;  /* 0x00000004ff117819 */ /* 0x000fc80000011611 */
[----:B------:R-:W-:-:S04]  /*1ce0*/  LOP3.LUT R17, R17, 0x3fff, RZ, 0xc0, !PT ;  /* 0x00003fff11117812 */ /* 0x000fc800078ec0ff */
[----:B------:R-:W-:Y:S01]  /*1cf0*/  LOP3.LUT R152, R17, 0x10000, RZ, 0xfc, !PT ;  /* 0x0001000011987812 */ /* 0x000fe200078efcff */
[----:B-1----:R-:W-:Y:S06]  /*1d00*/  @P1 BRA `(.L_x_247) ;  /* 0x0000000000081947 */ /* 0x002fec0003800000 */
[----:B------:R-:W1:Y:S02]  /*1d10*/  SYNCS.PHASECHK.TRANS64.TRYWAIT P1, [R2+URZ+0x30830], R153 ;  /* 0x03083099020075a7 */ /* 0x000e64000802017f */
[----:B-1----:R-:W-:Y:S05]  /*1d20*/  @!P1 BRA `(.L_x_248) ;  /* 0x0000005800449947 */ /* 0x002fea0003800000 */
.L_x_247:
[----:B------:R-:W-:Y:S01]  /*1d30*/  UIADD3 UR9, UR9, 0x8000, URZ ;  /* 0x0000800009097890 */ /* 0x000fe2000fffe03f */
[----:B------:R-:W-:Y:S01]  /*1d40*/  IMAD R152, R3, 0x400, R152 ;  /* 0x0000040003987824 */ /* 0x000fe200078e0298 */
[----:B------:R-:W-:Y:S01]  /*1d50*/  UMOV UR7, 0x40000040 ;  /* 0x4000004000077882 */ /* 0x000fe20000000000 */
[----:B------:R-:W-:Y:S01]  /*1d60*/  UMOV UR5, 0x40000040 ;  /* 0x4000004000057882 */ /* 0x000fe20000000000 */
[----:B------:R-:W-:Y:S01]  /*1d70*/  USHF.R.U32.HI UR9, URZ, 0x4, UR9 ;  /* 0x000000043f097899 */ /* 0x000fe20008011609 */
[----:B------:R-:W-:Y:S01]  /*1d80*/  ISETP.GT.AND P1, PT, R6, 0x8, PT ;  /* 0x000000080600780c */ /* 0x000fe20003f24270 */
[----:B------:R-:W-:Y:S01]  /*1d90*/  ULDC UR10, c[0x0][0x75c] ;  /* 0x0001d700000a7ab9 */ /* 0x000fe20000000800 */
[----:B------:R-:W-:Y:S01]  /*1da0*/  R2UR UR8, R152 ;  /* 0x00000000980872ca */ /* 0x000fe200000e0000 */
[----:B------:R-:W-:Y:S01]  /*1db0*/  ULOP3.LUT UR9, UR9, 0x3fff, URZ, 0xc0, !UPT ;  /* 0x00003fff09097892 */ /* 0x000fe2000f8ec03f */
[----:B--23--:R-:W-:Y:S01]  /*1dc0*/  WARPGROUP.ARRIVE ;  /* 0x00000000000079c5 */ /* 0x00cfe20000000000 */
[----:B------:R-:W-:Y:S01]  /*1dd0*/  FMUL.FTZ R224, R188, UR10 ;  /* 0x0000000abce07c20 */ /* 0x000fe20008410000 */
[----:B------:R-:W-:Y:S01]  /*1de0*/  FMUL.FTZ R225, R189, UR10 ;  /* 0x0000000abde17c20 */ /* 0x000fe20008410000 */
[----:B------:R-:W-:Y:S01]  /*1df0*/  ULOP3.LUT UR9, UR9, 0x10000, URZ, 0xfc, !UPT ;  /* 0x0001000009097892 */ /* 0x000fe2000f8efc3f */
[----:B------:R-:W-:Y:S01]  /*1e00*/  FMUL.FTZ R186, R186, UR10 ;  /* 0x0000000ababa7c20 */ /* 0x000fe20008410000 */
[----:B------:R-:W-:Y:S01]  /*1e10*/  FMUL.FTZ R184, R184, UR10 ;  /* 0x0000000ab8b87c20 */ /* 0x000fe20008410000 */
[----:B------:R-:W-:Y:S01]  /*1e20*/  FMUL.FTZ R185, R185, UR10 ;  /* 0x0000000ab9b97c20 */ /* 0x000fe20008410000 */
[----:B------:R-:W-:Y:S01]  /*1e30*/  FMUL.FTZ R226, R200, UR10 ;  /* 0x0000000ac8e27c20 */ /* 0x000fe20008410000 */
[----:B------:R-:W-:Y:S01]  /*1e40*/  LOP3.LUT R200, R17, 0x2000000, RZ, 0xfc, !PT ;  /* 0x0200000011c87812 */ /* 0x000fe200078efcff */
[----:B------:R-:W-:Y:S01]  /*1e50*/  FMUL.FTZ R187, R187, UR10 ;  /* 0x0000000abbbb7c20 */ /* 0x000fe20008410000 */
[----:B------:R-:W-:Y:S01]  /*1e60*/  UMOV UR4, UR9 ;  /* 0x0000000900047c82 */ /* 0x000fe20008000000 */
[----:B------:R-:W-:Y:S01]  /*1e70*/  UMOV UR6, UR8 ;  /* 0x0000000800067c82 */ /* 0x000fe20008000000 */
[----:B------:R-:W1:Y:S01]  /*1e80*/  MUFU.TANH R186, R186 ;  /* 0x000000ba00ba7308 */ /* 0x000e620000002400 */
[----:B------:R-:W-:Y:S01]  /*1e90*/  HGMMA.64x64x16.F32 R152, gdesc[UR4], RZ, !UPT, gsb0 ;  /* 0x00e00000049879f0 */ /* 0x000fe2000c0008ff */
[----:B------:R-:W-:Y:S01]  /*1ea0*/  UIADD3 UR6, UR8, 0x2, URZ ;  /* 0x0000000208067890 */ /* 0x000fe2000fffe03f */
[----:B------:R-:W-:Y:S01]  /*1eb0*/  IMAD R200, R3, 0x400, R200 ;  /* 0x0000040003c87824 */ /* 0x000fe200078e02c8 */
[----:B------:R-:W-:Y:S01]  /*1ec0*/  UIADD3 UR4, UR9, 0x2, URZ ;  /* 0x0000000209047890 */ /* 0x000fe2000fffe03f */
[----:B------:R-:W-:Y:S01]  /*1ed0*/  ISETP.GT.AND P2, PT, R6, RZ, PT ;  /* 0x000000ff0600720c */ /* 0x000fe20003f44270 */
[----:B------:R-:W-:Y:S01]  /*1ee0*/  UMOV UR7, 0x40000040 ;  /* 0x4000004000077882 */ /* 0x000fe20000000000 */
[----:B------:R-:W-:Y:S01]  /*1ef0*/  UMOV UR5, 0x40000040 ;  /* 0x4000004000057882 */ /* 0x000fe20000000000 */
[----:B------:R-:W2:Y:S01]  /*1f00*/  MUFU.TANH R184, R184 ;  /* 0x000000b800b87308 */ /* 0x000ea20000002400 */
        /* <DEDUP_REMOVED lines=8> */
[----:B-1----:R-:W-:Y:S01]  /*1f90*/  FSEL R201, R186, -INF , P1 ;  /* 0xff800000bac97808 */ /* 0x002fe20000800000 */
[----:B------:R-:W-:Y:S01]  /*1fa0*/  FMUL.FTZ R197, R197, UR10 ;  /* 0x0000000ac5c57c20 */ /* 0x000fe20008410000 */
[----:B------:R-:W-:Y:S01]  /*1fb0*/  FMUL.FTZ R199, R199, UR10 ;  /* 0x0000000ac7c77c20 */ /* 0x000fe20008410000 */
[----:B------:R-:W-:Y:S01]  /*1fc0*/  FMUL.FTZ R196, R196, UR10 ;  /* 0x0000000ac4c47c20 */ /* 0x000fe20008410000 */
[----:B------:R-:W-:Y:S01]  /*1fd0*/  FMUL.FTZ R198, R198, UR10 ;  /* 0x0000000ac6c67c20 */ /* 0x000fe20008410000 */
[----:B------:R-:W-:Y:S01]  /*1fe0*/  FMUL.FTZ R202, R202, UR10 ;  /* 0x0000000acaca7c20 */ /* 0x000fe20008410000 */
[----:B------:R-:W-:Y:S01]  /*1ff0*/  FMUL.FTZ R210, R210, UR10 ;  /* 0x0000000ad2d27c20 */ /* 0x000fe20008410000 */
[----:B------:R-:W1:Y:S01]  /*2000*/  MUFU.TANH R187, R187 ;  /* 0x000000bb00bb7308 */ /* 0x000e620000002400 */
[C---:B--2---:R-:W-:Y:S01]  /*2010*/  FSEL R17, R184.reuse, -INF , P2 ;  /* 0xff800000b8117808 */ /* 0x044fe20001000000 */
[----:B------:R-:W-:Y:S01]  /*2020*/  FFMA.FTZ R184, -R184, R184, 1 ;  /* 0x3f800000b8b87423 */ /* 0x000fe200000101b8 */
[----:B------:R-:W-:Y:S01]  /*2030*/  FMUL.FTZ R209, R209, UR10 ;  /* 0x0000000ad1d17c20 */ /* 0x000fe20008410000 */
[----:B------:R-:W-:Y:S01]  /*2040*/  FMUL.FTZ R212, R212, UR10 ;  /* 0x0000000ad4d47c20 */ /* 0x000fe20008410000 */
[----:B------:R-:W-:-:S03]  /*2050*/  FFMA.FTZ R186, -R186, R186, 1 ;  /* 0x3f800000baba7423 */ /* 0x000fc600000101ba */
[----:B------:R-:W-:Y:S08]  /*2060*/  MUFU.TANH R225, R225 ;  /* 0x000000e100e17308 */ /* 0x000ff00000002400 */
[----:B------:R-:W-:Y:S01]  /*2070*/  MUFU.TANH R191, R191 ;  /* 0x000000bf00bf7308 */ /* 0x000fe20000002400 */
[C---:B-1----:R-:W-:Y:S01]  /*2080*/  FSEL R230, R187.reuse, -INF , P1 ;  /* 0xff800000bbe67808 */ /* 0x042fe20000800000 */
[----:B------:R-:W-:-:S06]  /*2090*/  FFMA.FTZ R187, -R187, R187, 1 ;  /* 0x3f800000bbbb7423 */ /* 0x000fcc00000101bb */
        /* <DEDUP_REMOVED lines=61> */
[----:B------:R-:W-:Y:S01]  /*2470*/  R2UR UR4, R200 ;  /* 0x00000000c80472ca */ /* 0x000fe200000e0000 */
[----:B------:R-:W-:Y:S01]  /*2480*/  ULDC UR5, c[0x0][0x744] ;  /* 0x0001d10000057ab9 */ /* 0x000fe20000000800 */
[----:B------:R-:W-:Y:S01]  /*2490*/  UMOV UR7, 0x40000040 ;  /* 0x4000004000077882 */ /* 0x000fe20000000000 */
[--C-:B----4-:R-:W-:Y:S01]  /*24a0*/  FFMA.FTZ R232, R201, UR5, -R222.reuse ;  /* 0x00000005c9e87c23 */ /* 0x110fe200080108de */
[----:B------:R-:W-:Y:S01]  /*24b0*/  FFMA.FTZ R17, R17, UR5, -R222 ;  /* 0x0000000511117c23 */ /* 0x000fe200080108de */
[----:B------:R-:W-:-:S05]  /*24c0*/  FFMA.FTZ R230, R230, UR5, -R223 ;  /* 0x00000005e6e67c23 */ /* 0x000fca00080108df */
[----:B------:R-:W1:Y:S03]  /*24d0*/  MUFU.EX2 R17, R17 ;  /* 0x0000001100117308 */ /* 0x000e660000000800 */
[----:B------:R-:W-:Y:S01]  /*24e0*/  UMOV UR6, UR4 ;  /* 0x0000000400067c82 */ /* 0x000fe20008000000 */
[----:B------:R-:W-:Y:S02]  /*24f0*/  WARPGROUP.DEPBAR.LE gsb0, 0x0 ;  /* 0x00008000000079c5 */ /* 0x000fe40000010000 */
[----:B------:R-:W2:Y:S02]  /*2500*/  LDS.64 R188, [R13+0x28200] ;  /* 0x028200000dbc7984 */ /* 0x000ea40000000a00 */
[--C-:B--2---:R-:W-:Y:S01]  /*2510*/  FADD.FTZ R200, R152, -R188.reuse ;  /* 0x800000bc98c87221 */ /* 0x104fe20000010000 */
[----:B------:R-:W-:Y:S01]  /*2520*/  FSEL R152, R185, -INF , P2 ;  /* 0xff800000b9987808 */ /* 0x000fe20001000000 */
[--C-:B------:R-:W-:Y:S01]  /*2530*/  FADD.FTZ R201, R155, -R189.reuse ;  /* 0x800000bd9bc97221 */ /* 0x100fe20000010000 */
[----:B------:R-:W-:Y:S01]  /*2540*/  FADD.FTZ R222, R153, -R189 ;  /* 0x800000bd99de7221 */ /* 0x000fe20000010000 */
[----:B-1----:R-:W-:Y:S01]  /*2550*/  FMUL.FTZ R189, R17, R200 ;  /* 0x000000c811bd7220 */ /* 0x002fe20000410000 */
[----:B------:R-:W-:Y:S01]  /*2560*/  FADD.FTZ R231, R154, -R188 ;  /* 0x800000bc9ae77221 */ /* 0x000fe20000010000 */
[----:B------:R-:W-:Y:S01]  /*2570*/  FFMA.FTZ R155, R152, UR5, -R223 ;  /* 0x00000005989b7c23 */ /* 0x000fe200080108df */
[----:B------:R-:W1:Y:S01]  /*2580*/  MUFU.EX2 R200, R230 ;  /* 0x000000e600c87308 */ /* 0x000e620000000800 */
[----:B------:R-:W2:Y:S01]  /*2590*/  LDS.64 R152, [R13+0x28220] ;  /* 0x028220000d987984 */ /* 0x000ea20000000a00 */
[----:B------:R-:W-:Y:S01]  /*25a0*/  FMUL.FTZ R184, R184, R189 ;  /* 0x000000bdb8b87220 */ /* 0x000fe20000410000 */
[----:B------:R-:W-:Y:S01]  /*25b0*/  FMUL.FTZ R189, R204, UR10 ;  /* 0x0000000accbd7c20 */ /* 0x000fe20008410000 */
[----:B------:R-:W-:Y:S01]  /*25c0*/  FMUL.FTZ R188, R203, UR10 ;  /* 0x0000000acbbc7c20 */ /* 0x000fe20008410000 */
[----:B------:R-:W-:Y:S01]  /*25d0*/  FFMA.FTZ R185, -R185, R185, 1 ;  /* 0x3f800000b9b97423 */ /* 0x000fe200000101b9 */
[----:B------:R-:W-:-:S02]  /*25e0*/  FSEL R203, R224, -INF , P2 ;  /* 0xff800000e0cb7808 */ /* 0x000fc40001000000 */
[----:B------:R-:W3:Y:S08]  /*25f0*/  MUFU.EX2 R155, R155 ;  /* 0x0000009b009b7308 */ /* 0x000ef00000000800 */
[----:B------:R-:W-:Y:S01]  /*2600*/  MUFU.TANH R188, R188 ;  /* 0x000000bc00bc7308 */ /* 0x000fe20000002400 */
[----:B-1----:R-:W-:-:S04]  /*2610*/  FMUL.FTZ R204, R200, R201 ;  /* 0x000000c9c8cc7220 */ /* 0x002fc80000410000 */
[----:B------:R-:W-:Y:S01]  /*2620*/  FMUL.FTZ R187, R187, R204 ;  /* 0x000000ccbbbb7220 */ /* 0x000fe20000410000 */
[----:B------:R-:W-:Y:S02]  /*2630*/  FMUL.FTZ R204, R206, UR10 ;  /* 0x0000000acecc7c20 */ /* 0x000fe40008410000 */
[----:B------:R-:W-:Y:S01]  /*2640*/  MUFU.TANH R189, R189 ;  /* 0x000000bd00bd7308 */ /* 0x000fe20000002400 */
[----:B---3--:R-:W-:-:S04]  /*2650*/  FMUL.FTZ R222, R155, R222 ;  /* 0x000000de9bde7220 */ /* 0x008fc80000410000 */
[----:B------:R-:W-:Y:S01]  /*2660*/  FMUL.FTZ R185, R185, R222 ;  /* 0x000000deb9b97220 */ /* 0x000fe20000410000 */
[----:B-----5:R-:W-:Y:S01]  /*2670*/  FFMA.FTZ R222, R203, UR5, -R220 ;  /* 0x00000005cbde7c23 */ /* 0x020fe200080108dc */
[----:B------:R-:W-:Y:S01]  /*2680*/  FMUL.FTZ R203, R205, UR10 ;  /* 0x0000000acdcb7c20 */ /* 0x000fe20008410000 */
[C---:B------:R-:W-:Y:S01]  /*2690*/  FSEL R205, R190.reuse, -INF , P1 ;  /* 0xff800000becd7808 */ /* 0x040fe20000800000 */
[----:B------:R-:W-:Y:S01]  /*26a0*/  FFMA.FTZ R190, -R190, R190, 1 ;  /* 0x3f800000bebe7423 */ /* 0x000fe200000101be */
[----:B------:R1:W3:Y:S01]  /*26b0*/  MUFU.EX2 R201, R222 ;  /* 0x000000de00c97308 */ /* 0x0002e20000000800 */
[----:B------:R-:W-:Y:S01]  /*26c0*/  F2FP.F16.F32.PACK_AB R184, R185, R184 ;  /* 0x000000b8b9b8723e */ /* 0x000fe200000000ff */
[--C-:B--2---:R-:W-:Y:S01]  /*26d0*/  FADD.FTZ R230, R156, -R152.reuse ;  /* 0x800000989ce67221 */ /* 0x104fe20000010000 */
[----:B------:R-:W-:Y:S01]  /*26e0*/  FADD.FTZ R223, R158, -R152 ;  /* 0x800000989edf7221 */ /* 0x000fe20000010000 */
[----:B------:R-:W-:Y:S01]  /*26f0*/  FSEL R152, R225, -INF , P2 ;  /* 0xff800000e1987808 */ /* 0x000fe20001000000 */
[--C-:B------:R-:W-:Y:S01]  /*2700*/  FADD.FTZ R206, R157, -R153.reuse ;  /* 0x800000999dce7221 */ /* 0x100fe20000010000 */
[----:B------:R-:W-:Y:S01]  /*2710*/  FADD.FTZ R159, R159, -R153 ;  /* 0x800000999f9f7221 */ /* 0x000fe20000010000 */
[----:B------:R-:W-:Y:S01]  /*2720*/  FFMA.FTZ R225, -R225, R225, 1 ;  /* 0x3f800000e1e17423 */ /* 0x000fe200000101e1 */
[----:B------:R-:W-:Y:S01]  /*2730*/  FFMA.FTZ R156, R205, UR5, -R220 ;  /* 0x00000005cd9c7c23 */ /* 0x000fe200080108dc */
[--C-:B------:R-:W-:Y:S01]  /*2740*/  FFMA.FTZ R157, R152, UR5, -R221.reuse ;  /* 0x00000005989d7c23 */ /* 0x100fe200080108dd */
[----:B------:R-:W-:Y:S01]  /*2750*/  FSEL R152, R191, -INF , P1 ;  /* 0xff800000bf987808 */ /* 0x000fe20000800000 */
[----:B------:R-:W-:Y:S01]  /*2760*/  FMUL.FTZ R220, R207, UR10 ;  /* 0x0000000acfdc7c20 */ /* 0x000fe20008410000 */
[----:B------:R-:W-:Y:S01]  /*2770*/  FSEL R207, R194, -INF , P1 ;  /* 0xff800000c2cf7808 */ /* 0x000fe20000800000 */
[----:B------:R-:W-:Y:S01]  /*2780*/  FFMA.FTZ R191, -R191, R191, 1 ;  /* 0x3f800000bfbf7423 */ /* 0x000fe200000101bf */
[----:B------:R-:W2:Y:S01]  /*2790*/  MUFU.EX2 R156, R156 ;  /* 0x0000009c009c7308 */ /* 0x000ea20000000800 */
[----:B------:R-:W-:Y:S01]  /*27a0*/  FFMA.FTZ R158, R152, UR5, -R221 ;  /* 0x00000005989e7c23 */ /* 0x000fe200080108dd */
[----:B------:R-:W-:Y:S01]  /*27b0*/  FMUL.FTZ R221, R208, UR10 ;  /* 0x0000000ad0dd7c20 */ /* 0x000fe20008410000 */
[----:B------:R-:W4:Y:S01]  /*27c0*/  LDS.64 R152, [R13+0x28240] ;  /* 0x028240000d987984 */ /* 0x000f220000000a00 */
[----:B-1----:R-:W-:Y:S01]  /*27d0*/  FFMA.FTZ R222, R207, UR5, -R218 ;  /* 0x00000005cfde7c23 */ /* 0x002fe200080108da */
[----:B------:R-:W-:Y:S01]  /*27e0*/  FFMA.FTZ R205, -R224, R224, 1 ;  /* 0x3f800000e0cd7423 */ /* 0x000fe200000101e0 */
[----:B---3--:R-:W-:-:S02]  /*27f0*/  FMUL.FTZ R230, R201, R230 ;  /* 0x000000e6c9e67220 */ /* 0x008fc40000410000 */
[----:B------:R-:W1:Y:S02]  /*2800*/  MUFU.EX2 R157, R157 ;  /* 0x0000009d009d7308 */ /* 0x000e640000000800 */
[----:B------:R-:W-:-:S06]  /*2810*/  FMUL.FTZ R205, R205, R230 ;  /* 0x000000e6cdcd7220 */ /* 0x000fcc0000410000 */
[----:B------:R-:W3:Y:S01]  /*2820*/  MUFU.EX2 R158, R158 ;  /* 0x0000009e009e7308 */ /* 0x000ee20000000800 */
[----:B--2---:R-:W-:-:S04]  /*2830*/  FMUL.FTZ R223, R156, R223 ;  /* 0x000000df9cdf7220 */ /* 0x004fc80000410000 */
[----:B------:R-:W-:-:S03]  /*2840*/  FMUL.FTZ R190, R190, R223 ;  /* 0x000000dfbebe7220 */ /* 0x000fc60000410000 */
[----:B------:R-:W-:Y:S01]  /*2850*/  MUFU.TANH R204, R204 ;  /* 0x000000cc00cc7308 */ /* 0x000fe20000002400 */
[----:B-1----:R-:W-:-:S04]  /*2860*/  FMUL.FTZ R206, R157, R206 ;  /* 0x000000ce9dce7220 */ /* 0x002fc80000410000 */
[----:B------:R-:W-:-:S03]  /*2870*/  FMUL.FTZ R208, R225, R206 ;  /* 0x000000cee1d07220 */ /* 0x000fc60000410000 */
[----:B------:R-:W-:Y:S01]  /*2880*/  MUFU.TANH R203, R203 ;  /* 0x000000cb00cb7308 */ /* 0x000fe20000002400 */
[----:B---3--:R-:W-:Y:S01]  /*2890*/  FMUL.FTZ R206, R158, R159 ;  /* 0x0000009f9ece7220 */ /* 0x008fe20000410000 */
[C---:B------:R-:W-:Y:S01]  /*28a0*/  FSEL R159, R192.reuse, -INF , P2 ;  /* 0xff800000c09f7808 */ /* 0x040fe20001000000 */
[----:B------:R-:W-:Y:S02]  /*28b0*/  FFMA.FTZ R192, -R192, R192, 1 ;  /* 0x3f800000c0c07423 */ /* 0x000fe400000101c0 */
[----:B------:R-:W-:Y:S02]  /*28c0*/  FMUL.FTZ R191, R191, R206 ;  /* 0x000000cebfbf7220 */ /* 0x000fe40000410000 */
[----:B------:R-:W-:Y:S01]  /*28d0*/  FFMA.FTZ R159, R159, UR5, -R218 ;  /* 0x000000059f9f7c23 */ /* 0x000fe200080108da */
[C---:B------:R-:W-:Y:S01]  /*28e0*/  FSEL R218, R195.reuse, -INF , P1 ;  /* 0xff800000c3da7808 */ /* 0x040fe20000800000 */
[----:B------:R-:W-:Y:S01]  /*28f0*/  FFMA.FTZ R195, -R195, R195, 1 ;  /* 0x3f800000c3c37423 */ /* 0x000fe200000101c3 */
[----:B------:R-:W-:Y:S01]  /*2900*/  MUFU.TANH R220, R220 ;  /* 0x000000dc00dc7308 */ /* 0x000fe20000002400 */
[--C-:B----4-:R-:W-:Y:S01]  /*2910*/  FADD.FTZ R206, R160, -R152.reuse ;  /* 0x80000098a0ce7221 */ /* 0x110fe20000010000 */
[----:B------:R-:W-:Y:S01]  /*2920*/  FADD.FTZ R207, R162, -R152 ;  /* 0x80000098a2cf7221 */ /* 0x000fe20000010000 */
[----:B------:R-:W-:Y:S01]  /*2930*/  FSEL R152, R193, -INF , P2 ;  /* 0xff800000c1987808 */ /* 0x000fe20001000000 */
[--C-:B------:R-:W-:Y:S01]  /*2940*/  FADD.FTZ R160, R161, -R153.reuse ;  /* 0x80000099a1a07221 */ /* 0x100fe20000010000 */
[----:B------:R-:W-:Y:S01]  /*2950*/  FADD.FTZ R161, R163, -R153 ;  /* 0x80000099a3a17221 */ /* 0x000fe20000010000 */
[----:B------:R-:W-:-:S02]  /*2960*/  FFMA.FTZ R193, -R193, R193, 1 ;  /* 0x3f800000c1c17423 */ /* 0x000fc400000101c1 */
[----:B------:R-:W1:Y:S01]  /*2970*/  MUFU.EX2 R159, R159 ;  /* 0x0000009f009f7308 */ /* 0x000e620000000800 */
[--C-:B------:R-:W-:Y:S01]  /*2980*/  FFMA.FTZ R163, R152, UR5, -R219.reuse ;  /* 0x0000000598a37c23 */ /* 0x100fe200080108db */
[----:B------:R-:W-:Y:S01]  /*2990*/  FFMA.FTZ R219, R218, UR5, -R219 ;  /* 0x00000005dadb7c23 */ /* 0x000fe200080108db */
[----:B------:R-:W2:Y:S01]  /*29a0*/  LDS.64 R152, [R13+0x28260] ;  /* 0x028260000d987984 */ /* 0x000ea20000000a00 */
[----:B------:R-:W-:Y:S01]  /*29b0*/  FMUL.FTZ R218, R211, UR10 ;  /* 0x0000000ad3da7c20 */ /* 0x000fe20008410000 */
[----:B------:R-:W-:-:S03]  /*29c0*/  FFMA.FTZ R211, -R194, R194, 1 ;  /* 0x3f800000c2d37423 */ /* 0x000fc600000101c2 */
[----:B------:R-:W3:Y:S08]  /*29d0*/  MUFU.EX2 R162, R222 ;  /* 0x000000de00a27308 */ /* 0x000ef00000000800 */
[----:B------:R-:W4:Y:S01]  /*29e0*/  MUFU.EX2 R163, R163 ;  /* 0x000000a300a37308 */ /* 0x000f220000000800 */
[----:B-1----:R-:W-:-:S04]  /*29f0*/  FMUL.FTZ R223, R159, R206 ;  /* 0x000000ce9fdf7220 */ /* 0x002fc80000410000 */
[----:B------:R-:W-:-:S03]  /*2a00*/  FMUL.FTZ R194, R192, R223 ;  /* 0x000000dfc0c27220 */ /* 0x000fc60000410000 */
[----:B------:R-:W-:Y:S01]  /*2a10*/  MUFU.TANH R221, R221 ;  /* 0x000000dd00dd7308 */ /* 0x000fe20000002400 */
[----:B---3--:R-:W-:Y:S01]  /*2a20*/  FMUL.FTZ R206, R162, R207 ;  /* 0x000000cfa2ce7220 */ /* 0x008fe20000410000 */
[----:B------:R-:W-:-:S03]  /*2a30*/  FSEL R207, R196, -INF , P2 ;  /* 0xff800000c4cf7808 */ /* 0x000fc60001000000 */
[----:B------:R-:W-:Y:S01]  /*2a40*/  FMUL.FTZ R192, R211, R206 ;  /* 0x000000ced3c07220 */ /* 0x000fe20000410000 */
[----:B------:R-:W-:Y:S01]  /*2a50*/  FSEL R211, R198, -INF , P1 ;  /* 0xff800000c6d37808 */ /* 0x000fe20000800000 */
[--C-:B------:R-:W-:Y:S01]  /*2a60*/  FFMA.FTZ R207, R207, UR5, -R216.reuse ;  /* 0x00000005cfcf7c23 */ /* 0x100fe200080108d8 */
[----:B------:R-:W1:Y:S01]  /*2a70*/  MUFU.EX2 R206, R219 ;  /* 0x000000db00ce7308 */ /* 0x000e620000000800 */
[----:B----4-:R-:W-:Y:S02]  /*2a80*/  FMUL.FTZ R160, R163, R160 ;  /* 0x000000a0a3a07220 */ /* 0x010fe40000410000 */
[----:B------:R-:W-:Y:S02]  /*2a90*/  FFMA.FTZ R216, R211, UR5, -R216 ;  /* 0x00000005d3d87c23 */ /* 0x000fe400080108d8 */
[----:B------:R-:W-:-:S03]  /*2aa0*/  FMUL.FTZ R193, R193, R160 ;  /* 0x000000a0c1c17220 */ /* 0x000fc60000410000 */
[----:B------:R-:W3:Y:S01]  /*2ab0*/  MUFU.EX2 R207, R207 ;  /* 0x000000cf00cf7308 */ /* 0x000ee20000000800 */
[--C-:B--2---:R-:W-:Y:S01]  /*2ac0*/  FADD.FTZ R222, R164, -R152.reuse ;  /* 0x80000098a4de7221 */ /* 0x104fe20000010000 */
[----:B------:R-:W-:Y:S01]  /*2ad0*/  FADD.FTZ R223, R166, -R152 ;  /* 0x80000098a6df7221 */ /* 0x000fe20000010000 */
[----:B------:R-:W-:Y:S01]  /*2ae0*/  FSEL R152, R197, -INF , P2 ;  /* 0xff800000c5987808 */ /* 0x000fe20001000000 */
[----:B------:R-:W-:Y:S01]  /*2af0*/  FADD.FTZ R211, R165, -R153 ;  /* 0x80000099a5d37221 */ /* 0x000fe20000010000 */
[----:B------:R-:W-:-:S03]  /*2b00*/  FFMA.FTZ R197, -R197, R197, 1 ;  /* 0x3f800000c5c57423 */ /* 0x000fc600000101c5 */
[----:B------:R-:W2:Y:S01]  /*2b10*/  MUFU.EX2 R164, R216 ;  /* 0x000000d800a47308 */ /* 0x000ea20000000800 */
[----:B-1----:R-:W-:Y:S01]  /*2b20*/  FMUL.FTZ R160, R206, R161 ;  /* 0x000000a1cea07220 */ /* 0x002fe20000410000 */
[----:B------:R-:W-:Y:S01]  /*2b30*/  FFMA.FTZ R166, R152, UR5, -R217 ;  /* 0x0000000598a67c23 */ /* 0x000fe200080108d9 */
[----:B------:R-:W-:Y:S01]  /*2b40*/  FFMA.FTZ R152, -R196, R196, 1 ;  /* 0x3f800000c4987423 */ /* 0x000fe200000101c4 */
[----:B------:R-:W-:Y:S01]  /*2b50*/  FADD.FTZ R196, R167, -R153 ;  /* 0x80000099a7c47221 */ /* 0x000fe20000010000 */
[----:B------:R-:W-:Y:S01]  /*2b60*/  FMUL.FTZ R195, R195, R160 ;  /* 0x000000a0c3c37220 */ /* 0x000fe20000410000 */
[----:B------:R-:W-:Y:S01]  /*2b70*/  FSEL R160, R199, -INF , P1 ;  /* 0xff800000c7a07808 */ /* 0x000fe20000800000 */
[----:B------:R-:W-:Y:S01]  /*2b80*/  FFMA.FTZ R153, -R198, R198, 1 ;  /* 0x3f800000c6997423 */ /* 0x000fe200000101c6 */
[----:B------:R-:W1:Y:S01]  /*2b90*/  MUFU.EX2 R166, R166 ;  /* 0x000000a600a67308 */ /* 0x000e620000000800 */
[----:B------:R-:W-:Y:S01]  /*2ba0*/  FMUL.FTZ R198, R213, UR10 ;  /* 0x0000000ad5c67c20 */ /* 0x000fe20008410000 */
[----:B------:R-:W-:Y:S01]  /*2bb0*/  FSEL R167, R226, -INF , P2 ;  /* 0xff800000e2a77808 */ /* 0x000fe20001000000 */
[----:B------:R-:W-:Y:S01]  /*2bc0*/  FFMA.FTZ R217, R160, UR5, -R217 ;  /* 0x00000005a0d97c23 */ /* 0x000fe200080108d9 */
[----:B------:R-:W-:Y:S01]  /*2bd0*/  FSEL R213, R202, -INF , P1 ;  /* 0xff800000cad57808 */ /* 0x000fe20000800000 */
[----:B------:R-:W4:Y:S01]  /*2be0*/  LDS.64 R160, [R13+0x28280] ;  /* 0x028280000da07984 */ /* 0x000f220000000a00 */
[----:B---3--:R-:W-:Y:S01]  /*2bf0*/  FMUL.FTZ R219, R207, R222 ;  /* 0x000000decfdb7220 */ /* 0x008fe20000410000 */
[--C-:B------:R-:W-:Y:S01]  /*2c00*/  FFMA.FTZ R167, R167, UR5, -R22.reuse ;  /* 0x00000005a7a77c23 */ /* 0x100fe20008010816 */
[----:B------:R3:W5:Y:S01]  /*2c10*/  MUFU.EX2 R165, R217 ;  /* 0x000000d900a57308 */ /* 0x0007620000000800 */
[----:B------:R-:W-:Y:S01]  /*2c20*/  FFMA.FTZ R213, R213, UR5, -R22 ;  /* 0x00000005d5d57c23 */ /* 0x000fe20008010816 */
[----:B------:R-:W-:Y:S01]  /*2c30*/  FMUL.FTZ R152, R152, R219 ;  /* 0x000000db98987220 */ /* 0x000fe20000410000 */
[----:B------:R-:W-:Y:S01]  /*2c40*/  FFMA.FTZ R199, -R199, R199, 1 ;  /* 0x3f800000c7c77423 */ /* 0x000fe200000101c7 */
[----:B------:R-:W-:Y:S01]  /*2c50*/  FFMA.FTZ R226, -R226, R226, 1 ;  /* 0x3f800000e2e27423 */ /* 0x000fe200000101e2 */
[----:B--2---:R-:W-:-:S03]  /*2c60*/  FMUL.FTZ R216, R164, R223 ;  /* 0x000000dfa4d87220 */ /* 0x004fc60000410000 */
[----:B------:R-:W2:Y:S01]  /*2c70*/  MUFU.EX2 R167, R167 ;  /* 0x000000a700a77308 */ /* 0x000ea20000000800 */
[----:B-1----:R-:W-:Y:S01]  /*2c80*/  FMUL.FTZ R22, R166, R211 ;  /* 0x000000d3a6167220 */ /* 0x002fe20000410000 */
[----:B------:R-:W-:Y:S01]  /*2c90*/  FMUL.FTZ R153, R153, R216 ;  /* 0x000000d899997220 */ /* 0x000fe20000410000 */
[----:B------:R-:W-:Y:S01]  /*2ca0*/  FMUL.FTZ R216, R214, UR10 ;  /* 0x0000000ad6d87c20 */ /* 0x000fe20008410000 */
[----:B------:R-:W-:Y:S01]  /*2cb0*/  FFMA.FTZ R214, -R188, R188, 1 ;  /* 0x3f800000bcd67423 */ /* 0x000fe200000101bc */
[----:B------:R-:W-:Y:S01]  /*2cc0*/  FMUL.FTZ R197, R197, R22 ;  /* 0x00000016c5c57220 */ /* 0x000fe20000410000 */
[----:B------:R-:W-:Y:S01]  /*2cd0*/  FSEL R22, R227, -INF , P2 ;  /* 0xff800000e3167808 */ /* 0x000fe20001000000 */
[----:B---3--:R-:W-:Y:S01]  /*2ce0*/  FMUL.FTZ R217, R215, UR10 ;  /* 0x0000000ad7d97c20 */ /* 0x008fe20008410000 */
[----:B------:R1:W3:Y:S01]  /*2cf0*/  MUFU.EX2 R211, R213 ;  /* 0x000000d500d37308 */ /* 0x0002e20000000800 */
[----:B-----5:R-:W-:Y:S01]  /*2d00*/  FMUL.FTZ R196, R165, R196 ;  /* 0x000000c4a5c47220 */ /* 0x020fe20000410000 */
[----:B------:R-:W-:-:S03]  /*2d10*/  FFMA.FTZ R215, -R189, R189, 1 ;  /* 0x3f800000bdd77423 */ /* 0x000fc600000101bd */
[----:B------:R-:W-:Y:S01]  /*2d20*/  FMUL.FTZ R196, R199, R196 ;  /* 0x000000c4c7c47220 */ /* 0x000fe20000410000 */
[----:B------:R-:W-:Y:S02]  /*2d30*/  FFMA.FTZ R199, -R202, R202, 1 ;  /* 0x3f800000cac77423 */ /* 0x000fe400000101ca */
[----:B------:R-:W-:Y:S01]  /*2d40*/  MUFU.TANH R218, R218 ;  /* 0x000000da00da7308 */ /* 0x000fe20000002400 */
[----:B-1----:R-:W-:-:S07]  /*2d50*/  FFMA.FTZ R213, -R227, R227, 1 ;  /* 0x3f800000e3d57423 */ /* 0x002fce00000101e3 */
[----:B------:R-:W-:Y:S01]  /*2d60*/  MUFU.TANH R216, R216 ;  /* 0x000000d800d87308 */ /* 0x000fe20000002400 */
[--C-:B----4-:R-:W-:Y:S01]  /*2d70*/  FADD.FTZ R168, R168, -R160.reuse ;  /* 0x800000a0a8a87221 */ /* 0x110fe20000010000 */
[----:B------:R-:W-:Y:S01]  /*2d80*/  FADD.FTZ R222, R170, -R160 ;  /* 0x800000a0aade7221 */ /* 0x000fe20000010000 */
[----:B------:R-:W-:Y:S01]  /*2d90*/  FFMA.FTZ R160, R22, UR5, -R23 ;  /* 0x0000000516a07c23 */ /* 0x000fe20008010817 */
[----:B------:R-:W-:Y:S01]  /*2da0*/  FSEL R22, R188, -INF , P1 ;  /* 0xff800000bc167808 */ /* 0x000fe20000800000 */
[--C-:B------:R-:W-:Y:S01]  /*2db0*/  FADD.FTZ R219, R169, -R161.reuse ;  /* 0x800000a1a9db7221 */ /* 0x100fe20000010000 */
[----:B------:R-:W-:Y:S01]  /*2dc0*/  FADD.FTZ R170, R171, -R161 ;  /* 0x800000a1abaa7221 */ /* 0x000fe20000010000 */
[----:B--2---:R-:W-:Y:S01]  /*2dd0*/  FMUL.FTZ R169, R167, R168 ;  /* 0x000000a8a7a97220 */ /* 0x004fe20000410000 */
[----:B---3--:R-:W-:Y:S01]  /*2de0*/  FMUL.FTZ R222, R211, R222 ;  /* 0x000000ded3de7220 */ /* 0x008fe20000410000 */
[----:B------:R-:W1:Y:S01]  /*2df0*/  MUFU.EX2 R160, R160 ;  /* 0x000000a000a07308 */ /* 0x000e620000000800 */
[----:B------:R-:W-:Y:S01]  /*2e00*/  FFMA.FTZ R161, R22, UR5, -R23 ;  /* 0x0000000516a17c23 */ /* 0x000fe20008010817 */
[----:B------:R-:W-:Y:S01]  /*2e10*/  FMUL.FTZ R202, R226, R169 ;  /* 0x000000a9e2ca7220 */ /* 0x000fe20000410000 */
[----:B------:R-:W2:Y:S01]  /*2e20*/  LDS.64 R22, [R13+0x282a0] ;  /* 0x0282a0000d167984 */ /* 0x000ea20000000a00 */
[----:B------:R-:W-:Y:S01]  /*2e30*/  FSEL R169, R189, -INF , P2 ;  /* 0xff800000bda97808 */ /* 0x000fe20001000000 */
[----:B------:R-:W-:Y:S01]  /*2e40*/  FMUL.FTZ R199, R199, R222 ;  /* 0x000000dec7c77220 */ /* 0x000fe20000410000 */
[----:B------:R-:W-:-:S02]  /*2e50*/  FFMA.FTZ R222, -R203, R203, 1 ;  /* 0x3f800000cbde7423 */ /* 0x000fc400000101cb */
[----:B------:R-:W3:Y:S08]  /*2e60*/  MUFU.EX2 R161, R161 ;  /* 0x000000a100a17308 */ /* 0x000ef00000000800 */
[----:B------:R-:W-:Y:S01]  /*2e70*/  MUFU.TANH R198, R198 ;  /* 0x000000c600c67308 */ /* 0x000fe20000002400 */
[C---:B-1----:R-:W-:Y:S01]  /*2e80*/  FMUL.FTZ R168, R160.reuse, R219 ;  /* 0x000000dba0a87220 */ /* 0x042fe20000410000 */
[----:B------:R-:W-:-:S03]  /*2e90*/  F2FP.F16.F32.PACK_AB R160, R160, R167 ;  /* 0x000000a7a0a0723e */ /* 0x000fc600000000ff */
[----:B------:R-:W-:Y:S01]  /*2ea0*/  FMUL.FTZ R213, R213, R168 ;  /* 0x000000a8d5d57220 */ /* 0x000fe20000410000 */
[--C-:B------:R-:W-:Y:S01]  /*2eb0*/  FFMA.FTZ R168, R169, UR5, -R20.reuse ;  /* 0x00000005a9a87c23 */ /* 0x100fe20008010814 */
[C---:B------:R-:W-:Y:S01]  /*2ec0*/  FSEL R169, R204.reuse, -INF , P1 ;  /* 0xff800000cca97808 */ /* 0x040fe20000800000 */
[----:B------:R-:W-:Y:S01]  /*2ed0*/  FFMA.FTZ R204, -R204, R204, 1 ;  /* 0x3f800000cccc7423 */ /* 0x000fe200000101cc */
[C---:B---3--:R-:W-:Y:S01]  /*2ee0*/  FMUL.FTZ R171, R161.reuse, R170 ;  /* 0x000000aaa1ab7220 */ /* 0x048fe20000410000 */
[----:B------:R-:W-:Y:S01]  /*2ef0*/  MUFU.TANH R217, R217 ;  /* 0x000000d900d97308 */ /* 0x000fe20000002400 */
[----:B------:R-:W-:Y:S01]  /*2f00*/  F2FP.F16.F32.PACK_AB R161, R161, R211 ;  /* 0x000000d3a1a1723e */ /* 0x000fe200000000ff */
[----:B------:R-:W-:Y:S01]  /*2f10*/  FFMA.FTZ R169, R169, UR5, -R20 ;  /* 0x00000005a9a97c23 */ /* 0x000fe20008010814 */
[----:B------:R-:W-:Y:S01]  /*2f20*/  FSEL R20, R203, -INF , P2 ;  /* 0xff800000cb147808 */ /* 0x000fe20001000000 */
[----:B------:R-:W-:Y:S01]  /*2f30*/  FMUL.FTZ R214, R214, R171 ;  /* 0x000000abd6d67220 */ /* 0x000fe20000410000 */
[----:B------:R-:W-:-:S03]  /*2f40*/  FFMA.FTZ R203, -R220, R220, 1 ;  /* 0x3f800000dccb7423 */ /* 0x000fc600000101dc */
[----:B------:R-:W1:Y:S01]  /*2f50*/  MUFU.EX2 R168, R168 ;  /* 0x000000a800a87308 */ /* 0x000e620000000800 */
[----:B------:R-:W-:Y:S01]  /*2f60*/  FFMA.FTZ R170, R20, UR5, -R21 ;  /* 0x0000000514aa7c23 */ /* 0x000fe20008010815 */
[----:B------:R-:W-:-:S05]  /*2f70*/  FSEL R20, R220, -INF , P1 ;  /* 0xff800000dc147808 */ /* 0x000fca0000800000 */
[----:B------:R-:W-:Y:S01]  /*2f80*/  FFMA.FTZ R188, R20, UR5, -R21 ;  /* 0x0000000514bc7c23 */ /* 0x000fe20008010815 */
[----:B------:R-:W-:Y:S01]  /*2f90*/  FSEL R21, R221, -INF , P2 ;  /* 0xff800000dd157808 */ /* 0x000fe20001000000 */
[----:B--2---:R-:W-:Y:S01]  /*2fa0*/  FADD.FTZ R171, R172, -R22 ;  /* 0x80000016acab7221 */ /* 0x004fe20000010000 */
[----:B------:R-:W2:Y:S01]  /*2fb0*/  MUFU.EX2 R170, R170 ;  /* 0x000000aa00aa7308 */ /* 0x000ea20000000800 */
[--C-:B------:R-:W-:Y:S01]  /*2fc0*/  FADD.FTZ R173, R173, -R23.reuse ;  /* 0x80000017adad7221 */ /* 0x100fe20000010000 */
[----:B------:R-:W-:Y:S01]  /*2fd0*/  FADD.FTZ R175, R175, -R23 ;  /* 0x80000017afaf7221 */ /* 0x000fe20000010000 */
[----:B------:R-:W-:Y:S01]  /*2fe0*/  FFMA.FTZ R23, R21, UR5, -R18 ;  /* 0x0000000515177c23 */ /* 0x000fe20008010812 */
[----:B------:R-:W-:Y:S01]  /*2ff0*/  FADD.FTZ R174, R174, -R22 ;  /* 0x80000016aeae7221 */ /* 0x000fe20000010000 */
[----:B-1----:R-:W-:Y:S01]  /*3000*/  FMUL.FTZ R20, R168, R171 ;  /* 0x000000aba8147220 */ /* 0x002fe20000410000 */
[----:B------:R-:W-:Y:S02]  /*3010*/  FSEL R171, R210, -INF , P1 ;  /* 0xff800000d2ab7808 */ /* 0x000fe40000800000 */
[----:B------:R-:W1:Y:S01]  /*3020*/  MUFU.EX2 R169, R169 ;  /* 0x000000a900a97308 */ /* 0x000e620000000800 */
[----:B------:R-:W-:-:S02]  /*3030*/  FMUL.FTZ R215, R215, R20 ;  /* 0x00000014d7d77220 */ /* 0x000fc40000410000 */
[----:B------:R-:W-:Y:S01]  /*3040*/  FFMA.FTZ R171, R171, UR5, -R18 ;  /* 0x00000005abab7c23 */ /* 0x000fe20008010812 */
[----:B------:R-:W-:Y:S01]  /*3050*/  FSEL R18, R209, -INF , P2 ;  /* 0xff800000d1127808 */ /* 0x000fe20001000000 */
[----:B------:R-:W3:Y:S03]  /*3060*/  LDS.64 R20, [R13+0x282c0] ;  /* 0x0282c0000d147984 */ /* 0x000ee60000000a00 */
[----:B------:R4:W5:Y:S01]  /*3070*/  MUFU.EX2 R22, R188 ;  /* 0x000000bc00167308 */ /* 0x0009620000000800 */
[----:B------:R-:W-:Y:S01]  /*3080*/  FFMA.FTZ R172, R18, UR5, -R19 ;  /* 0x0000000512ac7c23 */ /* 0x000fe20008010813 */
[----:B------:R-:W-:-:S06]  /*3090*/  FSEL R18, R218, -INF , P1 ;  /* 0xff800000da127808 */ /* 0x000fcc0000800000 */
[----:B------:R-:W-:Y:S01]  /*30a0*/  MUFU.EX2 R171, R171 ;  /* 0x000000ab00ab7308 */ /* 0x000fe20000000800 */
[----:B----4-:R-:W-:Y:S01]  /*30b0*/  FFMA.FTZ R188, R18, UR5, -R19 ;  /* 0x0000000512bc7c23 */ /* 0x010fe20008010813 */
[----:B--2---:R-:W-:Y:S01]  /*30c0*/  FMUL.FTZ R19, R170, R173 ;  /* 0x000000adaa137220 */ /* 0x004fe20000410000 */
[----:B-1----:R-:W-:-:S03]  /*30d0*/  FMUL.FTZ R189, R169, R174 ;  /* 0x000000aea9bd7220 */ /* 0x002fc60000410000 */
[----:B------:R-:W-:Y:S01]  /*30e0*/  FMUL.FTZ R222, R222, R19 ;  /* 0x00000013dede7220 */ /* 0x000fe20000410000 */
[----:B------:R-:W-:Y:S01]  /*30f0*/  FMUL.FTZ R204, R204, R189 ;  /* 0x000000bdcccc7220 */ /* 0x000fe20000410000 */
[----:B------:R-:W-:Y:S01]  /*3100*/  FSEL R189, R212, -INF , P2 ;  /* 0xff800000d4bd7808 */ /* 0x000fe20001000000 */
[----:B------:R1:W2:Y:S01]  /*3110*/  LDS.64 R18, [R13+0x282e0] ;  /* 0x0282e0000d127984 */ /* 0x0002a20000000a00 */
[----:B-----5:R-:W-:Y:S01]  /*3120*/  FMUL.FTZ R220, R22, R175 ;  /* 0x000000af16dc7220 */ /* 0x020fe20000410000 */
[----:B------:R-:W4:Y:S01]  /*3130*/  MUFU.EX2 R154, R232 ;  /* 0x000000e8009a7308 */ /* 0x000f220000000800 */
[----:B------:R-:W-:Y:S01]  /*3140*/  FFMA.FTZ R212, -R212, R212, 1 ;  /* 0x3f800000d4d47423 */ /* 0x000fe200000101d4 */
[----:B------:R-:W-:Y:S01]  /*3150*/  FFMA.FTZ R174, R189, UR5, -R14 ;  /* 0x00000005bdae7c23 */ /* 0x000fe2000801080e */
[C---:B------:R-:W-:Y:S01]  /*3160*/  FSEL R189, R216.reuse, -INF , P1 ;  /* 0xff800000d8bd7808 */ /* 0x040fe20000800000 */
[----:B------:R-:W-:Y:S01]  /*3170*/  FMUL.FTZ R203, R203, R220 ;  /* 0x000000dccbcb7220 */ /* 0x000fe20000410000 */
[----:B------:R-:W-:-:S03]  /*3180*/  FFMA.FTZ R216, -R216, R216, 1 ;  /* 0x3f800000d8d87423 */ /* 0x000fc600000101d8 */
[----:B------:R-:W-:Y:S01]  /*3190*/  FFMA.FTZ R175, R189, UR5, -R14 ;  /* 0x00000005bdaf7c23 */ /* 0x000fe2000801080e */
[C---:B------:R-:W-:Y:S01]  /*31a0*/  FSEL R14, R198.reuse, -INF , P2 ;  /* 0xff800000c60e7808 */ /* 0x040fe20001000000 */
[----:B------:R-:W-:Y:S01]  /*31b0*/  MUFU.EX2 R23, R23 ;  /* 0x0000001700177308 */ /* 0x000fe20000000800 */
[----:B------:R-:W-:-:S03]  /*31c0*/  FFMA.FTZ R198, -R198, R198, 1 ;  /* 0x3f800000c6c67423 */ /* 0x000fc600000101c6 */
[--C-:B-1----:R-:W-:Y:S01]  /*31d0*/  FFMA.FTZ R13, R14, UR5, -R15.reuse ;  /* 0x000000050e0d7c23 */ /* 0x102fe2000801080f */
[C---:B------:R-:W-:Y:S01]  /*31e0*/  FSEL R14, R217.reuse, -INF , P1 ;  /* 0xff800000d90e7808 */ /* 0x040fe20000800000 */
[----:B------:R-:W-:Y:S01]  /*31f0*/  FFMA.FTZ R217, -R217, R217, 1 ;  /* 0x3f800000d9d97423 */ /* 0x000fe200000101d9 */
[----:B----4-:R-:W-:Y:S01]  /*3200*/  FMUL.FTZ R231, R154, R231 ;  /* 0x000000e79ae77220 */ /* 0x010fe20000410000 */
[----:B------:R-:W1:Y:S01]  /*3210*/  MUFU.EX2 R172, R172 ;  /* 0x000000ac00ac7308 */ /* 0x000e620000000800 */
[----:B---3--:R-:W-:Y:S01]  /*3220*/  FADD.FTZ R178, R178, -R20 ;  /* 0x80000014b2b27221 */ /* 0x008fe20000010000 */
[----:B------:R-:W-:Y:S01]  /*3230*/  FFMA.FTZ R14, R14, UR5, -R15 ;  /* 0x000000050e0e7c23 */ /* 0x000fe2000801080f */
[--C-:B------:R-:W-:Y:S01]  /*3240*/  FADD.FTZ R189, R177, -R21.reuse ;  /* 0x80000015b1bd7221 */ /* 0x100fe20000010000 */
[----:B------:R-:W-:Y:S01]  /*3250*/  FMUL.FTZ R186, R186, R231 ;  /* 0x000000e7baba7220 */ /* 0x000fe20000410000 */
[----:B------:R-:W-:Y:S01]  /*3260*/  FMUL.FTZ R177, R171, R178 ;  /* 0x000000b2abb17220 */ /* 0x000fe20000410000 */
[----:B------:R-:W-:Y:S01]  /*3270*/  FADD.FTZ R220, R179, -R21 ;  /* 0x80000015b3dc7221 */ /* 0x000fe20000010000 */
[----:B------:R-:W-:Y:S01]  /*3280*/  FFMA.FTZ R15, -R221, R221, 1 ;  /* 0x3f800000dd0f7423 */ /* 0x000fe200000101dd */
[----:B------:R-:W-:Y:S01]  /*3290*/  MUFU.EX2 R175, R175 ;  /* 0x000000af00af7308 */ /* 0x000fe20000000800 */
[----:B------:R-:W-:Y:S01]  /*32a0*/  F2FP.F16.F32.PACK_AB R185, R187, R186 ;  /* 0x000000babbb9723e */ /* 0x000fe200000000ff */
[----:B------:R-:W-:Y:S01]  /*32b0*/  FFMA.FTZ R21, -R218, R218, 1 ;  /* 0x3f800000da157423 */ /* 0x000fe200000101da */
[----:B------:R-:W-:-:S02]  /*32c0*/  F2FP.F16.F32.PACK_AB R187, R191, R190 ;  /* 0x000000bebfbb723e */ /* 0x000fc400000000ff */
[----:B------:R-:W-:Y:S01]  /*32d0*/  F2FP.F16.F32.PACK_AB R191, R196, R153 ;  /* 0x00000099c4bf723e */ /* 0x000fe200000000ff */
[----:B------:R-:W-:Y:S01]  /*32e0*/  IMAD R153, R3, 0x2000, R12 ;  /* 0x0000200003997824 */ /* 0x000fe200078e020c */
[----:B------:R-:W-:Y:S01]  /*32f0*/  F2FP.F16.F32.PACK_AB R186, R208, R205 ;  /* 0x000000cdd0ba723e */ /* 0x000fe200000000ff */
[----:B------:R3:W4:Y:S01]  /*3300*/  MUFU.EX2 R173, R188 ;  /* 0x000000bc00ad7308 */ /* 0x0007220000000800 */
[----:B-1----:R-:W-:Y:S01]  /*3310*/  FMUL.FTZ R189, R172, R189 ;  /* 0x000000bdacbd7220 */ /* 0x002fe20000410000 */
[----:B------:R-:W-:Y:S01]  /*3320*/  F2FP.F16.F32.PACK_AB R190, R197, R152 ;  /* 0x00000098c5be723e */ /* 0x000fe200000000ff */
[--C-:B--2---:R-:W-:Y:S01]  /*3330*/  FADD.FTZ R178, R181, -R19.reuse ;  /* 0x80000013b5b27221 */ /* 0x104fe20000010000 */
[----:B------:R-:W-:Y:S01]  /*3340*/  FADD.FTZ R183, R183, -R19 ;  /* 0x80000013b7b77221 */ /* 0x000fe20000010000 */
[----:B------:R-:W-:Y:S01]  /*3350*/  F2FP.F16.F32.PACK_AB R152, R155, R17 ;  /* 0x000000119b98723e */ /* 0x000fe200000000ff */
[----:B------:R-:W-:Y:S02]  /*3360*/  IMAD R17, R8, 0x4000, R16 ;  /* 0x0000400008117824 */ /* 0x000fe400078e0210 */
[----:B------:R-:W1:Y:S01]  /*3370*/  MUFU.EX2 R174, R174 ;  /* 0x000000ae00ae7308 */ /* 0x000e620000000800 */
[----:B---3--:R-:W-:Y:S01]  /*3380*/  FADD.FTZ R188, R176, -R20 ;  /* 0x80000014b0bc7221 */ /* 0x008fe20000010000 */
[----:B------:R-:W-:Y:S01]  /*3390*/  FFMA.FTZ R20, -R210, R210, 1 ;  /* 0x3f800000d2147423 */ /* 0x000fe200000101d2 */
[----:B------:R-:W-:Y:S01]  /*33a0*/  FFMA.FTZ R176, -R209, R209, 1 ;  /* 0x3f800000d1b07423 */ /* 0x000fe200000101d1 */
[----:B------:R-:W-:Y:S01]  /*33b0*/  F2FP.F16.F32.PACK_AB R155, R158, R156 ;  /* 0x0000009c9e9b723e */ /* 0x000fe200000000ff */
[----:B------:R-:W-:Y:S01]  /*33c0*/  FMUL.FTZ R188, R23, R188 ;  /* 0x000000bc17bc7220 */ /* 0x000fe20000410000 */
[----:B------:R-:W-:Y:S01]  /*33d0*/  FMUL.FTZ R20, R20, R177 ;  /* 0x000000b114147220 */ /* 0x000fe20000410000 */
[--C-:B------:R-:W-:Y:S01]  /*33e0*/  FADD.FTZ R177, R180, -R18.reuse ;  /* 0x80000012b4b17221 */ /* 0x100fe20000010000 */
[----:B------:R-:W2:Y:S01]  /*33f0*/  MUFU.EX2 R13, R13 ;  /* 0x0000000d000d7308 */ /* 0x000ea20000000800 */
[----:B------:R-:W-:Y:S01]  /*3400*/  FADD.FTZ R18, R182, -R18 ;  /* 0x80000012b6127221 */ /* 0x000fe20000010000 */
[----:B----4-:R-:W-:Y:S01]  /*3410*/  FMUL.FTZ R220, R173, R220 ;  /* 0x000000dcaddc7220 */ /* 0x010fe20000410000 */
[----:B------:R-:W-:Y:S01]  /*3420*/  FMUL.FTZ R15, R15, R188 ;  /* 0x000000bc0f0f7220 */ /* 0x000fe20000410000 */
[----:B------:R-:W-:Y:S01]  /*3430*/  FMUL.FTZ R176, R176, R189 ;  /* 0x000000bdb0b07220 */ /* 0x000fe20000410000 */
[----:B------:R-:W-:Y:S01]  /*3440*/  FMUL.FTZ R19, R175, R18 ;  /* 0x00000012af137220 */ /* 0x000fe20000410000 */
[----:B------:R-:W-:Y:S01]  /*3450*/  FMUL.FTZ R21, R21, R220 ;  /* 0x000000dc15157220 */ /* 0x000fe20000410000 */
[----:B------:R-:W-:Y:S01]  /*3460*/  F2FP.F16.F32.PACK_AB R188, R193, R194 ;  /* 0x000000c2c1bc723e */ /* 0x000fe200000000ff */
[----:B------:R-:W3:Y:S01]  /*3470*/  MUFU.EX2 R14, R14 ;  /* 0x0000000e000e7308 */ /* 0x000ee20000000800 */
[----:B-1----:R-:W-:Y:S01]  /*3480*/  FMUL.FTZ R177, R174, R177 ;  /* 0x000000b1aeb17220 */ /* 0x002fe20000410000 */
[----:B------:R-:W-:Y:S01]  /*3490*/  FMUL.FTZ R19, R216, R19 ;  /* 0x00000013d8137220 */ /* 0x000fe20000410000 */
[----:B------:R-:W-:Y:S01]  /*34a0*/  F2FP.F16.F32.PACK_AB R196, R176, R15 ;  /* 0x0000000fb0c4723e */ /* 0x000fe200000000ff */
[----:B------:R-:W-:-:S02]  /*34b0*/  IMAD R15, R153, 0x2, R16 ;  /* 0x00000002990f7824 */ /* 0x000fc400078e0210 */
[----:B------:R-:W-:Y:S01]  /*34c0*/  FMUL.FTZ R177, R212, R177 ;  /* 0x000000b1d4b17220 */ /* 0x000fe20000410000 */
[----:B------:R-:W-:Y:S02]  /*34d0*/  F2FP.F16.F32.PACK_AB R189, R195, R192 ;  /* 0x000000c0c3bd723e */ /* 0x000fe400000000ff */
[----:B------:R-:W-:Y:S01]  /*34e0*/  F2FP.F16.F32.PACK_AB R192, R213, R202 ;  /* 0x000000cad5c0723e */ /* 0x000fe200000000ff */
[----:B--2---:R-:W-:Y:S01]  /*34f0*/  FMUL.FTZ R179, R13, R178 ;  /* 0x000000b20db37220 */ /* 0x004fe20000410000 */
[----:B------:R-:W-:Y:S01]  /*3500*/  F2FP.F16.F32.PACK_AB R193, R214, R199 ;  /* 0x000000c7d6c1723e */ /* 0x000fe200000000ff */
[----:B------:R-:W-:Y:S01]  /*3510*/  STSM.16.MT88.4 [R15+0x28800], R184 ;  /* 0x028800b80f007844 */ /* 0x000fe20000004200 */
[----:B------:R-:W-:Y:S01]  /*3520*/  F2FP.F16.F32.PACK_AB R194, R222, R215 ;  /* 0x000000d7dec2723e */ /* 0x000fe200000000ff */
[----:B------:R-:W-:Y:S01]  /*3530*/  FMUL.FTZ R198, R198, R179 ;  /* 0x000000b3c6c67220 */ /* 0x000fe20000410000 */
[----:B------:R-:W-:Y:S01]  /*3540*/  F2FP.F16.F32.PACK_AB R195, R203, R204 ;  /* 0x000000cccbc3723e */ /* 0x000fe200000000ff */
[----:B------:R-:W-:Y:S01]  /*3550*/  STSM.16.MT88.4 [R15+0x29000], R188 ;  /* 0x029000bc0f007844 */ /* 0x000fe20000004200 */
[----:B------:R-:W-:Y:S01]  /*3560*/  F2FP.F16.F32.PACK_AB R197, R21, R20 ;  /* 0x0000001415c5723e */ /* 0x000fe200000000ff */
[----:B---3--:R-:W-:Y:S01]  /*3570*/  FMUL.FTZ R18, R14, R183 ;  /* 0x000000b70e127220 */ /* 0x008fe20000410000 */
[----:B------:R-:W-:Y:S01]  /*3580*/  F2FP.F16.F32.PACK_AB R198, R198, R177 ;  /* 0x000000b1c6c6723e */ /* 0x000fe200000000ff */
[----:B------:R-:W-:Y:S01]  /*3590*/  STSM.16.MT88.4 [R15+0x29800], R192 ;  /* 0x029800c00f007844 */ /* 0x000fe20000004200 */
[----:B------:R-:W-:Y:S01]  /*35a0*/  F2FP.F16.F32.PACK_AB R153, R200, R154 ;  /* 0x0000009ac899723e */ /* 0x000fe200000000ff */
[----:B------:R-:W-:Y:S01]  /*35b0*/  FMUL.FTZ R18, R217, R18 ;  /* 0x00000012d9127220 */ /* 0x000fe20000410000 */
[----:B------:R-:W-:-:S02]  /*35c0*/  F2FP.F16.F32.PACK_AB R154, R157, R201 ;  /* 0x000000c99d9a723e */ /* 0x000fc400000000ff */
[----:B------:R-:W-:Y:S02]  /*35d0*/  F2FP.F16.F32.PACK_AB R172, R172, R23 ;  /* 0x00000017acac723e */ /* 0x000fe400000000ff */
[----:B------:R-:W-:Y:S02]  /*35e0*/  F2FP.F16.F32.PACK_AB R199, R18, R19 ;  /* 0x0000001312c7723e */ /* 0x000fe400000000ff */
[----:B------:R-:W-:Y:S02]  /*35f0*/  F2FP.F16.F32.PACK_AB R173, R173, R171 ;  /* 0x000000abadad723e */ /* 0x000fe400000000ff */
[----:B------:R-:W-:Y:S01]  /*3600*/  F2FP.F16.F32.PACK_AB R174, R13, R174 ;  /* 0x000000ae0dae723e */ /* 0x000fe200000000ff */
[----:B------:R1:W-:Y:S01]  /*3610*/  STSM.16.MT88.4 [R15+0x2a000], R196 ;  /* 0x02a000c40f007844 */ /* 0x0003e20000004200 */
[----:B------:R-:W-:Y:S01]  /*3620*/  WARPGROUP.ARRIVE ;  /* 0x00000000000079c5 */ /* 0x000fe20000000000 */
[----:B------:R-:W-:Y:S02]  /*3630*/  F2FP.F16.F32.PACK_AB R175, R14, R175 ;  /* 0x000000af0eaf723e */ /* 0x000fe400000000ff */
[----:B------:R-:W-:-:S13]  /*3640*/  R2UR UR5, R17 ;  /* 0x00000000110572ca */ /* 0x000fda00000e0000 */
[----:B------:R-:W-:Y:S01]  /*3650*/  HGMMA.64x128x16.F32 R24, R152, gdesc[UR4].tnspB, R24, gsb0 ;  /* 0x41e0000498187df0 */ /* 0x000fe20008000818 */
[----:B------:R-:W-:Y:S01]  /*3660*/  UIADD3 UR6, UR4, 0x80, URZ ;  /* 0x0000008004067890 */ /* 0x000fe2000fffe03f */
[----:B------:R-:W-:Y:S01]  /*3670*/  UMOV UR7, 0x40000040 ;  /* 0x4000004000077882 */ /* 0x000fe20000000000 */
[----:B-1----:R-:W-:Y:S01]  /*3680*/  SHF.R.U32.HI R15, RZ, 0x4, R229 ;  /* 0x00000004ff0f7819 */ /* 0x002fe200000116e5 */
[----:B------:R-:W-:-:S03]  /*3690*/  USHF.R.U32.HI UR5, URZ, 0x4, UR5 ;  /* 0x000000043f057899 */ /* 0x000fc60008011605 */
[----:B------:R-:W-:Y:S01]  /*36a0*/  LOP3.LUT R15, R15, 0x3fff, RZ, 0xc0, !PT ;  /* 0x00003fff0f0f7812 */ /* 0x000fe200078ec0ff */
[----:B------:R-:W-:-:S03]  /*36b0*/  ULOP3.LUT UR9, UR5, 0x3fff, URZ, 0xc0, !UPT ;  /* 0x00003fff05097892 */ /* 0x000fc6000f8ec03f */
[----:B------:R-:W-:Y:S01]  /*36c0*/  LOP3.LUT R18, R15, 0x10000, RZ, 0xfc, !PT ;  /* 0x000100000f127812 */ /* 0x000fe200078efcff */
[----:B------:R-:W-:-:S04]  /*36d0*/  UMOV UR5, 0x40000040 ;  /* 0x4000004000057882 */ /* 0x000fc80000000000 */
[----:B------:R-:W-:-:S05]  /*36e0*/  IMAD R18, R3, 0x400, R18 ;  /* 0x0000040003127824 */ /* 0x000fca00078e0212 */
[----:B------:R-:W-:Y:S01]  /*36f0*/  R2UR UR8, R18 ;  /* 0x00000000120872ca */ /* 0x000fe200000e0000 */
[----:B------:R-:W-:Y:S02]  /*3700*/  WARPGROUP.DEPBAR.LE gsb0, 0x0 ;  /* 0x00008000000079c5 */ /* 0x000fe40000010000 */
[----:B------:R-:W-:Y:S02]  /*3710*/  F2FP.F16.F32.PACK_AB R152, R163, R159 ;  /* 0x0000009fa398723e */ /* 0x000fe400000000ff */
[----:B------:R-:W-:Y:S02]  /*3720*/  F2FP.F16.F32.PACK_AB R153, R206, R162 ;  /* 0x000000a2ce99723e */ /* 0x000fe400000000ff */
[----:B------:R-:W-:Y:S02]  /*3730*/  F2FP.F16.F32.PACK_AB R154, R166, R207 ;  /* 0x000000cfa69a723e */ /* 0x000fe400000000ff */
[----:B------:R-:W-:Y:S02]  /*3740*/  F2FP.F16.F32.PACK_AB R155, R165, R164 ;  /* 0x000000a4a59b723e */ /* 0x000fe400000000ff */
[----:B------:R-:W-:-:S02]  /*3750*/  F2FP.F16.F32.PACK_AB R162, R170, R168 ;  /* 0x000000a8aaa2723e */ /* 0x000fc400000000ff */
[----:B------:R-:W-:Y:S01]  /*3760*/  WARPGROUP.ARRIVE ;  /* 0x00000000000079c5 */ /* 0x000fe20000000000 */
[----:B------:R-:W-:-:S05]  /*3770*/  F2FP.F16.F32.PACK_AB R163, R22, R169 ;  /* 0x000000a916a3723e */ /* 0x000fca00000000ff */
[----:B------:R-:W-:Y:S01]  /*3780*/  HGMMA.64x128x16.F32 R24, R152, gdesc[UR4].tnspB, R24, gsb0 ;  /* 0x41e0000498187df0 */ /* 0x000fe20008000818 */
[----:B------:R-:W-:Y:S01]  /*3790*/  UIADD3 UR6, UR4, 0x100, URZ ;  /* 0x0000010004067890 */ /* 0x000fe2000fffe03f */
[----:B------:R-:W-:Y:S01]  /*37a0*/  UMOV UR7, 0x40000040 ;  /* 0x4000004000077882 */ /* 0x000fe20000000000 */
[----:B------:R-:W-:Y:S02]  /*37b0*/  WARPGROUP.DEPBAR.LE gsb0, 0x0 ;  /* 0x00008000000079c5 */ /* 0x000fe40000010000 */
[----:B------:R-:W-:-:S07]  /*37c0*/  WARPGROUP.ARRIVE ;  /* 0x00000000000079c5 */ /* 0x000fce0000000000 */
[----:B------:R-:W-:Y:S01]  /*37d0*/  HGMMA.64x128x16.F32 R24, R160, gdesc[UR4].tnspB, R24, gsb0 ;  /* 0x41e00004a0187df0 */ /* 0x000fe20008000818 */
        /* <DEDUP_REMOVED lines=70> */
.L_x_249:
[----:B------:R-:W-:Y:S01]  /*3c40*/  LOP3.LUT R0, R0, 0x2000000, RZ, 0xfc, !PT ;  /* 0x0200000000007812 */ /* 0x000fe200078efcff */
[----:B------:R-:W-:Y:S01]  /*3c50*/  UMOV UR7, 0x40000040 ;  /* 0x4000004000077882 */ /* 0x000fe20000000000 */
[----:B------:R-:W1:Y:S03]  /*3c60*/  S2R R13, SR_TID.X ;  /* 0x00000000000d7919 */ /* 0x000e660000002100 */
[----:B------:R-:W-:-:S05]  /*3c70*/  IMAD R0, R3, 0x400, R0 ;  /* 0x0000040003007824 */ /* 0x000fca00078e0200 */
[----:B------:R-:W-:Y:S01]  /*3c80*/  R2UR UR4, R0 ;  /* 0x00000000000472ca */ /* 0x000fe200000e0000 */
[----:B------:R-:W-:-:S05]  /*3c90*/  VIADD R0, R2, 0x30840 ;  /* 0x0003084002007836 */ /* 0x000fca0000000000 */
[----:B------:R-:W-:-:S04]  /*3ca0*/  PRMT R0, RZ, 0x654, R0 ;  /* 0x00000654ff007816 */ /* 0x000fc80000000000 */
[----:B------:R2:W-:Y:S01]  /*3cb0*/  SYNCS.ARRIVE.TRANS64.RED.A1T0 RZ, [R0+URZ], RZ ;  /* 0x000000ff00ff79a7 */ /* 0x0005e2000810043f */
[----:B------:R-:W-:Y:S02]  /*3cc0*/  WARPGROUP.ARRIVE ;  /* 0x00000000000079c5 */ /* 0x000fe40000000000 */
[----:B------:R-:W-:-:S04]  /*3cd0*/  UMOV UR6, UR4 ;  /* 0x0000000400067c82 */ /* 0x000fc80008000000 */
[----:B------:R-:W-:Y:S01]  /*3ce0*/  HGMMA.64x128x16.F32 R88, R184, gdesc[UR4].tnspB, R88, gsb0 ;  /* 0x41e00004b8587df0 */ /* 0x000fe20008000858 */
[----:B------:R-:W-:Y:S01]  /*3cf0*/  UIADD3 UR6, UR4, 0x80, URZ ;  /* 0x0000008004067890 */ /* 0x000fe2000fffe03f */
[----:B------:R-:W-:Y:S01]  /*3d00*/  UMOV UR7, 0x40000040 ;  /* 0x4000004000077882 */ /* 0x000fe20000000000 */
[----:B-1----:R-:W-:Y:S01]  /*3d10*/  SHF.R.U32.HI R15, RZ, 0x7, R13 ;  /* 0x00000007ff0f7819 */ /* 0x002fe2000001160d */
[----:B------:R-:W-:-:S04]  /*3d20*/  IMAD.IADD R13, R9, 0x1, R10 ;  /* 0x00000001090d7824 */ /* 0x000fc800078e020a */
[----:B------:R-:W-:Y:S02]  /*3d30*/  VIADD R14, R15, 0x9 ;  /* 0x000000090f0e7836 */ /* 0x000fe40000000000 */
[----:B------:R-:W-:Y:S02]  /*3d40*/  IMAD R13, R13, 0x4, R16 ;  /* 0x000000040d0d7824 */ /* 0x000fe400078e0210 */
        /* <DEDUP_REMOVED lines=34> */
.L_x_250:
        /* <DEDUP_REMOVED lines=11> */
.L_x_240:
[----:B------:R-:W4:Y:S01]  /*4020*/  S2UR UR8, SR_CTAID.Y ;  /* 0x00000000000879c3 */ /* 0x000f220000002600 */
[----:B------:R-:W5:Y:S01]  /*4030*/  S2R R8, SR_TID.X ;  /* 0x0000000000087919 */ /* 0x000f620000002100 */
[----:B------:R-:W-:Y:S01]  /*4040*/  ULDC UR4, c[0x0][0x850] ;  /* 0x0002140000047ab9 */ /* 0x000fe20000000800 */
[----:B------:R-:W-:Y:S01]  /*4050*/  ULDC.64 UR12, c[0x0][0x818] ;  /* 0x00020600000c7ab9 */ /* 0x000fe20000000a00 */
[----:B------:R-:W-:-:S04]  /*4060*/  UISETP.NE.AND UP0, UPT, UR4, 0x1, UPT ;  /* 0x000000010400788c */ /* 0x000fc8000bf05270 */
[----:B------:R-:W1:Y:S07]  /*4070*/  S2UR UR6, SR_CTAID.X ;  /* 0x00000000000679c3 */ /* 0x000e6e0000002500 */
[----:B------:R-:W-:Y:S01]  /*4080*/  @UP0 ULDC UR4, c[0x0][0x854] ;  /* 0x0002150000040ab9 */ /* 0x000fe20000000800 */
[----:B------:R-:W-:Y:S01]  /*4090*/  @UP0 ULDC UR7, c[0x0][0x858] ;  /* 0x0002160000070ab9 */ /* 0x000fe20000000800 */
[----:B------:R-:W3:Y:S01]  /*40a0*/  S2UR UR11, SR_CTAID.Z ;  /* 0x00000000000b79c3 */ /* 0x000ee20000002700 */
[----:B----4-:R-:W-:-:S07]  /*40b0*/  UIMAD.WIDE.U32 UR4, UR8, UR4, URZ ;  /* 0x00000004080472a5 */ /* 0x010fce000f8e003f */
[----:B--2---:R-:W2:Y:S01]  /*40c0*/  LDC.64 R10, c[0x0][0x820] ;  /* 0x00020800ff0a7b82 */ /* 0x004ea20000000a00 */
[----:B------:R-:W-:Y:S02]  /*40d0*/  @UP0 USHF.R.U32.HI UR8, URZ, UR7, UR5 ;  /* 0x000000073f080299 */ /* 0x000fe40008011605 */
[----:B-1----:R-:W-:-:S05]  /*40e0*/  USHF.L.U32 UR6, UR6, 0xe, URZ ;  /* 0x0000000e06067899 */ /* 0x002fca000800063f */
[----:B------:R-:W1:Y:S01]  /*40f0*/  LDC.64 R12, c[0x0][0x848] ;  /* 0x00021200ff0c7b82 */ /* 0x000e620000000a00 */
[----:B------:R-:W-:Y:S01]  /*4100*/  USHF.R.S32.HI UR9, URZ, 0x1f, UR8 ;  /* 0x0000001f3f097899 */ /* 0x000fe20008011408 */
[----:B-----5:R-:W-:Y:S01]  /*4110*/  VIADD R0, R8, 0xffffff80 ;  /* 0xffffff8008007836 */ /* 0x020fe20000000000 */
[----:B------:R-:W-:Y:S02]  /*4120*/  USHF.R.S32.HI UR7, URZ, 0x1f, UR6 ;  /* 0x0000001f3f077899 */ /* 0x000fe40008011406 */
[----:B------:R-:W-:Y:S02]  /*4130*/  UIMAD UR10, UR9, UR12, URZ ;  /* 0x0000000c090a72a4 */ /* 0x000fe4000f8e023f */
[----:B------:R-:W-:Y:S01]  /*4140*/  UIMAD.WIDE.U32 UR4, UR8, UR12, UR6 ;  /* 0x0000000c080472a5 */ /* 0x000fe2000f8e0006 */
[----:B------:R-:W-:Y:S01]  /*4150*/  SHF.R.S32.HI R3, RZ, 0x1f, R0 ;  /* 0x0000001fff037819 */ /* 0x000fe20000011400 */
[----:B------:R-:W-:-:S03]  /*4160*/  UIMAD UR10, UR8, UR13, UR10 ;  /* 0x0000000d080a72a4 */ /* 0x000fc6000f8e020a */
[----:B------:R-:W-:Y:S01]  /*4170*/  ULDC.64 UR12, c[0x0][0x840] ;  /* 0x00021000000c7ab9 */ /* 0x000fe20000000a00 */
[----:B------:R-:W-:Y:S01]  /*4180*/  LEA.HI R3, R3, R0, RZ, 0x7 ;  /* 0x0000000003037211 */ /* 0x000fe200078f38ff */
[----:B------:R-:W-:Y:S01]  /*4190*/  UIMAD UR9, UR9, UR12, URZ ;  /* 0x0000000c090972a4 */ /* 0x000fe2000f8e023f */
[----:B---3--:R-:W-:Y:S01]  /*41a0*/  IMAD.U32 R2, RZ, RZ, UR4 ;  /* 0x00000004ff027e24 */ /* 0x008fe2000f8e00ff */
[----:B------:R-:W-:Y:S01]  /*41b0*/  UIMAD.WIDE.U32 UR6, UR8, UR12, UR6 ;  /* 0x0000000c080672a5 */ /* 0x000fe2000f8e0006 */
[----:B------:R-:W-:Y:S01]  /*41c0*/  SHF.R.S32.HI R0, RZ, 0x7, R3 ;  /* 0x00000007ff007819 */ /* 0x000fe20000011403 */
[----:B------:R-:W-:Y:S01]  /*41d0*/  UIMAD UR8, UR8, UR13, UR9 ;  /* 0x0000000d080872a4 */ /* 0x000fe2000f8e0209 */
[----:B------:R-:W-:Y:S01]  /*41e0*/  IMAD.U32 R3, RZ, RZ, UR5 ;  /* 0x00000005ff037e24 */ /* 0x000fe2000f8e00ff */
[----:B------:R-:W-:Y:S02]  /*41f0*/  UIADD3 UR9, UR5, UR10, URZ ;  /* 0x0000000a05097290 */ /* 0x000fe4000fffe03f */
[----:B------:R-:W-:Y:S01]  /*4200*/  USHF.R.S32.HI UR10, URZ, 0x1f, UR11 ;  /* 0x0000001f3f0a7899 */ /* 0x000fe2000801140b */
[----:B------:R-:W-:Y:S01]  /*4210*/  IMAD R9, R0, 0x2000, R9 ;  /* 0x0000200000097824 */ /* 0x000fe200078e0209 */
[----:B------:R-:W-:-:S02]  /*4220*/  UIADD3 UR8, UR7, UR8, URZ ;  /* 0x0000000807087290 */ /* 0x000fc4000fffe03f */
[----:B------:R-:W-:Y:S01]  /*4230*/  IMAD.U32 R5, RZ, RZ, UR7 ;  /* 0x00000007ff057e24 */ /* 0x000fe2000f8e00ff */
[----:B------:R-:W-:Y:S01]  /*4240*/  ULDC UR4, c[0x0][0x740] ;  /* 0x0001d00000047ab9 */ /* 0x000fe20000000800 */
[----:B------:R-:W-:Y:S02]  /*4250*/  IMAD.U32 R3, RZ, RZ, UR9 ;  /* 0x00000009ff037e24 */ /* 0x000fe4000f8e00ff */
[----:B------:R-:W-:Y:S01]  /*4260*/  FMUL.FTZ R88, R88, UR4 ;  /* 0x0000000458587c20 */ /* 0x000fe20008410000 */
[----:B--2---:R-:W-:Y:S02]  /*4270*/  IMAD R0, R10, UR10, RZ ;  /* 0x0000000a0a007c24 */ /* 0x004fe4000f8e02ff */
[----:B------:R-:W-:Y:S01]  /*4280*/  FMUL.FTZ R89, R89, UR4 ;  /* 0x0000000459597c20 */ /* 0x000fe20008410000 */
[----:B------:R-:W-:Y:S02]  /*4290*/  IMAD.U32 R4, RZ, RZ, UR6 ;  /* 0x00000006ff047e24 */ /* 0x000fe4000f8e00ff */
[----:B------:R-:W-:Y:S01]  /*42a0*/  FMUL.FTZ R90, R90, UR4 ;  /* 0x000000045a5a7c20 */ /* 0x000fe20008410000 */
[----:B------:R-:W-:-:S02]  /*42b0*/  IMAD.U32 R5, RZ, RZ, UR8 ;  /* 0x00000008ff057e24 */ /* 0x000fc4000f8e00ff */
[----:B------:R-:W-:Y:S01]  /*42c0*/  FMUL.FTZ R91, R91, UR4 ;  /* 0x000000045b5b7c20 */ /* 0x000fe20008410000 */
[----:B-1----:R-:W-:Y:S02]  /*42d0*/  IMAD R6, R12, UR10, RZ ;  /* 0x0000000a0c067c24 */ /* 0x002fe4000f8e02ff */
[----:B------:R-:W-:Y:S01]  /*42e0*/  FMUL.FTZ R92, R92, UR4 ;  /* 0x000000045c5c7c20 */ /* 0x000fe20008410000 */
[----:B------:R-:W-:Y:S02]  /*42f0*/  IMAD R7, R11, UR11, R0 ;  /* 0x0000000b0b077c24 */ /* 0x000fe4000f8e0200 */
[----:B------:R-:W-:Y:S01]  /*4300*/  FMUL.FTZ R93, R93, UR4 ;  /* 0x000000045d5d7c20 */ /* 0x000fe20008410000 */
[----:B------:R-:W-:-:S04]  /*4310*/  IMAD.WIDE.U32 R2, R10, UR11, R2 ;  /* 0x0000000b0a027c25 */ /* 0x000fc8000f8e0002 */
[----:B------:R-:W-:Y:S01]  /*4320*/  FMUL.FTZ R94, R94, UR4 ;  /* 0x000000045e5e7c20 */ /* 0x000fe20008410000 */
[----:B------:R-:W-:Y:S01]  /*4330*/  FMUL.FTZ R95, R95, UR4 ;  /* 0x000000045f5f7c20 */ /* 0x000fe20008410000 */
[----:B------:R-:W-:Y:S01]  /*4340*/  FMUL.FTZ R96, R96, UR4 ;  /* 0x0000000460607c20 */ /* 0x000fe20008410000 */
[----:B------:R-:W-:Y:S02]  /*4350*/  IMAD R11, R13, UR11, R6 ;  /* 0x0000000b0d0b7c24 */ /* 0x000fe4000f8e0206 */
[----:B------:R-:W-:Y:S01]  /*4360*/  FMUL.FTZ R97, R97, UR4 ;  /* 0x0000000461617c20 */ /* 0x000fe20008410000 */
[----:B------:R-:W-:-:S04]  /*4370*/  IMAD.WIDE.U32 R4, R12, UR11, R4 ;  /* 0x0000000b0c047c25 */ /* 0x000fc8000f8e0004 */
        /* <DEDUP_REMOVED lines=54> */
[----:B------:R-:W-:Y:S05]  /*46e0*/  WARPSYNC.ALL ;  /* 0x0000000000007948 */ /* 0x000fea0003800000 */
[----:B------:R-:W-:-:S02]  /*46f0*/  IMAD R9, R9, 0x4, R16 ;  /* 0x0000000409097824 */ /* 0x000fc400078e0210 */
[----:B------:R-:W-:Y:S02]  /*4700*/  IMAD.IADD R6, R3, 0x1, R7 ;  /* 0x0000000103067824 */ /* 0x000fe400078e0207 */
[----:B------:R-:W-:Y:S01]  /*4710*/  IMAD.IADD R0, R5, 0x1, R11 ;  /* 0x0000000105007824 */ /* 0x000fe200078e020b */
[----:B------:R-:W-:Y:S01]  /*4720*/  BAR.SYNC.DEFER_BLOCKING 0x1, 0x100 ;  /* 0x0044000000007b1d */ /* 0x000fe20000010000 */
[----:B------:R-:W-:-:S07]  /*4730*/  ISETP.NE.AND P1, PT, R8, 0x80, PT ;  /* 0x000000800800780c */ /* 0x000fce0003f25270 */
[----:B------:R-:W1:Y:S01]  /*4740*/  LDC.64 R10, c[0x0][0x800] ;  /* 0x00020000ff0a7b82 */ /* 0x000e620000000a00 */
[----:B------:R-:W-:Y:S07]  /*4750*/  BSSY B0, `(.L_x_252) ;  /* 0x000002c000007945 */ /* 0x000fee0003800000 */
[----:B------:R-:W2:Y:S01]  /*4760*/  LDC.64 R12, c[0x0][0x828] ;  /* 0x00020a00ff0c7b82 */ /* 0x000ea20000000a00 */
[----:B------:R3:W-:Y:S04]  /*4770*/  STS.128 [R9], R24 ;  /* 0x0000001809007388 */ /* 0x0007e80000000c00 */
[----:B------:R3:W-:Y:S01]  /*4780*/  STS.128 [R9+0x800], R28 ;  /* 0x0008001c09007388 */ /* 0x0007e20000000c00 */
[----:B-1----:R-:W-:-:S03]  /*4790*/  LEA R10, P0, R2, R10, 0x2 ;  /* 0x0000000a020a7211 */ /* 0x002fc600078010ff */
[----:B------:R3:W-:Y:S01]  /*47a0*/  STS.128 [R9+0x1000], R32 ;  /* 0x0010002009007388 */ /* 0x0007e20000000c00 */
[----:B------:R-:W-:-:S03]  /*47b0*/  LEA.HI.X R6, R2, R11, R6, 0x2, P0 ;  /* 0x0000000b02067211 */ /* 0x000fc600000f1406 */
[----:B------:R3:W-:Y:S01]  /*47c0*/  STS.128 [R9+0x1800], R36 ;  /* 0x0018002409007388 */ /* 0x0007e20000000c00 */
[----:B--2---:R-:W-:-:S03]  /*47d0*/  LEA R12, P2, R4, R12, 0x2 ;  /* 0x0000000c040c7211 */ /* 0x004fc600078410ff */
[----:B------:R3:W-:Y:S01]  /*47e0*/  STS.128 [R9+0x2000], R40 ;  /* 0x0020002809007388 */ /* 0x0007e20000000c00 */
[----:B------:R-:W-:-:S03]  /*47f0*/  LEA.HI.X R0, R4, R13, R0, 0x2, P2 ;  /* 0x0000000d04007211 */ /* 0x000fc600010f1400 */
[----:B------:R3:W-:Y:S04]  /*4800*/  STS.128 [R9+0x2800], R44 ;  /* 0x0028002c09007388 */ /* 0x0007e80000000c00 */
        /* <DEDUP_REMOVED lines=15> */
[----:B-1----:R-:W1:Y:S02]  /*4900*/  FENCE.VIEW.ASYNC.S ;  /* 0x00000000000073c6 */ /* 0x002e640000000000 */
[----:B-1----:R-:W-:Y:S06]  /*4910*/  BAR.SYNC.DEFER_BLOCKING 0x1, 0x100 ;  /* 0x0044000000007b1d */ /* 0x002fec0000010000 */
[----:B------:R-:W-:Y:S05]  /*4920*/  @P1 BRA `(.L_x_253) ;  /* 0x0000000000381947 */ /* 0x000fea0003800000 */
[----:B------:R-:W-:Y:S01]  /*4930*/  R2UR UR4, R12 ;  /* 0x000000000c0472ca */ /* 0x000fe200000e0000 */
[----:B------:R-:W-:Y:S01]  /*4940*/  UMOV UR7, 0x1000 ;  /* 0x0000100000077882 */ /* 0x000fe20000000000 */
[----:B------:R-:W-:Y:S01]  /*4950*/  R2UR UR5, R0 ;  /* 0x00000000000572ca */ /* 0x000fe200000e0000 */
[----:B------:R-:W-:Y:S01]  /*4960*/  UMOV UR8, 0x0 ;  /* 0x0000000000087882 */ /* 0x000fe20000000000 */
[----:B------:R-:W-:Y:S01]  /*4970*/  R2UR UR6, R16 ;  /* 0x00000000100672ca */ /* 0x000fe200000e0000 */
[----:B------:R-:W-:Y:S01]  /*4980*/  UMOV UR9, 0x14f00000 ;  /* 0x14f0000000097882 */ /* 0x000fe20000000000 */
[----:B------:R-:W-:-:S13]  /*4990*/  PLOP3.LUT P0, PT, PT, PT, PT, 0x80, 0x0 ;  /* 0x000000000000781c */ /* 0x000fda0003f0f070 */
.L_x_254:
[----:B------:R-:W-:Y:S01]  /*49a0*/  @P0 ELECT P2, URZ, PT ;  /* 0x00000000003f082f */ /* 0x000fe20003840000 */
[----:B------:R1:W-:-:S12]  /*49b0*/  UBLKRED.G.S.ADD.F32.RN [UR4], [UR6], UR7, desc[UR8] ;  /* 0x00000804060073bb */ /* 0x0003d800080a1407 */
[----:B------:R-:W-:Y:S02]  /*49c0*/  @P2 PLOP3.LUT P0, PT, P2, PT, PT, 0x8, 0x0 ;  /* 0x000000000000281c */ /* 0x000fe4000170e170 */
[----:B------:R-:W-:-:S11]  /*49d0*/  PLOP3.LUT P2, PT, PT, PT, PT, 0x8, 0x0 ;  /* 0x000000000000781c */ /* 0x000fd60003f4e170 */
[----:B-1----:R-:W-:Y:S05]  /*49e0*/  @P0 BRA.U.ANY `(.L_x_254) ;  /* 0xfffffffd00ec0947 */ /* 0x002fea000393ffff */
[----:B------:R0:W-:Y:S01]  /*49f0*/  UTMACMDFLUSH ;  /* 0x00000000000079b7 */ /* 0x0001e20000000000 */
[----:B------:R-:W-:-:S04]  /*4a00*/  DEPBAR.LE SB0, 0x0 ;  /* 0x000080000000791a */ /* 0x000fc80000000000 */
.L_x_253:
[----:B------:R-:W-:Y:S05]  /*4a10*/  BSYNC B0 ;  /* 0x0000000000007941 */ /* 0x000fea0003800000 */
.L_x_252:
[----:B------:R-:W-:Y:S06]  /*4a20*/  BAR.SYNC.DEFER_BLOCKING 0x1, 0x100 ;  /* 0x0044000000007b1d */ /* 0x000fec0000010000 */
[----:B------:R4:W-:Y:S04]  /*4a30*/  STS.128 [R9], R88 ;  /* 0x0000005809007388 */ /* 0x0009e80000000c00 */
        /* <DEDUP_REMOVED lines=30> */
.L_x_255:
[----:B------:R-:W-:Y:S01]  /*4c20*/  @P0 ELECT P1, URZ, PT ;  /* 0x00000000003f082f */ /* 0x000fe20003820000 */
[----:B------:R1:W-:-:S12]  /*4c30*/  UBLKRED.G.S.ADD.F32.RN [UR4], [UR6], UR7, desc[UR8] ;  /* 0x00000804060073bb */ /* 0x0003d800080a1407 */
[----:B------:R-:W-:Y:S02]  /*4c40*/  @P1 PLOP3.LUT P0, PT, P1, PT, PT, 0x8, 0x0 ;  /* 0x000000000000181c */ /* 0x000fe40000f0e170 */
[----:B------:R-:W-:-:S11]  /*4c50*/  PLOP3.LUT P1, PT, PT, PT, PT, 0x8, 0x0 ;  /* 0x000000000000781c */ /* 0x000fd60003f2e170 */
[----:B-1----:R-:W-:Y:S05]  /*4c60*/  @P0 BRA.U.ANY `(.L_x_255) ;  /* 0xfffffffd00ec0947 */ /* 0x002fea000393ffff */
[----:B------:R0:W-:Y:S01]  /*4c70*/  UTMACMDFLUSH ;  /* 0x00000000000079b7 */ /* 0x0001e20000000000 */
[----:B------:R-:W-:-:S04]  /*4c80*/  DEPBAR.LE SB0, 0x0 ;  /* 0x000080000000791a */ /* 0x000fc80000000000 */
[----:B------:R-:W-:Y:S05]  /*4c90*/  BRA `(.L_x_232) ;  /* 0x00000028001c7947 */ /* 0x000fea0003800000 */
.L_x_230:
        /* <DEDUP_REMOVED lines=51> */
.L_x_270:
        /* <DEDUP_REMOVED lines=21> */
.L_x_259:
[----:B------:R-:W-:Y:S05]  /*5120*/  BSYNC B0 ;  /* 0x0000000000007941 */ /* 0x000fea0003800000 */
.L_x_258:
        /* <DEDUP_REMOVED lines=13> */
.L_x_261:
[----:B------:R-:W-:Y:S05]  /*5200*/  BSYNC B0 ;  /* 0x0000000000007941 */ /* 0x000fea0003800000 */
.L_x_260:
[----:B------:R-:W-:Y:S06]  /*5210*/  BAR.ARV 0xa, 0xa0 ;  /* 0x0282800000007b1d */ /* 0x000fec0000002000 */
[----:B------:R-:W-:Y:S04]  /*5220*/  BSSY B0, `(.L_x_262) ;  /* 0x0000003000007945 */ /* 0x000fe80003800000 */
[----:B------:R-:W-:Y:S05]  /*5230*/  @!P0 BRA `(.L_x_263) ;  /* 0x0000000000048947 */ /* 0x000fea0003800000 */
[----:B------:R-:W-:-:S04]  /*5240*/  DEPBAR.LE SB0, 0x0 ;  /* 0x000080000000791a */ /* 0x000fc80000000000 */
.L_x_263:
[----:B------:R-:W-:Y:S05]  /*5250*/  BSYNC B0 ;  /* 0x0000000000007941 */ /* 0x000fea0003800000 */
.L_x_262:
        /* <DEDUP_REMOVED lines=13> */
.L_x_265:
[----:B------:R-:W-:Y:S05]  /*5330*/  BSYNC B0 ;  /* 0x0000000000007941 */ /* 0x000fea0003800000 */
.L_x_264:
        /* <DEDUP_REMOVED lines=13> */
.L_x_267:
[----:B------:R-:W-:Y:S05]  /*5410*/  BSYNC B0 ;  /* 0x0000000000007941 */ /* 0x000fea0003800000 */
.L_x_266:
[----:B------:R-:W-:Y:S01]  /*5420*/  VIADD R0, R0, 0xfffffffe ;  /* 0xfffffffe00007836 */ /* 0x000fe20000000000 */
[----:B------:R-:W-:Y:S06]  /*5430*/  BAR.ARV 0xa, 0xa0 ;  /* 0x0282800000007b1d */ /* 0x000fec0000002000 */
[----:B------:R-:W-:Y:S01]  /*5440*/  BSSY B0, `(.L_x_268) ;  /* 0x0000004000007945 */ /* 0x000fe20003800000 */
[----:B------:R-:W-:-:S03]  /*5450*/  ISETP.NE.AND P1, PT, R0, RZ, PT ;  /* 0x000000ff0000720c */ /* 0x000fc60003f25270 */
[----:B------:R-:W-:Y:S10]  /*5460*/  @!P0 BRA `(.L_x_269) ;  /* 0x0000000000048947 */ /* 0x000ff40003800000 */
[----:B------:R-:W-:-:S04]  /*5470*/  DEPBAR.LE SB0, 0x0 ;  /* 0x000080000000791a */ /* 0x000fc80000000000 */
.L_x_269:
[----:B------:R-:W-:Y:S05]  /*5480*/  BSYNC B0 ;  /* 0x0000000000007941 */ /* 0x000fea0003800000 */
.L_x_268:
[----:B------:R-:W-:Y:S06]  /*5490*/  BAR.ARV 0xb, 0xa0 ;  /* 0x02c2800000007b1d */ /* 0x000fec0000002000 */
[----:B------:R-:W-:Y:S02]  /*54a0*/  UIADD3 UR5, UR5, 0x2, URZ ;  /* 0x0000000205057890 */ /* 0x000fe4000fffe03f */
[----:B------:R-:W-:Y:S01]  /*54b0*/  UIADD3 UR4, UR4, 0x1, URZ ;  /* 0x0000000104047890 */ /* 0x000fe2000fffe03f */
[----:B------:R-:W-:Y:S11]  /*54c0*/  @P1 BRA `(.L_x_270) ;  /* 0xfffffff800c01947 */ /* 0x000ff6000383ffff */
[----:B------:R-:W-:-:S12]  /*54d0*/  USHF.L.U32 UR5, UR5, 0xd, URZ ;  /* 0x0000000d05057899 */ /* 0x000fd8000800063f */
.L_x_257:
        /* <DEDUP_REMOVED lines=19> */
.L_x_272:
[----:B------:R-:W-:Y:S05]  /*5610*/  BSYNC B0 ;  /* 0x0000000000007941 */ /* 0x000fea0003800000 */
.L_x_271:
        /* <DEDUP_REMOVED lines=19> */
.L_x_274:
[----:B------:R-:W-:Y:S05]  /*5750*/  BSYNC B0 ;  /* 0x0000000000007941 */ /* 0x000fea0003800000 */
.L_x_273:
[----:B------:R-:W-:Y:S06]  /*5760*/  BAR.ARV 0xa, 0xa0 ;  /* 0x0282800000007b1d */ /* 0x000fec0000002000 */
[----:B------:R-:W-:Y:S04]  /*5770*/  BSSY B0, `(.L_x_275) ;  /* 0x0000003000007945 */ /* 0x000fe80003800000 */
[----:B------:R-:W-:Y:S05]  /*5780*/  @!P0 BRA `(.L_x_276) ;  /* 0x0000000000048947 */ /* 0x000fea0003800000 */
[----:B------:R-:W-:-:S04]  /*5790*/  DEPBAR.LE SB0, 0x0 ;  /* 0x000080000000791a */ /* 0x000fc80000000000 */
.L_x_276:
[----:B------:R-:W-:Y:S05]  /*57a0*/  BSYNC B0 ;  /* 0x0000000000007941 */ /* 0x000fea0003800000 */
.L_x_275:
[----:B------:R-:W-:Y:S06]  /*57b0*/  BAR.ARV 0xb, 0xa0 ;  /* 0x02c2800000007b1d */ /* 0x000fec0000002000 */
[----:B------:R-:W-:Y:S05]  /*57c0*/  BRA `(.L_x_232) ;  /* 0x0000001c00507947 */ /* 0x000fea0003800000 */
.L_x_256:
        /* <DEDUP_REMOVED lines=55> */
.L_x_307:
[----:B------:R-:W-:Y:S02]  /*5b40*/  IMAD.IADD R10, R7, 0x1, R3 ;  /* 0x00000001070a7824 */ /* 0x000fe400078e0203 */
[----:B-1----:R-:W-:Y:S02]  /*5b50*/  IMAD.SHL.U32 R0, R2, 0x80, RZ ;  /* 0x0000008002007824 */ /* 0x002fe400078e00ff */
[----:B------:R-:W-:Y:S01]  /*5b60*/  IMAD.MOV.U32 R9, RZ, RZ, 0x1 ;  /* 0x00000001ff097424 */ /* 0x000fe200078e00ff */
[----:B------:R-:W-:Y:S06]  /*5b70*/  @P0 BRA `(.L_x_280) ;  /* 0x0000000000180947 */ /* 0x000fec0003800000 */
[----:B------:R-:W1:Y:S01]  /*5b80*/  S2R R4, SR_TID.X ;  /* 0x0000000000047919 */ /* 0x000e620000002100 */
[----:B------:R-:W-:-:S04]  /*5b90*/  IMAD.MOV.U32 R2, RZ, RZ, 0x4100 ;  /* 0x00004100ff027424 */ /* 0x000fc800078e00ff */
[----:B------:R2:W-:Y:S01]  /*5ba0*/  SYNCS.ARRIVE.TRANS64 RZ, [R11+URZ+0x30810], R2 ;  /* 0x030810020bff79a7 */ /* 0x0005e2000800003f */
[----:B-1----:R-:W-:-:S13]  /*5bb0*/  LOP3.LUT P1, RZ, R4, 0x1f, RZ, 0xc0, !PT ;  /* 0x0000001f04ff7812 */ /* 0x002fda000782c0ff */
[----:B--2---:R-:W-:Y:S05]  /*5bc0*/  @!P1 BRA `(.L_x_280) ;  /* 0x0000000000049947 */ /* 0x004fea0003800000 */
[----:B------:R-:W-:Y:S01]  /*5bd0*/  BPT.TRAP 0x1 ;  /* 0x000000040000795c */ /* 0x000fe20000300000 */
.L_x_280:
[----:B------:R-:W1:Y:S01]  /*5be0*/  LDC.64 R2, c[0x0][0x198] ;  /* 0x00006600ff027b82 */ /* 0x000e620000000a00 */
[----:B------:R-:W-:Y:S01]  /*5bf0*/  R2UR UR11, R0 ;  /* 0x00000000000b72ca */ /* 0x000fe200000e0000 */
[----:B------:R-:W-:Y:S01]  /*5c00*/  UMOV UR19, URZ ;  /* 0x0000003f00137c82 */ /* 0x000fe20008000000 */
[----:B------:R-:W-:Y:S01]  /*5c10*/  R2UR UR8, R11 ;  /* 0x000000000b0872ca */ /* 0x000fe200000e0000 */
[----:B------:R-:W-:Y:S01]  /*5c20*/  UMOV UR22, 0x0 ;  /* 0x0000000000167882 */ /* 0x000fe20000000000 */
[----:B------:R-:W-:Y:S01]  /*5c30*/  UMOV UR23, 0x14f00000 ;  /* 0x14f0000000177882 */ /* 0x000fe20000000000 */
[----:B------:R-:W-:Y:S01]  /*5c40*/  UMOV UR18, URZ ;  /* 0x0000003f00127c82 */ /* 0x000fe20008000000 */
[----:B------:R-:W-:Y:S01]  /*5c50*/  UMOV UR26, 0x40 ;  /* 0x00000040001a7882 */ /* 0x000fe20000000000 */
[----:B------:R-:W2:Y:S01]  /*5c60*/  LDC R12, c[0x0][0x280] ;  /* 0x0000a000ff0c7b82 */ /* 0x000ea20000000800 */
[----:B------:R-:W-:Y:S01]  /*5c70*/  UMOV UR28, UR20 ;  /* 0x00000014001c7c82 */ /* 0x000fe20008000000 */
[----:B------:R-:W-:Y:S01]  /*5c80*/  UMOV UR29, UR21 ;  /* 0x00000015001d7c82 */ /* 0x000fe20008000000 */
[----:B------:R-:W-:Y:S01]  /*5c90*/  UMOV UR27, UR19 ;  /* 0x00000013001b7c82 */ /* 0x000fe20008000000 */
[----:B------:R-:W-:Y:S01]  /*5ca0*/  UMOV UR10, 0x10 ;  /* 0x00000010000a7882 */ /* 0x000fe20000000000 */
[----:B------:R-:W-:Y:S01]  /*5cb0*/  IMAD.MOV.U32 R4, RZ, RZ, 0x10000 ;  /* 0x00010000ff047424 */ /* 0x000fe200078e00ff */
[----:B------:R-:W-:Y:S01]  /*5cc0*/  UMOV UR30, 0x0 ;  /* 0x00000000001e7882 */ /* 0x000fe20000000000 */
[----:B------:R-:W-:Y:S01]  /*5cd0*/  UMOV UR31, 0x10000000 ;  /* 0x10000000001f7882 */ /* 0x000fe20000000000 */
[----:B------:R-:W-:Y:S01]  /*5ce0*/  UIADD3 UR16, UR8, 0x18000, URZ ;  /* 0x0001800008107890 */ /* 0x000fe2000fffe03f */
[----:B------:R-:W-:Y:S01]  /*5cf0*/  IMAD.MOV.U32 R20, RZ, RZ, RZ ;  /* 0x000000ffff147224 */ /* 0x000fe200078e00ff */
[----:B------:R-:W-:Y:S01]  /*5d00*/  UIADD3 UR17, UR8, 0x30810, URZ ;  /* 0x0003081008117890 */ /* 0x000fe2000fffe03f */
[----:B------:R-:W-:Y:S01]  /*5d10*/  IMAD.MOV.U32 R5, RZ, RZ, RZ ;  /* 0x000000ffff057224 */ /* 0x000fe200078e00ff */
[----:B------:R-:W-:-:S02]  /*5d20*/  UIADD3 UR24, UR8, 0x1a000, URZ ;  /* 0x0001a00008187890 */ /* 0x000fc4000fffe03f */
[----:B------:R-:W-:Y:S01]  /*5d30*/  UIADD3 UR32, UR8, 0x28000, URZ ;  /* 0x0002800008207890 */ /* 0x000fe2000fffe03f */
[----:B-1----:R-:W-:Y:S02]  /*5d40*/  IMAD.MOV.U32 R8, RZ, RZ, R2 ;  /* 0x000000ffff087224 */ /* 0x002fe400078e0002 */
[----:B------:R-:W-:Y:S01]  /*5d50*/  UMOV UR25, UR17 ;  /* 0x0000001100197c82 */ /* 0x000fe20008000000 */
[----:B------:R-:W-:Y:S01]  /*5d60*/  UMOV UR33, UR17 ;  /* 0x0000001100217c82 */ /* 0x000fe20008000000 */
[----:B------:R-:W-:Y:S01]  /*5d70*/  UIADD3 UR9, UR8, 0x30800, URZ ;  /* 0x0003080008097890 */ /* 0x000fe2000fffe03f */
[----:B------:R-:W-:Y:S01]  /*5d80*/  IADD3 R0, P1, R8, 0x2f0, RZ ;  /* 0x000002f008007810 */ /* 0x000fe20007f3e0ff */
[----:B------:R-:W-:Y:S01]  /*5d90*/  UIADD3 UR40, UR8, 0x4000, URZ ;  /* 0x0000400008287890 */ /* 0x000fe2000fffe03f */
[----:B------:R-:W-:Y:S02]  /*5da0*/  UMOV UR13, UR21 ;  /* 0x00000015000d7c82 */ /* 0x000fe40008000000 */
[----:B------:R-:W-:Y:S01]  /*5db0*/  R2UR UR6, R0 ;  /* 0x00000000000672ca */ /* 0x000fe200000e0000 */
[----:B------:R-:W-:Y:S01]  /*5dc0*/  UMOV UR42, 0x40 ;  /* 0x00000040002a7882 */ /* 0x000fe20000000000 */
        /* <DEDUP_REMOVED lines=11> */
[----:B------:R-:W-:-:S03]  /*5e80*/  UMOV UR34, UR18 ;  /* 0x0000001200227c82 */ /* 0x000fc60008000000 */
[----:B------:R-:W-:Y:S01]  /*5e90*/  R2UR UR7, R2 ;  /* 0x00000000020772ca */ /* 0x000fe200000e0000 */
[----:B------:R-:W-:-:S05]  /*5ea0*/  IMAD.X R2, RZ, RZ, R0, P2 ;  /* 0x000000ffff027224 */ /* 0x000fca00010e0600 */
[----:B------:R-:W-:Y:S02]  /*5eb0*/  R2UR UR39, R2 ;  /* 0x00000000022772ca */ /* 0x000fe400000e0000 */
[----:B------:R-:W-:-:S04]  /*5ec0*/  IADD3 R2, P1, R8, 0xf0, RZ ;  /* 0x000000f008027810 */ /* 0x000fc80007f3e0ff */
[----:B------:R-:W-:Y:S01]  /*5ed0*/  R2UR UR14, R2 ;  /* 0x00000000020e72ca */ /* 0x000fe200000e0000 */
[----:B------:R-:W-:Y:S01]  /*5ee0*/  IMAD.X R3, RZ, RZ, R0, P1 ;  /* 0x000000ffff037224 */ /* 0x000fe200008e0600 */
[----:B--2---:R-:W-:-:S04]  /*5ef0*/  ISETP.GE.AND P1, PT, R12, 0x41, PT ;  /* 0x000000410c00780c */ /* 0x004fc80003f26270 */
        /* <DEDUP_REMOVED lines=33> */
.L_x_291:
[----:B------:R-:W-:-:S04]  /*6110*/  SHF.L.U32 R21, R9, 0x1f, RZ ;  /* 0x0000001f09157819 */ /* 0x000fc800000006ff */
[----:B-1----:R-:W1:Y:S02]  /*6120*/  SYNCS.PHASECHK.TRANS64.TRYWAIT P1, [R11+URZ+0x30840], R21 ;  /* 0x030840150b0075a7 */ /* 0x002e64000802017f */
[----:B-12---:R-:W-:Y:S05]  /*6130*/  @!P1 BRA `(.L_x_283) ;  /* 0x0000001400689947 */ /* 0x006fea0003800000 */
.L_x_308:
[----:B------:R-:W-:Y:S05]  /*6140*/  @P0 BRA `(.L_x_284) ;  /* 0x0000000000140947 */ /* 0x000fea0003800000 */
[----:B------:R-:W-:Y:S01]  /*6150*/  ISETP.NE.AND P1, PT, R14, RZ, PT ;  /* 0x000000ff0e00720c */ /* 0x000fe20003f25270 */
[----:B------:R-:W-:-:S04]  /*6160*/  IMAD.MOV.U32 R0, RZ, RZ, 0x4100 ;  /* 0x00004100ff007424 */ /* 0x000fc800078e00ff */
[----:B------:R2:W-:Y:S08]  /*6170*/  SYNCS.ARRIVE.TRANS64 RZ, [R11+URZ+0x30830], R0 ;  /* 0x030830000bff79a7 */ /* 0x0005f0000800003f */
[----:B------:R-:W-:Y:S05]  /*6180*/  @!P1 BRA `(.L_x_284) ;  /* 0x0000000000049947 */ /* 0x000fea0003800000 */
[----:B------:R-:W-:Y:S01]  /*6190*/  BPT.TRAP 0x1 ;  /* 0x000000040000795c */ /* 0x000fe20000300000 */
.L_x_284:
        /* <DEDUP_REMOVED lines=36> */
.L_x_309:
[----:B------:R-:W-:Y:S05]  /*63e0*/  @P0 BRA `(.L_x_286) ;  /* 0x0000000000140947 */ /* 0x000fea0003800000 */
[----:B------:R-:W-:Y:S01]  /*63f0*/  ISETP.NE.AND P1, PT, R14, RZ, PT ;  /* 0x000000ff0e00720c */ /* 0x000fe20003f25270 */
[----:B------:R-:W-:-:S04]  /*6400*/  IMAD.MOV.U32 R2, RZ, RZ, 0x4100 ;  /* 0x00004100ff027424 */ /* 0x000fc800078e00ff */
[----:B------:R3:W-:Y:S08]  /*6410*/  SYNCS.ARRIVE.TRANS64 RZ, [R11+URZ+0x30818], R2 ;  /* 0x030818020bff79a7 */ /* 0x0007f0000800003f */
[----:B------:R-:W-:Y:S05]  /*6420*/  @!P1 BRA `(.L_x_286) ;  /* 0x0000000000049947 */ /* 0x000fea0003800000 */
[----:B------:R-:W-:Y:S01]  /*6430*/  BPT.TRAP 0x1 ;  /* 0x000000040000795c */ /* 0x000fe20000300000 */
.L_x_286:
        /* <DEDUP_REMOVED lines=27> */
.L_x_310:
        /* <DEDUP_REMOVED lines=9> */
.L_x_288:
        /* <DEDUP_REMOVED lines=31> */
.L_x_312:
[----:B------:R-:W-:Y:S05]  /*6870*/  @P0 BRA `(.L_x_290) ;  /* 0x0000000000140947 */ /* 0x000fea0003800000 */
[----:B------:R-:W-:Y:S01]  /*6880*/  ISETP.NE.AND P1, PT, R14, RZ, PT ;  /* 0x000000ff0e00720c */ /* 0x000fe20003f25270 */
[----:B-1----:R-:W-:-:S04]  /*6890*/  IMAD.MOV.U32 R4, RZ, RZ, 0x4100 ;  /* 0x00004100ff047424 */ /* 0x002fc800078e00ff */
[----:B------:R2:W-:Y:S08]  /*68a0*/  SYNCS.ARRIVE.TRANS64 RZ, [R11+URZ+0x30810], R4 ;  /* 0x030810040bff79a7 */ /* 0x0005f0000800003f */
[----:B------:R-:W-:Y:S05]  /*68b0*/  @!P1 BRA `(.L_x_290) ;  /* 0x0000000000049947 */ /* 0x000fea0003800000 */
[----:B------:R-:W-:Y:S01]  /*68c0*/  BPT.TRAP 0x1 ;  /* 0x000000040000795c */ /* 0x000fe20000300000 */
.L_x_290:
        /* <DEDUP_REMOVED lines=29> */
.L_x_282:
[----:B------:R-:W-:-:S13]  /*6aa0*/  ISETP.NE.AND P1, PT, R19, RZ, PT ;  /* 0x000000ff1300720c */ /* 0x000fda0003f25270 */
[----:B------:R-:W-:Y:S05]  /*6ab0*/  @!P1 BRA `(.L_x_281) ;  /* 0x0000000400289947 */ /* 0x000fea0003800000 */
[----:B------:R-:W-:-:S04]  /*6ac0*/  SHF.L.U32 R12, R9, 0x1f, RZ ;  /* 0x0000001f090c7819 */ /* 0x000fc800000006ff */
[----:B------:R-:W3:Y:S02]  /*6ad0*/  SYNCS.PHASECHK.TRANS64.TRYWAIT P1, [R11+URZ+0x30840], R12 ;  /* 0x0308400c0b0075a7 */ /* 0x000ee4000802017f */
[----:B---3--:R-:W-:Y:S05]  /*6ae0*/  @!P1 BRA `(.L_x_292) ;  /* 0x0000000c00509947 */ /* 0x008fea0003800000 */
.L_x_313:
[----:B------:R-:W-:Y:S05]  /*6af0*/  @P0 BRA `(.L_x_293) ;  /* 0x0000000000140947 */ /* 0x000fea0003800000 */
[----:B------:R-:W-:Y:S01]  /*6b00*/  ISETP.NE.AND P1, PT, R14, RZ, PT ;  /* 0x000000ff0e00720c */ /* 0x000fe20003f25270 */
[----:B-12---:R-:W-:-:S04]  /*6b10*/  IMAD.MOV.U32 R4, RZ, RZ, 0x4100 ;  /* 0x00004100ff047424 */ /* 0x006fc800078e00ff */
[----:B------:R4:W-:Y:S08]  /*6b20*/  SYNCS.ARRIVE.TRANS64 RZ, [R11+URZ+0x30830], R4 ;  /* 0x030830040bff79a7 */ /* 0x0009f0000800003f */
[----:B------:R-:W-:Y:S05]  /*6b30*/  @!P1 BRA `(.L_x_293) ;  /* 0x0000000000049947 */ /* 0x000fea0003800000 */
[----:B------:R-:W-:Y:S01]  /*6b40*/  BPT.TRAP 0x1 ;  /* 0x000000040000795c */ /* 0x000fe20000300000 */
.L_x_293:
        /* <DEDUP_REMOVED lines=33> */
.L_x_314:
[----:B------:R-:W-:Y:S05]  /*6d60*/  @P0 BRA `(.L_x_295) ;  /* 0x0000000000140947 */ /* 0x000fea0003800000 */
[----:B------:R-:W-:Y:S01]  /*6d70*/  ISETP.NE.AND P0, PT, R14, RZ, PT ;  /* 0x000000ff0e00720c */ /* 0x000fe20003f05270 */
[----:B------:R-:W-:-:S04]  /*6d80*/  IMAD.MOV.U32 R4, RZ, RZ, 0x4100 ;  /* 0x00004100ff047424 */ /* 0x000fc800078e00ff */
[----:B------:R2:W-:Y:S08]  /*6d90*/  SYNCS.ARRIVE.TRANS64 RZ, [R11+URZ+0x30818], R4 ;  /* 0x030818040bff79a7 */ /* 0x0005f0000800003f */
[----:B------:R-:W-:Y:S05]  /*6da0*/  @!P0 BRA `(.L_x_295) ;  /* 0x0000000000048947 */ /* 0x000fea0003800000 */
[----:B------:R-:W-:Y:S01]  /*6db0*/  BPT.TRAP 0x1 ;  /* 0x000000040000795c */ /* 0x000fe20000300000 */
.L_x_295:
        /* <DEDUP_REMOVED lines=26> */
.L_x_281:
[----:B-12---:R-:W-:Y:S01]  /*6f60*/  IMAD R4, R20, 0x8, R11 ;  /* 0x0000000814047824 */ /* 0x006fe200078e020b */
[----:B------:R-:W-:Y:S01]  /*6f70*/  SHF.L.U32 R3, R9, 0x1f, RZ ;  /* 0x0000001f09037819 */ /* 0x000fe200000006ff */
[----:B------:R-:W1:Y:S03]  /*6f80*/  S2R R2, SR_TID.X ;  /* 0x0000000000027919 */ /* 0x000e660000002100 */
[----:B------:R-:W2:Y:S01]  /*6f90*/  SYNCS.PHASECHK.TRANS64.TRYWAIT P0, [R4+URZ+0x30840], R3 ;  /* 0x03084003040075a7 */ /* 0x000ea2000800017f */
[----:B-1----:R-:W-:-:S04]  /*6fa0*/  LOP3.LUT R2, R2, 0x7f, RZ, 0xc0, !PT ;  /* 0x0000007f02027812 */ /* 0x002fc800078ec0ff */
[----:B------:R-:W-:Y:S01]  /*6fb0*/  ISETP.NE.AND P1, PT, R2, RZ, PT ;  /* 0x000000ff0200720c */ /* 0x000fe20003f25270 */
[----:B--2---:R-:W-:-:S12]  /*6fc0*/  @!P0 BRA `(.L_x_296) ;  /* 0x0000000800408947 */ /* 0x004fd80003800000 */
.L_x_315:
[----:B------:R-:W-:Y:S05]  /*6fd0*/  @P1 BRA `(.L_x_297) ;  /* 0x0000000000181947 */ /* 0x000fea0003800000 */
[----:B------:R-:W2:Y:S01]  /*6fe0*/  S2R R2, SR_TID.X ;  /* 0x0000000000027919 */ /* 0x000ea20000002100 */
[----:B-1----:R-:W-:-:S04]  /*6ff0*/  IMAD.MOV.U32 R3, RZ, RZ, 0x4100 ;  /* 0x00004100ff037424 */ /* 0x002fc800078e00ff */
[----:B------:R4:W-:Y:S01]  /*7000*/  SYNCS.ARRIVE.TRANS64 RZ, [R4+URZ+0x30830], R3 ;  /* 0x0308300304ff79a7 */ /* 0x0009e2000800003f */
[----:B--2---:R-:W-:-:S13]  /*7010*/  LOP3.LUT P0, RZ, R2, 0x1f, RZ, 0xc0, !PT ;  /* 0x0000001f02ff7812 */ /* 0x004fda000780c0ff */
[----:B----4-:R-:W-:Y:S05]  /*7020*/  @!P0 BRA `(.L_x_297) ;  /* 0x0000000000048947 */ /* 0x010fea0003800000 */
[----:B------:R-:W-:Y:S01]  /*7030*/  BPT.TRAP 0x1 ;  /* 0x000000040000795c */ /* 0x000fe20000300000 */
.L_x_297:
        /* <DEDUP_REMOVED lines=40> */
.L_x_278:
[----:B------:R-:W-:Y:S05]  /*72c0*/  BSYNC B0 ;  /* 0x0000000000007941 */ /* 0x000fea0003800000 */
.L_x_277:
[----:B------:R-:W-:-:S03]  /*72d0*/  UMOV UR6, 0xffffffff ;  /* 0xffffffff00067882 */ /* 0x000fc60000000000 */
[----:B------:R-:W-:Y:S05]  /*72e0*/  BRA.DIV UR6, `(.L_x_298) ;  /* 0x00000006068c7947 */ /* 0x000fea000b800000 */
[----:B------:R-:W-:-:S13]  /*72f0*/  ELECT P0, URZ, PT ;  /* 0x00000000003f782f */ /* 0x000fda0003800000 */
.L_x_318:
[----:B------:R-:W-:Y:S05]  /*7300*/  @!P0 BRA `(.L_x_232) ;  /* 0x0000000000808947 */ /* 0x000fea0003800000 */
[----:B------:R-:W-:-:S04]  /*7310*/  LOP3.LUT R17, R17, 0x2, RZ, 0xfc, !PT ;  /* 0x0000000211117812 */ /* 0x000fc800078efcff */
[----:B------:R-:W-:-:S13]  /*7320*/  ISETP.NE.AND P0, PT, R17, 0x3, PT ;  /* 0x000000031100780c */ /* 0x000fda0003f05270 */
[----:B------:R-:W-:Y:S05]  /*7330*/  @!P0 BRA `(.L_x_299) ;  /* 0x0000000000048947 */ /* 0x000fea0003800000 */
[----:B------:R-:W-:Y:S01]  /*7340*/  BPT.TRAP 0x1 ;  /* 0x000000040000795c */ /* 0x000fe20000300000 */
.L_x_299:
        /* <DEDUP_REMOVED lines=15> */
.L_x_319:
[----:B------:R-:W2:Y:S02]  /*7440*/  SYNCS.PHASECHK.TRANS64.TRYWAIT P1, [R3+URZ], R2 ;  /* 0x00000002030075a7 */ /* 0x000ea4000802017f */
[----:B--2---:R-:W-:Y:S05]  /*7450*/  @!P1 BRA `(.L_x_301) ;  /* 0x0000000400689947 */ /* 0x004fea0003800000 */
.L_x_320:
[----:B------:R-:W-:Y:S05]  /*7460*/  @!P0 BRA `(.L_x_302) ;  /* 0x0000000000048947 */ /* 0x000fea0003800000 */
[----:B------:R-:W-:Y:S01]  /*7470*/  BPT.TRAP 0x1 ;  /* 0x000000040000795c */ /* 0x000fe20000300000 */
.L_x_302:
[----:B--2---:R-:W-:-:S04]  /*7480*/  VIADD R3, R7, 0x30840 ;  /* 0x0003084007037836 */ /* 0x004fc80000000000 */
[----:B------:R-:W-:-:S04]  /*7490*/  IMAD R0, R0, 0x8, R3 ;  /* 0x0000000800007824 */ /* 0x000fc800078e0203 */
[----:B------:R-:W2:Y:S02]  /*74a0*/  SYNCS.PHASECHK.TRANS64.TRYWAIT P0, [R0+URZ], R5 ;  /* 0x00000005000075a7 */ /* 0x000ea4000800017f */
[----:B--2---:R-:W-:Y:S05]  /*74b0*/  @!P0 BRA `(.L_x_303) ;  /* 0x0000000400648947 */ /* 0x004fea0003800000 */
.L_x_321:
[----:B------:R-:W-:-:S07]  /*74c0*/  IMAD R3, R4, 0x8, R3 ;  /* 0x0000000804037824 */ /* 0x000fce00078e0203 */
.L_x_304:
[----:B---3--:R3:W4:Y:S02]  /*74d0*/  SYNCS.PHASECHK.TRANS64.TRYWAIT P0, [R3+URZ], R2 ;  /* 0x00000002030075a7 */ /* 0x008724000800017f */
[----:B----4-:R-:W-:Y:S05]  /*74e0*/  @!P0 NANOSLEEP.SYNCS 0x989680 ;  /* 0x009896800000895d */ /* 0x010fea0003900000 */
[----:B------:R-:W4:Y:S02]  /*74f0*/  @!P0 SYNCS.PHASECHK.TRANS64 P0, [R3+URZ], R2 ;  /* 0x00000002030085a7 */ /* 0x000f24000800007f */
[----:B----4-:R-:W-:Y:S05]  /*7500*/  @!P0 BRA `(.L_x_304) ;  /* 0xfffffffc00f08947 */ /* 0x010fea000383ffff */
.L_x_232:
[----:B------:R-:W-:Y:S05]  /*7510*/  BSYNC B6 ;  /* 0x0000000000067941 */ /* 0x000fea0003800000 */
.L_x_229:
[----:B------:R-:W-:Y:S05]  /*7520*/  EXIT ;  /* 0x000000000000794d */ /* 0x000fea0003800000 */
.L_x_237:
[----:B------:R-:W-:Y:S02]  /*7530*/  IMAD.MOV.U32 R12, RZ, RZ, RZ ;  /* 0x000000ffff0c7224 */ /* 0x000fe400078e00ff */
[----:B------:R-:W-:Y:S02]  /*7540*/  IMAD.MOV.U32 R11, RZ, RZ, 0x1f ;  /* 0x0000001fff0b7424 */ /* 0x000fe400078e00ff */
[----:B------:R-:W-:-:S07]  /*7550*/  IMAD.MOV.U32 R15, RZ, RZ, -0x1 ;  /* 0xffffffffff0f7424 */ /* 0x000fce00078e00ff */
[----:B------:R-:W-:Y:S05]  /*7560*/  WARPSYNC.COLLECTIVE R15, `(.L_x_305) ;  /* 0x000000000f087348 */ /* 0x000fea0003c00000 */
[----:B------:R1:W2:Y:S02]  /*7570*/  SHFL.IDX P6, R14, R13, R12, R11 ;  /* 0x0000000c0d0e7389 */ /* 0x0002a400000c000b */
[----:B-12---:R-:W-:Y:S01]  /*7580*/  ENDCOLLECTIVE ;  /* 0x000000000000791b */ /* 0x006fe20003800000 */
.L_x_305:
[----:B------:R-:W-:Y:S05]  /*7590*/  BRA `(.L_x_306) ;  /* 0xffffff9400647947 */ /* 0x000fea000383ffff */
.L_x_239:
[----:B--2---:R2:W3:Y:S02]  /*75a0*/  SYNCS.PHASECHK.TRANS64.TRYWAIT P0, [R16+URZ+0x30800], R11 ;  /* 0x0308000b100075a7 */ /* 0x0044e4000800017f */
[----:B---3--:R-:W-:Y:S05]  /*75b0*/  @!P0 NANOSLEEP.SYNCS 0x989680 ;  /* 0x009896800000895d */ /* 0x008fea0003900000 */
[----:B------:R-:W3:Y:S02]  /*75c0*/  @!P0 SYNCS.PHASECHK.TRANS64 P0, [R16+URZ+0x30800], R11 ;  /* 0x0308000b100085a7 */ /* 0x000ee4000800007f */
[----:B---3--:R-:W-:Y:S05]  /*75d0*/  @!P0 BRA `(.L_x_239) ;  /* 0xfffffffc00f08947 */ /* 0x008fea000383ffff */
[----:B------:R-:W-:Y:S05]  /*75e0*/  BRA `(.L_x_238) ;  /* 0xffffff9400bc7947 */ /* 0x000fea000383ffff */
.L_x_244:
[----:B---3--:R3:W4:Y:S02]  /*75f0*/  SYNCS.PHASECHK.TRANS64.TRYWAIT P1, [R2+URZ+0x30810], R153 ;  /* 0x03081099020075a7 */ /* 0x008724000802017f */
[----:B----4-:R-:W-:Y:S05]  /*7600*/  @!P1 NANOSLEEP.SYNCS 0x989680 ;  /* 0x009896800000995d */ /* 0x010fea0003900000 */
[----:B------:R-:W4:Y:S02]  /*7610*/  @!P1 SYNCS.PHASECHK.TRANS64 P1, [R2+URZ+0x30810], R153 ;  /* 0x03081099020095a7 */ /* 0x000f24000802007f */
[----:B----4-:R-:W-:Y:S05]  /*7620*/  @!P1 BRA `(.L_x_244) ;  /* 0xfffffffc00f09947 */ /* 0x010fea000383ffff */
[----:B------:R-:W-:Y:S05]  /*7630*/  BRA `(.L_x_243) ;  /* 0xffffffa000507947 */ /* 0x000fea000383ffff */
.L_x_248:
[----:B------:R1:W1:Y:S02]  /*7640*/  SYNCS.PHASECHK.TRANS64.TRYWAIT P1, [R2+URZ+0x30830], R153 ;  /* 0x03083099020075a7 */ /* 0x000264000802017f */
[----:B-1----:R-:W-:Y:S05]  /*7650*/  @!P1 NANOSLEEP.SYNCS 0x989680 ;  /* 0x009896800000995d */ /* 0x002fea0003900000 */
[----:B------:R-:W1:Y:S02]  /*7660*/  @!P1 SYNCS.PHASECHK.TRANS64 P1, [R2+URZ+0x30830], R153 ;  /* 0x03083099020095a7 */ /* 0x000e64000802007f */
[----:B-1----:R-:W-:Y:S05]  /*7670*/  @!P1 BRA `(.L_x_248) ;  /* 0xfffffffc00f09947 */ /* 0x002fea000383ffff */
[----:B------:R-:W-:Y:S05]  /*7680*/  BRA `(.L_x_247) ;  /* 0xffffffa400a87947 */ /* 0x000fea000383ffff */
.L_x_279:
[----:B-1----:R1:W2:Y:S02]  /*7690*/  SYNCS.PHASECHK.TRANS64.TRYWAIT P1, [R11+URZ+0x30820], R0 ;  /* 0x030820000b0075a7 */ /* 0x0022a4000802017f */
[----:B--2---:R-:W-:Y:S05]  /*76a0*/  @!P1 NANOSLEEP.SYNCS 0x989680 ;  /* 0x009896800000995d */ /* 0x004fea0003900000 */
[----:B------:R-:W2:Y:S02]  /*76b0*/  @!P1 SYNCS.PHASECHK.TRANS64 P1, [R11+URZ+0x30820], R0 ;  /* 0x030820000b0095a7 */ /* 0x000ea4000802007f */
[----:B--2---:R-:W-:Y:S05]  /*76c0*/  @!P1 BRA `(.L_x_279) ;  /* 0xfffffffc00f09947 */ /* 0x004fea000383ffff */
[----:B------:R-:W-:Y:S05]  /*76d0*/  BRA `(.L_x_307) ;  /* 0xffffffe400187947 */ /* 0x000fea000383ffff */
.L_x_283:
[----:B-1----:R1:W2:Y:S02]  /*76e0*/  SYNCS.PHASECHK.TRANS64.TRYWAIT P1, [R11+URZ+0x30840], R21 ;  /* 0x030840150b0075a7 */ /* 0x0022a4000802017f */
[----:B--2---:R-:W-:Y:S05]  /*76f0*/  @!P1 NANOSLEEP.SYNCS 0x989680 ;  /* 0x009896800000995d */ /* 0x004fea0003900000 */
[----:B------:R-:W2:Y:S02]  /*7700*/  @!P1 SYNCS.PHASECHK.TRANS64 P1, [R11+URZ+0x30840], R21 ;  /* 0x030840150b0095a7 */ /* 0x000ea4000802007f */
[----:B--2---:R-:W-:Y:S05]  /*7710*/  @!P1 BRA `(.L_x_283) ;  /* 0xfffffffc00f09947 */ /* 0x004fea000383ffff */
[----:B------:R-:W-:Y:S05]  /*7720*/  BRA `(.L_x_308) ;  /* 0xffffffe800847947 */ /* 0x000fea000383ffff */
.L_x_285:
[----:B--2---:R2:W3:Y:S02]  /*7730*/  SYNCS.PHASECHK.TRANS64.TRYWAIT P1, [R11+URZ+0x30828], R21 ;  /* 0x030828150b0075a7 */ /* 0x0044e4000802017f */
[----:B---3--:R-:W-:Y:S05]  /*7740*/  @!P1 NANOSLEEP.SYNCS 0x989680 ;  /* 0x009896800000995d */ /* 0x008fea0003900000 */
[----:B------:R-:W3:Y:S02]  /*7750*/  @!P1 SYNCS.PHASECHK.TRANS64 P1, [R11+URZ+0x30828], R21 ;  /* 0x030828150b0095a7 */ /* 0x000ee4000802007f */
[----:B---3--:R-:W-:Y:S05]  /*7760*/  @!P1 BRA `(.L_x_285) ;  /* 0xfffffffc00f09947 */ /* 0x008fea000383ffff */
[----:B------:R-:W-:Y:S05]  /*7770*/  BRA `(.L_x_309) ;  /* 0xffffffec00187947 */ /* 0x000fea000383ffff */
.L_x_287:
[----:B---3--:R3:W4:Y:S02]  /*7780*/  SYNCS.PHASECHK.TRANS64.TRYWAIT P1, [R11+URZ+0x30848], R21 ;  /* 0x030848150b0075a7 */ /* 0x008724000802017f */
[----:B----4-:R-:W-:Y:S05]  /*7790*/  @!P1 NANOSLEEP.SYNCS 0x989680 ;  /* 0x009896800000995d */ /* 0x010fea0003900000 */
[----:B------:R-:W4:Y:S02]  /*77a0*/  @!P1 SYNCS.PHASECHK.TRANS64 P1, [R11+URZ+0x30848], R21 ;  /* 0x030848150b0095a7 */ /* 0x000f24000802007f */
[----:B----4-:R-:W-:Y:S05]  /*77b0*/  @!P1 BRA `(.L_x_287) ;  /* 0xfffffffc00f09947 */ /* 0x010fea000383ffff */
[----:B------:R-:W-:Y:S05]  /*77c0*/  BRA `(.L_x_310) ;  /* 0xffffffec00887947 */ /* 0x000fea000383ffff */
.L_x_289:
[----:B------:R-:W-:-:S07]  /*77d0*/  SHF.L.U32 R4, R9, 0x1f, RZ ;  /* 0x0000001f09047819 */ /* 0x000fce00000006ff */
.L_x_311:
[----:B-1----:R1:W2:Y:S02]  /*77e0*/  SYNCS.PHASECHK.TRANS64.TRYWAIT P1, [R11+URZ+0x30820], R4 ;  /* 0x030820040b0075a7 */ /* 0x0022a4000802017f */
[----:B--2---:R-:W-:Y:S05]  /*77f0*/  @!P1 NANOSLEEP.SYNCS 0x989680 ;  /* 0x009896800000995d */ /* 0x004fea0003900000 */
[----:B------:R-:W2:Y:S02]  /*7800*/  @!P1 SYNCS.PHASECHK.TRANS64 P1, [R11+URZ+0x30820], R4 ;  /* 0x030820040b0095a7 */ /* 0x000ea4000802007f */
[----:B--2---:R-:W-:Y:S05]  /*7810*/  @!P1 BRA `(.L_x_311) ;  /* 0xfffffffc00f09947 */ /* 0x004fea000383ffff */
[----:B------:R-:W-:Y:S05]  /*7820*/  BRA `(.L_x_312) ;  /* 0xfffffff000107947 */ /* 0x000fea000383ffff */
.L_x_292:
[----:B---3--:R3:W4:Y:S02]  /*7830*/  SYNCS.PHASECHK.TRANS64.TRYWAIT P1, [R11+URZ+0x30840], R12 ;  /* 0x0308400c0b0075a7 */ /* 0x008724000802017f */
[----:B----4-:R-:W-:Y:S05]  /*7840*/  @!P1 NANOSLEEP.SYNCS 0x989680 ;  /* 0x009896800000995d */ /* 0x010fea0003900000 */
[----:B------:R-:W4:Y:S02]  /*7850*/  @!P1 SYNCS.PHASECHK.TRANS64 P1, [R11+URZ+0x30840], R12 ;  /* 0x0308400c0b0095a7 */ /* 0x000f24000802007f */
[----:B----4-:R-:W-:Y:S05]  /*7860*/  @!P1 BRA `(.L_x_292) ;  /* 0xfffffffc00f09947 */ /* 0x010fea000383ffff */
[----:B------:R-:W-:Y:S05]  /*7870*/  BRA `(.L_x_313) ;  /* 0xfffffff0009c7947 */ /* 0x000fea000383ffff */
.L_x_294:
[----:B-1----:R1:W2:Y:S02]  /*7880*/  SYNCS.PHASECHK.TRANS64.TRYWAIT P1, [R11+URZ+0x30828], R12 ;  /* 0x0308280c0b0075a7 */ /* 0x0022a4000802017f */
[----:B--2---:R-:W-:Y:S05]  /*7890*/  @!P1 NANOSLEEP.SYNCS 0x989680 ;  /* 0x009896800000995d */ /* 0x004fea0003900000 */
[----:B------:R-:W2:Y:S02]  /*78a0*/  @!P1 SYNCS.PHASECHK.TRANS64 P1, [R11+URZ+0x30828], R12 ;  /* 0x0308280c0b0095a7 */ /* 0x000ea4000802007f */
[----:B--2---:R-:W-:Y:S05]  /*78b0*/  @!P1 BRA `(.L_x_294) ;  /* 0xfffffffc00f09947 */ /* 0x004fea000383ffff */
[----:B------:R-:W-:Y:S05]  /*78c0*/  BRA `(.L_x_314) ;  /* 0xfffffff400247947 */ /* 0x000fea000383ffff */
.L_x_296:
[----:B-1----:R1:W2:Y:S02]  /*78d0*/  SYNCS.PHASECHK.TRANS64.TRYWAIT P0, [R4+URZ+0x30840], R3 ;  /* 0x03084003040075a7 */ /* 0x0022a4000800017f */
[----:B--2---:R-:W-:Y:S05]  /*78e0*/  @!P0 NANOSLEEP.SYNCS 0x989680 ;  /* 0x009896800000895d */ /* 0x004fea0003900000 */
[----:B------:R-:W2:Y:S02]  /*78f0*/  @!P0 SYNCS.PHASECHK.TRANS64 P0, [R4+URZ+0x30840], R3 ;  /* 0x03084003040085a7 */ /* 0x000ea4000800007f */
[----:B--2---:R-:W-:Y:S05]  /*7900*/  @!P0 BRA `(.L_x_296) ;  /* 0xfffffffc00f08947 */ /* 0x004fea000383ffff */
[----:B------:R-:W-:Y:S05]  /*7910*/  BRA `(.L_x_315) ;  /* 0xfffffff400ac7947 */ /* 0x000fea000383ffff */
.L_x_298:
[----:B------:R-:W-:Y:S01]  /*7920*/  BSSY B0, `(.L_x_316) ;  /* 0x0000006000007945 */ /* 0x000fe20003800000 */
[----:B------:R-:W-:-:S07]  /*7930*/  IMAD.MOV.U32 R15, RZ, RZ, -0x1 ;  /* 0xffffffffff0f7424 */ /* 0x000fce00078e00ff */
[----:B------:R-:W-:Y:S05]  /*7940*/  WARPSYNC.COLLECTIVE R15, `(.L_x_317) ;  /* 0x000000000f0c7348 */ /* 0x000fea0003c00000 */
[----:B------:R-:W-:Y:S02]  /*7950*/  ELECT P6, UR62, PT ;  /* 0x00000000003e782f */ /* 0x000fe400038c0000 */
[----:B------:R-:W-:Y:S01]  /*7960*/  MOV R14, UR62 ;  /* 0x0000003e000e7c02 */ /* 0x000fe20008000f00 */
[----:B------:R-:W-:Y:S10]  /*7970*/  ENDCOLLECTIVE ;  /* 0x000000000000791b */ /* 0x000ff40003800000 */
.L_x_317:
[----:B------:R-:W-:Y:S05]  /*7980*/  BSYNC B0 ;  /* 0x0000000000007941 */ /* 0x000fea0003800000 */
.L_x_316:
[----:B------:R-:W-:Y:S01]  /*7990*/  PLOP3.LUT P0, PT, P6, PT, PT, 0x80, 0x0 ;  /* 0x000000000000781c */ /* 0x000fe2000370f070 */
[----:B------:R-:W-:-:S12]  /*79a0*/  BRA `(.L_x_318) ;  /* 0xfffffff800547947 */ /* 0x000fd8000383ffff */
.L_x_300:
[----:B-1----:R1:W2:Y:S02]  /*79b0*/  SYNCS.PHASECHK.TRANS64.TRYWAIT P1, [R6+URZ], R5 ;  /* 0x00000005060075a7 */ /* 0x0022a4000802017f */
[----:B--2---:R-:W-:Y:S05]  /*79c0*/  @!P1 NANOSLEEP.SYNCS 0x989680 ;  /* 0x009896800000995d */ /* 0x004fea0003900000 */
[----:B------:R-:W2:Y:S02]  /*79d0*/  @!P1 SYNCS.PHASECHK.TRANS64 P1, [R6+URZ], R5 ;  /* 0x00000005060095a7 */ /* 0x000ea4000802007f */
[----:B--2---:R-:W-:Y:S05]  /*79e0*/  @!P1 BRA `(.L_x_300) ;  /* 0xfffffffc00f09947 */ /* 0x004fea000383ffff */
[----:B------:R-:W-:Y:S05]  /*79f0*/  BRA `(.L_x_319) ;  /* 0xfffffff800907947 */ /* 0x000fea000383ffff */
.L_x_301:
[----:B--2---:R2:W3:Y:S02]  /*7a00*/  SYNCS.PHASECHK.TRANS64.TRYWAIT P1, [R3+URZ], R2 ;  /* 0x00000002030075a7 */ /* 0x0044e4000802017f */
[----:B---3--:R-:W-:Y:S05]  /*7a10*/  @!P1 NANOSLEEP.SYNCS 0x989680 ;  /* 0x009896800000995d */ /* 0x008fea0003900000 */
[----:B------:R-:W3:Y:S02]  /*7a20*/  @!P1 SYNCS.PHASECHK.TRANS64 P1, [R3+URZ], R2 ;  /* 0x00000002030095a7 */ /* 0x000ee4000802007f */
[----:B---3--:R-:W-:Y:S05]  /*7a30*/  @!P1 BRA `(.L_x_301) ;  /* 0xfffffffc00f09947 */ /* 0x008fea000383ffff */
[----:B------:R-:W-:Y:S05]  /*7a40*/  BRA `(.L_x_320) ;  /* 0xfffffff800847947 */ /* 0x000fea000383ffff */
.L_x_303:
[----:B--2---:R2:W3:Y:S02]  /*7a50*/  SYNCS.PHASECHK.TRANS64.TRYWAIT P0, [R0+URZ], R5 ;  /* 0x00000005000075a7 */ /* 0x0044e4000800017f */
[----:B---3--:R-:W-:Y:S05]  /*7a60*/  @!P0 NANOSLEEP.SYNCS 0x989680 ;  /* 0x009896800000895d */ /* 0x008fea0003900000 */
[----:B------:R-:W3:Y:S02]  /*7a70*/  @!P0 SYNCS.PHASECHK.TRANS64 P0, [R0+URZ], R5 ;  /* 0x00000005000085a7 */ /* 0x000ee4000800007f */
[----:B---3--:R-:W-:Y:S05]  /*7a80*/  @!P0 BRA `(.L_x_303) ;  /* 0xfffffffc00f08947 */ /* 0x008fea000383ffff */
[----:B------:R-:W-:Y:S05]  /*7a90*/  BRA `(.L_x_321) ;  /* 0xfffffff800887947 */ /* 0x000fea000383ffff */
.L_x_322:
        /* <DEDUP_REMOVED lines=14> */
.L_x_7292:


//--------------------- .text._ZN7cutlass13device_kernelIN5flash11enable_sm90INS1_16FlashAttnBwdSm90INS1_25CollectiveMainloopBwdSm90ILi2ELi2ELi2EN4cute5tupleIJNS5_1CILi1EEES8_S8_EEENS6_IJNS7_ILi64EEENS7_ILi128EEESB_EEENS_6half_tEfNS_4arch4Sm90ELb0ELb0ELb1ELb0ELb1ELb1ELb0ELb0ELi2ELi1ELi2ELi1ELb0EEENS1_24CollectiveEpilogueBwdGQAISC_fSF_Li256ELb0ELb1EEENS1_19SingleTileSchedulerILb0ELb0ELb0ELi128EEEEEEEEEvNT_6ParamsE --------------------------
	.section	.text._ZN7cutlass13device_kernelIN5flash11enable_sm90INS1_16FlashAttnBwdSm90INS1_25CollectiveMainloopBwdSm90ILi2ELi2ELi2EN4cute5tupleIJNS5_1CILi1EEES8_S8_EEENS6_IJNS7_ILi64EEENS7_ILi128EEESB_EEENS_6half_tEfNS_4arch4Sm90ELb0ELb0ELb1ELb0ELb1ELb1ELb0ELb0ELi2ELi1ELi2ELi1ELb0EEENS1_24CollectiveEpilogueBwdGQAISC_fSF_Li256ELb0ELb1EEENS1_19SingleTileSchedulerILb0ELb0ELb0ELi128EEEEEEEEEvNT_6ParamsE,"ax",@progbits
	.align	128
.text._ZN7cutlass13device_kernelIN5flash11enable_sm90INS1_16FlashAttnBwdSm90INS1_25CollectiveMainloopBwdSm90ILi2ELi2ELi2EN4cute5tupleIJNS5_1CILi1EEES8_S8_EEENS6_IJNS7_ILi64EEENS7_ILi128EEESB_EEENS_6half_tEfNS_4arch4Sm90ELb0ELb0ELb1ELb0ELb1ELb1ELb0ELb0ELi2ELi1ELi2ELi1ELb0EEENS1_24CollectiveEpilogueBwdGQAISC_fSF_Li256ELb0ELb1EEENS1_19SingleTileSchedulerILb0ELb0ELb0ELi128EEEEEEEEEvNT_6ParamsE:
        .type           _ZN7cutlass13device_kernelIN5flash11enable_sm90INS1_16FlashAttnBwdSm90INS1_25CollectiveMainloopBwdSm90ILi2ELi2ELi2EN4cute5tupleIJNS5_1CILi1EEES8_S8_EEENS6_IJNS7_ILi64EEENS7_ILi128EEESB_EEENS_6half_tEfNS_4arch4Sm90ELb0ELb0ELb1ELb0ELb1ELb1ELb0ELb0ELi2ELi1ELi2ELi1ELb0EEENS1_24CollectiveEpilogueBwdGQAISC_fSF_Li256ELb0ELb1EEENS1_19SingleTileSchedulerILb0ELb0ELb0ELi128EEEEEEEEEvNT_6ParamsE,@function
        .size           _ZN7cutlass13device_kernelIN5flash11enable_sm90INS1_16FlashAttnBwdSm90INS1_25CollectiveMainloopBwdSm90ILi2ELi2ELi2EN4cute5tupleIJNS5_1CILi1EEES8_S8_EEENS6_IJNS7_ILi64EEENS7_ILi128EEESB_EEENS_6half_tEfNS_4arch4Sm90ELb0ELb0ELb1ELb0ELb1ELb1ELb0ELb0ELi2ELi1ELi2ELi1ELb0EEENS1_24CollectiveEpilogueBwdGQAISC_fSF_Li256ELb0ELb1EEENS1_19SingleTileSchedulerILb0ELb0ELb0ELi128EEEEEEEEEvNT_6ParamsE,(.L_x_7293 - _ZN7cutlass13device_kernelIN5flash11enable_sm90INS1_16FlashAttnBwdSm90INS1_25CollectiveMainloopBwdSm90ILi2ELi2ELi2EN4cute5tupleIJNS5_1CILi1EEES8_S8_EEENS6_IJNS7_ILi64EEENS7_ILi128EEESB_EEENS_6half_tEfNS_4arch4Sm90ELb0ELb0ELb1ELb0ELb1ELb1ELb0ELb0ELi2ELi1ELi2ELi1ELb0EEENS1_24CollectiveEpilogueBwdGQAISC_fSF_Li256ELb0ELb1EEENS1_19SingleTileSchedulerILb0ELb0ELb0ELi128EEEEEEEEEvNT_6ParamsE)
        .other          _ZN7cutlass13device_kernelIN5flash11enable_sm90INS1_16FlashAttnBwdSm90INS1_25CollectiveMainloopBwdSm90ILi2ELi2ELi2EN4cute5tupleIJNS5_1CILi1EEES8_S8_EEENS6_IJNS7_ILi64EEENS7_ILi128EEESB_EEENS_6half_tEfNS_4arch4Sm90ELb0ELb0ELb1ELb0ELb1ELb1ELb0ELb0ELi2ELi1ELi2ELi1ELb0EEENS1_24CollectiveEpilogueBwdGQAISC_fSF_Li256ELb0ELb1EEENS1_19SingleTileSchedulerILb0ELb0ELb0ELi128EEEEEEEEEvNT_6ParamsE,@"STO_CUDA_ENTRY STV_DEFAULT"
_ZN7cutlass13device_kernelIN5flash11enable_sm90INS1_16FlashAttnBwdSm90INS1_25CollectiveMainloopBwdSm90ILi2ELi2ELi2EN4cute5tupleIJNS5_1CILi1EEES8_S8_EEENS6_IJNS7_ILi64EEENS7_ILi128EEESB_EEENS_6half_tEfNS_4arch4Sm90ELb0ELb0ELb1ELb0ELb1ELb1ELb0ELb0ELi2ELi1ELi2ELi1ELb0EEENS1_24CollectiveEpilogueBwdGQAISC_fSF_Li256ELb0ELb1EEENS1_19SingleTileSchedulerILb0ELb0ELb0ELi128EEEEEEEEEvNT_6ParamsE:
        /* <DEDUP_REMOVED lines=22> */
.L_x_324:
[----:B------:R-:W-:Y:S05]  /*0160*/  BSYNC B0 ;  /* 0x0000000000007941 */ /* 0x000fea0003800000 */
.L_x_323:
        /* <DEDUP_REMOVED lines=34> */
.L_x_325:
        /* <DEDUP_REMOVED lines=22> */
.L_x_326:
[----:B---3--:R-:W-:Y:S01]  /*04f0*/  ISETP.NE.AND P0, PT, R2, RZ, PT ;  /* 0x000000ff0200720c */ /* 0x008fe20003f05270 */
[----:B------:R-:W-:Y:S01]  /*0500*/  IMAD.MOV.U32 R17, RZ, RZ, 0x1 ;  /* 0x00000001ff117424 */ /* 0x000fe200078e00ff */
[----:B------:R-:W-:Y:S01]  /*0510*/  NOP ;  /* 0x0000000000007918 */ /* 0x000fe20000000000 */
[----:B------:R-:W-:Y:S01]  /*0520*/  ULDC.64 UR38, c[0x0][0x208] ;  /* 0x0000820000267ab9 */ /* 0x000fe20000000a00 */
[----:B------:R-:W-:Y:S02]  /*0530*/  BSSY B6, `(.L_x_327) ;  /* 0x00007c4000067945 */ /* 0x000fe40003800000 */
[----:B------:R-:W-:Y:S01]  /*0540*/  SEL R17, R17, 0x2, !P0 ;  /* 0x0000000211117807 */ /* 0x000fe20004000000 */
[----:B-12-4-:R-:W-:Y:S06]  /*0550*/  BAR.SYNC.DEFER_BLOCKING 0x0 ;  /* 0x0000000000007b1d */ /* 0x016fec0000010000 */
[----:B------:R-:W-:Y:S05]  /*0560*/  @!P0 BRA `(.L_x_328) ;  /* 0x0000004800e08947 */ /* 0x000fea0003800000 */
.L_x_329:
        /* <DEDUP_REMOVED lines=33> */
.L_x_332:
        /* <DEDUP_REMOVED lines=15> */
.L_x_331:
        /* <DEDUP_REMOVED lines=22> */
.L_x_334:
        /* <DEDUP_REMOVED lines=15> */
.L_x_333:
        /* <DEDUP_REMOVED lines=8> */
.L_x_432:
        /* <DEDUP_REMOVED lines=27> */
.L_x_336:
        /* <DEDUP_REMOVED lines=159> */
.L_x_349:
[----:B------:R-:W-:-:S13]  /*16e0*/  ISETP.NE.AND P0, PT, R7, 0x3, PT ;  /* 0x000000030700780c */ /* 0x000fda0003f05270 */
[----:B---3--:R-:W-:Y:S05]  /*16f0*/  @!P0 BRA `(.L_x_339) ;  /* 0x0000000000048947 */ /* 0x008fea0003800000 */
[----:B------:R-:W-:Y:S01]  /*1700*/  BPT.TRAP 0x1 ;  /* 0x000000040000795c */ /* 0x000fe20000300000 */
.L_x_339:
[----:B------:R-:W-:Y:S01]  /*1710*/  IMAD R2, R3, 0x8, R16 ;  /* 0x0000000803027824 */ /* 0x000fe200078e0210 */
[----:B------:R-:W-:-:S04]  /*1720*/  SHF.L.U32 R153, R4, 0x1f, RZ ;  /* 0x0000001f04997819 */ /* 0x000fc800000006ff */
[----:B------:R2:W3:Y:S01]  /*1730*/  SYNCS.PHASECHK.TRANS64.TRYWAIT P1, [R2+URZ+0x30810], R153 ;  /* 0x03081099020075a7 */ /* 0x0004e2000802017f */
[----:B------:R-:W-:Y:S05]  /*1740*/  @!P0 BRA `(.L_x_340) ;  /* 0x0000000000048947 */ /* 0x000fea0003800000 */
[----:B------:R-:W-:Y:S01]  /*1750*/  BPT.TRAP 0x1 ;  /* 0x000000040000795c */ /* 0x000fe20000300000 */
.L_x_340:
[----:B---3--:R-:W-:Y:S05]  /*1760*/  @P1 BRA `(.L_x_341) ;  /* 0x0000000000081947 */ /* 0x008fea0003800000 */
[----:B------:R-:W3:Y:S02]  /*1770*/  SYNCS.PHASECHK.TRANS64.TRYWAIT P1, [R2+URZ+0x30810], R153 ;  /* 0x03081099020075a7 */ /* 0x000ee4000802017f */
[----:B---3--:R-:W-:Y:S05]  /*1780*/  @!P1 BRA `(.L_x_342) ;  /* 0x0000006800b09947 */ /* 0x008fea0003800000 */
.L_x_341:
        /* <DEDUP_REMOVED lines=81> */
.L_x_343:
[----:B------:R1:W1:Y:S01]  /*1ca0*/  SYNCS.PHASECHK.TRANS64.TRYWAIT P1, [R2+URZ+0x30830], R153 ;  /* 0x03083099020075a7 */ /* 0x000262000802017f */
[----:B------:R-:W-:Y:S05]  /*1cb0*/  @!P0 BRA `(.L_x_344) ;  /* 0x0000000000048947 */ /* 0x000fea0003800000 */
[----:B------:R-:W-:Y:S01]  /*1cc0*/  BPT.TRAP 0x1 ;  /* 0x000000040000795c */ /* 0x000fe20000300000 */
.L_x_344:
[----:B------:R-:W-:-:S05]  /*1cd0*/  VIADD R17, R16, 0x20000 ;  /* 0x0002000010117836 */ /* 0x000fca0000000000 */
[----:B------:R-:W-:-:S04]  /*1ce0*/  SHF.R.U32.HI R17, RZ, 0x4, R17 ;  /* 0x00000004ff117819 */ /* 0x000fc80000011611 */
[----:B------:R-:W-:-:S04]  /*1cf0*/  LOP3.LUT R17, R17, 0x3fff, RZ, 0xc0, !PT ;  /* 0x00003fff11117812 */ /* 0x000fc800078ec0ff */
[----:B------:R-:W-:Y:S01]  /*1d00*/  LOP3.LUT R152, R17, 0x10000, RZ, 0xfc, !PT ;  /* 0x0001000011987812 */ /* 0x000fe200078efcff */
[----:B-1----:R-:W-:Y:S06]  /*1d10*/  @P1 BRA `(.L_x_345) ;  /* 0x0000000000081947 */ /* 0x002fec0003800000 */
[----:B------:R-:W1:Y:S02]  /*1d20*/  SYNCS.PHASECHK.TRANS64.TRYWAIT P1, [R2+URZ+0x30830], R153 ;  /* 0x03083099020075a7 */ /* 0x000e64000802017f */
[----:B-1----:R-:W-:Y:S05]  /*1d30*/  @!P1 BRA `(.L_x_346) ;  /* 0x0000006400589947 */ /* 0x002fea0003800000 */
.L_x_345:
        /* <DEDUP_REMOVED lines=148> */
[----:B------:R-:W-:Y:S01]  /*2680*/  FFMA.FTZ R222, R203, UR5, -R220 ;  /* 0x00000005cbde7c23 */ /* 0x000fe200080108dc */
        /* <DEDUP_REMOVED lines=348> */
.L_x_347:
        /* <DEDUP_REMOVED lines=51> */
.L_x_348:
        /* <DEDUP_REMOVED lines=11> */
.L_x_338:
[----:B------:R-:W4:Y:S01]  /*4030*/  LDC R0, c[0x0][0x850] ;  /* 0x00021400ff007b82 */ /* 0x000f220000000800 */
[----:B------:R-:W5:Y:S01]  /*4040*/  S2R R7, SR_CTAID.Y ;  /* 0x0000000000077919 */ /* 0x000f620000002600 */
[----:B------:R-:W-:Y:S01]  /*4050*/  ULDC.64 UR4, c[0x0][0x818] ;  /* 0x0002060000047ab9 */ /* 0x000fe20000000a00 */
[----:B------:R-:W-:Y:S01]  /*4060*/  ULDC.64 UR6, c[0x0][0x840] ;  /* 0x0002100000067ab9 */ /* 0x000fe20000000a00 */
[----:B------:R-:W1:Y:S01]  /*4070*/  S2R R18, SR_TID.X ;  /* 0x0000000000127919 */ /* 0x000e620000002100 */
[----:B--2---:R-:W2:Y:S01]  /*4080*/  S2R R11, SR_CTAID.X ;  /* 0x00000000000b7919 */ /* 0x004ea20000002500 */
[----:B------:R-:W2:Y:S01]  /*4090*/  S2R R10, SR_CTAID.Z ;  /* 0x00000000000a7919 */ /* 0x000ea20000002700 */
[----:B----4-:R-:W-:Y:S01]  /*40a0*/  ISETP.NE.AND P0, PT, R0, 0x1, PT ;  /* 0x000000010000780c */ /* 0x010fe20003f05270 */
[----:B-----5:R-:W-:-:S12]  /*40b0*/  IMAD.MOV.U32 R6, RZ, RZ, R7 ;  /* 0x000000ffff067224 */ /* 0x020fd800078e0007 */
[----:B---3--:R-:W3:Y:S01]  /*40c0*/  @P0 LDC R2, c[0x0][0x854] ;  /* 0x00021500ff020b82 */ /* 0x008ee20000000800 */
[----:B-1----:R-:W-:Y:S02]  /*40d0*/  VIADD R12, R18, 0xffffff80 ;  /* 0xffffff80120c7836 */ /* 0x002fe40000000000 */
[----:B--2---:R-:W-:-:S05]  /*40e0*/  IMAD.SHL.U32 R4, R11, 0x4000, RZ ;  /* 0x000040000b047824 */ /* 0x004fca00078e00ff */
[----:B------:R-:W1:Y:S01]  /*40f0*/  @P0 LDC R3, c[0x0][0x858] ;  /* 0x00021600ff030b82 */ /* 0x000e620000000800 */
[----:B------:R-:W-:Y:S01]  /*4100*/  SHF.R.S32.HI R5, RZ, 0x1f, R4 ;  /* 0x0000001fff057819 */ /* 0x000fe20000011404 */
[----:B---3--:R-:W-:-:S05]  /*4110*/  @P0 IMAD.HI.U32 R2, R7, R2, RZ ;  /* 0x0000000207020227 */ /* 0x008fca00078e00ff */
[----:B-1----:R-:W-:Y:S02]  /*4120*/  @P0 SHF.R.U32.HI R6, RZ, R3, R2 ;  /* 0x00000003ff060219 */ /* 0x002fe40000011602 */
[----:B------:R-:W-:Y:S02]  /*4130*/  SHF.R.S32.HI R3, RZ, 0x1f, R12 ;  /* 0x0000001fff037819 */ /* 0x000fe4000001140c */
[----:B------:R-:W-:Y:S02]  /*4140*/  SHF.R.S32.HI R8, RZ, 0x1f, R6 ;  /* 0x0000001fff087819 */ /* 0x000fe40000011406 */
[----:B------:R-:W-:Y:S01]  /*4150*/  LEA.HI R12, R3, R12, RZ, 0x7 ;  /* 0x0000000c030c7211 */ /* 0x000fe200078f38ff */
[----:B------:R-:W-:-:S03]  /*4160*/  IMAD.WIDE.U32 R2, R6, UR4, R4 ;  /* 0x0000000406027c25 */ /* 0x000fc6000f8e0004 */
[----:B------:R-:W-:Y:S01]  /*4170*/  SHF.R.S32.HI R14, RZ, 0x7, R12 ;  /* 0x00000007ff0e7819 */ /* 0x000fe2000001140c */
[C---:B------:R-:W-:Y:S01]  /*4180*/  IMAD R13, R8.reuse, UR4, RZ ;  /* 0x00000004080d7c24 */ /* 0x040fe2000f8e02ff */
[----:B------:R-:W-:Y:S01]  /*4190*/  SHF.R.S32.HI R12, RZ, 0x1f, R10 ;  /* 0x0000001fff0c7819 */ /* 0x000fe2000001140a */
[----:B------:R-:W-:Y:S02]  /*41a0*/  IMAD R15, R8, UR6, RZ ;  /* 0x00000006080f7c24 */ /* 0x000fe4000f8e02ff */
[C---:B------:R-:W-:Y:S01]  /*41b0*/  IMAD R13, R6.reuse, UR5, R13 ;  /* 0x00000005060d7c24 */ /* 0x040fe2000f8e020d */
[----:B------:R-:W-:Y:S01]  /*41c0*/  ULDC.64 UR4, c[0x0][0x820] ;  /* 0x0002080000047ab9 */ /* 0x000fe20000000a00 */
[----:B------:R-:W-:-:S04]  /*41d0*/  IMAD.WIDE.U32 R4, R6, UR6, R4 ;  /* 0x0000000606047c25 */ /* 0x000fc8000f8e0004 */
[----:B------:R-:W-:Y:S01]  /*41e0*/  IMAD R15, R6, UR7, R15 ;  /* 0x00000007060f7c24 */ /* 0x000fe2000f8e020f */
[----:B------:R-:W-:Y:S01]  /*41f0*/  ULDC.64 UR6, c[0x0][0x848] ;  /* 0x0002120000067ab9 */ /* 0x000fe20000000a00 */
[----:B------:R-:W-:Y:S02]  /*4200*/  IMAD.IADD R3, R3, 0x1, R13 ;  /* 0x0000000103037824 */ /* 0x000fe400078e020d */
[----:B------:R-:W-:Y:S02]  /*4210*/  IMAD.IADD R5, R5, 0x1, R15 ;  /* 0x0000000105057824 */ /* 0x000fe400078e020f */
[C---:B------:R-:W-:Y:S02]  /*4220*/  IMAD R13, R12.reuse, UR4, RZ ;  /* 0x000000040c0d7c24 */ /* 0x040fe4000f8e02ff */
[----:B------:R-:W-:Y:S02]  /*4230*/  IMAD R15, R12, UR6, RZ ;  /* 0x000000060c0f7c24 */ /* 0x000fe4000f8e02ff */
[----:B------:R-:W-:Y:S01]  /*4240*/  IMAD.WIDE.U32 R2, R10, UR4, R2 ;  /* 0x000000040a027c25 */ /* 0x000fe2000f8e0002 */
[----:B------:R-:W-:-:S03]  /*4250*/  ULDC UR4, c[0x0][0x740] ;  /* 0x0001d00000047ab9 */ /* 0x000fc60000000800 */
[----:B------:R-:W-:Y:S01]  /*4260*/  FMUL.FTZ R88, R88, UR4 ;  /* 0x0000000458587c20 */ /* 0x000fe20008410000 */
[----:B------:R-:W-:Y:S02]  /*4270*/  IMAD R9, R14, 0x2000, R9 ;  /* 0x000020000e097824 */ /* 0x000fe400078e0209 */
[----:B------:R-:W-:Y:S01]  /*4280*/  FMUL.FTZ R89, R89, UR4 ;  /* 0x0000000459597c20 */ /* 0x000fe20008410000 */
[----:B------:R-:W-:Y:S02]  /*4290*/  IMAD R13, R10, UR5, R13 ;  /* 0x000000050a0d7c24 */ /* 0x000fe4000f8e020d */
[----:B------:R-:W-:Y:S01]  /*42a0*/  FMUL.FTZ R90, R90, UR4 ;  /* 0x000000045a5a7c20 */ /* 0x000fe20008410000 */
[C---:B------:R-:W-:Y:S02]  /*42b0*/  IMAD R17, R10.reuse, UR7, R15 ;  /* 0x000000070a117c24 */ /* 0x040fe4000f8e020f */
        /* <DEDUP_REMOVED lines=67> */
[----:B------:R-:W-:-:S05]  /*46f0*/  ISETP.NE.AND P1, PT, R18, 0x80, PT ;  /* 0x000000801200780c */ /* 0x000fca0003f25270 */
[----:B------:R-:W-:Y:S02]  /*4700*/  ULDC UR4, c[0x0][0x870] ;  /* 0x00021c0000047ab9 */ /* 0x000fe40000000800 */
[----:B------:R-:W1:Y:S01]  /*4710*/  LDC.64 R18, c[0x0][0x800] ;  /* 0x00020000ff127b82 */ /* 0x000e620000000a00 */
[----:B------:R-:W-:Y:S01]  /*4720*/  IMAD R11, R11, UR4, RZ ;  /* 0x000000040b0b7c24 */ /* 0x000fe2000f8e02ff */
[----:B------:R-:W-:Y:S01]  /*4730*/  ULDC UR4, c[0x0][0x80c] ;  /* 0x0002030000047ab9 */ /* 0x000fe20000000800 */
[----:B------:R-:W-:Y:S01]  /*4740*/  BSSY B0, `(.L_x_350) ;  /* 0x0000027000007945 */ /* 0x000fe20003800000 */
[----:B------:R-:W-:Y:S02]  /*4750*/  IMAD R9, R10, UR4, RZ ;  /* 0x000000040a097c24 */ /* 0x000fe4000f8e02ff */
[----:B------:R-:W-:Y:S01]  /*4760*/  IMAD R11, R11, UR4, RZ ;  /* 0x000000040b0b7c24 */ /* 0x000fe2000f8e02ff */
[----:B------:R-:W-:Y:S01]  /*4770*/  ULDC.64 UR4, c[0x0][0x868] ;  /* 0x00021a0000047ab9 */ /* 0x000fe20000000a00 */
[----:B------:R-:W2:Y:S01]  /*4780*/  LDC.64 R20, c[0x0][0x828] ;  /* 0x00020a00ff147b82 */ /* 0x000ea20000000a00 */
[----:B------:R-:W-:-:S02]  /*4790*/  SHF.R.S32.HI R13, RZ, 0x1f, R9 ;  /* 0x0000001fff0d7819 */ /* 0x000fc40000011409 */
[--C-:B------:R-:W-:Y:S01]  /*47a0*/  IADD3 R9, P0, P2, R11, R9, R6.reuse ;  /* 0x000000090b097210 */ /* 0x100fe20007a1e006 */
[----:B------:R-:W-:Y:S01]  /*47b0*/  IMAD.MOV R6, RZ, RZ, -R6 ;  /* 0x000000ffff067224 */ /* 0x000fe200078e0a06 */
[----:B------:R-:W-:-:S03]  /*47c0*/  SHF.R.S32.HI R11, RZ, 0x1f, R11 ;  /* 0x0000001fff0b7819 */ /* 0x000fc6000001140b */
[----:B------:R-:W-:Y:S01]  /*47d0*/  IMAD R7, R0, R6, R7 ;  /* 0x0000000600077224 */ /* 0x000fe200078e0207 */
[----:B------:R3:W-:Y:S01]  /*47e0*/  STS.128 [R12], R24 ;  /* 0x000000180c007388 */ /* 0x0007e20000000c00 */
[----:B------:R-:W-:Y:S01]  /*47f0*/  IADD3.X R8, R11, R13, R8, P0, P2 ;  /* 0x0000000d0b087210 */ /* 0x000fe200007e4408 */
[C---:B------:R-:W-:Y:S02]  /*4800*/  IMAD.SHL.U32 R11, R9.reuse, 0x4, RZ ;  /* 0x00000004090b7824 */ /* 0x040fe400078e00ff */
[----:B------:R3:W-:Y:S01]  /*4810*/  STS.128 [R12+0x800], R28 ;  /* 0x0008001c0c007388 */ /* 0x0007e20000000c00 */
[----:B------:R-:W-:Y:S02]  /*4820*/  SHF.L.U64.HI R10, R9, 0x2, R8 ;  /* 0x00000002090a7819 */ /* 0x000fe40000010208 */
[----:B------:R-:W-:Y:S01]  /*4830*/  IADD3 R8, P3, R11, UR4, RZ ;  /* 0x000000040b087c10 */ /* 0x000fe2000ff7e0ff */
[----:B------:R3:W-:Y:S01]  /*4840*/  STS.128 [R12+0x1000], R32 ;  /* 0x001000200c007388 */ /* 0x0007e20000000c00 */
[----:B-1----:R-:W-:-:S02]  /*4850*/  LEA R18, P2, R2, R18, 0x2 ;  /* 0x0000001202127211 */ /* 0x002fc400078410ff */
[----:B------:R-:W-:Y:S01]  /*4860*/  IADD3.X R9, R10, UR5, RZ, P3, !PT ;  /* 0x000000050a097c10 */ /* 0x000fe20009ffe4ff */
[----:B------:R3:W-:Y:S01]  /*4870*/  STS.128 [R12+0x1800], R36 ;  /* 0x001800240c007388 */ /* 0x0007e20000000c00 */
[----:B--2---:R-:W-:-:S03]  /*4880*/  LEA R20, P0, R4, R20, 0x2 ;  /* 0x0000001404147211 */ /* 0x004fc600078010ff */
        /* <DEDUP_REMOVED lines=12> */
[----:B------:R-:W-:Y:S05]  /*4950*/  @P1 BRA `(.L_x_351) ;  /* 0x0000000000141947 */ /* 0x000fea0003800000 */
.L_x_352:
[----:B------:R-:W2:Y:S04]  /*4960*/  LDG.E.STRONG.GPU R0, desc[UR38][R8.64] ;  /* 0x0000002608007981 */ /* 0x000ea8000c1ef900 */
[----:B--2---:R-:W-:Y:S01]  /*4970*/  CCTL.IVALL ;  /* 0x00000000ff00798f */ /* 0x004fe20002000000 */
[----:B------:R-:W-:Y:S05]  /*4980*/  YIELD ;  /* 0x0000000000007946 */ /* 0x000fea0003800000 */
[----:B------:R-:W-:-:S13]  /*4990*/  ISETP.NE.AND P3, PT, R0, R7, PT ;  /* 0x000000070000720c */ /* 0x000fda0003f65270 */
[----:B------:R-:W-:Y:S05]  /*49a0*/  @P3 BRA `(.L_x_352) ;  /* 0xfffffffc00ec3947 */ /* 0x000fea000383ffff */
.L_x_351:
[----:B------:R-:W-:Y:S05]  /*49b0*/  BSYNC B0 ;  /* 0x0000000000007941 */ /* 0x000fea0003800000 */
.L_x_350:
[----:B------:R-:W-:Y:S01]  /*49c0*/  UMOV UR4, 0xffffffff ;  /* 0xffffffff00047882 */ /* 0x000fe20000000000 */
[----:B------:R-:W-:Y:S02]  /*49d0*/  LEA.HI.X R19, R2, R19, R15, 0x2, P2 ;  /* 0x0000001302137211 */ /* 0x000fe400010f140f */
[----:B------:R-:W-:Y:S01]  /*49e0*/  LEA.HI.X R14, R4, R21, R14, 0x2, P0 ;  /* 0x00000015040e7211 */ /* 0x000fe200000f140e */
[----:B------:R-:W-:Y:S06]  /*49f0*/  BRA.DIV UR4, `(.L_x_353) ;  /* 0x0000003a043c7947 */ /* 0x000fec000b800000 */
[----:B------:R-:W-:Y:S01]  /*4a00*/  NOP ;  /* 0x0000000000007918 */ /* 0x000fe20000000000 */
.L_x_435:
[----:B------:R-:W-:Y:S01]  /*4a10*/  @!PT LDS RZ, [RZ] ;  /* 0x00000000fffff984 */ /* 0x000fe20000000800 */
[----:B------:R-:W-:Y:S01]  /*4a20*/  @!PT LDS RZ, [RZ] ;  /* 0x00000000fffff984 */ /* 0x000fe20000000800 */
[----:B------:R-:W-:Y:S01]  /*4a30*/  @!PT LDS RZ, [RZ] ;  /* 0x00000000fffff984 */ /* 0x000fe20000000800 */
[----:B------:R-:W-:Y:S01]  /*4a40*/  @!PT LDS RZ, [RZ] ;  /* 0x00000000fffff984 */ /* 0x000fe20000000800 */
[----:B------:R1:W-:Y:S06]  /*4a50*/  MEMBAR.ALL.CTA ;  /* 0x0000000000007992 */ /* 0x0003ec0000008000 */
[----:B-1----:R-:W1:Y:S01]  /*4a60*/  FENCE.VIEW.ASYNC.S ;  /* 0x00000000000073c6 */ /* 0x002e620000000000 */
[----:B------:R-:W-:Y:S05]  /*4a70*/  WARPSYNC.ALL ;  /* 0x0000000000007948 */ /* 0x000fea0003800000 */
[----:B------:R-:W-:Y:S01]  /*4a80*/  BSSY B0, `(.L_x_354) ;  /* 0x0000011000007945 */ /* 0x000fe20003800000 */
        /* <DEDUP_REMOVED lines=9> */
.L_x_356:
[----:B------:R-:W-:Y:S01]  /*4b20*/  @P0 ELECT P2, URZ, PT ;  /* 0x00000000003f082f */ /* 0x000fe20003840000 */
[----:B------:R1:W-:-:S12]  /*4b30*/  UBLKRED.G.S.ADD.F32.RN [UR4], [UR6], UR7, desc[UR8] ;  /* 0x00000804060073bb */ /* 0x0003d800080a1407 */
[----:B------:R-:W-:Y:S02]  /*4b40*/  @P2 PLOP3.LUT P0, PT, P2, PT, PT, 0x8, 0x0 ;  /* 0x000000000000281c */ /* 0x000fe4000170e170 */
[----:B------:R-:W-:-:S11]  /*4b50*/  PLOP3.LUT P2, PT, PT, PT, PT, 0x8, 0x0 ;  /* 0x000000000000781c */ /* 0x000fd60003f4e170 */
[----:B-1----:R-:W-:Y:S05]  /*4b60*/  @P0 BRA.U.ANY `(.L_x_356) ;  /* 0xfffffffd00ec0947 */ /* 0x002fea000393ffff */
[----:B------:R0:W-:Y:S01]  /*4b70*/  UTMACMDFLUSH ;  /* 0x00000000000079b7 */ /* 0x0001e20000000000 */
[----:B------:R-:W-:-:S04]  /*4b80*/  DEPBAR.LE SB0, 0x0 ;  /* 0x000080000000791a */ /* 0x000fc80000000000 */
.L_x_355:
[----:B------:R-:W-:Y:S05]  /*4b90*/  BSYNC B0 ;  /* 0x0000000000007941 */ /* 0x000fea0003800000 */
.L_x_354:
        /* <DEDUP_REMOVED lines=12> */
[----:B------:R-:W-:-:S05]  /*4c60*/  IMAD.MOV.U32 R3, RZ, RZ, 0x1 ;  /* 0x00000001ff037424 */ /* 0x000fca00078e00ff */
[----:B------:R1:W-:Y:S02]  /*4c70*/  REDG.E.ADD.S32.STRONG.GPU desc[UR38][R8.64], R3 ;  /* 0x000000030800798e */ /* 0x0003e4000c10e3a6 */
.L_x_358:
[----:B------:R-:W-:Y:S05]  /*4c80*/  BSYNC B0 ;  /* 0x0000000000007941 */ /* 0x000fea0003800000 */
.L_x_357:
[----:B------:R-:W-:Y:S06]  /*4c90*/  BAR.SYNC.DEFER_BLOCKING 0x1, 0x100 ;  /* 0x0044000000007b1d */ /* 0x000fec0000010000 */
[----:B------:R-:W-:Y:S01]  /*4ca0*/  ULDC.64 UR4, c[0x0][0x860] ;  /* 0x0002180000047ab9 */ /* 0x000fe20000000a00 */
[----:B------:R-:W-:Y:S01]  /*4cb0*/  BSSY B0, `(.L_x_359) ;  /* 0x0000019000007945 */ /* 0x000fe20003800000 */
[----:B------:R-:W-:-:S04]  /*4cc0*/  IADD3 R2, P0, R11, UR4, RZ ;  /* 0x000000040b027c10 */ /* 0x000fc8000ff1e0ff */
[----:B-1----:R-:W-:Y:S01]  /*4cd0*/  IADD3.X R3, R10, UR5, RZ, P0, !PT ;  /* 0x000000050a037c10 */ /* 0x002fe200087fe4ff */
        /* <DEDUP_REMOVED lines=17> */
.L_x_361:
[----:B------:R-:W2:Y:S04]  /*4df0*/  LDG.E.STRONG.GPU R0, desc[UR38][R2.64] ;  /* 0x0000002602007981 */ /* 0x000ea8000c1ef900 */
[----:B--2---:R-:W-:Y:S01]  /*4e00*/  CCTL.IVALL ;  /* 0x00000000ff00798f */ /* 0x004fe20002000000 */
[----:B------:R-:W-:Y:S05]  /*4e10*/  YIELD ;  /* 0x0000000000007946 */ /* 0x000fea0003800000 */
[----:B------:R-:W-:-:S13]  /*4e20*/  ISETP.NE.AND P0, PT, R0, R7, PT ;  /* 0x000000070000720c */ /* 0x000fda0003f05270 */
[----:B------:R-:W-:Y:S05]  /*4e30*/  @P0 BRA `(.L_x_361) ;  /* 0xfffffffc00ec0947 */ /* 0x000fea000383ffff */
.L_x_360:
[----:B------:R-:W-:Y:S05]  /*4e40*/  BSYNC B0 ;  /* 0x0000000000007941 */ /* 0x000fea0003800000 */
.L_x_359:
[----:B------:R-:W-:-:S03]  /*4e50*/  UMOV UR4, 0xffffffff ;  /* 0xffffffff00047882 */ /* 0x000fc60000000000 */
[----:B------:R-:W-:Y:S05]  /*4e60*/  BRA.DIV UR4, `(.L_x_362) ;  /* 0x00000036043c7947 */ /* 0x000fea000b800000 */
[----:B------:R-:W-:Y:S01]  /*4e70*/  NOP ;  /* 0x0000000000007918 */ /* 0x000fe20000000000 */
.L_x_438:
[----:B------:R-:W-:Y:S01]  /*4e80*/  @!PT LDS RZ, [RZ] ;  /* 0x00000000fffff984 */ /* 0x000fe20000000800 */
[----:B------:R-:W-:Y:S01]  /*4e90*/  @!PT LDS RZ, [RZ] ;  /* 0x00000000fffff984 */ /* 0x000fe20000000800 */
[----:B------:R-:W-:Y:S01]  /*4ea0*/  @!PT LDS RZ, [RZ] ;  /* 0x00000000fffff984 */ /* 0x000fe20000000800 */
[----:B------:R-:W-:Y:S01]  /*4eb0*/  @!PT LDS RZ, [RZ] ;  /* 0x00000000fffff984 */ /* 0x000fe20000000800 */
[----:B------:R2:W-:Y:S06]  /*4ec0*/  MEMBAR.ALL.CTA ;  /* 0x0000000000007992 */ /* 0x0005ec0000008000 */
[----:B--2---:R-:W2:Y:S01]  /*4ed0*/  FENCE.VIEW.ASYNC.S ;  /* 0x00000000000073c6 */ /* 0x004ea20000000000 */
[----:B------:R-:W-:Y:S05]  /*4ee0*/  WARPSYNC.ALL ;  /* 0x0000000000007948 */ /* 0x000fea0003800000 */
[----:B------:R-:W-:Y:S01]  /*4ef0*/  BSSY B0, `(.L_x_363) ;  /* 0x0000011000007945 */ /* 0x000fe20003800000 */
[----:B--2---:R-:W-:Y:S06]  /*4f00*/  BAR.SYNC.DEFER_BLOCKING 0x1, 0x100 ;  /* 0x0044000000007b1d */ /* 0x004fec0000010000 */
        /* <DEDUP_REMOVED lines=8> */
.L_x_365:
[----:B------:R-:W-:Y:S01]  /*4f90*/  @P0 ELECT P2, URZ, PT ;  /* 0x00000000003f082f */ /* 0x000fe20003840000 */
[----:B------:R2:W-:-:S12]  /*4fa0*/  UBLKRED.G.S.ADD.F32.RN [UR4], [UR6], UR7, desc[UR8] ;  /* 0x00000804060073bb */ /* 0x0005d800080a1407 */
[----:B------:R-:W-:Y:S02]  /*4fb0*/  @P2 PLOP3.LUT P0, PT, P2, PT, PT, 0x8, 0x0 ;  /* 0x000000000000281c */ /* 0x000fe4000170e170 */
[----:B------:R-:W-:-:S11]  /*4fc0*/  PLOP3.LUT P2, PT, PT, PT, PT, 0x8, 0x0 ;  /* 0x000000000000781c */ /* 0x000fd60003f4e170 */
[----:B--2---:R-:W-:Y:S05]  /*4fd0*/  @P0 BRA.U.ANY `(.L_x_365) ;  /* 0xfffffffd00ec0947 */ /* 0x004fea000393ffff */
[----:B------:R0:W-:Y:S01]  /*4fe0*/  UTMACMDFLUSH ;  /* 0x00000000000079b7 */ /* 0x0001e20000000000 */
[----:B------:R-:W-:-:S04]  /*4ff0*/  DEPBAR.LE SB0, 0x0 ;  /* 0x000080000000791a */ /* 0x000fc80000000000 */
.L_x_364:
[----:B------:R-:W-:Y:S05]  /*5000*/  BSYNC B0 ;  /* 0x0000000000007941 */ /* 0x000fea0003800000 */
.L_x_363:
[----:B------:R-:W-:Y:S01]  /*5010*/  NOP ;  /* 0x0000000000007918 */ /* 0x000fe20000000000 */
[----:B------:R-:W-:Y:S05]  /*5020*/  @P1 BRA `(.L_x_330) ;  /* 0x0000003000501947 */ /* 0x000fea0003800000 */
[----:B------:R-:W-:Y:S01]  /*5030*/  IMAD.MOV.U32 R5, RZ, RZ, 0x1 ;  /* 0x00000001ff057424 */ /* 0x000fe200078e00ff */
        /* <DEDUP_REMOVED lines=8> */
[----:B012345:R-:W-:Y:S04]  /*50c0*/  CCTL.IVALL ;  /* 0x00000000ff00798f */ /* 0x03ffe80002000000 */
[----:B------:R2:W-:Y:S01]  /*50d0*/  REDG.E.ADD.S32.STRONG.GPU desc[UR38][R2.64], R5 ;  /* 0x000000050200798e */ /* 0x0005e2000c10e3a6 */
[----:B------:R-:W-:Y:S05]  /*50e0*/  BRA `(.L_x_330) ;  /* 0x0000003000207947 */ /* 0x000fea0003800000 */
.L_x_328:
        /* <DEDUP_REMOVED lines=20> */
[----:B------:R-:W-:Y:S02]  /*5230*/  UIMAD UR6, UR8, UR10, URZ ;  /* 0x0000000a080672a4 */ /* 0x000fe4000f8e023f */
[----:B------:R-:W-:Y:S01]  /*5240*/  USHF.R.S32.HI UR10, URZ, 0x1f, UR7 ;  /* 0x0000001f3f0a7899 */ /* 0x000fe20008011407 */
[----:B--2---:R-:W-:Y:S01]  /*5250*/  ISETP.GE.AND P1, PT, R4, 0x1, PT ;  /* 0x000000010400780c */ /* 0x004fe20003f26270 */
[----:B------:R-:W-:Y:S02]  /*5260*/  UIMAD UR6, UR9, UR11, UR6 ;  /* 0x0000000b090672a4 */ /* 0x000fe4000f8e0206 */
[----:B------:R-:W-:-:S02]  /*5270*/  UIMAD UR11, UR7, UR13, URZ ;  /* 0x0000000d070b72a4 */ /* 0x000fc4000f8e023f */
[----:B------:R-:W-:Y:S02]  /*5280*/  UIADD3 UR5, UR5, UR6, URZ ;  /* 0x0000000605057290 */ /* 0x000fe4000fffe03f */
[----:B------:R-:W-:Y:S02]  /*5290*/  UIMAD UR6, UR10, UR14, URZ ;  /* 0x0000000e0a0672a4 */ /* 0x000fe4000f8e023f */
[----:B------:R-:W-:Y:S02]  /*52a0*/  UIADD3 UR10, UP0, UR11, UR9, URZ ;  /* 0x000000090b0a7290 */ /* 0x000fe4000ff1e03f */
        /* <DEDUP_REMOVED lines=13> */
[----:B------:R-:W-:-:S04]  /*5380*/  LEA.HI R3, R3, R0, RZ, 0x6 ;  /* 0x0000000003037211 */ /* 0x000fc800078f30ff */
        /* <DEDUP_REMOVED lines=17> */
.L_x_392:
        /* <DEDUP_REMOVED lines=17> */
.L_x_370:
[----:B------:R-:W2:Y:S04]  /*55b0*/  LDG.E.STRONG.GPU R6, desc[UR38][R2.64] ;  /* 0x0000002602067981 */ /* 0x000ea8000c1ef900 */
[----:B--2---:R-:W-:Y:S01]  /*55c0*/  CCTL.IVALL ;  /* 0x00000000ff00798f */ /* 0x004fe20002000000 */
[----:B------:R-:W-:Y:S05]  /*55d0*/  YIELD ;  /* 0x0000000000007946 */ /* 0x000fea0003800000 */
[----:B------:R-:W-:-:S13]  /*55e0*/  ISETP.NE.AND P3, PT, R6, UR26, PT ;  /* 0x0000001a06007c0c */ /* 0x000fda000bf65270 */
[----:B------:R-:W-:Y:S05]  /*55f0*/  @P3 BRA `(.L_x_370) ;  /* 0xfffffffc00ec3947 */ /* 0x000fea000383ffff */
.L_x_369:
[----:B------:R-:W-:Y:S05]  /*5600*/  BSYNC B0 ;  /* 0x0000000000007941 */ /* 0x000fea0003800000 */
.L_x_368:
[----:B------:R-:W-:-:S03]  /*5610*/  UMOV UR23, 0xffffffff ;  /* 0xffffffff00177882 */ /* 0x000fc60000000000 */
[----:B------:R-:W-:Y:S05]  /*5620*/  BRA.DIV UR23, `(.L_x_371) ;  /* 0x0000002e17687947 */ /* 0x000fea000b800000 */
[----:B------:R-:W-:Y:S01]  /*5630*/  NOP ;  /* 0x0000000000007918 */ /* 0x000fe20000000000 */
.L_x_441:
        /* <DEDUP_REMOVED lines=19> */
.L_x_373:
[----:B------:R-:W-:Y:S05]  /*5770*/  BSYNC B0 ;  /* 0x0000000000007941 */ /* 0x000fea0003800000 */
.L_x_372:
        /* <DEDUP_REMOVED lines=13> */
.L_x_375:
[----:B------:R-:W-:Y:S05]  /*5850*/  BSYNC B0 ;  /* 0x0000000000007941 */ /* 0x000fea0003800000 */
.L_x_374:
[----:B------:R-:W-:Y:S06]  /*5860*/  BAR.ARV 0xa, 0xa0 ;  /* 0x0282800000007b1d */ /* 0x000fec0000002000 */
[----:B------:R-:W-:Y:S04]  /*5870*/  BSSY B0, `(.L_x_376) ;  /* 0x0000003000007945 */ /* 0x000fe80003800000 */
[----:B------:R-:W-:Y:S05]  /*5880*/  @!P0 BRA `(.L_x_377) ;  /* 0x0000000000048947 */ /* 0x000fea0003800000 */
[----:B------:R-:W-:-:S04]  /*5890*/  DEPBAR.LE SB0, 0x0 ;  /* 0x000080000000791a */ /* 0x000fc80000000000 */
.L_x_377:
[----:B------:R-:W-:Y:S05]  /*58a0*/  BSYNC B0 ;  /* 0x0000000000007941 */ /* 0x000fea0003800000 */
.L_x_376:
        /* <DEDUP_REMOVED lines=19> */
.L_x_379:
[----:B------:R-:W-:Y:S05]  /*59e0*/  BSYNC B0 ;  /* 0x0000000000007941 */ /* 0x000fea0003800000 */
.L_x_378:
        /* <DEDUP_REMOVED lines=9> */
.L_x_382:
[----:B------:R-:W2:Y:S04]  /*5a80*/  LDG.E.STRONG.GPU R6, desc[UR38][R2.64] ;  /* 0x0000002602067981 */ /* 0x000ea8000c1ef900 */
[----:B--2---:R-:W-:Y:S01]  /*5a90*/  CCTL.IVALL ;  /* 0x00000000ff00798f */ /* 0x004fe20002000000 */
[----:B------:R-:W-:Y:S05]  /*5aa0*/  YIELD ;  /* 0x0000000000007946 */ /* 0x000fea0003800000 */
[----:B------:R-:W-:-:S13]  /*5ab0*/  ISETP.NE.AND P3, PT, R6, UR26, PT ;  /* 0x0000001a06007c0c */ /* 0x000fda000bf65270 */
[----:B------:R-:W-:Y:S05]  /*5ac0*/  @P3 BRA `(.L_x_382) ;  /* 0xfffffffc00ec3947 */ /* 0x000fea000383ffff */
.L_x_381:
[----:B------:R-:W-:Y:S05]  /*5ad0*/  BSYNC B0 ;  /* 0x0000000000007941 */ /* 0x000fea0003800000 */
.L_x_380:
[----:B------:R-:W-:-:S03]  /*5ae0*/  UMOV UR8, 0xffffffff ;  /* 0xffffffff00087882 */ /* 0x000fc60000000000 */
[----:B------:R-:W-:Y:S05]  /*5af0*/  BRA.DIV UR8, `(.L_x_383) ;  /* 0x0000002a08507947 */ /* 0x000fea000b800000 */
[----:B------:R-:W-:Y:S01]  /*5b00*/  NOP ;  /* 0x0000000000007918 */ /* 0x000fe20000000000 */
.L_x_444:
        /* <DEDUP_REMOVED lines=13> */
.L_x_385:
[----:B------:R-:W-:Y:S05]  /*5be0*/  BSYNC B0 ;  /* 0x0000000000007941 */ /* 0x000fea0003800000 */
.L_x_384:
        /* <DEDUP_REMOVED lines=13> */
.L_x_387:
[----:B------:R-:W-:Y:S05]  /*5cc0*/  BSYNC B0 ;  /* 0x0000000000007941 */ /* 0x000fea0003800000 */
.L_x_386:
[----:B------:R-:W-:Y:S06]  /*5cd0*/  BAR.ARV 0xa, 0xa0 ;  /* 0x0282800000007b1d */ /* 0x000fec0000002000 */
[----:B------:R-:W-:Y:S04]  /*5ce0*/  BSSY B0, `(.L_x_388) ;  /* 0x0000003000007945 */ /* 0x000fe80003800000 */
[----:B------:R-:W-:Y:S05]  /*5cf0*/  @!P0 BRA `(.L_x_389) ;  /* 0x0000000000048947 */ /* 0x000fea0003800000 */
[----:B------:R-:W-:-:S04]  /*5d00*/  DEPBAR.LE SB0, 0x0 ;  /* 0x000080000000791a */ /* 0x000fc80000000000 */
.L_x_389:
[----:B------:R-:W-:Y:S05]  /*5d10*/  BSYNC B0 ;  /* 0x0000000000007941 */ /* 0x000fea0003800000 */
.L_x_388:
        /* <DEDUP_REMOVED lines=19> */
.L_x_391:
[----:B------:R-:W-:Y:S05]  /*5e50*/  BSYNC B0 ;  /* 0x0000000000007941 */ /* 0x000fea0003800000 */
.L_x_390:
[----:B------:R-:W-:Y:S02]  /*5e60*/  UIADD3 UR4, UR4, 0x2, URZ ;  /* 0x0000000204047890 */ /* 0x000fe4000fffe03f */
[----:B------:R-:W-:Y:S01]  /*5e70*/  UIADD3 UR5, UR5, 0x1, URZ ;  /* 0x0000000105057890 */ /* 0x000fe2000fffe03f */
[----:B------:R-:W-:Y:S11]  /*5e80*/  @P2 BRA `(.L_x_392) ;  /* 0xfffffff400842947 */ /* 0x000ff6000383ffff */
.L_x_367:
        /* <DEDUP_REMOVED lines=13> */
.L_x_395:
[----:B------:R-:W2:Y:S04]  /*5f60*/  LDG.E.STRONG.GPU R0, desc[UR38][R2.64] ;  /* 0x0000002602007981 */ /* 0x000ea8000c1ef900 */
[----:B--2---:R-:W-:Y:S01]  /*5f70*/  CCTL.IVALL ;  /* 0x00000000ff00798f */ /* 0x004fe20002000000 */
[----:B------:R-:W-:Y:S05]  /*5f80*/  YIELD ;  /* 0x0000000000007946 */ /* 0x000fea0003800000 */
[----:B------:R-:W-:-:S13]  /*5f90*/  ISETP.NE.AND P2, PT, R0, UR26, PT ;  /* 0x0000001a00007c0c */ /* 0x000fda000bf45270 */
[----:B------:R-:W-:Y:S05]  /*5fa0*/  @P2 BRA `(.L_x_395) ;  /* 0xfffffffc00ec2947 */ /* 0x000fea000383ffff */
.L_x_394:
[----:B------:R-:W-:Y:S05]  /*5fb0*/  BSYNC B0 ;  /* 0x0000000000007941 */ /* 0x000fea0003800000 */
.L_x_393:
[----:B------:R-:W-:-:S03]  /*5fc0*/  UMOV UR5, 0xffffffff ;  /* 0xffffffff00057882 */ /* 0x000fc60000000000 */
[----:B------:R-:W-:Y:S05]  /*5fd0*/  BRA.DIV UR5, `(.L_x_396) ;  /* 0x0000002605347947 */ /* 0x000fea000b800000 */
[----:B------:R-:W-:Y:S01]  /*5fe0*/  NOP ;  /* 0x0000000000007918 */ /* 0x000fe20000000000 */
.L_x_447:
        /* <DEDUP_REMOVED lines=22> */
.L_x_398:
[----:B------:R-:W-:Y:S05]  /*6150*/  BSYNC B0 ;  /* 0x0000000000007941 */ /* 0x000fea0003800000 */
.L_x_397:
        /* <DEDUP_REMOVED lines=20> */
.L_x_400:
[----:B------:R-:W-:Y:S05]  /*62a0*/  BSYNC B0 ;  /* 0x0000000000007941 */ /* 0x000fea0003800000 */
.L_x_399:
[----:B------:R-:W-:Y:S06]  /*62b0*/  BAR.ARV 0xa, 0xa0 ;  /* 0x0282800000007b1d */ /* 0x000fec0000002000 */
[----:B------:R-:W-:Y:S04]  /*62c0*/  BSSY B0, `(.L_x_401) ;  /* 0x0000003000007945 */ /* 0x000fe80003800000 */
[----:B------:R-:W-:Y:S05]  /*62d0*/  @!P0 BRA `(.L_x_402) ;  /* 0x0000000000048947 */ /* 0x000fea0003800000 */
[----:B------:R-:W-:-:S04]  /*62e0*/  DEPBAR.LE SB0, 0x0 ;  /* 0x000080000000791a */ /* 0x000fc80000000000 */
.L_x_402:
[----:B------:R-:W-:Y:S05]  /*62f0*/  BSYNC B0 ;  /* 0x0000000000007941 */ /* 0x000fea0003800000 */
.L_x_401:
        /* <DEDUP_REMOVED lines=19> */
.L_x_366:
        /* <DEDUP_REMOVED lines=55> */
.L_x_448:
        /* <DEDUP_REMOVED lines=10> */
.L_x_406:
        /* <DEDUP_REMOVED lines=83> */
.L_x_417:
[----:B------:R-:W-:-:S04]  /*6d70*/  SHF.L.U32 R21, R9, 0x1f, RZ ;  /* 0x0000001f09157819 */ /* 0x000fc800000006ff */
[----:B-1----:R-:W1:Y:S02]  /*6d80*/  SYNCS.PHASECHK.TRANS64.TRYWAIT P1, [R11+URZ+0x30840], R21 ;  /* 0x030840150b0075a7 */ /* 0x002e64000802017f */
[----:B-12---:R-:W-:Y:S05]  /*6d90*/  @!P1 BRA `(.L_x_409) ;  /* 0x0000001400f49947 */ /* 0x006fea0003800000 */
.L_x_449:
[----:B------:R-:W-:Y:S05]  /*6da0*/  @P0 BRA `(.L_x_410) ;  /* 0x0000000000140947 */ /* 0x000fea0003800000 */
[----:B------:R-:W-:Y:S01]  /*6db0*/  ISETP.NE.AND P1, PT, R14, RZ, PT ;  /* 0x000000ff0e00720c */ /* 0x000fe20003f25270 */
[----:B------:R-:W-:-:S04]  /*6dc0*/  IMAD.MOV.U32 R0, RZ, RZ, 0x4100 ;  /* 0x00004100ff007424 */ /* 0x000fc800078e00ff */
[----:B------:R2:W-:Y:S08]  /*6dd0*/  SYNCS.ARRIVE.TRANS64 RZ, [R11+URZ+0x30830], R0 ;  /* 0x030830000bff79a7 */ /* 0x0005f0000800003f */
[----:B------:R-:W-:Y:S05]  /*6de0*/  @!P1 BRA `(.L_x_410) ;  /* 0x0000000000049947 */ /* 0x000fea0003800000 */
[----:B------:R-:W-:Y:S01]  /*6df0*/  BPT.TRAP 0x1 ;  /* 0x000000040000795c */ /* 0x000fe20000300000 */
.L_x_410:
        /* <DEDUP_REMOVED lines=36> */
.L_x_450:
[----:B------:R-:W-:Y:S05]  /*7040*/  @P0 BRA `(.L_x_412) ;  /* 0x0000000000140947 */ /* 0x000fea0003800000 */
[----:B------:R-:W-:Y:S01]  /*7050*/  ISETP.NE.AND P1, PT, R14, RZ, PT ;  /* 0x000000ff0e00720c */ /* 0x000fe20003f25270 */
[----:B------:R-:W-:-:S04]  /*7060*/  IMAD.MOV.U32 R2, RZ, RZ, 0x4100 ;  /* 0x00004100ff027424 */ /* 0x000fc800078e00ff */
[----:B------:R3:W-:Y:S08]  /*7070*/  SYNCS.ARRIVE.TRANS64 RZ, [R11+URZ+0x30818], R2 ;  /* 0x030818020bff79a7 */ /* 0x0007f0000800003f */
[----:B------:R-:W-:Y:S05]  /*7080*/  @!P1 BRA `(.L_x_412) ;  /* 0x0000000000049947 */ /* 0x000fea0003800000 */
[----:B------:R-:W-:Y:S01]  /*7090*/  BPT.TRAP 0x1 ;  /* 0x000000040000795c */ /* 0x000fe20000300000 */
.L_x_412:
        /* <DEDUP_REMOVED lines=27> */
.L_x_451:
        /* <DEDUP_REMOVED lines=9> */
.L_x_414:
        /* <DEDUP_REMOVED lines=31> */
.L_x_453:
[----:B------:R-:W-:Y:S05]  /*74d0*/  @P0 BRA `(.L_x_416) ;  /* 0x0000000000140947 */ /* 0x000fea0003800000 */
[----:B------:R-:W-:Y:S01]  /*74e0*/  ISETP.NE.AND P1, PT, R14, RZ, PT ;  /* 0x000000ff0e00720c */ /* 0x000fe20003f25270 */
[----:B-1----:R-:W-:-:S04]  /*74f0*/  IMAD.MOV.U32 R4, RZ, RZ, 0x4100 ;  /* 0x00004100ff047424 */ /* 0x002fc800078e00ff */
[----:B------:R2:W-:Y:S08]  /*7500*/  SYNCS.ARRIVE.TRANS64 RZ, [R11+URZ+0x30810], R4 ;  /* 0x030810040bff79a7 */ /* 0x0005f0000800003f */
[----:B------:R-:W-:Y:S05]  /*7510*/  @!P1 BRA `(.L_x_416) ;  /* 0x0000000000049947 */ /* 0x000fea0003800000 */
[----:B------:R-:W-:Y:S01]  /*7520*/  BPT.TRAP 0x1 ;  /* 0x000000040000795c */ /* 0x000fe20000300000 */
.L_x_416:
        /* <DEDUP_REMOVED lines=29> */
.L_x_408:
[----:B------:R-:W-:-:S13]  /*7700*/  ISETP.NE.AND P1, PT, R19, RZ, PT ;  /* 0x000000ff1300720c */ /* 0x000fda0003f25270 */
[----:B------:R-:W-:Y:S05]  /*7710*/  @!P1 BRA `(.L_x_407) ;  /* 0x0000000400289947 */ /* 0x000fea0003800000 */
[----:B------:R-:W-:-:S04]  /*7720*/  SHF.L.U32 R12, R9, 0x1f, RZ ;  /* 0x0000001f090c7819 */ /* 0x000fc800000006ff */
[----:B------:R-:W3:Y:S02]  /*7730*/  SYNCS.PHASECHK.TRANS64.TRYWAIT P1, [R11+URZ+0x30840], R12 ;  /* 0x0308400c0b0075a7 */ /* 0x000ee4000802017f */
[----:B---3--:R-:W-:Y:S05]  /*7740*/  @!P1 BRA `(.L_x_418) ;  /* 0x0000000c00dc9947 */ /* 0x008fea0003800000 */
.L_x_454:
[----:B------:R-:W-:Y:S05]  /*7750*/  @P0 BRA `(.L_x_419) ;  /* 0x0000000000140947 */ /* 0x000fea0003800000 */
[----:B------:R-:W-:Y:S01]  /*7760*/  ISETP.NE.AND P1, PT, R14, RZ, PT ;  /* 0x000000ff0e00720c */ /* 0x000fe20003f25270 */
[----:B-12---:R-:W-:-:S04]  /*7770*/  IMAD.MOV.U32 R4, RZ, RZ, 0x4100 ;  /* 0x00004100ff047424 */ /* 0x006fc800078e00ff */
[----:B------:R4:W-:Y:S08]  /*7780*/  SYNCS.ARRIVE.TRANS64 RZ, [R11+URZ+0x30830], R4 ;  /* 0x030830040bff79a7 */ /* 0x0009f0000800003f */
[----:B------:R-:W-:Y:S05]  /*7790*/  @!P1 BRA `(.L_x_419) ;  /* 0x0000000000049947 */ /* 0x000fea0003800000 */
[----:B------:R-:W-:Y:S01]  /*77a0*/  BPT.TRAP 0x1 ;  /* 0x000000040000795c */ /* 0x000fe20000300000 */
.L_x_419:
        /* <DEDUP_REMOVED lines=33> */
.L_x_455:
[----:B------:R-:W-:Y:S05]  /*79c0*/  @P0 BRA `(.L_x_421) ;  /* 0x0000000000140947 */ /* 0x000fea0003800000 */
[----:B------:R-:W-:Y:S01]  /*79d0*/  ISETP.NE.AND P0, PT, R14, RZ, PT ;  /* 0x000000ff0e00720c */ /* 0x000fe20003f05270 */
[----:B------:R-:W-:-:S04]  /*79e0*/  IMAD.MOV.U32 R4, RZ, RZ, 0x4100 ;  /* 0x00004100ff047424 */ /* 0x000fc800078e00ff */
[----:B------:R2:W-:Y:S08]  /*79f0*/  SYNCS.ARRIVE.TRANS64 RZ, [R11+URZ+0x30818], R4 ;  /* 0x030818040bff79a7 */ /* 0x0005f0000800003f */
[----:B------:R-:W-:Y:S05]  /*7a00*/  @!P0 BRA `(.L_x_421) ;  /* 0x0000000000048947 */ /* 0x000fea0003800000 */
[----:B------:R-:W-:Y:S01]  /*7a10*/  BPT.TRAP 0x1 ;  /* 0x000000040000795c */ /* 0x000fe20000300000 */
.L_x_421:
        /* <DEDUP_REMOVED lines=26> */
.L_x_407:
[----:B-12---:R-:W-:Y:S01]  /*7bc0*/  IMAD R4, R20, 0x8, R11 ;  /* 0x0000000814047824 */ /* 0x006fe200078e020b */
[----:B------:R-:W-:Y:S01]  /*7bd0*/  SHF.L.U32 R3, R9, 0x1f, RZ ;  /* 0x0000001f09037819 */ /* 0x000fe200000006ff */
[----:B------:R-:W1:Y:S03]  /*7be0*/  S2R R2, SR_TID.X ;  /* 0x0000000000027919 */ /* 0x000e660000002100 */
[----:B------:R-:W2:Y:S01]  /*7bf0*/  SYNCS.PHASECHK.TRANS64.TRYWAIT P0, [R4+URZ+0x30840], R3 ;  /* 0x03084003040075a7 */ /* 0x000ea2000800017f */
[----:B-1----:R-:W-:-:S04]  /*7c00*/  LOP3.LUT R2, R2, 0x7f, RZ, 0xc0, !PT ;  /* 0x0000007f02027812 */ /* 0x002fc800078ec0ff */
[----:B------:R-:W-:Y:S01]  /*7c10*/  ISETP.NE.AND P1, PT, R2, RZ, PT ;  /* 0x000000ff0200720c */ /* 0x000fe20003f25270 */
[----:B--2---:R-:W-:-:S12]  /*7c20*/  @!P0 BRA `(.L_x_422) ;  /* 0x0000000800cc8947 */ /* 0x004fd80003800000 */
.L_x_456:
[----:B------:R-:W-:Y:S05]  /*7c30*/  @P1 BRA `(.L_x_423) ;  /* 0x0000000000181947 */ /* 0x000fea0003800000 */
[----:B------:R-:W2:Y:S01]  /*7c40*/  S2R R2, SR_TID.X ;  /* 0x0000000000027919 */ /* 0x000ea20000002100 */
[----:B-1----:R-:W-:-:S04]  /*7c50*/  IMAD.MOV.U32 R3, RZ, RZ, 0x4100 ;  /* 0x00004100ff037424 */ /* 0x002fc800078e00ff */
[----:B------:R4:W-:Y:S01]  /*7c60*/  SYNCS.ARRIVE.TRANS64 RZ, [R4+URZ+0x30830], R3 ;  /* 0x0308300304ff79a7 */ /* 0x0009e2000800003f */
[----:B--2---:R-:W-:-:S13]  /*7c70*/  LOP3.LUT P0, RZ, R2, 0x1f, RZ, 0xc0, !PT ;  /* 0x0000001f02ff7812 */ /* 0x004fda000780c0ff */
[----:B----4-:R-:W-:Y:S05]  /*7c80*/  @!P0 BRA `(.L_x_423) ;  /* 0x0000000000048947 */ /* 0x010fea0003800000 */
[----:B------:R-:W-:Y:S01]  /*7c90*/  BPT.TRAP 0x1 ;  /* 0x000000040000795c */ /* 0x000fe20000300000 */
.L_x_423:
        /* <DEDUP_REMOVED lines=40> */
.L_x_404:
[----:B------:R-:W-:Y:S05]  /*7f20*/  BSYNC B0 ;  /* 0x0000000000007941 */ /* 0x000fea0003800000 */
.L_x_403:
[----:B------:R-:W-:-:S03]  /*7f30*/  UMOV UR6, 0xffffffff ;  /* 0xffffffff00067882 */ /* 0x000fc60000000000 */
[----:B------:R-:W-:Y:S05]  /*7f40*/  BRA.DIV UR6, `(.L_x_424) ;  /* 0x0000000a06187947 */ /* 0x000fea000b800000 */
[----:B------:R-:W-:-:S13]  /*7f50*/  ELECT P0, URZ, PT ;  /* 0x00000000003f782f */ /* 0x000fda0003800000 */
.L_x_459:
[----:B------:R-:W-:Y:S05]  /*7f60*/  @!P0 BRA `(.L_x_330) ;  /* 0x0000000000808947 */ /* 0x000fea0003800000 */
[----:B------:R-:W-:-:S04]  /*7f70*/  LOP3.LUT R17, R17, 0x2, RZ, 0xfc, !PT ;  /* 0x0000000211117812 */ /* 0x000fc800078efcff */
[----:B------:R-:W-:-:S13]  /*7f80*/  ISETP.NE.AND P0, PT, R17, 0x3, PT ;  /* 0x000000031100780c */ /* 0x000fda0003f05270 */
[----:B------:R-:W-:Y:S05]  /*7f90*/  @!P0 BRA `(.L_x_425) ;  /* 0x0000000000048947 */ /* 0x000fea0003800000 */
[----:B------:R-:W-:Y:S01]  /*7fa0*/  BPT.TRAP 0x1 ;  /* 0x000000040000795c */ /* 0x000fe20000300000 */
.L_x_425:
        /* <DEDUP_REMOVED lines=15> */
.L_x_460:
[----:B------:R-:W2:Y:S02]  /*80a0*/  SYNCS.PHASECHK.TRANS64.TRYWAIT P1, [R3+URZ], R2 ;  /* 0x00000002030075a7 */ /* 0x000ea4000802017f */
[----:B--2---:R-:W-:Y:S05]  /*80b0*/  @!P1 BRA `(.L_x_427) ;  /* 0x0000000400f49947 */ /* 0x004fea0003800000 */
.L_x_461:
[----:B------:R-:W-:Y:S05]  /*80c0*/  @!P0 BRA `(.L_x_428) ;  /* 0x0000000000048947 */ /* 0x000fea0003800000 */
[----:B------:R-:W-:Y:S01]  /*80d0*/  BPT.TRAP 0x1 ;  /* 0x000000040000795c */ /* 0x000fe20000300000 */
.L_x_428:
[----:B--2---:R-:W-:-:S04]  /*80e0*/  VIADD R3, R7, 0x30840 ;  /* 0x0003084007037836 */ /* 0x004fc80000000000 */
[----:B------:R-:W-:-:S04]  /*80f0*/  IMAD R0, R0, 0x8, R3 ;  /* 0x0000000800007824 */ /* 0x000fc800078e0203 */
[----:B------:R-:W2:Y:S02]  /*8100*/  SYNCS.PHASECHK.TRANS64.TRYWAIT P0, [R0+URZ], R5 ;  /* 0x00000005000075a7 */ /* 0x000ea4000800017f */
[----:B--2---:R-:W-:Y:S05]  /*8110*/  @!P0 BRA `(.L_x_429) ;  /* 0x0000000400f08947 */ /* 0x004fea0003800000 */
.L_x_462:
[----:B------:R-:W-:-:S07]  /*8120*/  IMAD R3, R4, 0x8, R3 ;  /* 0x0000000804037824 */ /* 0x000fce00078e0203 */
.L_x_430:
[----:B---3--:R3:W4:Y:S02]  /*8130*/  SYNCS.PHASECHK.TRANS64.TRYWAIT P0, [R3+URZ], R2 ;  /* 0x00000002030075a7 */ /* 0x008724000800017f */
[----:B----4-:R-:W-:Y:S05]  /*8140*/  @!P0 NANOSLEEP.SYNCS 0x989680 ;  /* 0x009896800000895d */ /* 0x010fea0003900000 */
[----:B------:R-:W4:Y:S02]  /*8150*/  @!P0 SYNCS.PHASECHK.TRANS64 P0, [R3+URZ], R2 ;  /* 0x00000002030085a7 */ /* 0x000f24000800007f */
[----:B----4-:R-:W-:Y:S05]  /*8160*/  @!P0 BRA `(.L_x_430) ;  /* 0xfffffffc00f08947 */ /* 0x010fea000383ffff */
.L_x_330:
[----:B------:R-:W-:Y:S05]  /*8170*/  BSYNC B6 ;  /* 0x0000000000067941 */ /* 0x000fea0003800000 */
.L_x_327:
[----:B------:R-:W-:Y:S05]  /*8180*/  EXIT ;  /* 0x000000000000794d */ /* 0x000fea0003800000 */
.L_x_335:
[----:B------:R-:W-:Y:S02]  /*8190*/  IMAD.MOV.U32 R12, RZ, RZ, RZ ;  /* 0x000000ffff0c7224 */ /* 0x000fe400078e00ff */
[----:B------:R-:W-:Y:S02]  /*81a0*/  IMAD.MOV.U32 R11, RZ, RZ, 0x1f ;  /* 0x0000001fff0b7424 */ /* 0x000fe400078e00ff */
[----:B------:R-:W-:-:S07]  /*81b0*/  IMAD.MOV.U32 R15, RZ, RZ, -0x1 ;  /* 0xffffffffff0f7424 */ /* 0x000fce00078e00ff */
[----:B------:R-:W-:Y:S05]  /*81c0*/  WARPSYNC.COLLECTIVE R15, `(.L_x_431) ;  /* 0x000000000f087348 */ /* 0x000fea0003c00000 */
[----:B------:R1:W2:Y:S02]  /*81d0*/  SHFL.IDX P6, R14, R13, R12, R11 ;  /* 0x0000000c0d0e7389 */ /* 0x0002a400000c000b */
[----:B-12---:R-:W-:Y:S01]  /*81e0*/  ENDCOLLECTIVE ;  /* 0x000000000000791b */ /* 0x006fe20003800000 */
.L_x_431:
[----:B------:R-:W-:Y:S05]  /*81f0*/  BRA `(.L_x_432) ;  /* 0xffffff8800507947 */ /* 0x000fea000383ffff */
.L_x_337:
[----:B--2---:R2:W3:Y:S02]  /*8200*/  SYNCS.PHASECHK.TRANS64.TRYWAIT P0, [R16+URZ+0x30800], R11 ;  /* 0x0308000b100075a7 */ /* 0x0044e4000800017f */
[----:B---3--:R-:W-:Y:S05]  /*8210*/  @!P0 NANOSLEEP.SYNCS 0x989680 ;  /* 0x009896800000895d */ /* 0x008fea0003900000 */
[----:B------:R-:W3:Y:S02]  /*8220*/  @!P0 SYNCS.PHASECHK.TRANS64 P0, [R16+URZ+0x30800], R11 ;  /* 0x0308000b100085a7 */ /* 0x000ee4000800007f */
[----:B---3--:R-:W-:Y:S05]  /*8230*/  @!P0 BRA `(.L_x_337) ;  /* 0xfffffffc00f08947 */ /* 0x008fea000383ffff */
[----:B------:R-:W-:Y:S05]  /*8240*/  BRA `(.L_x_336) ;  /* 0xffffff8800a87947 */ /* 0x000fea000383ffff */
.L_x_342:
[----:B---3--:R3:W4:Y:S02]  /*8250*/  SYNCS.PHASECHK.TRANS64.TRYWAIT P1, [R2+URZ+0x30810], R153 ;  /* 0x03081099020075a7 */ /* 0x008724000802017f */
[----:B----4-:R-:W-:Y:S05]  /*8260*/  @!P1 NANOSLEEP.SYNCS 0x989680 ;  /* 0x009896800000995d */ /* 0x010fea0003900000 */
[----:B------:R-:W4:Y:S02]  /*8270*/  @!P1 SYNCS.PHASECHK.TRANS64 P1, [R2+URZ+0x30810], R153 ;  /* 0x03081099020095a7 */ /* 0x000f24000802007f */
[----:B----4-:R-:W-:Y:S05]  /*8280*/  @!P1 BRA `(.L_x_342) ;  /* 0xfffffffc00f09947 */ /* 0x010fea000383ffff */
[----:B------:R-:W-:Y:S05]  /*8290*/  BRA `(.L_x_341) ;  /* 0xffffff94003c7947 */ /* 0x000fea000383ffff */
.L_x_346:
[----:B------:R1:W1:Y:S02]  /*82a0*/  SYNCS.PHASECHK.TRANS64.TRYWAIT P1, [R2+URZ+0x30830], R153 ;  /* 0x03083099020075a7 */ /* 0x000264000802017f */
[----:B-1----:R-:W-:Y:S05]  /*82b0*/  @!P1 NANOSLEEP.SYNCS 0x989680 ;  /* 0x009896800000995d */ /* 0x002fea0003900000 */
[----:B------:R-:W1:Y:S02]  /*82c0*/  @!P1 SYNCS.PHASECHK.TRANS64 P1, [R2+URZ+0x30830], R153 ;  /* 0x03083099020095a7 */ /* 0x000e64000802007f */
[----:B-1----:R-:W-:Y:S05]  /*82d0*/  @!P1 BRA `(.L_x_346) ;  /* 0xfffffffc00f09947 */ /* 0x002fea000383ffff */
[----:B------:R-:W-:Y:S05]  /*82e0*/  BRA `(.L_x_345) ;  /* 0xffffff9800947947 */ /* 0x000fea000383ffff */
.L_x_353:
[----:B------:R-:W-:Y:S01]  /*82f0*/  BSSY B0, `(.L_x_433) ;  /* 0x0000005000007945 */ /* 0x000fe20003800000 */
[----:B------:R-:W-:-:S07]  /*8300*/  IMAD.MOV.U32 R15, RZ, RZ, -0x1 ;  /* 0xffffffffff0f7424 */ /* 0x000fce00078e00ff */
[----:B---3--:R-:W-:Y:S05]  /*8310*/  WARPSYNC.COLLECTIVE R15, `(.L_x_434) ;  /* 0x000000000f087348 */ /* 0x008fea0003c00000 */
[----:B------:R-:W-:Y:S01]  /*8320*/  NOP ;  /* 0x0000000000007918 */ /* 0x000fe20000000000 */
[----:B---3--:R-:W-:Y:S01]  /*8330*/  ENDCOLLECTIVE ;  /* 0x000000000000791b */ /* 0x008fe20003800000 */
.L_x_434:
[----:B------:R-:W-:Y:S05]  /*8340*/  BSYNC B0 ;  /* 0x0000000000007941 */ /* 0x000fea0003800000 */
.L_x_433:
[----:B------:R-:W-:Y:S05]  /*8350*/  BRA `(.L_x_435) ;  /* 0xffffffc400ac7947 */ /* 0x000fea000383ffff */
.L_x_362:
[----:B------:R-:W-:Y:S01]  /*8360*/  BSSY B0, `(.L_x_436) ;  /* 0x0000005000007945 */ /* 0x000fe20003800000 */
[----:B------:R-:W-:-:S07]  /*8370*/  IMAD.MOV.U32 R15, RZ, RZ, -0x1 ;  /* 0xffffffffff0f7424 */ /* 0x000fce00078e00ff */
[----:B-1-3--:R-:W-:Y:S05]  /*8380*/  WARPSYNC.COLLECTIVE R15, `(.L_x_437) ;  /* 0x000000000f087348 */ /* 0x00afea0003c00000 */
[----:B------:R-:W-:Y:S01]  /*8390*/  NOP ;  /* 0x0000000000007918 */ /* 0x000fe20000000000 */
[----:B-1-3--:R-:W-:Y:S01]  /*83a0*/  ENDCOLLECTIVE ;  /* 0x000000000000791b */ /* 0x00afe20003800000 */
.L_x_437:
[----:B------:R-:W-:Y:S05]  /*83b0*/  BSYNC B0 ;  /* 0x0000000000007941 */ /* 0x000fea0003800000 */
.L_x_436:
[----:B------:R-:W-:Y:S05]  /*83c0*/  BRA `(.L_x_438) ;  /* 0xffffffc800ac7947 */ /* 0x000fea000383ffff */
.L_x_371:
[----:B------:R-:W-:Y:S01]  /*83d0*/  BSSY B0, `(.L_x_439) ;  /* 0x0000005000007945 */ /* 0x000fe20003800000 */
[----:B------:R-:W-:-:S07]  /*83e0*/  IMAD.MOV.U32 R15, RZ, RZ, -0x1 ;  /* 0xffffffffff0f7424 */ /* 0x000fce00078e00ff */
[----:B------:R-:W-:Y:S05]  /*83f0*/  WARPSYNC.COLLECTIVE R15, `(.L_x_440) ;  /* 0x000000000f087348 */ /* 0x000fea0003c00000 */
[----:B------:R-:W-:Y:S01]  /*8400*/  NOP ;  /* 0x0000000000007918 */ /* 0x000fe20000000000 */
[----:B------:R-:W-:Y:S01]  /*8410*/  ENDCOLLECTIVE ;  /* 0x000000000000791b */ /* 0x000fe20003800000 */
.L_x_440:
[----:B------:R-:W-:Y:S05]  /*8420*/  BSYNC B0 ;  /* 0x0000000000007941 */ /* 0x000fea0003800000 */
.L_x_439:
[----:B------:R-:W-:Y:S05]  /*8430*/  BRA `(.L_x_441) ;  /* 0xffffffd000807947 */ /* 0x000fea000383ffff */
.L_x_383:
[----:B------:R-:W-:Y:S01]  /*8440*/  BSSY B0, `(.L_x_442) ;  /* 0x0000005000007945 */ /* 0x000fe20003800000 */
[----:B------:R-:W-:-:S07]  /*8450*/  IMAD.MOV.U32 R15, RZ, RZ, -0x1 ;  /* 0xffffffffff0f7424 */ /* 0x000fce00078e00ff */
[----:B------:R-:W-:Y:S05]  /*8460*/  WARPSYNC.COLLECTIVE R15, `(.L_x_443) ;  /* 0x000000000f087348 */ /* 0x000fea0003c00000 */
[----:B------:R-:W-:Y:S01]  /*8470*/  NOP ;  /* 0x0000000000007918 */ /* 0x000fe20000000000 */
[----:B------:R-:W-:Y:S01]  /*8480*/  ENDCOLLECTIVE ;  /* 0x000000000000791b */ /* 0x000fe20003800000 */
.L_x_443:
[----:B------:R-:W-:Y:S05]  /*8490*/  BSYNC B0 ;  /* 0x0000000000007941 */ /* 0x000fea0003800000 */
.L_x_442:
[----:B------:R-:W-:Y:S05]  /*84a0*/  BRA `(.L_x_444) ;  /* 0xffffffd400987947 */ /* 0x000fea000383ffff */
.L_x_396:
[----:B------:R-:W-:Y:S01]  /*84b0*/  BSSY B0, `(.L_x_445) ;  /* 0x0000005000007945 */ /* 0x000fe20003800000 */
[----:B------:R-:W-:-:S07]  /*84c0*/  IMAD.MOV.U32 R15, RZ, RZ, -0x1 ;  /* 0xffffffffff0f7424 */ /* 0x000fce00078e00ff */
[----:B------:R-:W-:Y:S05]  /*84d0*/  WARPSYNC.COLLECTIVE R15, `(.L_x_446) ;  /* 0x000000000f087348 */ /* 0x000fea0003c00000 */
[----:B------:R-:W-:Y:S01]  /*84e0*/  NOP ;  /* 0x0000000000007918 */ /* 0x000fe20000000000 */
[----:B------:R-:W-:Y:S01]  /*84f0*/  ENDCOLLECTIVE ;  /* 0x000000000000791b */ /* 0x000fe20003800000 */
.L_x_446:
[----:B------:R-:W-:Y:S05]  /*8500*/  BSYNC B0 ;  /* 0x0000000000007941 */ /* 0x000fea0003800000 */
.L_x_445:
[----:B------:R-:W-:Y:S05]  /*8510*/  BRA `(.L_x_447) ;  /* 0xffffffd800b47947 */ /* 0x000fea000383ffff */
.L_x_405:
[----:B-1----:R1:W2:Y:S02]  /*8520*/  SYNCS.PHASECHK.TRANS64.TRYWAIT P1, [R11+URZ+0x30820], R0 ;  /* 0x030820000b0075a7 */ /* 0x0022a4000802017f */
[----:B--2---:R-:W-:Y:S05]  /*8530*/  @!P1 NANOSLEEP.SYNCS 0x989680 ;  /* 0x009896800000995d */ /* 0x004fea0003900000 */
[----:B------:R-:W2:Y:S02]  /*8540*/  @!P1 SYNCS.PHASECHK.TRANS64 P1, [R11+URZ+0x30820], R0 ;  /* 0x030820000b0095a7 */ /* 0x000ea4000802007f */
[----:B--2---:R-:W-:Y:S05]  /*8550*/  @!P1 BRA `(.L_x_405) ;  /* 0xfffffffc00f09947 */ /* 0x004fea000383ffff */
[----:B------:R-:W-:Y:S05]  /*8560*/  BRA `(.L_x_448) ;  /* 0xffffffe0008c7947 */ /* 0x000fea000383ffff */
.L_x_409:
[----:B-1----:R1:W2:Y:S02]  /*8570*/  SYNCS.PHASECHK.TRANS64.TRYWAIT P1, [R11+URZ+0x30840], R21 ;  /* 0x030840150b0075a7 */ /* 0x0022a4000802017f */
[----:B--2---:R-:W-:Y:S05]  /*8580*/  @!P1 NANOSLEEP.SYNCS 0x989680 ;  /* 0x009896800000995d */ /* 0x004fea0003900000 */
[----:B------:R-:W2:Y:S02]  /*8590*/  @!P1 SYNCS.PHASECHK.TRANS64 P1, [R11+URZ+0x30840], R21 ;  /* 0x030840150b0095a7 */ /* 0x000ea4000802007f */
[----:B--2---:R-:W-:Y:S05]  /*85a0*/  @!P1 BRA `(.L_x_409) ;  /* 0xfffffffc00f09947 */ /* 0x004fea000383ffff */
[----:B------:R-:W-:Y:S05]  /*85b0*/  BRA `(.L_x_449) ;  /* 0xffffffe400f87947 */ /* 0x000fea000383ffff */
.L_x_411:
[----:B--2---:R2:W3:Y:S02]  /*85c0*/  SYNCS.PHASECHK.TRANS64.TRYWAIT P1, [R11+URZ+0x30828], R21 ;  /* 0x030828150b0075a7 */ /* 0x0044e4000802017f */
[----:B---3--:R-:W-:Y:S05]  /*85d0*/  @!P1 NANOSLEEP.SYNCS 0x989680 ;  /* 0x009896800000995d */ /* 0x008fea0003900000 */
[----:B------:R-:W3:Y:S02]  /*85e0*/  @!P1 SYNCS.PHASECHK.TRANS64 P1, [R11+URZ+0x30828], R21 ;  /* 0x030828150b0095a7 */ /* 0x000ee4000802007f */
[----:B---3--:R-:W-:Y:S05]  /*85f0*/  @!P1 BRA `(.L_x_411) ;  /* 0xfffffffc00f09947 */ /* 0x008fea000383ffff */
[----:B------:R-:W-:Y:S05]  /*8600*/  BRA `(.L_x_450) ;  /* 0xffffffe8008c7947 */ /* 0x000fea000383ffff */
.L_x_413:
[----:B---3--:R3:W4:Y:S02]  /*8610*/  SYNCS.PHASECHK.TRANS64.TRYWAIT P1, [R11+URZ+0x30848], R21 ;  /* 0x030848150b0075a7 */ /* 0x008724000802017f */
[----:B----4-:R-:W-:Y:S05]  /*8620*/  @!P1 NANOSLEEP.SYNCS 0x989680 ;  /* 0x009896800000995d */ /* 0x010fea0003900000 */
[----:B------:R-:W4:Y:S02]  /*8630*/  @!P1 SYNCS.PHASECHK.TRANS64 P1, [R11+URZ+0x30848], R21 ;  /* 0x030848150b0095a7 */ /* 0x000f24000802007f */
[----:B----4-:R-:W-:Y:S05]  /*8640*/  @!P1 BRA `(.L_x_413) ;  /* 0xfffffffc00f09947 */ /* 0x010fea000383ffff */
[----:B------:R-:W-:Y:S05]  /*8650*/  BRA `(.L_x_451) ;  /* 0xffffffe800fc7947 */ /* 0x000fea000383ffff */
.L_x_415:
[----:B------:R-:W-:-:S07]  /*8660*/  SHF.L.U32 R4, R9, 0x1f, RZ ;  /* 0x0000001f09047819 */ /* 0x000fce00000006ff */
.L_x_452:
[----:B-1----:R1:W2:Y:S02]  /*8670*/  SYNCS.PHASECHK.TRANS64.TRYWAIT P1, [R11+URZ+0x30820], R4 ;  /* 0x030820040b0075a7 */ /* 0x0022a4000802017f */
[----:B--2---:R-:W-:Y:S05]  /*8680*/  @!P1 NANOSLEEP.SYNCS 0x989680 ;  /* 0x009896800000995d */ /* 0x004fea0003900000 */
[----:B------:R-:W2:Y:S02]  /*8690*/  @!P1 SYNCS.PHASECHK.TRANS64 P1, [R11+URZ+0x30820], R4 ;  /* 0x030820040b0095a7 */ /* 0x000ea4000802007f */
[----:B--2---:R-:W-:Y:S05]  /*86a0*/  @!P1 BRA `(.L_x_452) ;  /* 0xfffffffc00f09947 */ /* 0x004fea000383ffff */
[----:B------:R-:W-:Y:S05]  /*86b0*/  BRA `(.L_x_453) ;  /* 0xffffffec00847947 */ /* 0x000fea000383ffff */
.L_x_418:
[----:B---3--:R3:W4:Y:S02]  /*86c0*/  SYNCS.PHASECHK.TRANS64.TRYWAIT P1, [R11+URZ+0x30840], R12 ;  /* 0x0308400c0b0075a7 */ /* 0x008724000802017f */
[----:B----4-:R-:W-:Y:S05]  /*86d0*/  @!P1 NANOSLEEP.SYNCS 0x989680 ;  /* 0x009896800000995d */ /* 0x010fea0003900000 */
[----:B------:R-:W4:Y:S02]  /*86e0*/  @!P1 SYNCS.PHASECHK.TRANS64 P1, [R11+URZ+0x30840], R12 ;  /* 0x0308400c0b0095a7 */ /* 0x000f24000802007f */
[----:B----4-:R-:W-:Y:S05]  /*86f0*/  @!P1 BRA `(.L_x_418) ;  /* 0xfffffffc00f09947 */ /* 0x010fea000383ffff */
[----:B------:R-:W-:Y:S05]  /*8700*/  BRA `(.L_x_454) ;  /* 0xfffffff000107947 */ /* 0x000fea000383ffff */
.L_x_420:
[----:B-1----:R1:W2:Y:S02]  /*8710*/  SYNCS.PHASECHK.TRANS64.TRYWAIT P1, [R11+URZ+0x30828], R12 ;  /* 0x0308280c0b0075a7 */ /* 0x0022a4000802017f */
[----:B--2---:R-:W-:Y:S05]  /*8720*/  @!P1 NANOSLEEP.SYNCS 0x989680 ;  /* 0x009896800000995d */ /* 0x004fea0003900000 */
[----:B------:R-:W2:Y:S02]  /*8730*/  @!P1 SYNCS.PHASECHK.TRANS64 P1, [R11+URZ+0x30828], R12 ;  /* 0x0308280c0b0095a7 */ /* 0x000ea4000802007f */
[----:B--2---:R-:W-:Y:S05]  /*8740*/  @!P1 BRA `(.L_x_420) ;  /* 0xfffffffc00f09947 */ /* 0x004fea000383ffff */
[----:B------:R-:W-:Y:S05]  /*8750*/  BRA `(.L_x_455) ;  /* 0xfffffff000987947 */ /* 0x000fea000383ffff */
.L_x_422:
[----:B-1----:R1:W2:Y:S02]  /*8760*/  SYNCS.PHASECHK.TRANS64.TRYWAIT P0, [R4+URZ+0x30840], R3 ;  /* 0x03084003040075a7 */ /* 0x0022a4000800017f */
[----:B--2---:R-:W-:Y:S05]  /*8770*/  @!P0 NANOSLEEP.SYNCS 0x989680 ;  /* 0x009896800000895d */ /* 0x004fea0003900000 */
[----:B------:R-:W2:Y:S02]  /*8780*/  @!P0 SYNCS.PHASECHK.TRANS64 P0, [R4+URZ+0x30840], R3 ;  /* 0x03084003040085a7 */ /* 0x000ea4000800007f */
[----:B--2---:R-:W-:Y:S05]  /*8790*/  @!P0 BRA `(.L_x_422) ;  /* 0xfffffffc00f08947 */ /* 0x004fea000383ffff */
[----:B------:R-:W-:Y:S05]  /*87a0*/  BRA `(.L_x_456) ;  /* 0xfffffff400207947 */ /* 0x000fea000383ffff */
.L_x_424:
[----:B------:R-:W-:Y:S01]  /*87b0*/  BSSY B0, `(.L_x_457) ;  /* 0x0000006000007945 */ /* 0x000fe20003800000 */
[----:B------:R-:W-:-:S07]  /*87c0*/  IMAD.MOV.U32 R15, RZ, RZ, -0x1 ;  /* 0xffffffffff0f7424 */ /* 0x000fce00078e00ff */
[----:B------:R-:W-:Y:S05]  /*87d0*/  WARPSYNC.COLLECTIVE R15, `(.L_x_458) ;  /* 0x000000000f0c7348 */ /* 0x000fea0003c00000 */
[----:B------:R-:W-:Y:S02]  /*87e0*/  ELECT P6, UR62, PT ;  /* 0x00000000003e782f */ /* 0x000fe400038c0000 */
[----:B------:R-:W-:Y:S01]  /*87f0*/  MOV R14, UR62 ;  /* 0x0000003e000e7c02 */ /* 0x000fe20008000f00 */
[----:B------:R-:W-:Y:S10]  /*8800*/  ENDCOLLECTIVE ;  /* 0x000000000000791b */ /* 0x000ff40003800000 */
.L_x_458:
[----:B------:R-:W-:Y:S05]  /*8810*/  BSYNC B0 ;  /* 0x0000000000007941 */ /* 0x000fea0003800000 */
.L_x_457:
[----:B------:R-:W-:Y:S01]  /*8820*/  PLOP3.LUT P0, PT, P6, PT, PT, 0x80, 0x0 ;  /* 0x000000000000781c */ /* 0x000fe2000370f070 */
[----:B------:R-:W-:-:S12]  /*8830*/  BRA `(.L_x_459) ;  /* 0xfffffff400c87947 */ /* 0x000fd8000383ffff */
.L_x_426:
[----:B-1----:R1:W2:Y:S02]  /*8840*/  SYNCS.PHASECHK.TRANS64.TRYWAIT P1, [R6+URZ], R5 ;  /* 0x00000005060075a7 */ /* 0x0022a4000802017f */
[----:B--2---:R-:W-:Y:S05]  /*8850*/  @!P1 NANOSLEEP.SYNCS 0x989680 ;  /* 0x009896800000995d */ /* 0x004fea0003900000 */
[----:B------:R-:W2:Y:S02]  /*8860*/  @!P1 SYNCS.PHASECHK.TRANS64 P1, [R6+URZ], R5 ;  /* 0x00000005060095a7 */ /* 0x000ea4000802007f */
[----:B--2---:R-:W-:Y:S05]  /*8870*/  @!P1 BRA `(.L_x_426) ;  /* 0xfffffffc00f09947 */ /* 0x004fea000383ffff */
[----:B------:R-:W-:Y:S05]  /*8880*/  BRA `(.L_x_460) ;  /* 0xfffffff800047947 */ /* 0x000fea000383ffff */
.L_x_427:
[----:B--2---:R2:W3:Y:S02]  /*8890*/  SYNCS.PHASECHK.TRANS64.TRYWAIT P1, [R3+URZ], R2 ;  /* 0x00000002030075a7 */ /* 0x0044e4000802017f */
[----:B---3--:R-:W-:Y:S05]  /*88a0*/  @!P1 NANOSLEEP.SYNCS 0x989680 ;  /* 0x009896800000995d */ /* 0x008fea0003900000 */
[----:B------:R-:W3:Y:S02]  /*88b0*/  @!P1 SYNCS.PHASECHK.TRANS64 P1, [R3+URZ], R2 ;  /* 0x00000002030095a7 */ /* 0x000ee4000802007f */
[----:B---3--:R-:W-:Y:S05]  /*88c0*/  @!P1 BRA `(.L_x_427) ;  /* 0xfffffffc00f09947 */ /* 0x008fea000383ffff */
[----:B------:R-:W-:Y:S05]  /*88d0*/  BRA `(.L_x_461) ;  /* 0xfffffff400f87947 */ /* 0x000fea000383ffff */
.L_x_429:
[----:B--2---:R2:W3:Y:S02]  /*88e0*/  SYNCS.PHASECHK.TRANS64.TRYWAIT P0, [R0+URZ], R5 ;  /* 0x00000005000075a7 */ /* 0x0044e4000800017f */
[----:B---3--:R-:W-:Y:S05]  /*88f0*/  @!P0 NANOSLEEP.SYNCS 0x989680 ;  /* 0x009896800000895d */ /* 0x008fea0003900000 */
[----:B------:R-:W3:Y:S02]  /*8900*/  @!P0 SYNCS.PHASECHK.TRANS64 P0, [R0+URZ], R5 ;  /* 0x00000005000085a7 */ /* 0x000ee4000800007f */
[----:B---3--:R-:W-:Y:S05]  /*8910*/  @!P0 BRA `(.L_x_429) ;  /* 0xfffffffc00f08947 */ /* 0x008fea000383ffff */
[----:B------:R-:W-:Y:S05]  /*8920*/  BRA `(.L_x_462) ;  /* 0xfffffff400fc7947 */ /* 0x000fea000383ffff */
.L_x_463:
        /* <DEDUP_REMOVED lines=13> */
.L_x_7293:


//--------------------- .text._ZN7cutlass13device_kernelIN5flash11enable_sm90INS1_16FlashAttnBwdSm90INS1_25CollectiveMainloopBwdSm90ILi2ELi2ELi2EN4cute5tupleIJNS5_1CILi1EEES8_S8_EEENS6_IJNS7_ILi64EEENS7_ILi128EEESB_EEENS_6half_tEfNS_4arch4Sm90ELb0ELb0ELb1ELb1ELb0ELb1ELb0ELb0ELi2ELi1ELi2ELi1ELb0EEENS1_21CollectiveEpilogueBwdISC_SD_SF_Li256ELb1ELb0ELi1EEENS1_19SingleTileSchedulerILb1ELb0ELb0ELi128EEEEEEEEEvNT_6ParamsE --------------------------
	.section	.text._ZN7cutlass13device_kernelIN5flash11enable_sm90INS1_16FlashAttnBwdSm90INS1_25CollectiveMainloopBwdSm90ILi2ELi2ELi2EN4cute5tupleIJNS5_1CILi1EEES8_S8_EEENS6_IJNS7_ILi64EEENS7_ILi128EEESB_EEENS_6half_tEfNS_4arch4Sm90ELb0ELb0ELb1ELb1ELb0ELb1ELb0ELb0ELi2ELi1ELi2ELi1ELb0EEENS1_21CollectiveEpilogueBwdISC_SD_SF_Li256ELb1ELb0ELi1EEENS1_19SingleTileSchedulerILb1ELb0ELb0ELi128EEEEEEEEEvNT_6ParamsE,"ax",@progbits
	.align	128
.text._ZN7cutlass13device_kernelIN5flash11enable_sm90INS1_16FlashAttnBwdSm90INS1_25CollectiveMainloopBwdSm90ILi2ELi2ELi2EN4cute5tupleIJNS5_1CILi1EEES8_S8_EEENS6_IJNS7_ILi64EEENS7_ILi128EEESB_EEENS_6half_tEfNS_4arch4Sm90ELb0ELb0ELb1ELb1ELb0ELb1ELb0ELb0ELi2ELi1ELi2ELi1ELb0EEENS1_21CollectiveEpilogueBwdISC_SD_SF_Li256ELb1ELb0ELi1EEENS1_19SingleTileSchedulerILb1ELb0ELb0ELi128EEEEEEEEEvNT_6ParamsE:
        .type           _ZN7cutlass13device_kernelIN5flash11enable_sm90INS1_16FlashAttnBwdSm90INS1_25CollectiveMainloopBwdSm90ILi2ELi2ELi2EN4cute5tupleIJNS5_1CILi1EEES8_S8_EEENS6_IJNS7_ILi64EEENS7_ILi128EEESB_EEENS_6half_tEfNS_4arch4Sm90ELb0ELb0ELb1ELb1ELb0ELb1ELb0ELb0ELi2ELi1ELi2ELi1ELb0EEENS1_21CollectiveEpilogueBwdISC_SD_SF_Li256ELb1ELb0ELi1EEENS1_19SingleTileSchedulerILb1ELb0ELb0ELi128EEEEEEEEEvNT_6ParamsE,@function
        .size           _ZN7cutlass13device_kernelIN5flash11enable_sm90INS1_16FlashAttnBwdSm90INS1_25CollectiveMainloopBwdSm90ILi2ELi2ELi2EN4cute5tupleIJNS5_1CILi1EEES8_S8_EEENS6_IJNS7_ILi64EEENS7_ILi128EEESB_EEENS_6half_tEfNS_4arch4Sm90ELb0ELb0ELb1ELb1ELb0ELb1ELb0ELb0ELi2ELi1ELi2ELi1ELb0EEENS1_21CollectiveEpilogueBwdISC_SD_SF_Li256ELb1ELb0ELi1EEENS1_19SingleTileSchedulerILb1ELb0ELb0ELi128EEEEEEEEEvNT_6ParamsE,(.L_x_7294 - _ZN7cutlass13device_kernelIN5flash11enable_sm90INS1_16FlashAttnBwdSm90INS1_25CollectiveMainloopBwdSm90ILi2ELi2ELi2EN4cute5tupleIJNS5_1CILi1EEES8_S8_EEENS6_IJNS7_ILi64EEENS7_ILi128EEESB_EEENS_6half_tEfNS_4arch4Sm90ELb0ELb0ELb1ELb1ELb0ELb1ELb0ELb0ELi2ELi1ELi2ELi1ELb0EEENS1_21CollectiveEpilogueBwdISC_SD_SF_Li256ELb1ELb0ELi1EEENS1_19SingleTileSchedulerILb1ELb0ELb0ELi128EEEEEEEEEvNT_6ParamsE)
        .other          _ZN7cutlass13device_kernelIN5flash11enable_sm90INS1_16FlashAttnBwdSm90INS1_25CollectiveMainloopBwdSm90ILi2ELi2ELi2EN4cute5tupleIJNS5_1CILi1EEES8_S8_EEENS6_IJNS7_ILi64EEENS7_ILi128EEESB_EEENS_6half_tEfNS_4arch4Sm90ELb0ELb0ELb1ELb1ELb0ELb1ELb0ELb0ELi2ELi1ELi2ELi1ELb0EEENS1_21CollectiveEpilogueBwdISC_SD_SF_Li256ELb1ELb0ELi1EEENS1_19SingleTileSchedulerILb1ELb0ELb0ELi128EEEEEEEEEvNT_6ParamsE,@"STO_CUDA_ENTRY STV_DEFAULT"
_ZN7cutlass13device_kernelIN5flash11enable_sm90INS1_16FlashAttnBwdSm90INS1_25CollectiveMainloopBwdSm90ILi2ELi2ELi2EN4cute5tupleIJNS5_1CILi1EEES8_S8_EEENS6_IJNS7_ILi64EEENS7_ILi128EEESB_EEENS_6half_tEfNS_4arch4Sm90ELb0ELb0ELb1ELb1ELb0ELb1ELb0ELb0ELi2ELi1ELi2ELi1ELb0EEENS1_21CollectiveEpilogueBwdISC_SD_SF_Li256ELb1ELb0ELi1EEENS1_19SingleTileSchedulerILb1ELb0ELb0ELi128EEEEEEEEEvNT_6ParamsE:
[----:B------:R-:W1:Y:S02]  /*0000*/  LDC R1, c[0x0][0x28] ;  /* 0x00000a00ff017b82 */ /* 0x000e640000000800 */
[----:B-1----:R-:W-:Y:S01]  /*0010*/  VIADD R1, R1, 0xfffffff8 ;  /* 0xfffffff801017836 */ /* 0x002fe20000000000 */
[----:B------:R-:W1:Y:S01]  /*0020*/  S2R R3, SR_TID.X ;  /* 0x0000000000037919 */ /* 0x000e620000002100 */
[----:B------:R-:W-:Y:S01]  /*0030*/  ELECT P0, URZ, PT ;  /* 0x00000000003f782f */ /* 0x000fe20003800000 */
[----:B------:R-:W-:Y:S01]  /*0040*/  BSSY B0, `(.L_x_464) ;  /* 0x0000013000007945 */ /* 0x000fe20003800000 */
[----:B-1----:R-:W-:-:S05]  /*0050*/  SHF.R.U32.HI R0, RZ, 0x5, R3 ;  /* 0x00000005ff007819 */ /* 0x002fca0000011603 */
[----:B------:R-:W1:Y:S02]  /*0060*/  SHFL.IDX PT, R2, R0, RZ, 0x1f ;  /* 0x00001fff00027589 */ /* 0x000e6400000e0000 */
[----:B-1----:R-:W-:-:S13]  /*0070*/  ISETP.EQ.AND P0, PT, R2, RZ, P0 ;  /* 0x000000ff0200720c */ /* 0x002fda0000702270 */
[----:B------:R-:W-:Y:S05]  /*0080*/  @!P0 BRA `(.L_x_465) ;  /* 0x0000000000388947 */ /* 0x000fea0003800000 */
        /* <DEDUP_REMOVED lines=14> */
.L_x_465:
[----:B------:R-:W-:Y:S05]  /*0170*/  BSYNC B0 ;  /* 0x0000000000007941 */ /* 0x000fea0003800000 */
.L_x_464:
        /* <DEDUP_REMOVED lines=34> */
.L_x_466:
        /* <DEDUP_REMOVED lines=22> */
.L_x_467:
[----:B---3--:R-:W-:Y:S01]  /*0500*/  ISETP.NE.AND P0, PT, R2, RZ, PT ;  /* 0x000000ff0200720c */ /* 0x008fe20003f05270 */
[----:B------:R-:W-:Y:S01]  /*0510*/  IMAD.MOV.U32 R2, RZ, RZ, 0x1 ;  /* 0x00000001ff027424 */ /* 0x000fe200078e00ff */
[----:B------:R-:W-:Y:S01]  /*0520*/  NOP ;  /* 0x0000000000007918 */ /* 0x000fe20000000000 */
[----:B------:R-:W-:Y:S01]  /*0530*/  ULDC.64 UR38, c[0x0][0x208] ;  /* 0x0000820000267ab9 */ /* 0x000fe20000000a00 */
[----:B------:R-:W-:Y:S02]  /*0540*/  BSSY B6, `(.L_x_468) ;  /* 0x0000a9c000067945 */ /* 0x000fe40003800000 */
[----:B------:R-:W-:-:S05]  /*0550*/  SEL R2, R2, 0x2, !P0 ;  /* 0x0000000202027807 */ /* 0x000fca0004000000 */
[----:B------:R3:W-:Y:S01]  /*0560*/  STL [R1], R2 ;  /* 0x0000000201007387 */ /* 0x0007e20000100800 */
[----:B-12-4-:R-:W-:Y:S06]  /*0570*/  BAR.SYNC.DEFER_BLOCKING 0x0 ;  /* 0x0000000000007b1d */ /* 0x016fec0000010000 */
[----:B------:R-:W-:Y:S05]  /*0580*/  @!P0 BRA `(.L_x_469) ;  /* 0x0000007400d48947 */ /* 0x000fea0003800000 */
.L_x_470:
[----:B------:R-:W-:-:S08]  /*0590*/  NOP ;  /* 0x0000000000007918 */ /* 0x000fd00000000000 */
[----:B------:R-:W1:Y:S02]  /*05a0*/  USETMAXREG.TRY_ALLOC.CTAPOOL UP0, 0xf0 ;  /* 0x000000f0000079c8 */ /* 0x000e640008000600 */
[----:B-1----:R-:W-:-:S13]  /*05b0*/  PLOP3.LUT P0, PT, PT, PT, UP0, 0x80, 0x0 ;  /* 0x000000000000781c */ /* 0x002fda0003f0f008 */
[----:B------:R-:W-:Y:S05]  /*05c0*/  @!P0 BRA `(.L_x_470) ;  /* 0xfffffffc00f08947 */ /* 0x000fea000383ffff */
[----:B------:R-:W-:Y:S01]  /*05d0*/  LOP3.LUT R0, R0, 0x3, RZ, 0xc0, !PT ;  /* 0x0000000300007812 */ /* 0x000fe200078ec0ff */
[----:B---3--:R-:W1:Y:S01]  /*05e0*/  S2R R2, SR_TID.X ;  /* 0x0000000000027919 */ /* 0x008e620000002100 */
[----:B------:R-:W-:Y:S01]  /*05f0*/  ULDC.64 UR4, c[0x0][0x8d8] ;  /* 0x0002360000047ab9 */ /* 0x000fe20000000a00 */
[----:B------:R-:W2:Y:S03]  /*0600*/  S2R R7, SR_CTAID.Z ;  /* 0x0000000000077919 */ /* 0x000ea60000002700 */
[----:B------:R-:W3:Y:S02]  /*0610*/  SHFL.IDX PT, R0, R0, RZ, 0x1f ;  /* 0x00001fff00007589 */ /* 0x000ee400000e0000 */
[----:B---3--:R-:W-:Y:S02]  /*0620*/  ISETP.NE.AND P0, PT, R0, RZ, PT ;  /* 0x000000ff0000720c */ /* 0x008fe40003f05270 */
[----:B-1----:R-:W-:-:S11]  /*0630*/  SHF.R.U32.HI R2, RZ, 0x7, R2 ;  /* 0x00000007ff027819 */ /* 0x002fd60000011602 */
[----:B------:R-:W-:-:S05]  /*0640*/  @!P0 VIADD R2, R2, 0x9 ;  /* 0x0000000902028836 */ /* 0x000fca0000000000 */
[----:B------:R1:W-:Y:S06]  /*0650*/  @!P0 BAR.ARV R2, 0xa0 ;  /* 0x000280020000851d */ /* 0x0003ec0000002000 */
[----:B------:R-:W-:-:S04]  /*0660*/  ISETP.NE.U32.AND P0, PT, RZ, UR4, PT ;  /* 0x00000004ff007c0c */ /* 0x000fc8000bf05070 */
[----:B------:R-:W-:-:S13]  /*0670*/  ISETP.NE.AND.EX P0, PT, RZ, UR5, PT, P0 ;  /* 0x00000005ff007c0c */ /* 0x000fda000bf05300 */
[----:B-12---:R-:W-:Y:S05]  /*0680*/  @!P0 BRA `(.L_x_471) ;  /* 0x0000000000108947 */ /* 0x006fea0003800000 */
[----:B------:R-:W1:Y:S02]  /*0690*/  LDC.64 R2, c[0x0][0x8d8] ;  /* 0x00023600ff027b82 */ /* 0x000e640000000a00 */
[----:B-1----:R-:W-:-:S05]  /*06a0*/  IMAD.WIDE R2, R7, 0x4, R2 ;  /* 0x0000000407027825 */ /* 0x002fca00078e0202 */
[----:B------:R1:W5:Y:S01]  /*06b0*/  LDG.E R0, desc[UR38][R2.64] ;  /* 0x0000002602007981 */ /* 0x000362000c1e1900 */
[----:B------:R-:W-:Y:S05]  /*06c0*/  BRA `(.L_x_472) ;  /* 0x00000000002c7947 */ /* 0x000fea0003800000 */
.L_x_471:
[----:B------:R-:W-:Y:S02]  /*06d0*/  ULDC.64 UR4, c[0x0][0x8d0] ;  /* 0x0002340000047ab9 */ /* 0x000fe40000000a00 */
[----:B------:R-:W-:-:S04]  /*06e0*/  ISETP.NE.U32.AND P0, PT, RZ, UR4, PT ;  /* 0x00000004ff007c0c */ /* 0x000fc8000bf05070 */
[----:B------:R-:W-:-:S13]  /*06f0*/  ISETP.NE.AND.EX P0, PT, RZ, UR5, PT, P0 ;  /* 0x00000005ff007c0c */ /* 0x000fda000bf05300 */
[----:B------:R-:W-:Y:S05]  /*0700*/  @!P0 BRA `(.L_x_473) ;  /* 0x0000000000188947 */ /* 0x000fea0003800000 */
[----:B------:R-:W1:Y:S02]  /*0710*/  LDC.64 R2, c[0x0][0x8d0] ;  /* 0x00023400ff027b82 */ /* 0x000e640000000a00 */
[----:B-1----:R-:W-:-:S05]  /*0720*/  IMAD.WIDE R2, R7, 0x4, R2 ;  /* 0x0000000407027825 */ /* 0x002fca00078e0202 */
[----:B------:R-:W2:Y:S04]  /*0730*/  LDG.E R0, desc[UR38][R2.64] ;  /* 0x0000002602007981 */ /* 0x000ea8000c1e1900 */
[----:B------:R-:W2:Y:S02]  /*0740*/  LDG.E R5, desc[UR38][R2.64+0x4] ;  /* 0x0000042602057981 */ /* 0x000ea4000c1e1900 */
[----:B--2---:R-:W-:Y:S01]  /*0750*/  IMAD.IADD R0, R5, 0x1, -R0 ;  /* 0x0000000105007824 */ /* 0x004fe200078e0a00 */
[----:B------:R-:W-:Y:S06]  /*0760*/  BRA `(.L_x_472) ;  /* 0x0000000000047947 */ /* 0x000fec0003800000 */
.L_x_473:
[----:B------:R-:W2:Y:S02]  /*0770*/  LDC R0, c[0x0][0x8bc] ;  /* 0x00022f00ff007b82 */ /* 0x000ea40000000800 */
.L_x_472:
[----:B------:R-:W3:Y:S02]  /*0780*/  S2R R17, SR_CTAID.X ;  /* 0x0000000000117919 */ /* 0x000ee40000002500 */
[----:B---3--:R-:W-:-:S05]  /*0790*/  IMAD.SHL.U32 R17, R17, 0x80, RZ ;  /* 0x0000008011117824 */ /* 0x008fca00078e00ff */
[----:B--2--5:R-:W-:-:S04]  /*07a0*/  ISETP.GE.AND P0, PT, R17, R0, PT ;  /* 0x000000001100720c */ /* 0x024fc80003f06270 */
[----:B------:R-:W-:-:S04]  /*07b0*/  SEL R228, R7, 0xffffffff, !P0 ;  /* 0xffffffff07e47807 */ /* 0x000fc80004000000 */
[----:B------:R-:W-:-:S13]  /*07c0*/  ISETP.GE.AND P0, PT, R228, RZ, PT ;  /* 0x000000ffe400720c */ /* 0x000fda0003f06270 */
[----:B------:R-:W-:Y:S05]  /*07d0*/  @!P0 BRA `(.L_x_474) ;  /* 0x000000a400c88947 */ /* 0x000fea0003800000 */
[----:B------:R-:W-:Y:S02]  /*07e0*/  ULDC.64 UR4, c[0x0][0x780] ;  /* 0x0001e00000047ab9 */ /* 0x000fe40000000a00 */
[----:B------:R-:W-:Y:S01]  /*07f0*/  ISETP.NE.U32.AND P0, PT, RZ, UR4, PT ;  /* 0x00000004ff007c0c */ /* 0x000fe2000bf05070 */
[----:B------:R-:W-:Y:S02]  /*0800*/  ULDC UR4, c[0x0][0x290] ;  /* 0x0000a40000047ab9 */ /* 0x000fe40000000800 */
[----:B------:R-:W-:Y:S01]  /*0810*/  IMAD.U32 R18, RZ, RZ, UR4 ;  /* 0x00000004ff127e24 */ /* 0x000fe2000f8e00ff */
[----:B------:R-:W-:-:S13]  /*0820*/  ISETP.NE.AND.EX P0, PT, RZ, UR5, PT, P0 ;  /* 0x00000005ff007c0c */ /* 0x000fda000bf05300 */
[----:B------:R-:W-:Y:S05]  /*0830*/  @!P0 BRA `(.L_x_475) ;  /* 0x0000000000108947 */ /* 0x000fea0003800000 */
[----:B-1----:R-:W1:Y:S02]  /*0840*/  LDC.64 R2, c[0x0][0x780] ;  /* 0x0001e000ff027b82 */ /* 0x002e640000000a00 */
[----:B-1----:R-:W-:-:S05]  /*0850*/  IMAD.WIDE R2, R228, 0x4, R2 ;  /* 0x00000004e4027825 */ /* 0x002fca00078e0202 */
[----:B------:R1:W5:Y:S01]  /*0860*/  LDG.E R19, desc[UR38][R2.64] ;  /* 0x0000002602137981 */ /* 0x000362000c1e1900 */
[----:B------:R-:W-:Y:S05]  /*0870*/  BRA `(.L_x_476) ;  /* 0x0000000000287947 */ /* 0x000fea0003800000 */
.L_x_475:
[----:B------:R-:W-:Y:S01]  /*0880*/  ULDC.64 UR4, c[0x0][0x770] ;  /* 0x0001dc0000047ab9 */ /* 0x000fe20000000a00 */
[----:B------:R-:W2:Y:S01]  /*0890*/  LDC R19, c[0x0][0x280] ;  /* 0x0000a000ff137b82 */ /* 0x000ea20000000800 */
[----:B------:R-:W-:-:S04]  /*08a0*/  ISETP.NE.U32.AND P0, PT, RZ, UR4, PT ;  /* 0x00000004ff007c0c */ /* 0x000fc8000bf05070 */
[----:B------:R-:W-:-:S13]  /*08b0*/  ISETP.NE.AND.EX P0, PT, RZ, UR5, PT, P0 ;  /* 0x00000005ff007c0c */ /* 0x000fda000bf05300 */
[----:B------:R-:W-:Y:S05]  /*08c0*/  @!P0 BRA `(.L_x_476) ;  /* 0x0000000000148947 */ /* 0x000fea0003800000 */
[----:B-1----:R-:W1:Y:S02]  /*08d0*/  LDC.64 R2, c[0x0][0x770] ;  /* 0x0001dc00ff027b82 */ /* 0x002e640000000a00 */
[----:B-1----:R-:W-:-:S05]  /*08e0*/  IMAD.WIDE R2, R228, 0x4, R2 ;  /* 0x00000004e4027825 */ /* 0x002fca00078e0202 */
[----:B--2---:R-:W2:Y:S04]  /*08f0*/  LDG.E R19, desc[UR38][R2.64] ;  /* 0x0000002602137981 */ /* 0x004ea8000c1e1900 */
[----:B------:R-:W2:Y:S02]  /*0900*/  LDG.E R0, desc[UR38][R2.64+0x4] ;  /* 0x0000042602007981 */ /* 0x000ea4000c1e1900 */
[----:B--2---:R-:W-:-:S07]  /*0910*/  IMAD.IADD R19, R0, 0x1, -R19 ;  /* 0x0000000100137824 */ /* 0x004fce00078e0a13 */
.L_x_476:
[----:B------:R-:W-:Y:S02]  /*0920*/  ULDC.64 UR4, c[0x0][0x788] ;  /* 0x0001e20000047ab9 */ /* 0x000fe40000000a00 */
[----:B------:R-:W-:-:S04]  /*0930*/  ISETP.NE.U32.AND P0, PT, RZ, UR4, PT ;  /* 0x00000004ff007c0c */ /* 0x000fc8000bf05070 */
[----:B------:R-:W-:-:S13]  /*0940*/  ISETP.NE.AND.EX P0, PT, RZ, UR5, PT, P0 ;  /* 0x00000005ff007c0c */ /* 0x000fda000bf05300 */
[----:B------:R-:W-:Y:S05]  /*0950*/  @!P0 BRA `(.L_x_477) ;  /* 0x0000000000108947 */ /* 0x000fea0003800000 */
[----:B-1----:R-:W1:Y:S02]  /*0960*/  LDC.64 R2, c[0x0][0x788] ;  /* 0x0001e200ff027b82 */ /* 0x002e640000000a00 */
[----:B-1----:R-:W-:-:S05]  /*0970*/  IMAD.WIDE R2, R228, 0x4, R2 ;  /* 0x00000004e4027825 */ /* 0x002fca00078e0202 */
[----:B------:R1:W5:Y:S01]  /*0980*/  LDG.E R18, desc[UR38][R2.64] ;  /* 0x0000002602127981 */ /* 0x000362000c1e1900 */
[----:B------:R-:W-:Y:S05]  /*0990*/  BRA `(.L_x_478) ;  /* 0x0000000000247947 */ /* 0x000fea0003800000 */
.L_x_477:
[----:B------:R-:W-:Y:S02]  /*09a0*/  ULDC.64 UR4, c[0x0][0x778] ;  /* 0x0001de0000047ab9 */ /* 0x000fe40000000a00 */
[----:B------:R-:W-:-:S04]  /*09b0*/  ISETP.NE.U32.AND P0, PT, RZ, UR4, PT ;  /* 0x00000004ff007c0c */ /* 0x000fc8000bf05070 */
[----:B------:R-:W-:-:S13]  /*09c0*/  ISETP.NE.AND.EX P0, PT, RZ, UR5, PT, P0 ;  /* 0x00000005ff007c0c */ /* 0x000fda000bf05300 */
[----:B------:R-:W-:Y:S05]  /*09d0*/  @!P0 BRA `(.L_x_478) ;  /* 0x0000000000148947 */ /* 0x000fea0003800000 */
[----:B-1----:R-:W1:Y:S02]  /*09e0*/  LDC.64 R2, c[0x0][0x778] ;  /* 0x0001de00ff027b82 */ /* 0x002e640000000a00 */
[----:B-1----:R-:W-:-:S05]  /*09f0*/  IMAD.WIDE R2, R228, 0x4, R2 ;  /* 0x00000004e4027825 */ /* 0x002fca00078e0202 */
[----:B------:R-:W3:Y:S04]  /*0a00*/  LDG.E R18, desc[UR38][R2.64] ;  /* 0x0000002602127981 */ /* 0x000ee8000c1e1900 */
[----:B------:R-:W3:Y:S02]  /*0a10*/  LDG.E R5, desc[UR38][R2.64+0x4] ;  /* 0x0000042602057981 */ /* 0x000ee4000c1e1900 */
[----:B---3--:R-:W-:-:S07]  /*0a20*/  IMAD.IADD R18, R5, 0x1, -R18 ;  /* 0x0000000105127824 */ /* 0x008fce00078e0a12 */
.L_x_478:
[----:B--2--5:R-:W-:Y:S02]  /*0a30*/  ISETP.GE.AND P1, PT, R19, 0x1, PT ;  /* 0x000000011300780c */ /* 0x024fe40003f26270 */
[----:B------:R-:W-:Y:S02]  /*0a40*/  CS2R R86, SRZ ;  /* 0x0000000000567805 */ /* 0x000fe4000001ff00 */
[----:B------:R-:W-:Y:S02]  /*0a50*/  PLOP3.LUT P0, PT, PT, PT, PT, 0x80, 0x0 ;  /* 0x000000000000781c */ /* 0x000fe40003f0f070 */
        /* <DEDUP_REMOVED lines=23> */
[----:B------:R-:W-:Y:S01]  /*0bd0*/  IMAD.MOV.U32 R14, RZ, RZ, RZ ;  /* 0x000000ffff0e7224 */ /* 0x000fe200078e00ff */
[----:B------:R-:W-:Y:S02]  /*0be0*/  CS2R R10, SRZ ;  /* 0x00000000000a7805 */ /* 0x000fe4000001ff00 */
[----:B------:R-:W-:Y:S01]  /*0bf0*/  CS2R R36, SRZ ;  /* 0x0000000000247805 */ /* 0x000fe2000001ff00 */
[----:B------:R-:W-:Y:S01]  /*0c00*/  IMAD.MOV.U32 R12, RZ, RZ, RZ ;  /* 0x000000ffff0c7224 */ /* 0x000fe200078e00ff */
[----:B------:R-:W-:Y:S02]  /*0c10*/  CS2R R8, SRZ ;  /* 0x0000000000087805 */ /* 0x000fe4000001ff00 */
[----:B------:R-:W-:-:S02]  /*0c20*/  CS2R R32, SRZ ;  /* 0x0000000000207805 */ /* 0x000fc4000001ff00 */
[----:B------:R-:W-:Y:S01]  /*0c30*/  CS2R R6, SRZ ;  /* 0x0000000000067805 */ /* 0x000fe2000001ff00 */
[----:B------:R-:W-:Y:S01]  /*0c40*/  IMAD.MOV.U32 R29, RZ, RZ, RZ ;  /* 0x000000ffff1d7224 */ /* 0x000fe200078e00ff */
[----:B------:R-:W-:Y:S01]  /*0c50*/  CS2R R4, SRZ ;  /* 0x0000000000047805 */ /* 0x000fe2000001ff00 */
[----:B------:R-:W-:Y:S01]  /*0c60*/  IMAD.MOV.U32 R25, RZ, RZ, RZ ;  /* 0x000000ffff197224 */ /* 0x000fe200078e00ff */
        /* <DEDUP_REMOVED lines=31> */
[----:B------:R-:W-:Y:S01]  /*0e60*/  CS2R R88, SRZ ;  /* 0x0000000000587805 */ /* 0x000fe2000001ff00 */
[----:B------:R-:W-:Y:S06]  /*0e70*/  @!P1 BRA `(.L_x_479) ;  /* 0x00000038006c9947 */ /* 0x000fec0003800000 */
[----:B------:R-:W-:Y:S01]  /*0e80*/  MOV R0, RZ ;  /* 0x000000ff00007202 */ /* 0x000fe20000000f00 */
[----:B------:R-:W-:Y:S01]  /*0e90*/  ULDC UR36, c[0x0][0x75c] ;  /* 0x0001d70000247ab9 */ /* 0x000fe20000000800 */
[----:B------:R-:W-:Y:S02]  /*0ea0*/  ULDC UR37, c[0x0][0x744] ;  /* 0x0001d10000257ab9 */ /* 0x000fe40000000800 */
[----:B------:R-:W-:-:S13]  /*0eb0*/  LOP3.LUT P0, RZ, R0, 0x3ff, RZ, 0xc0, !PT ;  /* 0x000003ff00ff7812 */ /* 0x000fda000780c0ff */
[----:B------:R-:W-:Y:S05]  /*0ec0*/  @!P0 BRA `(.L_x_480) ;  /* 0x00000000007c8947 */ /* 0x000fea0003800000 */
[----:B-1----:R-:W-:Y:S01]  /*0ed0*/  MOV R2, 0x0 ;  /* 0x0000000000027802 */ /* 0x002fe20000000f00 */
        /* <DEDUP_REMOVED lines=15> */
.L_x_481:
        /* <DEDUP_REMOVED lines=15> */
.L_x_480:
[----:B-1----:R-:W1:Y:S01]  /*10c0*/  S2R R3, SR_CgaCtaId ;  /* 0x0000000000037919 */ /* 0x002e620000008800 */
        /* <DEDUP_REMOVED lines=21> */
.L_x_483:
        /* <DEDUP_REMOVED lines=15> */
.L_x_482:
        /* <DEDUP_REMOVED lines=8> */
.L_x_619:
[----:B------:R-:W-:Y:S01]  /*1390*/  SHF.L.U32 R21, RZ, 0x1f, RZ ;  /* 0x0000001fff157819 */ /* 0x000fe200000006ff */
[----:B------:R-:W-:Y:S01]  /*13a0*/  VIADD R19, R19, 0x3f ;  /* 0x0000003f13137836 */ /* 0x000fe20000000000 */
[----:B--2---:R-:W-:Y:S01]  /*13b0*/  LEA.HI R4, R14, R14, RZ, 0x1 ;  /* 0x0000000e0e047211 */ /* 0x004fe200078f08ff */
[----:B------:R-:W-:Y:S01]  /*13c0*/  IMAD.IADD R17, R18, 0x1, -R17 ;  /* 0x0000000112117824 */ /* 0x000fe200078e0a11 */
[----:B------:R-:W2:Y:S01]  /*13d0*/  SYNCS.PHASECHK.TRANS64.TRYWAIT P0, [R16+URZ+0x30800], R21 ;  /* 0x03080015100075a7 */ /* 0x000ea2000800017f */
[----:B------:R-:W-:Y:S01]  /*13e0*/  LOP3.LUT R5, R2, 0xffffff80, RZ, 0xc0, !PT ;  /* 0xffffff8002057812 */ /* 0x000fe200078ec0ff */
[----:B------:R-:W-:Y:S01]  /*13f0*/  IMAD.SHL.U32 R2, R0, 0x40, RZ ;  /* 0x0000004000027824 */ /* 0x000fe200078e00ff */
[----:B------:R-:W-:Y:S02]  /*1400*/  LOP3.LUT R9, R4, 0xfffffffe, RZ, 0xc0, !PT ;  /* 0xfffffffe04097812 */ /* 0x000fe400078ec0ff */
[----:B------:R-:W-:Y:S01]  /*1410*/  SHF.R.S32.HI R4, RZ, 0x1f, R19 ;  /* 0x0000001fff047819 */ /* 0x000fe20000011413 */
[----:B------:R-:W-:Y:S01]  /*1420*/  IMAD.IADD R5, R0, 0x1, -R5 ;  /* 0x0000000100057824 */ /* 0x000fe200078e0a05 */
[----:B------:R-:W-:Y:S01]  /*1430*/  LEA.HI R7, R3, R0, RZ, 0x4 ;  /* 0x0000000003077211 */ /* 0x000fe200078f20ff */
[----:B------:R-:W-:Y:S01]  /*1440*/  IMAD.IADD R9, R14, 0x1, -R9 ;  /* 0x000000010e097824 */ /* 0x000fe200078e0a09 */
[----:B------:R-:W-:-:S02]  /*1450*/  LEA.HI R10, R4, R19, RZ, 0x6 ;  /* 0x00000013040a7211 */ /* 0x000fc400078f30ff */
[CC--:B------:R-:W-:Y:S02]  /*1460*/  LEA.HI R4, R3.reuse, R0.reuse, RZ, 0x5 ;  /* 0x0000000003047211 */ /* 0x0c0fe400078f28ff */
[----:B------:R-:W-:Y:S02]  /*1470*/  LEA.HI R11, R3, R0, RZ, 0x3 ;  /* 0x00000000030b7211 */ /* 0x000fe400078f18ff */
[----:B------:R-:W-:Y:S02]  /*1480*/  SHF.R.S32.HI R4, RZ, 0x5, R4 ;  /* 0x00000005ff047819 */ /* 0x000fe40000011404 */
[----:B------:R-:W-:Y:S02]  /*1490*/  SHF.R.S32.HI R12, RZ, 0x4, R7 ;  /* 0x00000004ff0c7819 */ /* 0x000fe40000011407 */
[----:B------:R-:W-:Y:S01]  /*14a0*/  SHF.R.S32.HI R0, RZ, 0x1f, R5 ;  /* 0x0000001fff007819 */ /* 0x000fe20000011405 */
[----:B------:R-:W-:Y:S01]  /*14b0*/  IMAD.SHL.U32 R4, R4, 0x10, RZ ;  /* 0x0000001004047824 */ /* 0x000fe200078e00ff */
[----:B------:R-:W-:-:S02]  /*14c0*/  LOP3.LUT R3, R2, 0x1c0, RZ, 0xc0, !PT ;  /* 0x000001c002037812 */ /* 0x000fc400078ec0ff */
[----:B------:R-:W-:Y:S02]  /*14d0*/  LEA.HI R7, R7, R12, RZ, 0x1 ;  /* 0x0000000c07077211 */ /* 0x000fe400078f08ff */
[CC--:B------:R-:W-:Y:S02]  /*14e0*/  LEA.HI R2, R0.reuse, R5.reuse, RZ, 0x2 ;  /* 0x0000000500027211 */ /* 0x0c0fe400078f10ff */
[----:B------:R-:W-:Y:S02]  /*14f0*/  LEA.HI R0, R0, R5, RZ, 0x5 ;  /* 0x0000000500007211 */ /* 0x000fe400078f28ff */
[----:B------:R-:W-:Y:S02]  /*1500*/  LOP3.LUT R8, R3, 0x30, R4, 0xf8, !PT ;  /* 0x0000003003087812 */ /* 0x000fe400078ef804 */
[----:B------:R-:W-:Y:S02]  /*1510*/  LOP3.LUT R15, R7, 0x7ffffe, RZ, 0xc0, !PT ;  /* 0x007ffffe070f7812 */ /* 0x000fe400078ec0ff */
[----:B------:R-:W-:-:S02]  /*1520*/  SHF.R.S32.HI R4, RZ, 0x2, R2 ;  /* 0x00000002ff047819 */ /* 0x000fc40000011402 */
[----:B------:R-:W-:Y:S01]  /*1530*/  SHF.R.S32.HI R7, RZ, 0x1f, R2 ;  /* 0x0000001fff077819 */ /* 0x000fe20000011402 */
[----:B------:R-:W-:Y:S01]  /*1540*/  IMAD.IADD R15, R12, 0x1, -R15 ;  /* 0x000000010c0f7824 */ /* 0x000fe200078e0a0f */
[----:B------:R-:W-:Y:S02]  /*1550*/  SHF.R.S32.HI R0, RZ, 0x5, R0 ;  /* 0x00000005ff007819 */ /* 0x000fe40000011400 */
[----:B------:R-:W-:Y:S02]  /*1560*/  LEA.HI R6, R13, R13, RZ, 0x1 ;  /* 0x0000000d0d067211 */ /* 0x000fe400078f08ff */
[----:B------:R-:W-:Y:S01]  /*1570*/  LEA.HI R7, R7, R4, RZ, 0x3 ;  /* 0x0000000407077211 */ /* 0x000fe200078f18ff */
[----:B------:R-:W-:Y:S01]  /*1580*/  IMAD R17, R0, -0x10, R17 ;  /* 0xfffffff000117824 */ /* 0x000fe200078e0211 */
[----:B------:R-:W-:Y:S01]  /*1590*/  LOP3.LUT R6, R6, 0xfffffffe, RZ, 0xc0, !PT ;  /* 0xfffffffe06067812 */ /* 0x000fe200078ec0ff */
[----:B------:R-:W-:Y:S01]  /*15a0*/  IMAD.SHL.U32 R0, R13, 0x1000, RZ ;  /* 0x000010000d007824 */ /* 0x000fe200078e00ff */
[----:B------:R-:W-:-:S02]  /*15b0*/  LOP3.LUT R8, R8, 0x8, R11, 0xf8, !PT ;  /* 0x0000000808087812 */ /* 0x000fc400078ef80b */
[----:B------:R-:W-:Y:S01]  /*15c0*/  SHF.R.U32.HI R3, RZ, 0x3, R3 ;  /* 0x00000003ff037819 */ /* 0x000fe20000011603 */
[----:B------:R-:W-:Y:S01]  /*15d0*/  IMAD.IADD R6, R13, 0x1, -R6 ;  /* 0x000000010d067824 */ /* 0x000fe200078e0a06 */
[----:B------:R-:W-:Y:S01]  /*15e0*/  LOP3.LUT R7, R7, 0xfffffff8, RZ, 0xc0, !PT ;  /* 0xfffffff807077812 */ /* 0x000fe200078ec0ff */
[----:B------:R-:W-:Y:S01]  /*15f0*/  IMAD R11, R15, 0x200, R0 ;  /* 0x000002000f0b7824 */ /* 0x000fe200078e0200 */
[----:B------:R-:W-:Y:S02]  /*1600*/  LOP3.LUT R8, R8, R3, RZ, 0x3c, !PT ;  /* 0x0000000308087212 */ /* 0x000fe400078e3cff */
[----:B------:R-:W-:Y:S02]  /*1610*/  IADD3 R7, R17, R7, -R4 ;  /* 0x0000000711077210 */ /* 0x000fe40007ffe804 */
[----:B------:R-:W-:Y:S01]  /*1620*/  LOP3.LUT R12, R2, 0x7ffffffc, RZ, 0xc0, !PT ;  /* 0x7ffffffc020c7812 */ /* 0x000fe200078ec0ff */
[----:B--2---:R-:W-:Y:S06]  /*1630*/  @P0 BRA `(.L_x_485) ;  /* 0x0000000000080947 */ /* 0x004fec0003800000 */
[----:B------:R-:W2:Y:S02]  /*1640*/  SYNCS.PHASECHK.TRANS64.TRYWAIT P0, [R16+URZ+0x30800], R21 ;  /* 0x03080015100075a7 */ /* 0x000ea4000800017f */
[----:B--2---:R-:W-:Y:S05]  /*1650*/  @!P0 BRA `(.L_x_486) ;  /* 0x00000098004c8947 */ /* 0x004fea0003800000 */
.L_x_485:
[----:B------:R-:W3:Y:S01]  /*1660*/  LDL.LU R2, [R1] ;  /* 0x0000000001027983 */ /* 0x000ee20000300800 */
[C---:B------:R-:W-:Y:S01]  /*1670*/  IMAD R3, R5.reuse, 0x4, R0 ;  /* 0x0000000405037824 */ /* 0x040fe200078e0200 */
[----:B------:R-:W-:Y:S01]  /*1680*/  CS2R R86, SRZ ;  /* 0x0000000000567805 */ /* 0x000fe2000001ff00 */
[----:B------:R-:W-:Y:S01]  /*1690*/  IMAD.IADD R11, R8, 0x1, R11 ;  /* 0x00000001080b7824 */ /* 0x000fe200078e020b */
[----:B------:R-:W-:Y:S01]  /*16a0*/  CS2R R84, SRZ ;  /* 0x0000000000547805 */ /* 0x000fe2000001ff00 */
[----:B------:R-:W-:Y:S01]  /*16b0*/  IMAD.IADD R12, R5, 0x1, -R12 ;  /* 0x00000001050c7824 */ /* 0x000fe200078e0a0c */
[----:B------:R-:W-:Y:S01]  /*16c0*/  CS2R R4, SRZ ;  /* 0x0000000000047805 */ /* 0x000fe2000001ff00 */
        /* <DEDUP_REMOVED lines=63> */
[----:B------:R-:W-:Y:S01]  /*1ac0*/  CS2R R88, SRZ ;  /* 0x0000000000587805 */ /* 0x000fe2000001ff00 */
[----:B------:R-:W-:Y:S01]  /*1ad0*/  IMAD R3, R3, 0x4, R16 ;  /* 0x0000000403037824 */ /* 0x000fe200078e0210 */
[----:B------:R-:W-:-:S02]  /*1ae0*/  SHF.R.S32.HI R10, RZ, 0x6, R10 ;  /* 0x00000006ff0a7819 */ /* 0x000fc4000001140a */
[----:B---3--:R-:W-:-:S07]  /*1af0*/  LOP3.LUT R7, R2, 0x1, RZ, 0xfc, !PT ;  /* 0x0000000102077812 */ /* 0x008fce00078efcff */
.L_x_497:
[----:B------:R-:W-:-:S13]  /*1b00*/  ISETP.NE.AND P0, PT, R7, 0x3, PT ;  /* 0x000000030700780c */ /* 0x000fda0003f05270 */
[----:B---3--:R-:W-:Y:S05]  /*1b10*/  @!P0 BRA `(.L_x_487) ;  /* 0x0000000000048947 */ /* 0x008fea0003800000 */
[----:B------:R-:W-:Y:S01]  /*1b20*/  BPT.TRAP 0x1 ;  /* 0x000000040000795c */ /* 0x000fe20000300000 */
.L_x_487:
[----:B------:R-:W-:Y:S01]  /*1b30*/  IMAD R2, R4, 0x8, R16 ;  /* 0x0000000804027824 */ /* 0x000fe200078e0210 */
[----:B------:R-:W-:-:S04]  /*1b40*/  SHF.L.U32 R153, R5, 0x1f, RZ ;  /* 0x0000001f05997819 */ /* 0x000fc800000006ff */
[----:B------:R3:W4:Y:S01]  /*1b50*/  SYNCS.PHASECHK.TRANS64.TRYWAIT P1, [R2+URZ+0x30810], R153 ;  /* 0x03081099020075a7 */ /* 0x000722000802017f */
[----:B------:R-:W-:Y:S05]  /*1b60*/  @!P0 BRA `(.L_x_488) ;  /* 0x0000000000048947 */ /* 0x000fea0003800000 */
[----:B------:R-:W-:Y:S01]  /*1b70*/  BPT.TRAP 0x1 ;  /* 0x000000040000795c */ /* 0x000fe20000300000 */
.L_x_488:
[----:B----4-:R-:W-:Y:S05]  /*1b80*/  @P1 BRA `(.L_x_489) ;  /* 0x0000000000081947 */ /* 0x010fea0003800000 */
[----:B------:R-:W4:Y:S02]  /*1b90*/  SYNCS.PHASECHK.TRANS64.TRYWAIT P1, [R2+URZ+0x30810], R153 ;  /* 0x03081099020075a7 */ /* 0x000f24000802017f */
[----:B----4-:R-:W-:Y:S05]  /*1ba0*/  @!P1 BRA `(.L_x_490) ;  /* 0x00000094000c9947 */ /* 0x010fea0003800000 */
.L_x_489:
[----:B------:R-:W-:Y:S05]  /*1bb0*/  WARPSYNC.ALL ;  /* 0x0000000000007948 */ /* 0x000fea0003800000 */
[----:B------:R-:W-:Y:S01]  /*1bc0*/  VIADD R0, R16, 0x18000 ;  /* 0x0001800010007836 */ /* 0x000fe20000000000 */
[----:B------:R-:W-:Y:S01]  /*1bd0*/  WARPGROUP.ARRIVE ;  /* 0x00000000000079c5 */ /* 0x000fe20000000000 */
[----:B-1----:R-:W-:Y:S01]  /*1be0*/  IMAD R13, R9, 0x2000, R16 ;  /* 0x00002000090d7824 */ /* 0x002fe200078e0210 */
[----:B------:R-:W-:Y:S01]  /*1bf0*/  UMOV UR5, 0x40000040 ;  /* 0x4000004000057882 */ /* 0x000fe20000000000 */
[----:B------:R-:W-:Y:S01]  /*1c00*/  UMOV UR7, 0x40000040 ;  /* 0x4000004000077882 */ /* 0x000fe20000000000 */
[----:B------:R-:W-:-:S02]  /*1c10*/  SHF.R.U32.HI R0, RZ, 0x4, R0 ;  /* 0x00000004ff007819 */ /* 0x000fc40000011600 */
[----:B------:R-:W-:Y:S02]  /*1c20*/  R2UR UR9, R13 ;  /* 0x000000000d0972ca */ /* 0x000fe400000e0000 */
[----:B------:R-:W-:-:S04]  /*1c30*/  LOP3.LUT R0, R0, 0x3fff, RZ, 0xc0, !PT ;  /* 0x00003fff00007812 */ /* 0x000fc800078ec0ff */
[----:B------:R-:W-:-:S05]  /*1c40*/  LOP3.LUT R13, R0, 0x10000, RZ, 0xfc, !PT ;  /* 0x00010000000d7812 */ /* 0x000fca00078efcff */
        /* <DEDUP_REMOVED lines=61> */
[----:B------:R1:W1:Y:S04]  /*2020*/  LDS.64 R222, [R13+0x28000] ;  /* 0x028000000dde7984 */ /* 0x0002680000000a00 */
[----:B------:R1:W1:Y:S04]  /*2030*/  LDS.64 R220, [R13+0x28020] ;  /* 0x028020000ddc7984 */ /* 0x0002680000000a00 */
[----:B------:R1:W1:Y:S04]  /*2040*/  LDS.64 R218, [R13+0x28040] ;  /* 0x028040000dda7984 */ /* 0x0002680000000a00 */
[----:B------:R1:W1:Y:S04]  /*2050*/  LDS.64 R216, [R13+0x28060] ;  /* 0x028060000dd87984 */ /* 0x0002680000000a00 */
[----:B------:R1:W1:Y:S04]  /*2060*/  LDS.64 R22, [R13+0x28080] ;  /* 0x028080000d167984 */ /* 0x0002680000000a00 */
[----:B--2---:R2:W1:Y:S04]  /*2070*/  LDS.64 R20, [R13+0x280a0] ;  /* 0x0280a0000d147984 */ /* 0x0044680000000a00 */
[----:B------:R2:W1:Y:S04]  /*2080*/  LDS.64 R18, [R13+0x280c0] ;  /* 0x0280c0000d127984 */ /* 0x0004680000000a00 */
[----:B------:R2:W1:Y:S01]  /*2090*/  LDS.64 R14, [R13+0x280e0] ;  /* 0x0280e0000d0e7984 */ /* 0x0004620000000a00 */
[----:B------:R-:W-:Y:S05]  /*20a0*/  @!P0 BRA `(.L_x_491) ;  /* 0x0000000000048947 */ /* 0x000fea0003800000 */
[----:B------:R-:W-:Y:S01]  /*20b0*/  BPT.TRAP 0x1 ;  /* 0x000000040000795c */ /* 0x000fe20000300000 */
.L_x_491:
[----:B------:R1:W1:Y:S01]  /*20c0*/  SYNCS.PHASECHK.TRANS64.TRYWAIT P1, [R2+URZ+0x30830], R153 ;  /* 0x03083099020075a7 */ /* 0x000262000802017f */
[----:B------:R-:W-:Y:S05]  /*20d0*/  @!P0 BRA `(.L_x_492) ;  /* 0x0000000000048947 */ /* 0x000fea0003800000 */
[----:B------:R-:W-:Y:S01]  /*20e0*/  BPT.TRAP 0x1 ;  /* 0x000000040000795c */ /* 0x000fe20000300000 */
.L_x_492:
[----:B------:R-:W-:-:S05]  /*20f0*/  VIADD R17, R16, 0x20000 ;  /* 0x0002000010117836 */ /* 0x000fca0000000000 */
[----:B------:R-:W-:-:S04]  /*2100*/  SHF.R.U32.HI R17, RZ, 0x4, R17 ;  /* 0x00000004ff117819 */ /* 0x000fc80000011611 */
[----:B------:R-:W-:-:S04]  /*2110*/  LOP3.LUT R17, R17, 0x3fff, RZ, 0xc0, !PT ;  /* 0x00003fff11117812 */ /* 0x000fc800078ec0ff */
[----:B------:R-:W-:Y:S01]  /*2120*/  LOP3.LUT R155, R17, 0x10000, RZ, 0xfc, !PT ;  /* 0x00010000119b7812 */ /* 0x000fe200078efcff */
[----:B-1----:R-:W-:Y:S06]  /*2130*/  @P1 BRA `(.L_x_493) ;  /* 0x0000000000081947 */ /* 0x002fec0003800000 */
[----:B------:R-:W1:Y:S02]  /*2140*/  SYNCS.PHASECHK.TRANS64.TRYWAIT P1, [R2+URZ+0x30830], R153 ;  /* 0x03083099020075a7 */ /* 0x000e64000802017f */
[----:B-1----:R-:W-:Y:S05]  /*2150*/  @!P1 BRA `(.L_x_494) ;  /* 0x0000008c00b49947 */ /* 0x002fea0003800000 */
.L_x_493:
[----:B------:R-:W-:Y:S01]  /*2160*/  UIADD3 UR9, UR9, 0x8000, URZ ;  /* 0x0000800009097890 */ /* 0x000fe2000fffe03f */
[----:B------:R-:W-:Y:S01]  /*2170*/  IMAD R155, R4, 0x400, R155 ;  /* 0x00000400049b7824 */ /* 0x000fe200078e029b */
[----:B------:R-:W-:Y:S01]  /*2180*/  UMOV UR7, 0x40000040 ;  /* 0x4000004000077882 */ /* 0x000fe20000000000 */
[----:B------:R-:W-:Y:S01]  /*2190*/  UMOV UR5, 0x40000040 ;  /* 0x4000004000057882 */ /* 0x000fe20000000000 */
[----:B------:R-:W-:Y:S01]  /*21a0*/  USHF.R.U32.HI UR9, URZ, 0x4, UR9 ;  /* 0x000000043f097899 */ /* 0x000fe20008011609 */
[----:B------:R-:W-:Y:S01]  /*21b0*/  FMUL.FTZ R224, R190, UR36 ;  /* 0x00000024bee07c20 */ /* 0x000fe20008410000 */
[----:B------:R-:W-:Y:S01]  /*21c0*/  R2UR UR8, R155 ;  /* 0x000000009b0872ca */ /* 0x000fe200000e0000 */
[----:B------:R-:W-:Y:S01]  /*21d0*/  FMUL.FTZ R225, R191, UR36 ;  /* 0x00000024bfe17c20 */ /* 0x000fe20008410000 */
[----:B------:R-:W-:Y:S01]  /*21e0*/  ULOP3.LUT UR9, UR9, 0x3fff, URZ, 0xc0, !UPT ;  /* 0x00003fff09097892 */ /* 0x000fe2000f8ec03f */
[----:B---34-:R-:W-:Y:S01]  /*21f0*/  WARPGROUP.ARRIVE ;  /* 0x00000000000079c5 */ /* 0x018fe20000000000 */
[----:B------:R-:W-:Y:S01]  /*2200*/  FMUL.FTZ R184, R184, UR36 ;  /* 0x00000024b8b87c20 */ /* 0x000fe20008410000 */
[----:B------:R-:W-:Y:S01]  /*2210*/  FMUL.FTZ R185, R185, UR36 ;  /* 0x00000024b9b97c20 */ /* 0x000fe20008410000 */
[----:B------:R-:W-:Y:S01]  /*2220*/  ULOP3.LUT UR9, UR9, 0x10000, URZ, 0xfc, !UPT ;  /* 0x0001000009097892 */ /* 0x000fe2000f8efc3f */
[----:B------:R-:W-:Y:S01]  /*2230*/  FMUL.FTZ R186, R186, UR36 ;  /* 0x00000024baba7c20 */ /* 0x000fe20008410000 */
[----:B------:R-:W-:Y:S01]  /*2240*/  LOP3.LUT R17, R17, 0x2000000, RZ, 0xfc, !PT ;  /* 0x0200000011117812 */ /* 0x000fe200078efcff */
[----:B------:R-:W-:Y:S01]  /*2250*/  FMUL.FTZ R187, R187, UR36 ;  /* 0x00000024bbbb7c20 */ /* 0x000fe20008410000 */
[----:B------:R-:W-:Y:S01]  /*2260*/  MUFU.TANH R184, R184 ;  /* 0x000000b800b87308 */ /* 0x000fe20000002400 */
[----:B------:R-:W-:Y:S01]  /*2270*/  ISETP.GT.AND P2, PT, R8, RZ, PT ;  /* 0x000000ff0800720c */ /* 0x000fe20003f44270 */
[----:B------:R-:W-:Y:S01]  /*2280*/  FMUL.FTZ R227, R201, UR36 ;  /* 0x00000024c9e37c20 */ /* 0x000fe20008410000 */
[----:B------:R-:W-:Y:S01]  /*2290*/  UMOV UR6, UR8 ;  /* 0x0000000800067c82 */ /* 0x000fe20008000000 */
[----:B------:R-:W-:Y:S01]  /*22a0*/  UMOV UR4, UR9 ;  /* 0x0000000900047c82 */ /* 0x000fe20008000000 */
[----:B------:R-:W-:Y:S01]  /*22b0*/  IMAD R17, R4, 0x400, R17 ;  /* 0x0000040004117824 */ /* 0x000fe200078e0211 */
[----:B------:R-:W-:Y:S01]  /*22c0*/  HGMMA.64x64x16.F32 R152, gdesc[UR4], RZ, !UPT, gsb0 ;  /* 0x00e00000049879f0 */ /* 0x000fe2000c0008ff */
[----:B------:R-:W-:Y:S01]  /*22d0*/  UIADD3 UR6, UR8, 0x2, URZ ;  /* 0x0000000208067890 */ /* 0x000fe2000fffe03f */
[----:B------:R-:W-:Y:S01]  /*22e0*/  MUFU.TANH R185, R185 ;  /* 0x000000b900b97308 */ /* 0x000fe20000002400 */
[----:B------:R-:W-:Y:S01]  /*22f0*/  UIADD3 UR4, UR9, 0x2, URZ ;  /* 0x0000000209047890 */ /* 0x000fe2000fffe03f */
[----:B------:R-:W-:Y:S01]  /*2300*/  ISETP.GT.AND P1, PT, R8, 0x8, PT ;  /* 0x000000080800780c */ /* 0x000fe20003f24270 */
[----:B------:R-:W-:Y:S01]  /*2310*/  UMOV UR7, 0x40000040 ;  /* 0x4000004000077882 */ /* 0x000fe20000000000 */
[----:B------:R-:W-:Y:S01]  /*2320*/  UMOV UR5, 0x40000040 ;  /* 0x4000004000057882 */ /* 0x000fe20000000000 */
[----:B------:R-:W-:Y:S01]  /*2330*/  FMUL.FTZ R226, R200, UR36 ;  /* 0x00000024c8e27c20 */ /* 0x000fe20008410000 */
[----:B------:R-:W-:Y:S01]  /*2340*/  FMUL.FTZ R188, R188, UR36 ;  /* 0x00000024bcbc7c20 */ /* 0x000fe20008410000 */
[----:B------:R-:W-:Y:S01]  /*2350*/  FMUL.FTZ R189, R189, UR36 ;  /* 0x00000024bdbd7c20 */ /* 0x000fe20008410000 */
[----:B------:R-:W1:Y:S01]  /*2360*/  MUFU.TANH R186, R186 ;  /* 0x000000ba00ba7308 */ /* 0x000e620000002400 */
[----:B------:R-:W-:Y:S01]  /*2370*/  FMUL.FTZ R194, R194, UR36 ;  /* 0x00000024c2c27c20 */ /* 0x000fe20008410000 */
[----:B------:R-:W-:Y:S01]  /*2380*/  FMUL.FTZ R192, R192, UR36 ;  /* 0x00000024c0c07c20 */ /* 0x000fe20008410000 */
[----:B------:R-:W-:Y:S01]  /*2390*/  FMUL.FTZ R193, R193, UR36 ;  /* 0x00000024c1c17c20 */ /* 0x000fe20008410000 */
[----:B------:R-:W-:Y:S01]  /*23a0*/  FMUL.FTZ R195, R195, UR36 ;  /* 0x00000024c3c37c20 */ /* 0x000fe20008410000 */
[----:B------:R-:W-:Y:S01]  /*23b0*/  FMUL.FTZ R196, R196, UR36 ;  /* 0x00000024c4c47c20 */ /* 0x000fe20008410000 */
[----:B------:R-:W-:Y:S01]  /*23c0*/  FMUL.FTZ R197, R197, UR36 ;  /* 0x00000024c5c57c20 */ /* 0x000fe20008410000 */
[----:B------:R-:W-:Y:S01]  /*23d0*/  FMUL.FTZ R198, R198, UR36 ;  /* 0x00000024c6c67c20 */ /* 0x000fe20008410000 */
[----:B------:R-:W3:Y:S01]  /*23e0*/  MUFU.TANH R187, R187 ;  /* 0x000000bb00bb7308 */ /* 0x000ee20000002400 */
[----:B------:R-:W-:Y:S01]  /*23f0*/  FMUL.FTZ R199, R199, UR36 ;  /* 0x00000024c7c77c20 */ /* 0x000fe20008410000 */
[----:B------:R-:W-:Y:S01]  /*2400*/  FMUL.FTZ R202, R202, UR36 ;  /* 0x00000024caca7c20 */ /* 0x000fe20008410000 */
[----:B------:R-:W-:Y:S01]  /*2410*/  FMUL.FTZ R210, R210, UR36 ;  /* 0x00000024d2d27c20 */ /* 0x000fe20008410000 */
[----:B------:R-:W-:Y:S01]  /*2420*/  FMUL.FTZ R209, R209, UR36 ;  /* 0x00000024d1d17c20 */ /* 0x000fe20008410000 */
[----:B------:R-:W-:-:S03]  /*2430*/  FMUL.FTZ R212, R212, UR36 ;  /* 0x00000024d4d47c20 */ /* 0x000fc60008410000 */
[----:B------:R-:W-:Y:S01]  /*2440*/  MUFU.TANH R188, R188 ;  /* 0x000000bc00bc7308 */ /* 0x000fe20000002400 */
[C---:B-1----:R-:W-:Y:S01]  /*2450*/  FSEL R201, R186.reuse, -INF , P1 ;  /* 0xff800000bac97808 */ /* 0x042fe20000800000 */
[----:B------:R-:W-:-:S04]  /*2460*/  FFMA.FTZ R186, -R186, R186, 1 ;  /* 0x3f800000baba7423 */ /* 0x000fc800000101ba */
[----:B------:R-:W-:Y:S02]  /*2470*/  FFMA.FTZ R233, R201, UR37, -R222 ;  /* 0x00000025c9e97c23 */ /* 0x000fe400080108de */
[----:B------:R-:W-:Y:S08]  /*2480*/  MUFU.TANH R189, R189 ;  /* 0x000000bd00bd7308 */ /* 0x000ff00000002400 */
[----:B------:R-:W-:Y:S08]  /*2490*/  MUFU.TANH R225, R225 ;  /* 0x000000e100e17308 */ /* 0x000ff00000002400 */
[----:B------:R-:W1:Y:S08]  /*24a0*/  MUFU.TANH R224, R224 ;  /* 0x000000e000e07308 */ /* 0x000e700000002400 */
        /* <DEDUP_REMOVED lines=60> */
[----:B------:R-:W-:Y:S01]  /*2870*/  UMOV UR7, 0x40000040 ;  /* 0x4000004000077882 */ /* 0x000fe20000000000 */
[C---:B------:R-:W-:Y:S01]  /*2880*/  FSEL R17, R184.reuse, -INF , P2 ;  /* 0xff800000b8117808 */ /* 0x040fe20001000000 */
[----:B------:R-:W-:-:S04]  /*2890*/  FFMA.FTZ R184, -R184, R184, 1 ;  /* 0x3f800000b8b87423 */ /* 0x000fc800000101b8 */
[----:B------:R-:W-:Y:S01]  /*28a0*/  FFMA.FTZ R232, R17, UR37, -R222 ;  /* 0x0000002511e87c23 */ /* 0x000fe200080108de */
[C---:B---3--:R-:W-:Y:S01]  /*28b0*/  FSEL R222, R187.reuse, -INF , P1 ;  /* 0xff800000bbde7808 */ /* 0x048fe20000800000 */
[----:B------:R-:W-:-:S04]  /*28c0*/  FFMA.FTZ R187, -R187, R187, 1 ;  /* 0x3f800000bbbb7423 */ /* 0x000fc800000101bb */
[----:B------:R-:W-:Y:S01]  /*28d0*/  FFMA.FTZ R222, R222, UR37, -R223 ;  /* 0x00000025dede7c23 */ /* 0x000fe200080108df */
[----:B------:R-:W-:Y:S01]  /*28e0*/  UMOV UR6, UR4 ;  /* 0x0000000400067c82 */ /* 0x000fe20008000000 */
[----:B------:R-:W-:Y:S02]  /*28f0*/  WARPGROUP.DEPBAR.LE gsb0, 0x0 ;  /* 0x00008000000079c5 */ /* 0x000fe40000010000 */
[----:B------:R-:W3:Y:S02]  /*2900*/  LDS.64 R190, [R13+0x28200] ;  /* 0x028200000dbe7984 */ /* 0x000ee40000000a00 */
[--C-:B---3--:R-:W-:Y:S01]  /*2910*/  FADD.FTZ R230, R154, -R190.reuse ;  /* 0x800000be9ae67221 */ /* 0x108fe20000010000 */
[----:B------:R-:W-:Y:S01]  /*2920*/  FSEL R154, R185, -INF , P2 ;  /* 0xff800000b99a7808 */ /* 0x000fe20001000000 */
[----:B------:R-:W-:Y:S01]  /*2930*/  FADD.FTZ R231, R152, -R190 ;  /* 0x800000be98e77221 */ /* 0x000fe20000010000 */
[--C-:B------:R-:W-:Y:S01]  /*2940*/  FADD.FTZ R201, R155, -R191.reuse ;  /* 0x800000bf9bc97221 */ /* 0x100fe20000010000 */
[----:B------:R-:W3:Y:S01]  /*2950*/  MUFU.EX2 R152, R232 ;  /* 0x000000e800987308 */ /* 0x000ee20000000800 */
[----:B------:R-:W-:Y:S01]  /*2960*/  FADD.FTZ R200, R153, -R191 ;  /* 0x800000bf99c87221 */ /* 0x000fe20000010000 */
[----:B------:R-:W-:Y:S01]  /*2970*/  FFMA.FTZ R17, R154, UR37, -R223 ;  /* 0x000000259a117c23 */ /* 0x000fe200080108df */
[----:B------:R-:W-:Y:S01]  /*2980*/  FFMA.FTZ R191, -R185, R185, 1 ;  /* 0x3f800000b9bf7423 */ /* 0x000fe200000101b9 */
[----:B------:R-:W4:Y:S01]  /*2990*/  LDS.64 R154, [R13+0x28220] ;  /* 0x028220000d9a7984 */ /* 0x000f220000000a00 */
[----:B------:R-:W-:Y:S01]  /*29a0*/  FMUL.FTZ R190, R203, UR36 ;  /* 0x00000024cbbe7c20 */ /* 0x000fe20008410000 */
[C---:B-1----:R-:W-:Y:S01]  /*29b0*/  FSEL R223, R224.reuse, -INF , P1 ;  /* 0xff800000e0df7808 */ /* 0x042fe20000800000 */
[----:B------:R-:W-:Y:S01]  /*29c0*/  FFMA.FTZ R224, -R224, R224, 1 ;  /* 0x3f800000e0e07423 */ /* 0x000fe200000101e0 */
[----:B------:R-:W1:Y:S08]  /*29d0*/  MUFU.EX2 R17, R17 ;  /* 0x0000001100117308 */ /* 0x000e700000000800 */
[----:B------:R-:W5:Y:S01]  /*29e0*/  MUFU.EX2 R153, R233 ;  /* 0x000000e900997308 */ /* 0x000f620000000800 */
[----:B---3--:R-:W-:-:S04]  /*29f0*/  FMUL.FTZ R185, R152, R231 ;  /* 0x000000e798b97220 */ /* 0x008fc80000410000 */
[----:B------:R-:W-:-:S03]  /*2a00*/  FMUL.FTZ R185, R184, R185 ;  /* 0x000000b9b8b97220 */ /* 0x000fc60000410000 */
[----:B------:R-:W-:Y:S01]  /*2a10*/  MUFU.TANH R190, R190 ;  /* 0x000000be00be7308 */ /* 0x000fe20000002400 */
[C---:B-1----:R-:W-:Y:S01]  /*2a20*/  FMUL.FTZ R200, R17.reuse, R200 ;  /* 0x000000c811c87220 */ /* 0x042fe20000410000 */
[----:B------:R-:W-:Y:S01]  /*2a30*/  F2FP.F16.F32.PACK_AB R152, R17, R152 ;  /* 0x000000981198723e */ /* 0x000fe200000000ff */
[----:B------:R-:W-:Y:S02]  /*2a40*/  IMAD R17, R9, 0x4000, R16 ;  /* 0x0000400009117824 */ /* 0x000fe400078e0210 */
[----:B------:R-:W-:Y:S01]  /*2a50*/  FMUL.FTZ R184, R191, R200 ;  /* 0x000000c8bfb87220 */ /* 0x000fe20000410000 */
[----:B------:R-:W-:Y:S02]  /*2a60*/  FMUL.FTZ R191, R204, UR36 ;  /* 0x00000024ccbf7c20 */ /* 0x000fe40008410000 */
[----:B------:R4:W1:Y:S01]  /*2a70*/  MUFU.EX2 R200, R222 ;  /* 0x000000de00c87308 */ /* 0x0008620000000800 */
[----:B-----5:R-:W-:Y:S01]  /*2a80*/  FMUL.FTZ R203, R153, R230 ;  /* 0x000000e699cb7220 */ /* 0x020fe20000410000 */
[----:B------:R-:W-:-:S02]  /*2a90*/  F2FP.F16.F32.PACK_AB R184, R184, R185 ;  /* 0x000000b9b8b8723e */ /* 0x000fc400000000ff */
[----:B------:R-:W-:Y:S01]  /*2aa0*/  R2UR UR5, R17 ;  /* 0x00000000110572ca */ /* 0x000fe200000e0000 */
[----:B------:R-:W-:Y:S01]  /*2ab0*/  FMUL.FTZ R186, R186, R203 ;  /* 0x000000cbbaba7220 */ /* 0x000fe20000410000 */
[C---:B------:R-:W-:Y:S01]  /*2ac0*/  FSEL R203, R188.reuse, -INF , P2 ;  /* 0xff800000bccb7808 */ /* 0x040fe20001000000 */
[----:B------:R-:W-:Y:S01]  /*2ad0*/  FFMA.FTZ R188, -R188, R188, 1 ;  /* 0x3f800000bcbc7423 */ /* 0x000fe200000101bc */
[----:B------:R-:W-:Y:S03]  /*2ae0*/  MUFU.TANH R191, R191 ;  /* 0x000000bf00bf7308 */ /* 0x000fe60000002400 */
[----:B------:R-:W-:Y:S01]  /*2af0*/  FFMA.FTZ R230, R203, UR37, -R220 ;  /* 0x00000025cbe67c23 */ /* 0x000fe200080108dc */
[----:B------:R-:W-:Y:S01]  /*2b00*/  FMUL.FTZ R203, R205, UR36 ;  /* 0x00000024cdcb7c20 */ /* 0x000fe20008410000 */
[--C-:B----4-:R-:W-:Y:S01]  /*2b10*/  FADD.FTZ R222, R156, -R154.reuse ;  /* 0x8000009a9cde7221 */ /* 0x110fe20000010000 */
[----:B------:R-:W-:Y:S01]  /*2b20*/  FADD.FTZ R205, R158, -R154 ;  /* 0x8000009a9ecd7221 */ /* 0x000fe20000010000 */
[----:B------:R-:W-:Y:S01]  /*2b30*/  FSEL R154, R189, -INF , P2 ;  /* 0xff800000bd9a7808 */ /* 0x000fe20001000000 */
[--C-:B------:R-:W-:Y:S01]  /*2b40*/  FADD.FTZ R159, R159, -R155.reuse ;  /* 0x8000009b9f9f7221 */ /* 0x100fe20000010000 */
[----:B-1----:R-:W-:Y:S01]  /*2b50*/  FMUL.FTZ R204, R200, R201 ;  /* 0x000000c9c8cc7220 */ /* 0x002fe20000410000 */
[----:B------:R-:W-:Y:S01]  /*2b60*/  FFMA.FTZ R156, R223, UR37, -R220 ;  /* 0x00000025df9c7c23 */ /* 0x000fe200080108dc */
[----:B------:R-:W1:Y:S01]  /*2b70*/  MUFU.EX2 R201, R230 ;  /* 0x000000e600c97308 */ /* 0x000e620000000800 */
[----:B------:R-:W-:Y:S01]  /*2b80*/  FMUL.FTZ R220, R207, UR36 ;  /* 0x00000024cfdc7c20 */ /* 0x000fe20008410000 */
[----:B------:R-:W-:Y:S01]  /*2b90*/  FMUL.FTZ R187, R187, R204 ;  /* 0x000000ccbbbb7220 */ /* 0x000fe20000410000 */
[----:B------:R-:W-:Y:S01]  /*2ba0*/  FMUL.FTZ R204, R206, UR36 ;  /* 0x00000024cecc7c20 */ /* 0x000fe20008410000 */
[----:B------:R-:W-:Y:S01]  /*2bb0*/  FADD.FTZ R206, R157, -R155 ;  /* 0x8000009b9dce7221 */ /* 0x000fe20000010000 */
[--C-:B------:R-:W-:Y:S01]  /*2bc0*/  FFMA.FTZ R157, R154, UR37, -R221.reuse ;  /* 0x000000259a9d7c23 */ /* 0x100fe200080108dd */
[----:B------:R-:W-:Y:S01]  /*2bd0*/  FSEL R154, R225, -INF , P1 ;  /* 0xff800000e19a7808 */ /* 0x000fe20000800000 */
[----:B------:R-:W-:Y:S01]  /*2be0*/  FFMA.FTZ R189, -R189, R189, 1 ;  /* 0x3f800000bdbd7423 */ /* 0x000fe200000101bd */
[----:B------:R-:W3:Y:S01]  /*2bf0*/  MUFU.EX2 R156, R156 ;  /* 0x0000009c009c7308 */ /* 0x000ee20000000800 */
[----:B------:R-:W-:Y:S01]  /*2c00*/  F2FP.F16.F32.PACK_AB R185, R187, R186 ;  /* 0x000000babbb9723e */ /* 0x000fe200000000ff */
[----:B------:R-:W-:Y:S01]  /*2c10*/  USHF.R.U32.HI UR5, URZ, 0x4, UR5 ;  /* 0x000000043f057899 */ /* 0x000fe20008011605 */
[----:B------:R-:W-:Y:S01]  /*2c20*/  FFMA.FTZ R158, R154, UR37, -R221 ;  /* 0x000000259a9e7c23 */ /* 0x000fe200080108dd */
[----:B------:R-:W-:Y:S01]  /*2c30*/  FMUL.FTZ R221, R208, UR36 ;  /* 0x00000024d0dd7c20 */ /* 0x000fe20008410000 */
[----:B------:R-:W4:Y:S01]  /*2c40*/  LDS.64 R154, [R13+0x28240] ;  /* 0x028240000d9a7984 */ /* 0x000f220000000a00 */
[----:B------:R-:W-:Y:S01]  /*2c50*/  FFMA.FTZ R208, -R225, R225, 1 ;  /* 0x3f800000e1d07423 */ /* 0x000fe200000101e1 */
[----:B------:R-:W-:Y:S01]  /*2c60*/  F2FP.F16.F32.PACK_AB R153, R200, R153 ;  /* 0x00000099c899723e */ /* 0x000fe200000000ff */
[----:B------:R-:W5:Y:S01]  /*2c70*/  MUFU.EX2 R157, R157 ;  /* 0x0000009d009d7308 */ /* 0x000f620000000800 */
[----:B-1----:R-:W-:Y:S01]  /*2c80*/  FMUL.FTZ R223, R201, R222 ;  /* 0x000000dec9df7220 */ /* 0x002fe20000410000 */
[----:B------:R-:W-:-:S03]  /*2c90*/  ULOP3.LUT UR9, UR5, 0x3fff, URZ, 0xc0, !UPT ;  /* 0x00003fff05097892 */ /* 0x000fc6000f8ec03f */
[----:B------:R-:W-:Y:S01]  /*2ca0*/  FMUL.FTZ R188, R188, R223 ;  /* 0x000000dfbcbc7220 */ /* 0x000fe20000410000 */
[----:B------:R-:W-:Y:S02]  /*2cb0*/  UMOV UR5, 0x40000040 ;  /* 0x4000004000057882 */ /* 0x000fe40000000000 */
[----:B------:R-:W1:Y:S01]  /*2cc0*/  MUFU.EX2 R158, R158 ;  /* 0x0000009e009e7308 */ /* 0x000e620000000800 */
[----:B---3--:R-:W-:-:S04]  /*2cd0*/  FMUL.FTZ R205, R156, R205 ;  /* 0x000000cd9ccd7220 */ /* 0x008fc80000410000 */
[----:B------:R-:W-:Y:S01]  /*2ce0*/  FMUL.FTZ R207, R224, R205 ;  /* 0x000000cde0cf7220 */ /* 0x000fe20000410000 */
[----:B------:R-:W-:Y:S02]  /*2cf0*/  FSEL R205, R194, -INF , P1 ;  /* 0xff800000c2cd7808 */ /* 0x000fe40000800000 */
[----:B------:R-:W-:Y:S01]  /*2d00*/  MUFU.TANH R204, R204 ;  /* 0x000000cc00cc7308 */ /* 0x000fe20000002400 */
[----:B-----5:R-:W-:Y:S02]  /*2d10*/  FMUL.FTZ R206, R157, R206 ;  /* 0x000000ce9dce7220 */ /* 0x020fe40000410000 */
[----:B------:R-:W-:Y:S02]  /*2d20*/  FFMA.FTZ R223, R205, UR37, -R218 ;  /* 0x00000025cddf7c23 */ /* 0x000fe400080108da */
[----:B------:R-:W-:-:S03]  /*2d30*/  FMUL.FTZ R189, R189, R206 ;  /* 0x000000cebdbd7220 */ /* 0x000fc60000410000 */
[----:B------:R-:W-:Y:S01]  /*2d40*/  MUFU.TANH R203, R203 ;  /* 0x000000cb00cb7308 */ /* 0x000fe20000002400 */
[----:B-1----:R-:W-:Y:S01]  /*2d50*/  FMUL.FTZ R159, R158, R159 ;  /* 0x0000009f9e9f7220 */ /* 0x002fe20000410000 */
[----:B------:R-:W-:-:S03]  /*2d60*/  F2FP.F16.F32.PACK_AB R186, R189, R188 ;  /* 0x000000bcbdba723e */ /* 0x000fc600000000ff */
[----:B------:R-:W-:Y:S01]  /*2d70*/  FMUL.FTZ R208, R208, R159 ;  /* 0x0000009fd0d07220 */ /* 0x000fe20000410000 */
[C---:B------:R-:W-:Y:S01]  /*2d80*/  FSEL R159, R192.reuse, -INF , P2 ;  /* 0xff800000c09f7808 */ /* 0x040fe20001000000 */
[----:B------:R-:W-:Y:S01]  /*2d90*/  FFMA.FTZ R192, -R192, R192, 1 ;  /* 0x3f800000c0c07423 */ /* 0x000fe200000101c0 */
[----:B------:R-:W-:Y:S02]  /*2da0*/  MUFU.TANH R220, R220 ;  /* 0x000000dc00dc7308 */ /* 0x000fe40000002400 */
[----:B------:R-:W-:Y:S01]  /*2db0*/  F2FP.F16.F32.PACK_AB R187, R208, R207 ;  /* 0x000000cfd0bb723e */ /* 0x000fe200000000ff */
[----:B------:R-:W-:Y:S01]  /*2dc0*/  FFMA.FTZ R159, R159, UR37, -R218 ;  /* 0x000000259f9f7c23 */ /* 0x000fe200080108da */
[----:B------:R-:W-:Y:S01]  /*2dd0*/  FSEL R218, R195, -INF , P1 ;  /* 0xff800000c3da7808 */ /* 0x000fe20000800000 */
[--C-:B----4-:R-:W-:Y:S01]  /*2de0*/  FADD.FTZ R222, R160, -R154.reuse ;  /* 0x8000009aa0de7221 */ /* 0x110fe20000010000 */
[----:B------:R-:W-:Y:S01]  /*2df0*/  FADD.FTZ R205, R162, -R154 ;  /* 0x8000009aa2cd7221 */ /* 0x000fe20000010000 */
[----:B------:R-:W-:Y:S01]  /*2e00*/  FSEL R154, R193, -INF , P2 ;  /* 0xff800000c19a7808 */ /* 0x000fe20001000000 */
[--C-:B------:R-:W-:Y:S01]  /*2e10*/  FADD.FTZ R160, R163, -R155.reuse ;  /* 0x8000009ba3a07221 */ /* 0x100fe20000010000 */
[----:B------:R-:W-:Y:S01]  /*2e20*/  FADD.FTZ R206, R161, -R155 ;  /* 0x8000009ba1ce7221 */ /* 0x000fe20000010000 */
[----:B------:R-:W1:Y:S01]  /*2e30*/  MUFU.EX2 R159, R159 ;  /* 0x0000009f009f7308 */ /* 0x000e620000000800 */
[----:B------:R-:W-:Y:S01]  /*2e40*/  FFMA.FTZ R161, -R194, R194, 1 ;  /* 0x3f800000c2a17423 */ /* 0x000fe200000101c2 */
[--C-:B------:R-:W-:Y:S01]  /*2e50*/  FFMA.FTZ R163, R154, UR37, -R219.reuse ;  /* 0x000000259aa37c23 */ /* 0x100fe200080108db */
[----:B------:R-:W-:Y:S01]  /*2e60*/  FFMA.FTZ R219, R218, UR37, -R219 ;  /* 0x00000025dadb7c23 */ /* 0x000fe200080108db */
[----:B------:R-:W3:Y:S01]  /*2e70*/  LDS.64 R154, [R13+0x28260] ;  /* 0x028260000d9a7984 */ /* 0x000ee20000000a00 */
[----:B------:R-:W-:Y:S01]  /*2e80*/  FMUL.FTZ R218, R211, UR36 ;  /* 0x00000024d3da7c20 */ /* 0x000fe20008410000 */
[----:B------:R-:W-:Y:S01]  /*2e90*/  FFMA.FTZ R193, -R193, R193, 1 ;  /* 0x3f800000c1c17423 */ /* 0x000fe200000101c1 */
[----:B------:R-:W-:Y:S01]  /*2ea0*/  FFMA.FTZ R195, -R195, R195, 1 ;  /* 0x3f800000c3c37423 */ /* 0x000fe200000101c3 */
[----:B------:R-:W4:Y:S08]  /*2eb0*/  MUFU.EX2 R162, R223 ;  /* 0x000000df00a27308 */ /* 0x000f300000000800 */
[----:B------:R-:W5:Y:S01]  /*2ec0*/  MUFU.EX2 R163, R163 ;  /* 0x000000a300a37308 */ /* 0x000f620000000800 */
[----:B-1----:R-:W-:-:S04]  /*2ed0*/  FMUL.FTZ R211, R159, R222 ;  /* 0x000000de9fd37220 */ /* 0x002fc80000410000 */
[----:B------:R-:W-:-:S03]  /*2ee0*/  FMUL.FTZ R194, R192, R211 ;  /* 0x000000d3c0c27220 */ /* 0x000fc60000410000 */
[----:B------:R-:W-:Y:S01]  /*2ef0*/  MUFU.TANH R221, R221 ;  /* 0x000000dd00dd7308 */ /* 0x000fe20000002400 */
[----:B----4-:R-:W-:-:S04]  /*2f00*/  FMUL.FTZ R222, R162, R205 ;  /* 0x000000cda2de7220 */ /* 0x010fc80000410000 */
[----:B------:R-:W-:Y:S01]  /*2f10*/  FMUL.FTZ R192, R161, R222 ;  /* 0x000000dea1c07220 */ /* 0x000fe20000410000 */
[----:B------:R-:W-:Y:S02]  /*2f20*/  FSEL R161, R196, -INF , P2 ;  /* 0xff800000c4a17808 */ /* 0x000fe40001000000 */
[----:B------:R-:W1:Y:S01]  /*2f30*/  MUFU.EX2 R205, R219 ;  /* 0x000000db00cd7308 */ /* 0x000e620000000800 */
[----:B-----5:R-:W-:-:S04]  /*2f40*/  FMUL.FTZ R206, R163, R206 ;  /* 0x000000cea3ce7220 */ /* 0x020fc80000410000 */
[----:B------:R-:W-:Y:S01]  /*2f50*/  FMUL.FTZ R193, R193, R206 ;  /* 0x000000cec1c17220 */ /* 0x000fe20000410000 */
[----:B------:R-:W-:Y:S01]  /*2f60*/  FFMA.FTZ R206, R161, UR37, -R216 ;  /* 0x00000025a1ce7c23 */ /* 0x000fe200080108d8 */
[----:B------:R-:W-:Y:S01]  /*2f70*/  FSEL R161, R198, -INF , P1 ;  /* 0xff800000c6a17808 */ /* 0x000fe20000800000 */
[----:B------:R-:W-:Y:S02]  /*2f80*/  MUFU.TANH R218, R218 ;  /* 0x000000da00da7308 */ /* 0x000fe40000002400 */
[----:B------:R-:W-:Y:S01]  /*2f90*/  F2FP.F16.F32.PACK_AB R188, R193, R194 ;  /* 0x000000c2c1bc723e */ /* 0x000fe200000000ff */
[--C-:B---3--:R-:W-:Y:S01]  /*2fa0*/  FADD.FTZ R211, R164, -R154.reuse ;  /* 0x8000009aa4d37221 */ /* 0x108fe20000010000 */
[----:B------:R-:W-:Y:S01]  /*2fb0*/  FADD.FTZ R223, R166, -R154 ;  /* 0x8000009aa6df7221 */ /* 0x000fe20000010000 */
[----:B------:R-:W-:Y:S01]  /*2fc0*/  FSEL R154, R197, -INF , P2 ;  /* 0xff800000c59a7808 */ /* 0x000fe20001000000 */
[----:B------:R-:W-:Y:S02]  /*2fd0*/  FFMA.FTZ R216, R161, UR37, -R216 ;  /* 0x00000025a1d87c23 */ /* 0x000fe400080108d8 */
[----:B------:R-:W3:Y:S01]  /*2fe0*/  MUFU.EX2 R206, R206 ;  /* 0x000000ce00ce7308 */ /* 0x000ee20000000800 */
[----:B-1----:R-:W-:Y:S01]  /*2ff0*/  FMUL.FTZ R160, R205, R160 ;  /* 0x000000a0cda07220 */ /* 0x002fe20000410000 */
[----:B------:R-:W-:Y:S01]  /*3000*/  FFMA.FTZ R197, -R197, R197, 1 ;  /* 0x3f800000c5c57423 */ /* 0x000fe200000101c5 */
[----:B------:R-:W-:Y:S01]  /*3010*/  FFMA.FTZ R166, R154, UR37, -R217 ;  /* 0x000000259aa67c23 */ /* 0x000fe200080108d9 */
[----:B------:R-:W-:Y:S01]  /*3020*/  FFMA.FTZ R154, -R196, R196, 1 ;  /* 0x3f800000c49a7423 */ /* 0x000fe200000101c4 */
[----:B------:R-:W-:Y:S01]  /*3030*/  FMUL.FTZ R195, R195, R160 ;  /* 0x000000a0c3c37220 */ /* 0x000fe20000410000 */
[----:B------:R-:W-:Y:S01]  /*3040*/  FSEL R160, R199, -INF , P1 ;  /* 0xff800000c7a07808 */ /* 0x000fe20000800000 */
[----:B------:R-:W-:Y:S01]  /*3050*/  FADD.FTZ R196, R167, -R155 ;  /* 0x8000009ba7c47221 */ /* 0x000fe20000010000 */
[----:B------:R-:W-:Y:S01]  /*3060*/  FSEL R167, R226, -INF , P2 ;  /* 0xff800000e2a77808 */ /* 0x000fe20001000000 */
[----:B------:R-:W1:Y:S01]  /*3070*/  MUFU.EX2 R166, R166 ;  /* 0x000000a600a67308 */ /* 0x000e620000000800 */
[----:B------:R-:W-:Y:S01]  /*3080*/  FFMA.FTZ R199, -R199, R199, 1 ;  /* 0x3f800000c7c77423 */ /* 0x000fe200000101c7 */
[----:B------:R-:W-:Y:S01]  /*3090*/  FFMA.FTZ R217, R160, UR37, -R217 ;  /* 0x00000025a0d97c23 */ /* 0x000fe200080108d9 */
[----:B------:R-:W-:Y:S01]  /*30a0*/  FFMA.FTZ R226, -R226, R226, 1 ;  /* 0x3f800000e2e27423 */ /* 0x000fe200000101e2 */
[----:B------:R-:W4:Y:S01]  /*30b0*/  LDS.64 R160, [R13+0x28280] ;  /* 0x028280000da07984 */ /* 0x000f220000000a00 */
[----:B------:R-:W-:Y:S01]  /*30c0*/  FFMA.FTZ R167, R167, UR37, -R22 ;  /* 0x00000025a7a77c23 */ /* 0x000fe20008010816 */
[----:B------:R-:W-:Y:S01]  /*30d0*/  F2FP.F16.F32.PACK_AB R189, R195, R192 ;  /* 0x000000c0c3bd723e */ /* 0x000fe200000000ff */
[----:B---3--:R-:W-:Y:S01]  /*30e0*/  FMUL.FTZ R219, R206, R211 ;  /* 0x000000d3cedb7220 */ /* 0x008fe20000410000 */
[----:B------:R-:W-:Y:S01]  /*30f0*/  FADD.FTZ R211, R165, -R155 ;  /* 0x8000009ba5d37221 */ /* 0x000fe20000010000 */
[----:B------:R-:W-:Y:S01]  /*3100*/  FFMA.FTZ R155, -R198, R198, 1 ;  /* 0x3f800000c69b7423 */ /* 0x000fe200000101c6 */
[----:B------:R-:W-:Y:S01]  /*3110*/  FMUL.FTZ R198, R213, UR36 ;  /* 0x00000024d5c67c20 */ /* 0x000fe20008410000 */
[----:B------:R-:W-:Y:S01]  /*3120*/  FSEL R213, R202, -INF , P1 ;  /* 0xff800000cad57808 */ /* 0x000fe20000800000 */
[----:B------:R3:W5:Y:S01]  /*3130*/  MUFU.EX2 R165, R217 ;  /* 0x000000d900a57308 */ /* 0x0007620000000800 */
[----:B------:R-:W-:Y:S01]  /*3140*/  FMUL.FTZ R154, R154, R219 ;  /* 0x000000db9a9a7220 */ /* 0x000fe20000410000 */
[----:B------:R-:W-:-:S02]  /*3150*/  F2FP.F16.F32.PACK_AB R205, R205, R162 ;  /* 0x000000a2cdcd723e */ /* 0x000fc400000000ff */
[----:B------:R-:W-:Y:S01]  /*3160*/  FFMA.FTZ R213, R213, UR37, -R22 ;  /* 0x00000025d5d57c23 */ /* 0x000fe20008010816 */
[C---:B-1----:R-:W-:Y:S01]  /*3170*/  FMUL.FTZ R22, R166.reuse, R211 ;  /* 0x000000d3a6167220 */ /* 0x042fe20000410000 */
[----:B------:R-:W-:Y:S02]  /*3180*/  F2FP.F16.F32.PACK_AB R206, R166, R206 ;  /* 0x000000cea6ce723e */ /* 0x000fe400000000ff */
[----:B------:R-:W1:Y:S01]  /*3190*/  MUFU.EX2 R167, R167 ;  /* 0x000000a700a77308 */ /* 0x000e620000000800 */
[----:B------:R-:W-:Y:S01]  /*31a0*/  FMUL.FTZ R197, R197, R22 ;  /* 0x00000016c5c57220 */ /* 0x000fe20000410000 */
[----:B------:R-:W-:Y:S01]  /*31b0*/  FSEL R22, R227, -INF , P2 ;  /* 0xff800000e3167808 */ /* 0x000fe20001000000 */
[----:B---3--:R-:W-:Y:S01]  /*31c0*/  FMUL.FTZ R217, R215, UR36 ;  /* 0x00000024d7d97c20 */ /* 0x008fe20008410000 */
[----:B------:R-:W-:-:S04]  /*31d0*/  FFMA.FTZ R215, -R191, R191, 1 ;  /* 0x3f800000bfd77423 */ /* 0x000fc800000101bf */
[----:B------:R-:W3:Y:S01]  /*31e0*/  MUFU.EX2 R164, R216 ;  /* 0x000000d800a47308 */ /* 0x000ee20000000800 */
[----:B-----5:R-:W-:-:S04]  /*31f0*/  FMUL.FTZ R196, R165, R196 ;  /* 0x000000c4a5c47220 */ /* 0x020fc80000410000 */
[----:B------:R-:W-:Y:S01]  /*3200*/  FMUL.FTZ R196, R199, R196 ;  /* 0x000000c4c7c47220 */ /* 0x000fe20000410000 */
[----:B------:R-:W-:Y:S02]  /*3210*/  FFMA.FTZ R199, -R202, R202, 1 ;  /* 0x3f800000cac77423 */ /* 0x000fe400000101ca */
[----:B------:R5:W2:Y:S01]  /*3220*/  MUFU.EX2 R211, R213 ;  /* 0x000000d500d37308 */ /* 0x000aa20000000800 */
[--C-:B----4-:R-:W-:Y:S01]  /*3230*/  FADD.FTZ R168, R168, -R160.reuse ;  /* 0x800000a0a8a87221 */ /* 0x110fe20000010000 */
[----:B------:R-:W-:Y:S01]  /*3240*/  FADD.FTZ R222, R170, -R160 ;  /* 0x800000a0aade7221 */ /* 0x000fe20000010000 */
[----:B------:R-:W-:Y:S01]  /*3250*/  FFMA.FTZ R160, R22, UR37, -R23 ;  /* 0x0000002516a07c23 */ /* 0x000fe20008010817 */
[----:B------:R-:W-:Y:S01]  /*3260*/  FSEL R22, R190, -INF , P1 ;  /* 0xff800000be167808 */ /* 0x000fe20000800000 */
[--C-:B------:R-:W-:Y:S01]  /*3270*/  FADD.FTZ R219, R169, -R161.reuse ;  /* 0x800000a1a9db7221 */ /* 0x100fe20000010000 */
[----:B------:R-:W-:Y:S01]  /*3280*/  FADD.FTZ R170, R171, -R161 ;  /* 0x800000a1abaa7221 */ /* 0x000fe20000010000 */
[----:B-1----:R-:W-:Y:S01]  /*3290*/  FMUL.FTZ R169, R167, R168 ;  /* 0x000000a8a7a97220 */ /* 0x002fe20000410000 */
[----:B-----5:R-:W-:Y:S01]  /*32a0*/  FFMA.FTZ R213, -R227, R227, 1 ;  /* 0x3f800000e3d57423 */ /* 0x020fe200000101e3 */
[----:B------:R-:W1:Y:S01]  /*32b0*/  MUFU.EX2 R160, R160 ;  /* 0x000000a000a07308 */ /* 0x000e620000000800 */
[----:B------:R-:W-:Y:S01]  /*32c0*/  FFMA.FTZ R161, R22, UR37, -R23 ;  /* 0x0000002516a17c23 */ /* 0x000fe20008010817 */
[----:B------:R-:W-:Y:S01]  /*32d0*/  FMUL.FTZ R202, R226, R169 ;  /* 0x000000a9e2ca7220 */ /* 0x000fe20000410000 */
[----:B------:R-:W4:Y:S01]  /*32e0*/  LDS.64 R22, [R13+0x282a0] ;  /* 0x0282a0000d167984 */ /* 0x000f220000000a00 */
[----:B------:R-:W-:Y:S01]  /*32f0*/  FSEL R169, R191, -INF , P2 ;  /* 0xff800000bfa97808 */ /* 0x000fe20001000000 */
[----:B---3--:R-:W-:Y:S01]  /*3300*/  FMUL.FTZ R216, R164, R223 ;  /* 0x000000dfa4d87220 */ /* 0x008fe20000410000 */
[----:B--2---:R-:W-:Y:S01]  /*3310*/  FMUL.FTZ R222, R211, R222 ;  /* 0x000000ded3de7220 */ /* 0x004fe20000410000 */
[----:B------:R-:W-:Y:S01]  /*3320*/  F2FP.F16.F32.PACK_AB R207, R165, R164 ;  /* 0x000000a4a5cf723e */ /* 0x000fe200000000ff */
[----:B------:R-:W2:Y:S01]  /*3330*/  MUFU.EX2 R161, R161 ;  /* 0x000000a100a17308 */ /* 0x000ea20000000800 */
[----:B------:R-:W-:Y:S01]  /*3340*/  FMUL.FTZ R155, R155, R216 ;  /* 0x000000d89b9b7220 */ /* 0x000fe20000410000 */
[----:B------:R-:W-:Y:S01]  /*3350*/  FMUL.FTZ R216, R214, UR36 ;  /* 0x00000024d6d87c20 */ /* 0x000fe20008410000 */
[----:B------:R-:W-:Y:S01]  /*3360*/  FFMA.FTZ R214, -R190, R190, 1 ;  /* 0x3f800000bed67423 */ /* 0x000fe200000101be */
[----:B------:R-:W-:Y:S01]  /*3370*/  FMUL.FTZ R199, R199, R222 ;  /* 0x000000dec7c77220 */ /* 0x000fe20000410000 */
[----:B------:R-:W-:-:S03]  /*3380*/  FFMA.FTZ R222, -R203, R203, 1 ;  /* 0x3f800000cbde7423 */ /* 0x000fc600000101cb */
[----:B------:R-:W-:Y:S01]  /*3390*/  MUFU.TANH R216, R216 ;  /* 0x000000d800d87308 */ /* 0x000fe20000002400 */
[C---:B-1----:R-:W-:Y:S01]  /*33a0*/  FMUL.FTZ R168, R160.reuse, R219 ;  /* 0x000000dba0a87220 */ /* 0x042fe20000410000 */
[----:B------:R-:W-:-:S03]  /*33b0*/  F2FP.F16.F32.PACK_AB R160, R160, R167 ;  /* 0x000000a7a0a0723e */ /* 0x000fc600000000ff */
[----:B------:R-:W-:Y:S01]  /*33c0*/  FMUL.FTZ R213, R213, R168 ;  /* 0x000000a8d5d57220 */ /* 0x000fe20000410000 */
[--C-:B------:R-:W-:Y:S01]  /*33d0*/  FFMA.FTZ R168, R169, UR37, -R20.reuse ;  /* 0x00000025a9a87c23 */ /* 0x100fe20008010814 */
[C---:B------:R-:W-:Y:S01]  /*33e0*/  FSEL R169, R204.reuse, -INF , P1 ;  /* 0xff800000cca97808 */ /* 0x040fe20000800000 */
[----:B------:R-:W-:Y:S01]  /*33f0*/  MUFU.TANH R198, R198 ;  /* 0x000000c600c67308 */ /* 0x000fe20000002400 */
[----:B--2---:R-:W-:Y:S01]  /*3400*/  FMUL.FTZ R171, R161, R170 ;  /* 0x000000aaa1ab7220 */ /* 0x004fe20000410000 */
[----:B------:R-:W-:Y:S01]  /*3410*/  FFMA.FTZ R204, -R204, R204, 1 ;  /* 0x3f800000cccc7423 */ /* 0x000fe200000101cc */
[----:B------:R-:W-:Y:S01]  /*3420*/  F2FP.F16.F32.PACK_AB R192, R213, R202 ;  /* 0x000000cad5c0723e */ /* 0x000fe200000000ff */
[----:B------:R-:W-:Y:S01]  /*3430*/  FFMA.FTZ R169, R169, UR37, -R20 ;  /* 0x00000025a9a97c23 */ /* 0x000fe20008010814 */
[----:B------:R-:W-:Y:S01]  /*3440*/  FSEL R20, R203, -INF , P2 ;  /* 0xff800000cb147808 */ /* 0x000fe20001000000 */
[----:B------:R-:W-:Y:S01]  /*3450*/  FMUL.FTZ R214, R214, R171 ;  /* 0x000000abd6d67220 */ /* 0x000fe20000410000 */
[----:B------:R-:W-:Y:S01]  /*3460*/  FFMA.FTZ R203, -R220, R220, 1 ;  /* 0x3f800000dccb7423 */ /* 0x000fe200000101dc */
[----:B------:R-:W1:Y:S01]  /*3470*/  MUFU.EX2 R168, R168 ;  /* 0x000000a800a87308 */ /* 0x000e620000000800 */
[----:B------:R-:W-:Y:S01]  /*3480*/  F2FP.F16.F32.PACK_AB R161, R161, R211 ;  /* 0x000000d3a1a1723e */ /* 0x000fe200000000ff */
[----:B------:R-:W-:Y:S01]  /*3490*/  FFMA.FTZ R170, R20, UR37, -R21 ;  /* 0x0000002514aa7c23 */ /* 0x000fe20008010815 */
[----:B------:R-:W-:-:S02]  /*34a0*/  FSEL R20, R220, -INF , P1 ;  /* 0xff800000dc147808 */ /* 0x000fc40000800000 */
[----:B------:R-:W-:-:S03]  /*34b0*/  F2FP.F16.F32.PACK_AB R193, R214, R199 ;  /* 0x000000c7d6c1723e */ /* 0x000fc600000000ff */
[----:B------:R-:W-:Y:S01]  /*34c0*/  FFMA.FTZ R190, R20, UR37, -R21 ;  /* 0x0000002514be7c23 */ /* 0x000fe20008010815 */
[----:B------:R-:W-:Y:S01]  /*34d0*/  FSEL R21, R221, -INF , P2 ;  /* 0xff800000dd157808 */ /* 0x000fe20001000000 */
[----:B------:R-:W2:Y:S01]  /*34e0*/  MUFU.EX2 R170, R170 ;  /* 0x000000aa00aa7308 */ /* 0x000ea20000000800 */
[----:B----4-:R-:W-:Y:S01]  /*34f0*/  FADD.FTZ R171, R172, -R22 ;  /* 0x80000016acab7221 */ /* 0x010fe20000010000 */
[--C-:B------:R-:W-:Y:S01]  /*3500*/  FADD.FTZ R173, R173, -R23.reuse ;  /* 0x80000017adad7221 */ /* 0x100fe20000010000 */
[----:B------:R-:W-:Y:S01]  /*3510*/  FADD.FTZ R175, R175, -R23 ;  /* 0x80000017afaf7221 */ /* 0x000fe20000010000 */
[----:B------:R-:W-:Y:S01]  /*3520*/  FFMA.FTZ R23, R21, UR37, -R18 ;  /* 0x0000002515177c23 */ /* 0x000fe20008010812 */
[----:B------:R-:W-:Y:S01]  /*3530*/  FADD.FTZ R174, R174, -R22 ;  /* 0x80000016aeae7221 */ /* 0x000fe20000010000 */
[----:B-1----:R-:W-:Y:S01]  /*3540*/  FMUL.FTZ R20, R168, R171 ;  /* 0x000000aba8147220 */ /* 0x002fe20000410000 */
[----:B------:R-:W-:Y:S01]  /*3550*/  FSEL R171, R210, -INF , P1 ;  /* 0xff800000d2ab7808 */ /* 0x000fe20000800000 */
[----:B------:R-:W1:Y:S02]  /*3560*/  MUFU.EX2 R169, R169 ;  /* 0x000000a900a97308 */ /* 0x000e640000000800 */
[----:B------:R-:W-:-:S02]  /*3570*/  FMUL.FTZ R215, R215, R20 ;  /* 0x00000014d7d77220 */ /* 0x000fc40000410000 */
[----:B------:R-:W-:Y:S01]  /*3580*/  FFMA.FTZ R171, R171, UR37, -R18 ;  /* 0x00000025abab7c23 */ /* 0x000fe20008010812 */
[----:B------:R-:W-:Y:S01]  /*3590*/  FSEL R18, R209, -INF , P2 ;  /* 0xff800000d1127808 */ /* 0x000fe20001000000 */
[----:B------:R-:W3:Y:S02]  /*35a0*/  LDS.64 R20, [R13+0x282c0] ;  /* 0x0282c0000d147984 */ /* 0x000ee40000000a00 */
[----:B------:R4:W5:Y:S01]  /*35b0*/  MUFU.EX2 R22, R190 ;  /* 0x000000be00167308 */ /* 0x0009620000000800 */
[----:B--2---:R-:W-:Y:S01]  /*35c0*/  F2FP.F16.F32.PACK_AB R162, R170, R168 ;  /* 0x000000a8aaa2723e */ /* 0x004fe200000000ff */
[----:B------:R-:W-:Y:S01]  /*35d0*/  FFMA.FTZ R172, R18, UR37, -R19 ;  /* 0x0000002512ac7c23 */ /* 0x000fe20008010813 */
[----:B------:R-:W-:-:S05]  /*35e0*/  FSEL R18, R218, -INF , P1 ;  /* 0xff800000da127808 */ /* 0x000fca0000800000 */
[----:B------:R-:W2:Y:S01]  /*35f0*/  MUFU.TANH R217, R217 ;  /* 0x000000d900d97308 */ /* 0x000ea20000002400 */
[----:B----4-:R-:W-:Y:S01]  /*3600*/  FFMA.FTZ R190, R18, UR37, -R19 ;  /* 0x0000002512be7c23 */ /* 0x010fe20008010813 */
[----:B------:R-:W-:Y:S01]  /*3610*/  FMUL.FTZ R19, R170, R173 ;  /* 0x000000adaa137220 */ /* 0x000fe20000410000 */
[----:B-1----:R-:W-:-:S03]  /*3620*/  FMUL.FTZ R191, R169, R174 ;  /* 0x000000aea9bf7220 */ /* 0x002fc60000410000 */
[----:B------:R-:W-:Y:S01]  /*3630*/  FMUL.FTZ R222, R222, R19 ;  /* 0x00000013dede7220 */ /* 0x000fe20000410000 */
[----:B------:R-:W-:Y:S01]  /*3640*/  FMUL.FTZ R204, R204, R191 ;  /* 0x000000bfcccc7220 */ /* 0x000fe20000410000 */
[----:B------:R-:W-:Y:S01]  /*3650*/  FSEL R191, R212, -INF , P2 ;  /* 0xff800000d4bf7808 */ /* 0x000fe20001000000 */
[----:B------:R1:W4:Y:S01]  /*3660*/  LDS.64 R18, [R13+0x282e0] ;  /* 0x0282e0000d127984 */ /* 0x0003220000000a00 */
[----:B-----5:R-:W-:Y:S01]  /*3670*/  FMUL.FTZ R220, R22, R175 ;  /* 0x000000af16dc7220 */ /* 0x020fe20000410000 */
[----:B------:R-:W5:Y:S01]  /*3680*/  MUFU.EX2 R171, R171 ;  /* 0x000000ab00ab7308 */ /* 0x000f620000000800 */
[----:B------:R-:W-:Y:S01]  /*3690*/  FFMA.FTZ R212, -R212, R212, 1 ;  /* 0x3f800000d4d47423 */ /* 0x000fe200000101d4 */
[----:B------:R-:W-:Y:S01]  /*36a0*/  FFMA.FTZ R174, R191, UR37, -R14 ;  /* 0x00000025bfae7c23 */ /* 0x000fe2000801080e */
[C---:B------:R-:W-:Y:S01]  /*36b0*/  FSEL R191, R216.reuse, -INF , P1 ;  /* 0xff800000d8bf7808 */ /* 0x040fe20000800000 */
[----:B------:R-:W-:Y:S01]  /*36c0*/  FMUL.FTZ R203, R203, R220 ;  /* 0x000000dccbcb7220 */ /* 0x000fe20000410000 */
[----:B------:R-:W-:Y:S01]  /*36d0*/  FFMA.FTZ R216, -R216, R216, 1 ;  /* 0x3f800000d8d87423 */ /* 0x000fe200000101d8 */
[----:B------:R-:W-:-:S02]  /*36e0*/  F2FP.F16.F32.PACK_AB R194, R222, R215 ;  /* 0x000000d7dec2723e */ /* 0x000fc400000000ff */
[----:B------:R-:W-:Y:S01]  /*36f0*/  FFMA.FTZ R175, R191, UR37, -R14 ;  /* 0x00000025bfaf7c23 */ /* 0x000fe2000801080e */
[C---:B------:R-:W-:Y:S01]  /*3700*/  FSEL R14, R198.reuse, -INF , P2 ;  /* 0xff800000c60e7808 */ /* 0x040fe20001000000 */
[----:B------:R-:W-:Y:S01]  /*3710*/  MUFU.EX2 R23, R23 ;  /* 0x0000001700177308 */ /* 0x000fe20000000800 */
[----:B------:R-:W-:Y:S01]  /*3720*/  FFMA.FTZ R198, -R198, R198, 1 ;  /* 0x3f800000c6c67423 */ /* 0x000fe200000101c6 */
[----:B------:R-:W-:Y:S02]  /*3730*/  F2FP.F16.F32.PACK_AB R195, R203, R204 ;  /* 0x000000cccbc3723e */ /* 0x000fe400000000ff */
[--C-:B-1----:R-:W-:Y:S01]  /*3740*/  FFMA.FTZ R13, R14, UR37, -R15.reuse ;  /* 0x000000250e0d7c23 */ /* 0x102fe2000801080f */
[C---:B--2---:R-:W-:Y:S01]  /*3750*/  FSEL R14, R217.reuse, -INF , P1 ;  /* 0xff800000d90e7808 */ /* 0x044fe20000800000 */
[----:B------:R-:W-:Y:S01]  /*3760*/  FFMA.FTZ R217, -R217, R217, 1 ;  /* 0x3f800000d9d97423 */ /* 0x000fe200000101d9 */
[----:B------:R-:W-:Y:S01]  /*3770*/  F2FP.F16.F32.PACK_AB R204, R163, R159 ;  /* 0x0000009fa3cc723e */ /* 0x000fe200000000ff */
[----:B------:R-:W1:Y:S01]  /*3780*/  MUFU.EX2 R172, R172 ;  /* 0x000000ac00ac7308 */ /* 0x000e620000000800 */
[----:B---3--:R-:W-:Y:S01]  /*3790*/  FADD.FTZ R178, R178, -R20 ;  /* 0x80000014b2b27221 */ /* 0x008fe20000010000 */
[----:B------:R-:W-:Y:S01]  /*37a0*/  FFMA.FTZ R14, R14, UR37, -R15 ;  /* 0x000000250e0e7c23 */ /* 0x000fe2000801080f */
[--C-:B------:R-:W-:Y:S01]  /*37b0*/  FADD.FTZ R191, R177, -R21.reuse ;  /* 0x80000015b1bf7221 */ /* 0x100fe20000010000 */
[----:B------:R-:W-:Y:S01]  /*37c0*/  FADD.FTZ R220, R179, -R21 ;  /* 0x80000015b3dc7221 */ /* 0x000fe20000010000 */
[----:B-----5:R-:W-:Y:S01]  /*37d0*/  FMUL.FTZ R177, R171, R178 ;  /* 0x000000b2abb17220 */ /* 0x020fe20000410000 */
[----:B------:R-:W-:Y:S01]  /*37e0*/  FFMA.FTZ R15, -R221, R221, 1 ;  /* 0x3f800000dd0f7423 */ /* 0x000fe200000101dd */
[----:B------:R-:W-:Y:S01]  /*37f0*/  FFMA.FTZ R21, -R218, R218, 1 ;  /* 0x3f800000da157423 */ /* 0x000fe200000101da */
[----:B------:R-:W-:Y:S01]  /*3800*/  MUFU.EX2 R175, R175 ;  /* 0x000000af00af7308 */ /* 0x000fe20000000800 */
[----:B------:R-:W-:-:S07]  /*3810*/  F2FP.F16.F32.PACK_AB R163, R22, R169 ;  /* 0x000000a916a3723e */ /* 0x000fce00000000ff */
[----:B------:R2:W3:Y:S01]  /*3820*/  MUFU.EX2 R173, R190 ;  /* 0x000000be00ad7308 */ /* 0x0004e20000000800 */
[C---:B-1----:R-:W-:Y:S01]  /*3830*/  FMUL.FTZ R191, R172.reuse, R191 ;  /* 0x000000bfacbf7220 */ /* 0x042fe20000410000 */
[----:B------:R-:W-:Y:S01]  /*3840*/  F2FP.F16.F32.PACK_AB R172, R172, R23 ;  /* 0x00000017acac723e */ /* 0x000fe200000000ff */
[--C-:B----4-:R-:W-:Y:S01]  /*3850*/  FADD.FTZ R178, R181, -R19.reuse ;  /* 0x80000013b5b27221 */ /* 0x110fe20000010000 */
[----:B------:R-:W-:-:S04]  /*3860*/  FADD.FTZ R183, R183, -R19 ;  /* 0x80000013b7b77221 */ /* 0x000fc80000010000 */
[----:B------:R-:W1:Y:S01]  /*3870*/  MUFU.EX2 R174, R174 ;  /* 0x000000ae00ae7308 */ /* 0x000e620000000800 */
[----:B--2---:R-:W-:Y:S01]  /*3880*/  FADD.FTZ R190, R176, -R20 ;  /* 0x80000014b0be7221 */ /* 0x004fe20000010000 */
[----:B------:R-:W-:Y:S01]  /*3890*/  FFMA.FTZ R20, -R210, R210, 1 ;  /* 0x3f800000d2147423 */ /* 0x000fe200000101d2 */
[----:B------:R-:W-:Y:S02]  /*38a0*/  FFMA.FTZ R176, -R209, R209, 1 ;  /* 0x3f800000d1b07423 */ /* 0x000fe400000101d1 */
[----:B------:R-:W-:Y:S01]  /*38b0*/  FMUL.FTZ R190, R23, R190 ;  /* 0x000000be17be7220 */ /* 0x000fe20000410000 */
[----:B------:R-:W-:Y:S01]  /*38c0*/  FMUL.FTZ R20, R20, R177 ;  /* 0x000000b114147220 */ /* 0x000fe20000410000 */
[--C-:B------:R-:W-:Y:S01]  /*38d0*/  FADD.FTZ R177, R180, -R18.reuse ;  /* 0x80000012b4b17221 */ /* 0x100fe20000010000 */
[----:B------:R-:W2:Y:S01]  /*38e0*/  MUFU.EX2 R13, R13 ;  /* 0x0000000d000d7308 */ /* 0x000ea20000000800 */
[----:B------:R-:W-:Y:S01]  /*38f0*/  FADD.FTZ R18, R182, -R18 ;  /* 0x80000012b6127221 */ /* 0x000fe20000010000 */
[----:B---3--:R-:W-:Y:S01]  /*3900*/  FMUL.FTZ R220, R173, R220 ;  /* 0x000000dcaddc7220 */ /* 0x008fe20000410000 */
[----:B------:R-:W-:Y:S01]  /*3910*/  FMUL.FTZ R15, R15, R190 ;  /* 0x000000be0f0f7220 */ /* 0x000fe20000410000 */
[----:B------:R-:W-:Y:S01]  /*3920*/  FMUL.FTZ R176, R176, R191 ;  /* 0x000000bfb0b07220 */ /* 0x000fe20000410000 */
[----:B------:R-:W-:Y:S01]  /*3930*/  FMUL.FTZ R19, R175, R18 ;  /* 0x00000012af137220 */ /* 0x000fe20000410000 */
[----:B------:R-:W-:Y:S01]  /*3940*/  F2FP.F16.F32.PACK_AB R191, R196, R155 ;  /* 0x0000009bc4bf723e */ /* 0x000fe200000000ff */
[----:B------:R-:W-:Y:S01]  /*3950*/  IMAD R155, R4, 0x2000, R11 ;  /* 0x00002000049b7824 */ /* 0x000fe200078e020b */
[----:B------:R-:W3:Y:S01]  /*3960*/  MUFU.EX2 R14, R14 ;  /* 0x0000000e000e7308 */ /* 0x000ee20000000800 */
[----:B-1----:R-:W-:Y:S01]  /*3970*/  FMUL.FTZ R177, R174, R177 ;  /* 0x000000b1aeb17220 */ /* 0x002fe20000410000 */
[----:B------:R-:W-:Y:S01]  /*3980*/  FMUL.FTZ R21, R21, R220 ;  /* 0x000000dc15157220 */ /* 0x000fe20000410000 */
[----:B------:R-:W-:Y:S01]  /*3990*/  FMUL.FTZ R19, R216, R19 ;  /* 0x00000013d8137220 */ /* 0x000fe20000410000 */
[----:B------:R-:W-:Y:S01]  /*39a0*/  F2FP.F16.F32.PACK_AB R196, R176, R15 ;  /* 0x0000000fb0c4723e */ /* 0x000fe200000000ff */
[----:B------:R-:W-:Y:S01]  /*39b0*/  FMUL.FTZ R177, R212, R177 ;  /* 0x000000b1d4b17220 */ /* 0x000fe20000410000 */
[----:B------:R-:W-:Y:S01]  /*39c0*/  IMAD R15, R155, 0x2, R16 ;  /* 0x000000029b0f7824 */ /* 0x000fe200078e0210 */
[----:B------:R-:W-:Y:S01]  /*39d0*/  F2FP.F16.F32.PACK_AB R190, R197, R154 ;  /* 0x0000009ac5be723e */ /* 0x000fe200000000ff */
[----:B--2---:R-:W-:Y:S01]  /*39e0*/  FMUL.FTZ R179, R13, R178 ;  /* 0x000000b20db37220 */ /* 0x004fe20000410000 */
[----:B------:R-:W-:-:S02]  /*39f0*/  F2FP.F16.F32.PACK_AB R197, R21, R20 ;  /* 0x0000001415c5723e */ /* 0x000fc400000000ff */
        /* <DEDUP_REMOVED lines=11> */
[----:B------:R-:W-:-:S04]  /*3ab0*/  F2FP.F16.F32.PACK_AB R175, R14, R175 ;  /* 0x000000af0eaf723e */ /* 0x000fc800000000ff */
[----:B------:R-:W-:-:S05]  /*3ac0*/  F2FP.F16.F32.PACK_AB R199, R18, R19 ;  /* 0x0000001312c7723e */ /* 0x000fca00000000ff */
[----:B------:R1:W-:Y:S01]  /*3ad0*/  STSM.16.MT88.4 [R15+0x2a000], R196 ;  /* 0x02a000c40f007844 */ /* 0x0003e20000004200 */
[----:B------:R-:W-:-:S06]  /*3ae0*/  WARPGROUP.ARRIVE ;  /* 0x00000000000079c5 */ /* 0x000fcc0000000000 */
[----:B------:R-:W-:Y:S01]  /*3af0*/  HGMMA.64x128x16.F32 R88, R152, gdesc[UR4].tnspB, R88, gsb0 ;  /* 0x41e0000498587df0 */ /* 0x000fe20008000858 */
[----:B------:R-:W-:Y:S01]  /*3b00*/  UIADD3 UR6, UR4, 0x80, URZ ;  /* 0x0000008004067890 */ /* 0x000fe2000fffe03f */
[----:B------:R-:W-:Y:S01]  /*3b10*/  UMOV UR7, 0x40000040 ;  /* 0x4000004000077882 */ /* 0x000fe20000000000 */
[----:B-1----:R-:W-:-:S04]  /*3b20*/  SHF.R.U32.HI R15, RZ, 0x4, R229 ;  /* 0x00000004ff0f7819 */ /* 0x002fc800000116e5 */
[----:B------:R-:W-:-:S04]  /*3b30*/  LOP3.LUT R15, R15, 0x3fff, RZ, 0xc0, !PT ;  /* 0x00003fff0f0f7812 */ /* 0x000fc800078ec0ff */
[----:B------:R-:W-:-:S05]  /*3b40*/  LOP3.LUT R15, R15, 0x10000, RZ, 0xfc, !PT ;  /* 0x000100000f0f7812 */ /* 0x000fca00078efcff */
[----:B------:R-:W-:-:S05]  /*3b50*/  IMAD R15, R4, 0x400, R15 ;  /* 0x00000400040f7824 */ /* 0x000fca00078e020f */
[----:B------:R-:W-:Y:S01]  /*3b60*/  R2UR UR8, R15 ;  /* 0x000000000f0872ca */ /* 0x000fe200000e0000 */
[----:B------:R-:W-:Y:S02]  /*3b70*/  WARPGROUP.DEPBAR.LE gsb0, 0x0 ;  /* 0x00008000000079c5 */ /* 0x000fe40000010000 */
[----:B------:R-:W-:-:S06]  /*3b80*/  WARPGROUP.ARRIVE ;  /* 0x00000000000079c5 */ /* 0x000fcc0000000000 */
        /* <DEDUP_REMOVED lines=76> */
.L_x_495:
        /* <DEDUP_REMOVED lines=49> */
.L_x_496:
        /* <DEDUP_REMOVED lines=11> */
[----:B------:R-:W-:Y:S01]  /*4410*/  ULDC UR4, c[0x0][0x740] ;  /* 0x0001d00000047ab9 */ /* 0x000fe20000000800 */
[----:B------:R-:W-:Y:S01]  /*4420*/  PLOP3.LUT P0, PT, PT, PT, PT, 0x8, 0x0 ;  /* 0x000000000000781c */ /* 0x000fe20003f0e170 */
        /* <DEDUP_REMOVED lines=63> */
[----:B------:R-:W-:-:S07]  /*4820*/  FMUL.FTZ R87, R87, UR4 ;  /* 0x0000000457577c20 */ /* 0x000fce0008410000 */
.L_x_479:
[----:B------:R-:W-:Y:S05]  /*4830*/  @P0 BRA `(.L_x_498) ;  /* 0x0000001c00ac0947 */ /* 0x000fea0003800000 */
[----:B------:R-:W2:Y:S01]  /*4840*/  S2R R16, SR_TID.X ;  /* 0x0000000000107919 */ /* 0x000ea20000002100 */
[----:B------:R-:W4:Y:S01]  /*4850*/  S2UR UR5, SR_CgaCtaId ;  /* 0x00000000000579c3 */ /* 0x000f220000008800 */
[----:B------:R-:W-:Y:S01]  /*4860*/  UMOV UR4, 0x400 ;  /* 0x0000040000047882 */ /* 0x000fe20000000000 */
[----:B------:R-:W-:-:S06]  /*4870*/  F2FP.F16.F32.PACK_AB R88, R89, R88 ;  /* 0x000000585958723e */ /* 0x000fcc00000000ff */
[----:B------:R-:W-:Y:S01]  /*4880*/  BAR.SYNC.DEFER_BLOCKING 0x1, 0x100 ;  /* 0x0044000000007b1d */ /* 0x000fe20000010000 */
[----:B------:R-:W-:Y:S02]  /*4890*/  F2FP.F16.F32.PACK_AB R89, R91, R90 ;  /* 0x0000005a5b59723e */ /* 0x000fe400000000ff */
[----:B------:R-:W-:Y:S02]  /*48a0*/  F2FP.F16.F32.PACK_AB R96, R97, R96 ;  /* 0x000000606160723e */ /* 0x000fe400000000ff */
[----:B------:R-:W-:-:S03]  /*48b0*/  F2FP.F16.F32.PACK_AB R90, R93, R92 ;  /* 0x0000005c5d5a723e */ /* 0x000fc600000000ff */
[----:B------:R-:W3:Y:S01]  /*48c0*/  LDC.64 R26, c[0x0][0x870] ;  /* 0x00021c00ff1a7b82 */ /* 0x000ee20000000a00 */
[----:B------:R-:W-:Y:S02]  /*48d0*/  F2FP.F16.F32.PACK_AB R91, R95, R94 ;  /* 0x0000005e5f5b723e */ /* 0x000fe400000000ff */
[----:B------:R-:W-:Y:S02]  /*48e0*/  F2FP.F16.F32.PACK_AB R97, R99, R98 ;  /* 0x000000626361723e */ /* 0x000fe400000000ff */
[----:B------:R-:W-:Y:S02]  /*48f0*/  F2FP.F16.F32.PACK_AB R104, R105, R104 ;  /* 0x000000686968723e */ /* 0x000fe400000000ff */
[----:B------:R-:W-:Y:S01]  /*4900*/  F2FP.F16.F32.PACK_AB R98, R101, R100 ;  /* 0x000000646562723e */ /* 0x000fe200000000ff */
[----:B------:R-:W3:Y:S01]  /*4910*/  LDC.64 R38, c[0x0][0x850] ;  /* 0x00021400ff267b82 */ /* 0x000ee20000000a00 */
[----:B------:R-:W-:Y:S02]  /*4920*/  F2FP.F16.F32.PACK_AB R99, R103, R102 ;  /* 0x000000666763723e */ /* 0x000fe400000000ff */
[----:B------:R-:W-:-:S02]  /*4930*/  F2FP.F16.F32.PACK_AB R105, R107, R106 ;  /* 0x0000006a6b69723e */ /* 0x000fc400000000ff */
[----:B------:R-:W-:Y:S01]  /*4940*/  F2FP.F16.F32.PACK_AB R112, R113, R112 ;  /* 0x000000707170723e */ /* 0x000fe200000000ff */
[----:B----4-:R-:W-:Y:S01]  /*4950*/  ULEA UR4, UR5, UR4, 0x18 ;  /* 0x0000000405047291 */ /* 0x010fe2000f8ec03f */
[----:B------:R-:W-:Y:S02]  /*4960*/  F2FP.F16.F32.PACK_AB R106, R109, R108 ;  /* 0x0000006c6d6a723e */ /* 0x000fe400000000ff */
[----:B------:R-:W-:Y:S02]  /*4970*/  F2FP.F16.F32.PACK_AB R107, R111, R110 ;  /* 0x0000006e6f6b723e */ /* 0x000fe400000000ff */
[----:B------:R-:W-:Y:S02]  /*4980*/  F2FP.F16.F32.PACK_AB R113, R115, R114 ;  /* 0x000000727371723e */ /* 0x000fe400000000ff */
[----:B--2---:R-:W-:Y:S02]  /*4990*/  IADD3 R16, R16, -0x80, RZ ;  /* 0xffffff8010107810 */ /* 0x004fe40007ffe0ff */
[----:B------:R-:W-:-:S02]  /*49a0*/  F2FP.F16.F32.PACK_AB R120, R121, R120 ;  /* 0x000000787978723e */ /* 0x000fc400000000ff */
[----:B------:R-:W-:Y:S02]  /*49b0*/  SHF.R.S32.HI R15, RZ, 0x1f, R16 ;  /* 0x0000001fff0f7819 */ /* 0x000fe40000011410 */
[----:B------:R-:W-:Y:S02]  /*49c0*/  F2FP.F16.F32.PACK_AB R114, R117, R116 ;  /* 0x000000747572723e */ /* 0x000fe400000000ff */
[CC--:B------:R-:W-:Y:S02]  /*49d0*/  LEA.HI R0, R15.reuse, R16.reuse, RZ, 0x4 ;  /* 0x000000100f007211 */ /* 0x0c0fe400078f20ff */
[----:B------:R-:W-:Y:S02]  /*49e0*/  LEA.HI R19, R15, R16, RZ, 0x5 ;  /* 0x000000100f137211 */ /* 0x000fe400078f28ff */
[----:B-1----:R-:W-:Y:S02]  /*49f0*/  LOP3.LUT R3, R0, 0xfffffff0, RZ, 0xc0, !PT ;  /* 0xfffffff000037812 */ /* 0x002fe400078ec0ff */
[----:B------:R-:W-:Y:S01]  /*4a00*/  SHF.R.S32.HI R0, RZ, 0x4, R0 ;  /* 0x00000004ff007819 */ /* 0x000fe20000011400 */
[----:B------:R-:W-:Y:S01]  /*4a10*/  IMAD.SHL.U32 R19, R19, 0x20, RZ ;  /* 0x0000002013137824 */ /* 0x000fe200078e00ff */
[----:B------:R-:W-:Y:S01]  /*4a20*/  F2FP.F16.F32.PACK_AB R115, R119, R118 ;  /* 0x000000767773723e */ /* 0x000fe200000000ff */
[----:B---3--:R-:W-:Y:S01]  /*4a30*/  IMAD.IADD R2, R16, 0x1, -R3 ;  /* 0x0000000110027824 */ /* 0x008fe200078e0a03 */
[----:B------:R-:W-:Y:S01]  /*4a40*/  F2FP.F16.F32.PACK_AB R121, R123, R122 ;  /* 0x0000007a7b79723e */ /* 0x000fe200000000ff */
[----:B------:R-:W-:Y:S01]  /*4a50*/  IMAD.SHL.U32 R18, R0, 0x8, RZ ;  /* 0x0000000800127824 */ /* 0x000fe200078e00ff */
[----:B------:R-:W-:Y:S01]  /*4a60*/  LOP3.LUT R20, R19, 0x7ffffc00, RZ, 0xc0, !PT ;  /* 0x7ffffc0013147812 */ /* 0x000fe200078ec0ff */
[----:B------:R-:W-:Y:S01]  /*4a70*/  IMAD.MOV.U32 R19, RZ, RZ, 0x40 ;  /* 0x00000040ff137424 */ /* 0x000fe200078e00ff */
[----:B------:R-:W-:-:S02]  /*4a80*/  SHF.R.S32.HI R3, RZ, 0x1f, R2 ;  /* 0x0000001fff037819 */ /* 0x000fc40000011402 */
[----:B------:R-:W-:Y:S02]  /*4a90*/  F2FP.F16.F32.PACK_AB R128, R129, R128 ;  /* 0x000000808180723e */ /* 0x000fe400000000ff */
[----:B------:R-:W-:Y:S02]  /*4aa0*/  LEA.HI R13, R3, R2, RZ, 0x3 ;  /* 0x00000002030d7211 */ /* 0x000fe400078f18ff */
[----:B------:R-:W-:Y:S02]  /*4ab0*/  F2FP.F16.F32.PACK_AB R122, R125, R124 ;  /* 0x0000007c7d7a723e */ /* 0x000fe400000000ff */
[----:B------:R-:W-:Y:S02]  /*4ac0*/  LOP3.LUT R3, R13, 0xfffffff8, RZ, 0xc0, !PT ;  /* 0xfffffff80d037812 */ /* 0x000fe400078ec0ff */
[----:B------:R-:W-:Y:S02]  /*4ad0*/  SHF.R.S32.HI R13, RZ, 0x3, R13 ;  /* 0x00000003ff0d7819 */ /* 0x000fe4000001140d */
[----:B------:R-:W-:Y:S01]  /*4ae0*/  F2FP.F16.F32.PACK_AB R123, R127, R126 ;  /* 0x0000007e7f7b723e */ /* 0x000fe200000000ff */
[----:B------:R-:W-:Y:S01]  /*4af0*/  IMAD.IADD R3, R2, 0x1, -R3 ;  /* 0x0000000102037824 */ /* 0x000fe200078e0a03 */
[----:B------:R-:W-:Y:S01]  /*4b00*/  F2FP.F16.F32.PACK_AB R129, R131, R130 ;  /* 0x000000828381723e */ /* 0x000fe200000000ff */
[----:B------:R-:W-:Y:S01]  /*4b10*/  IMAD R20, R13, 0x200, R20 ;  /* 0x000002000d147824 */ /* 0x000fe200078e0214 */
[----:B------:R-:W-:Y:S01]  /*4b20*/  F2FP.F16.F32.PACK_AB R136, R137, R136 ;  /* 0x000000888988723e */ /* 0x000fe200000000ff */
[C---:B------:R-:W-:Y:S01]  /*4b30*/  IMAD.SHL.U32 R17, R3.reuse, 0x40, RZ ;  /* 0x0000004003117824 */ /* 0x040fe200078e00ff */
[----:B------:R-:W-:-:S02]  /*4b40*/  R2P PR, R3, 0x6 ;  /* 0x0000000603007804 */ /* 0x000fc40000000000 */
[----:B------:R-:W-:Y:S02]  /*4b50*/  F2FP.F16.F32.PACK_AB R130, R133, R132 ;  /* 0x000000848582723e */ /* 0x000fe400000000ff */
[----:B------:R-:W-:Y:S02]  /*4b60*/  LOP3.LUT R17, R17, 0x1c0, RZ, 0xc0, !PT ;  /* 0x000001c011117812 */ /* 0x000fe400078ec0ff */
[----:B------:R-:W-:Y:S02]  /*4b70*/  SEL R19, R19, 0xffffffc0, !P2 ;  /* 0xffffffc013137807 */ /* 0x000fe40005000000 */
[----:B------:R-:W-:Y:S02]  /*4b80*/  LOP3.LUT R18, R17, 0x8, R18, 0xf8, !PT ;  /* 0x0000000811127812 */ /* 0x000fe400078ef812 */
[----:B------:R-:W-:Y:S02]  /*4b90*/  SHF.R.U32.HI R17, RZ, 0x3, R17 ;  /* 0x00000003ff117819 */ /* 0x000fe40000011611 */
[----:B------:R-:W-:-:S02]  /*4ba0*/  F2FP.F16.F32.PACK_AB R131, R135, R134 ;  /* 0x000000868783723e */ /* 0x000fc400000000ff */
[----:B------:R-:W-:Y:S01]  /*4bb0*/  LOP3.LUT R17, R18, R17, RZ, 0x3c, !PT ;  /* 0x0000001112117212 */ /* 0x000fe200078e3cff */
[----:B------:R-:W-:Y:S01]  /*4bc0*/  IMAD.MOV.U32 R18, RZ, RZ, 0x20 ;  /* 0x00000020ff127424 */ /* 0x000fe200078e00ff */
[----:B------:R-:W-:Y:S02]  /*4bd0*/  F2FP.F16.F32.PACK_AB R137, R139, R138 ;  /* 0x0000008a8b89723e */ /* 0x000fe400000000ff */
[----:B------:R-:W-:Y:S01]  /*4be0*/  F2FP.F16.F32.PACK_AB R144, R145, R144 ;  /* 0x000000909190723e */ /* 0x000fe200000000ff */
[----:B------:R-:W-:Y:S01]  /*4bf0*/  IMAD.IADD R17, R17, 0x1, R20 ;  /* 0x0000000111117824 */ /* 0x000fe200078e0214 */
[----:B------:R-:W-:Y:S02]  /*4c00*/  SEL R18, R18, 0xffffffe0, !P1 ;  /* 0xffffffe012127807 */ /* 0x000fe40004800000 */
[----:B------:R-:W-:Y:S02]  /*4c10*/  F2FP.F16.F32.PACK_AB R138, R141, R140 ;  /* 0x0000008c8d8a723e */ /* 0x000fe400000000ff */
[----:B------:R-:W-:-:S02]  /*4c20*/  LEA R17, R17, UR4, 0x1 ;  /* 0x0000000411117c11 */ /* 0x000fc4000f8e08ff */
[----:B------:R-:W-:Y:S02]  /*4c30*/  F2FP.F16.F32.PACK_AB R139, R143, R142 ;  /* 0x0000008e8f8b723e */ /* 0x000fe400000000ff */
[--C-:B------:R-:W-:Y:S01]  /*4c40*/  IADD3 R20, R18, 0x8000, R17.reuse ;  /* 0x0000800012147810 */ /* 0x100fe20007ffe011 */
[----:B------:R-:W-:Y:S01]  /*4c50*/  STSM.16.M88.4 [R17+0x8000], R88 ;  /* 0x0080005811007844 */ /* 0x000fe20000000200 */
[----:B------:R-:W-:Y:S02]  /*4c60*/  IADD3 R21, R19, 0x8000, R17 ;  /* 0x0000800013157810 */ /* 0x000fe40007ffe011 */
[----:B------:R-:W-:Y:S01]  /*4c70*/  F2FP.F16.F32.PACK_AB R145, R147, R146 ;  /* 0x000000929391723e */ /* 0x000fe200000000ff */
[----:B------:R-:W-:Y:S01]  /*4c80*/  IMAD.IADD R22, R20, 0x1, R19 ;  /* 0x0000000114167824 */ /* 0x000fe200078e0213 */
[----:B------:R-:W-:Y:S01]  /*4c90*/  STSM.16.M88.4 [R20], R96 ;  /* 0x0000006014007844 */ /* 0x000fe20000000200 */
[----:B------:R-:W-:Y:S01]  /*4ca0*/  F2FP.F16.F32.PACK_AB R146, R149, R148 ;  /* 0x000000949592723e */ /* 0x000fe200000000ff */
[----:B------:R-:W1:Y:S01]  /*4cb0*/  LDC.64 R18, c[0x0][0x870] ;  /* 0x00021c00ff127b82 */ /* 0x000e620000000a00 */
[----:B------:R-:W-:Y:S01]  /*4cc0*/  F2FP.F16.F32.PACK_AB R147, R151, R150 ;  /* 0x000000969793723e */ /* 0x000fe200000000ff */
[----:B------:R-:W-:Y:S01]  /*4cd0*/  STSM.16.M88.4 [R21], R104 ;  /* 0x0000006815007844 */ /* 0x000fe20000000200 */
[----:B------:R-:W-:-:S02]  /*4ce0*/  F2FP.F16.F32.PACK_AB R4, R25, R4 ;  /* 0x000000041904723e */ /* 0x000fc400000000ff */
[----:B------:R-:W-:Y:S01]  /*4cf0*/  F2FP.F16.F32.PACK_AB R5, R8, R5 ;  /* 0x000000050805723e */ /* 0x000fe200000000ff */
[----:B------:R-:W-:Y:S01]  /*4d00*/  STSM.16.M88.4 [R22], R112 ;  /* 0x0000007016007844 */ /* 0x000fe20000000200 */
[----:B------:R-:W-:Y:S02]  /*4d10*/  F2FP.F16.F32.PACK_AB R6, R29, R6 ;  /* 0x000000061d06723e */ /* 0x000fe400000000ff */
[----:B------:R-:W-:Y:S01]  /*4d20*/  F2FP.F16.F32.PACK_AB R7, R10, R7 ;  /* 0x000000070a07723e */ /* 0x000fe200000000ff */
[----:B------:R-:W-:Y:S01]  /*4d30*/  STSM.16.M88.4 [R17+0xc000], R120 ;  /* 0x00c0007811007844 */ /* 0x000fe20000000200 */
[----:B------:R-:W-:Y:S02]  /*4d40*/  F2FP.F16.F32.PACK_AB R40, R41, R40 ;  /* 0x000000282928723e */ /* 0x000fe400000000ff */
[----:B------:R-:W-:Y:S01]  /*4d50*/  F2FP.F16.F32.PACK_AB R8, R33, R32 ;  /* 0x000000202108723e */ /* 0x000fe200000000ff */
[----:B------:R-:W-:Y:S01]  /*4d60*/  STSM.16.M88.4 [R20+0x4000], R128 ;  /* 0x0040008014007844 */ /* 0x000fe20000000200 */
[----:B------:R-:W-:-:S02]  /*4d70*/  F2FP.F16.F32.PACK_AB R9, R12, R9 ;  /* 0x000000090c09723e */ /* 0x000fc400000000ff */
[----:B------:R-:W-:Y:S01]  /*4d80*/  F2FP.F16.F32.PACK_AB R10, R37, R36 ;  /* 0x00000024250a723e */ /* 0x000fe200000000ff */
[----:B------:R-:W-:Y:S01]  /*4d90*/  STSM.16.M88.4 [R21+0x4000], R136 ;  /* 0x0040008815007844 */ /* 0x000fe20000000200 */
[----:B------:R-:W-:Y:S02]  /*4da0*/  F2FP.F16.F32.PACK_AB R11, R14, R11 ;  /* 0x0000000b0e0b723e */ /* 0x000fe400000000ff */
[----:B------:R-:W-:Y:S01]  /*4db0*/  F2FP.F16.F32.PACK_AB R41, R43, R42 ;  /* 0x0000002a2b29723e */ /* 0x000fe200000000ff */
[----:B------:R-:W-:Y:S01]  /*4dc0*/  STSM.16.M88.4 [R22+0x4000], R144 ;  /* 0x0040009016007844 */ /* 0x000fe20000000200 */
[----:B------:R-:W-:Y:S01]  /*4dd0*/  F2FP.F16.F32.PACK_AB R48, R49, R48 ;  /* 0x000000303130723e */ /* 0x000fe200000000ff */
[----:B-1----:R-:W-:Y:S01]  /*4de0*/  IMAD.WIDE R18, R228, 0x4, R18 ;  /* 0x00000004e4127825 */ /* 0x002fe200078e0212 */
[----:B------:R-:W-:Y:S01]  /*4df0*/  F2FP.F16.F32.PACK_AB R42, R45, R44 ;  /* 0x0000002c2d2a723e */ /* 0x000fe200000000ff */
[----:B------:R1:W-:Y:S01]  /*4e00*/  STSM.16.M88.4 [R17], R4 ;  /* 0x0000000411007844 */ /* 0x0003e20000000200 */
        /* <DEDUP_REMOVED lines=8> */
[----:B------:R-:W-:Y:S01]  /*4e90*/  F2FP.F16.F32.PACK_AB R64, R65, R64 ;  /* 0x000000404140723e */ /* 0x000fe200000000ff */
[----:B------:R4:W-:Y:S01]  /*4ea0*/  STSM.16.M88.4 [R22+-0x8000], R48 ;  /* 0xff80003016007844 */ /* 0x0009e20000000200 */
[----:B------:R-:W-:Y:S01]  /*4eb0*/  F2FP.F16.F32.PACK_AB R58, R61, R60 ;  /* 0x0000003c3d3a723e */ /* 0x000fe200000000ff */
[----:B-1----:R-:W1:Y:S01]  /*4ec0*/  LDC.64 R4, c[0x0][0x878] ;  /* 0x00021e00ff047b82 */ /* 0x002e620000000a00 */
[----:B------:R-:W-:-:S02]  /*4ed0*/  F2FP.F16.F32.PACK_AB R59, R63, R62 ;  /* 0x0000003e3f3b723e */ /* 0x000fc400000000ff */
[----:B------:R-:W-:Y:S02]  /*4ee0*/  F2FP.F16.F32.PACK_AB R65, R67, R66 ;  /* 0x000000424341723e */ /* 0x000fe400000000ff */
        /* <DEDUP_REMOVED lines=13> */
[----:B------:R-:W-:-:S03]  /*4fc0*/  ISETP.NE.U32.AND P3, PT, R26, RZ, PT ;  /* 0x000000ff1a00720c */ /* 0x000fc60003f65070 */
[----:B------:R4:W-:Y:S01]  /*4fd0*/  STSM.16.M88.4 [R22+-0x4000], R80 ;  /* 0xffc0005016007844 */ /* 0x0009e20000000200 */
[----:B------:R-:W-:Y:S01]  /*4fe0*/  ISETP.NE.AND.EX P3, PT, R27, RZ, PT, P3 ;  /* 0x000000ff1b00720c */ /* 0x000fe20003f65330 */
[----:B------:R-:W-:-:S12]  /*4ff0*/  BAR.SYNC.DEFER_BLOCKING 0x1, 0x100 ;  /* 0x0044000000007b1d */ /* 0x000fd80000010000 */
[----:B------:R-:W4:Y:S01]  /*5000*/  @P3 LDG.E R7, desc[UR38][R18.64] ;  /* 0x0000002612073981 */ /* 0x000f22000c1e1900 */
[----:B-1----:R-:W-:Y:S01]  /*5010*/  ISETP.NE.U32.AND P0, PT, R4, RZ, PT ;  /* 0x000000ff0400720c */ /* 0x002fe20003f05070 */
[----:B------:R-:W-:Y:S01]  /*5020*/  ULDC UR5, c[0x0][0x808] ;  /* 0x0002020000057ab9 */ /* 0x000fe20000000800 */
[----:B--2---:R-:W-:Y:S01]  /*5030*/  LEA.HI R9, R15, R16, RZ, 0x7 ;  /* 0x000000100f097211 */ /* 0x004fe200078f38ff */
[----:B---3--:R-:W1:Y:S01]  /*5040*/  S2R R43, SR_CTAID.X ;  /* 0x00000000002b7919 */ /* 0x008e620000002500 */
[----:B------:R-:W-:Y:S01]  /*5050*/  ISETP.NE.AND.EX P0, PT, R5, RZ, PT, P0 ;  /* 0x000000ff0500720c */ /* 0x000fe20003f05300 */
[----:B------:R-:W-:Y:S02]  /*5060*/  IMAD.SHL.U32 R8, R0, 0x40, RZ ;  /* 0x0000004000087824 */ /* 0x000fe400078e00ff */
[----:B------:R-:W-:Y:S02]  /*5070*/  IMAD.SHL.U32 R3, R3, 0x8, RZ ;  /* 0x0000000803037824 */ /* 0x000fe400078e00ff */
[----:B------:R-:W-:-:S08]  /*5080*/  IMAD.U32 R6, RZ, RZ, UR5 ;  /* 0x00000005ff067e24 */ /* 0x000fd0000f8e00ff */
[----:B------:R-:W2:Y:S01]  /*5090*/  @P0 LDC.64 R4, c[0x0][0x878] ;  /* 0x00021e00ff040b82 */ /* 0x000ea20000000a00 */
[----:B------:R-:W-:Y:S01]  /*50a0*/  IMAD.SHL.U32 R9, R9, 0x4, RZ ;  /* 0x0000000409097824 */ /* 0x000fe200078e00ff */
[----:B------:R-:W-:-:S04]  /*50b0*/  LOP3.LUT R8, R8, 0x1c0, RZ, 0xc0, !PT ;  /* 0x000001c008087812 */ /* 0x000fc800078ec0ff */
[----:B------:R-:W-:Y:S02]  /*50c0*/  LOP3.LUT R3, R8, 0x38, R3, 0xf8, !PT ;  /* 0x0000003808037812 */ /* 0x000fe400078ef803 */
[----:B------:R-:W-:Y:S02]  /*50d0*/  LOP3.LUT R10, R9, 0x7ffffe00, RZ, 0xc0, !PT ;  /* 0x7ffffe00090a7812 */ /* 0x000fe400078ec0ff */
[----:B------:R-:W-:Y:S01]  /*50e0*/  SHF.R.U32.HI R8, RZ, 0x3, R8 ;  /* 0x00000003ff087819 */ /* 0x000fe20000011608 */
[----:B------:R-:W3:Y:S02]  /*50f0*/  S2UR UR5, SR_CTAID.Y ;  /* 0x00000000000579c3 */ /* 0x000ee40000002600 */
[----:B------:R-:W-:Y:S01]  /*5100*/  IMAD R10, R13, 0x2000, R10 ;  /* 0x000020000d0a7824 */ /* 0x000fe200078e020a */
[----:B------:R-:W-:Y:S02]  /*5110*/  LOP3.LUT R3, R3, R8, RZ, 0x3c, !PT ;  /* 0x0000000803037212 */ /* 0x000fe400078e3cff */
[----:B------:R-:W-:Y:S01]  /*5120*/  CS2R R28, SRZ ;  /* 0x00000000001c7805 */ /* 0x000fe2000001ff00 */
[----:B--2---:R-:W-:-:S04]  /*5130*/  @P0 IMAD.WIDE R4, R228, 0x4, R4 ;  /* 0x00000004e4040825 */ /* 0x004fc800078e0204 */
[----:B------:R-:W-:Y:S01]  /*5140*/  IMAD.IADD R3, R10, 0x1, R3 ;  /* 0x000000010a037824 */ /* 0x000fe200078e0203 */
[----:B------:R4:W5:Y:S02]  /*5150*/  @P0 LDG.E R6, desc[UR38][R4.64] ;  /* 0x0000002604060981 */ /* 0x000964000c1e1900 */
[----:B----4-:R-:W-:Y:S01]  /*5160*/  @P3 SHF.R.S32.HI R4, RZ, 0x1f, R7 ;  /* 0x0000001fff043819 */ /* 0x010fe20000011407 */
[----:B-1-3--:R-:W-:Y:S06]  /*5170*/  @P0 BRA `(.L_x_499) ;  /* 0x0000000000100947 */ /* 0x00afec0003800000 */
[----:B------:R-:W-:Y:S05]  /*5180*/  @!P3 BRA `(.L_x_499) ;  /* 0x00000000000cb947 */ /* 0x000fea0003800000 */
[----:B------:R-:W2:Y:S04]  /*5190*/  LDG.E R5, desc[UR38][R18.64] ;  /* 0x0000002612057981 */ /* 0x000ea8000c1e1900 */
[----:B-----5:R-:W2:Y:S02]  /*51a0*/  LDG.E R6, desc[UR38][R18.64+0x4] ;  /* 0x0000042612067981 */ /* 0x020ea4000c1e1900 */
[----:B--2---:R-:W-:-:S07]  /*51b0*/  IMAD.IADD R6, R6, 0x1, -R5 ;  /* 0x0000000106067824 */ /* 0x004fce00078e0a05 */
.L_x_499:
[----:B-----5:R-:W-:Y:S01]  /*51c0*/  IMAD R6, R43, -0x80, R6 ;  /* 0xffffff802b067824 */ /* 0x020fe200078e0206 */
[----:B------:R-:W-:Y:S01]  /*51d0*/  LEA R46, R3, UR4, 0x1 ;  /* 0x00000004032e7c11 */ /* 0x000fe2000f8e08ff */
[----:B------:R-:W-:Y:S01]  /*51e0*/  @P3 IMAD.MOV.U32 R28, RZ, RZ, R7 ;  /* 0x000000ffff1c3224 */ /* 0x000fe200078e0007 */
[----:B------:R-:W-:Y:S01]  /*51f0*/  USHF.R.S32.HI UR4, URZ, 0x1f, UR5 ;  /* 0x0000001f3f047899 */ /* 0x000fe20008011405 */
[----:B------:R-:W-:Y:S01]  /*5200*/  @P3 IMAD.MOV.U32 R29, RZ, RZ, R4 ;  /* 0x000000ffff1d3224 */ /* 0x000fe200078e0004 */
[----:B------:R-:W-:Y:S01]  /*5210*/  VIMNMX R51, R6, 0x80, PT ;  /* 0x0000008006337848 */ /* 0x000fe20003fe0100 */
[----:B------:R1:W2:Y:S01]  /*5220*/  LDS.128 R32, [R46+0x8800] ;  /* 0x008800002e207984 */ /* 0x0002a20000000c00 */
[C---:B------:R-:W-:Y:S01]  /*5230*/  VIADD R3, R0.reuse, 0x10 ;  /* 0x0000001000037836 */ /* 0x040fe20000000000 */
[----:B------:R-:W-:Y:S01]  /*5240*/  IADD3 R30, P0, R0, R28, RZ ;  /* 0x0000001c001e7210 */ /* 0x000fe20007f1e0ff */
[----:B------:R-:W-:Y:S01]  /*5250*/  IMAD.SHL.U32 R28, R2, 0x8, RZ ;  /* 0x00000008021c7824 */ /* 0x000fe200078e00ff */
[----:B------:R1:W3:Y:S01]  /*5260*/  LDS.128 R24, [R46+0x1000] ;  /* 0x001000002e187984 */ /* 0x0002e20000000c00 */
[----:B------:R-:W4:Y:S01]  /*5270*/  LDC.64 R48, c[0x0][0x820] ;  /* 0x00020800ff307b82 */ /* 0x000f220000000a00 */
[-C--:B------:R-:W-:Y:S01]  /*5280*/  ISETP.GE.AND P6, PT, R3, R51.reuse, PT ;  /* 0x000000330300720c */ /* 0x080fe20003fc6270 */
[----:B------:R-:W-:Y:S01]  /*5290*/  IMAD R36, R38, UR4, RZ ;  /* 0x0000000426247c24 */ /* 0x000fe2000f8e02ff */
[----:B------:R1:W1:Y:S01]  /*52a0*/  LDS.128 R20, [R46+0x1800] ;  /* 0x001800002e147984 */ /* 0x0002620000000c00 */
[C---:B------:R-:W-:Y:S01]  /*52b0*/  ISETP.GE.AND P2, PT, R0.reuse, R51, PT ;  /* 0x000000330000720c */ /* 0x040fe20003f46270 */
[C---:B------:R-:W-:Y:S01]  /*52c0*/  VIADD R2, R0.reuse, 0x20 ;  /* 0x0000002000027836 */ /* 0x040fe20000000000 */
[C---:B------:R-:W-:Y:S01]  /*52d0*/  LEA.HI.X.SX32 R31, R0.reuse, R29, 0x1, P0 ;  /* 0x0000001d001f7211 */ /* 0x040fe200000f0eff */
[----:B------:R1:W1:Y:S01]  /*52e0*/  LDS.128 R16, [R46+0x2000] ;  /* 0x002000002e107984 */ /* 0x0002620000000c00 */
[----:B------:R-:W-:Y:S01]  /*52f0*/  VIADD R3, R0, 0x30 ;  /* 0x0000003000037836 */ /* 0x000fe20000000000 */
[----:B------:R-:W-:Y:S01]  /*5300*/  SHF.R.S32.HI R29, RZ, 0x1f, R28 ;  /* 0x0000001fff1d7819 */ /* 0x000fe2000001141c */
[----:B------:R-:W-:Y:S01]  /*5310*/  ULDC UR8, c[0x0][0x83c] ;  /* 0x00020f0000087ab9 */ /* 0x000fe20000000800 */
[----:B------:R1:W1:Y:S01]  /*5320*/  LDS.128 R12, [R46+0x2800] ;  /* 0x002800002e0c7984 */ /* 0x0002620000000c00 */
[----:B------:R-:W-:Y:S01]  /*5330*/  SHF.R.S32.HI R37, RZ, 0x1f, R228 ;  /* 0x0000001fff257819 */ /* 0x000fe200000114e4 */
[----:B------:R-:W-:Y:S01]  /*5340*/  IMAD R39, R39, UR5, R36 ;  /* 0x0000000527277c24 */ /* 0x000fe2000f8e0224 */
[----:B------:R-:W-:Y:S01]  /*5350*/  ISETP.GE.OR P4, PT, R28, UR8, P2 ;  /* 0x000000081c007c0c */ /* 0x000fe20009786670 */
[----:B------:R1:W1:Y:S01]  /*5360*/  LDS.128 R8, [R46+0x3000] ;  /* 0x003000002e087984 */ /* 0x0002620000000c00 */
[----:B------:R-:W-:Y:S01]  /*5370*/  VIADD R36, R0, 0x40 ;  /* 0x0000004000247836 */ /* 0x000fe20000000000 */
[-C--:B------:R-:W-:Y:S01]  /*5380*/  ISETP.GE.AND P0, PT, R2, R51.reuse, PT ;  /* 0x000000330200720c */ /* 0x080fe20003f06270 */
[----:B------:R-:W-:Y:S01]  /*5390*/  ULDC.64 UR6, c[0x0][0x858] ;  /* 0x0002160000067ab9 */ /* 0x000fe20000000a00 */
[----:B------:R1:W1:Y:S01]  /*53a0*/  LDS.128 R4, [R46+0x3800] ;  /* 0x003800002e047984 */ /* 0x0002620000000c00 */
[-C--:B------:R-:W-:Y:S01]  /*53b0*/  ISETP.GE.AND P5, PT, R3, R51.reuse, PT ;  /* 0x000000330300720c */ /* 0x080fe20003fa6270 */
[----:B------:R-:W-:Y:S01]  /*53c0*/  IMAD.WIDE.U32 R2, R38, UR5, R28 ;  /* 0x0000000526027c25 */ /* 0x000fe2000f8e001c */
[----:B------:R-:W-:Y:S01]  /*53d0*/  SEL R50, R37, RZ, !P3 ;  /* 0x000000ff25327207 */ /* 0x000fe20005800000 */
[----:B------:R-:W-:Y:S01]  /*53e0*/  BSSY B0, `(.L_x_500) ;  /* 0x0000018000007945 */ /* 0x000fe20003800000 */
[----:B------:R-:W-:Y:S01]  /*53f0*/  ISETP.GE.AND P1, PT, R36, R51, PT ;  /* 0x000000332400720c */ /* 0x000fe20003f26270 */
[----:B------:R-:W-:Y:S01]  /*5400*/  IMAD.IADD R3, R3, 0x1, R39 ;  /* 0x0000000103037824 */ /* 0x000fe200078e0227 */
[----:B------:R-:W-:Y:S01]  /*5410*/  SEL R47, R228, RZ, !P3 ;  /* 0x000000ffe42f7207 */ /* 0x000fe20005800000 */
[----:B------:R-:W-:Y:S01]  /*5420*/  IMAD R36, R50, UR6, RZ ;  /* 0x0000000632247c24 */ /* 0x000fe2000f8e02ff */
[----:B------:R-:W-:-:S02]  /*5430*/  P2R R52, PR, RZ, 0x40 ;  /* 0x00000040ff347803 */ /* 0x000fc40000000000 */
[----:B------:R-:W-:Y:S01]  /*5440*/  P2R R53, PR, RZ, 0x20 ;  /* 0x00000020ff357803 */ /* 0x000fe20000000000 */
[C---:B------:R-:W-:Y:S01]  /*5450*/  IMAD R41, R47.reuse, UR7, R36 ;  /* 0x000000072f297c24 */ /* 0x040fe2000f8e0224 */
[----:B------:R-:W-:Y:S01]  /*5460*/  ISETP.GE.OR P3, PT, R28, UR8, P6 ;  /* 0x000000081c007c0c */ /* 0x000fe2000b766670 */
[----:B------:R-:W-:-:S04]  /*5470*/  IMAD.WIDE.U32 R44, R47, UR6, R2 ;  /* 0x000000062f2c7c25 */ /* 0x000fc8000f8e0002 */
[----:B------:R-:W-:-:S04]  /*5480*/  IMAD.WIDE R2, R43, 0x80, R30 ;  /* 0x000000802b027825 */ /* 0x000fc800078e021e */
[----:B------:R-:W-:Y:S01]  /*5490*/  IMAD.IADD R41, R45, 0x1, R41 ;  /* 0x000000012d297824 */ /* 0x000fe200078e0229 */
[----:B--23--:R-:W-:Y:S06]  /*54a0*/  @P4 BRA `(.L_x_501) ;  /* 0x00000000002c4947 */ /* 0x00cfec0003800000 */
[----:B------:R-:W2:Y:S01]  /*54b0*/  LDS.128 R36, [R46+0x8000] ;  /* 0x008000002e247984 */ /* 0x000ea20000000c00 */
[----:B------:R-:W-:Y:S01]  /*54c0*/  ULDC.64 UR6, c[0x0][0x848] ;  /* 0x0002120000067ab9 */ /* 0x000fe20000000a00 */
[----:B------:R-:W-:Y:S02]  /*54d0*/  IMAD.MOV.U32 R40, RZ, RZ, R44 ;  /* 0x000000ffff287224 */ /* 0x000fe400078e002c */
[----:B------:R-:W-:Y:S02]  /*54e0*/  IMAD R43, R3, UR6, RZ ;  /* 0x00000006032b7c24 */ /* 0x000fe4000f8e02ff */
[----:B------:R-:W-:-:S04]  /*54f0*/  IMAD.WIDE.U32 R30, R2, UR6, R40 ;  /* 0x00000006021e7c25 */ /* 0x000fc8000f8e0028 */
[----:B------:R-:W-:Y:S01]  /*5500*/  IMAD R43, R2, UR7, R43 ;  /* 0x00000007022b7c24 */ /* 0x000fe2000f8e022b */
[----:B------:R-:W-:Y:S02]  /*5510*/  ULDC.64 UR6, c[0x0][0x830] ;  /* 0x00020c0000067ab9 */ /* 0x000fe40000000a00 */
[----:B------:R-:W-:Y:S01]  /*5520*/  LEA R42, P4, R30, UR6, 0x1 ;  /* 0x000000061e2a7c11 */ /* 0x000fe2000f8808ff */
[----:B------:R-:W-:-:S05]  /*5530*/  IMAD.IADD R31, R31, 0x1, R43 ;  /* 0x000000011f1f7824 */ /* 0x000fca00078e022b */
[----:B------:R-:W-:-:S05]  /*5540*/  LEA.HI.X R43, R30, UR7, R31, 0x1, P4 ;  /* 0x000000071e2b7c11 */ /* 0x000fca000a0f0c1f */
[----:B--2---:R2:W-:Y:S02]  /*5550*/  STG.E.128 desc[UR38][R42.64], R36 ;  /* 0x000000242a007986 */ /* 0x0045e4000c101d26 */
.L_x_501:
[----:B------:R-:W-:Y:S05]  /*5560*/  BSYNC B0 ;  /* 0x0000000000007941 */ /* 0x000fea0003800000 */
.L_x_500:
[----:B------:R-:W-:Y:S04]  /*5570*/  BSSY B0, `(.L_x_502) ;  /* 0x000000f000007945 */ /* 0x000fe80003800000 */
[----:B------:R-:W-:Y:S05]  /*5580*/  @P3 BRA `(.L_x_503) ;  /* 0x0000000000343947 */ /* 0x000fea0003800000 */
[----:B--2---:R-:W-:Y:S01]  /*5590*/  IADD3 R37, P3, R2, 0x10, RZ ;  /* 0x0000001002257810 */ /* 0x004fe20007f7e0ff */
[----:B------:R-:W-:Y:S01]  /*55a0*/  ULDC.64 UR6, c[0x0][0x848] ;  /* 0x0002120000067ab9 */ /* 0x000fe20000000a00 */
[----:B------:R-:W-:-:S03]  /*55b0*/  IMAD.MOV.U32 R31, RZ, RZ, R41 ;  /* 0x000000ffff1f7224 */ /* 0x000fc600078e0029 */
[----:B------:R-:W-:-:S04]  /*55c0*/  IMAD.X R30, RZ, RZ, R3, P3 ;  /* 0x000000ffff1e7224 */ /* 0x000fc800018e0603 */
[----:B------:R-:W-:Y:S02]  /*55d0*/  IMAD R36, R30, UR6, RZ ;  /* 0x000000061e247c24 */ /* 0x000fe4000f8e02ff */
[----:B------:R-:W-:-:S04]  /*55e0*/  IMAD.MOV.U32 R30, RZ, RZ, R44 ;  /* 0x000000ffff1e7224 */ /* 0x000fc800078e002c */
[----:B------:R-:W-:-:S04]  /*55f0*/  IMAD.WIDE.U32 R30, R37, UR6, R30 ;  /* 0x00000006251e7c25 */ /* 0x000fc8000f8e001e */
[----:B------:R-:W-:Y:S01]  /*5600*/  IMAD R37, R37, UR7, R36 ;  /* 0x0000000725257c24 */ /* 0x000fe2000f8e0224 */
[----:B------:R-:W-:Y:S02]  /*5610*/  ULDC.64 UR6, c[0x0][0x830] ;  /* 0x00020c0000067ab9 */ /* 0x000fe40000000a00 */
[----:B------:R-:W-:Y:S01]  /*5620*/  LEA R36, P3, R30, UR6, 0x1 ;  /* 0x000000061e247c11 */ /* 0x000fe2000f8608ff */
[----:B------:R-:W-:-:S05]  /*5630*/  IMAD.IADD R31, R31, 0x1, R37 ;  /* 0x000000011f1f7824 */ /* 0x000fca00078e0225 */
[----:B------:R-:W-:-:S05]  /*5640*/  LEA.HI.X R37, R30, UR7, R31, 0x1, P3 ;  /* 0x000000071e257c11 */ /* 0x000fca00098f0c1f */
[----:B------:R3:W-:Y:S02]  /*5650*/  STG.E.128 desc[UR38][R36.64], R32 ;  /* 0x0000002024007986 */ /* 0x0007e4000c101d26 */
.L_x_503:
[----:B------:R-:W-:Y:S05]  /*5660*/  BSYNC B0 ;  /* 0x0000000000007941 */ /* 0x000fea0003800000 */
.L_x_502:
[----:B---3--:R3:W1:Y:S01]  /*5670*/  LDS.128 R32, [R46+0x9000] ;  /* 0x009000002e207984 */ /* 0x0086620000000c00 */
[C---:B------:R-:W-:Y:S01]  /*5680*/  ISETP.GE.OR P4, PT, R28.reuse, UR8, P0 ;  /* 0x000000081c007c0c */ /* 0x040fe20008786670 */
[----:B------:R-:W-:Y:S01]  /*5690*/  BSSY B0, `(.L_x_504) ;  /* 0x0000010000007945 */ /* 0x000fe20003800000 */
[----:B------:R-:W-:-:S11]  /*56a0*/  ISETP.GE.OR P3, PT, R28, UR8, P5 ;  /* 0x000000081c007c0c */ /* 0x000fd6000af66670 */
[----:B---3--:R-:W-:Y:S05]  /*56b0*/  @P4 BRA `(.L_x_505) ;  /* 0x0000000000344947 */ /* 0x008fea0003800000 */
        /* <DEDUP_REMOVED lines=12> */
[----:B-1----:R3:W-:Y:S02]  /*5780*/  STG.E.128 desc[UR38][R36.64], R32 ;  /* 0x0000002024007986 */ /* 0x0027e4000c101d26 */
.L_x_505:
[----:B------:R-:W-:Y:S05]  /*5790*/  BSYNC B0 ;  /* 0x0000000000007941 */ /* 0x000fea0003800000 */
.L_x_504:
[----:B-1-3--:R1:W3:Y:S01]  /*57a0*/  LDS.128 R32, [R46+0x9800] ;  /* 0x009800002e207984 */ /* 0x00a2e20000000c00 */
[----:B------:R-:W-:Y:S01]  /*57b0*/  BSSY B0, `(.L_x_506) ;  /* 0x0000010000007945 */ /* 0x000fe20003800000 */
[----:B--2---:R-:W-:-:S03]  /*57c0*/  VIADD R38, R0, 0x50 ;  /* 0x0000005000267836 */ /* 0x004fc60000000000 */
[----:B------:R-:W-:Y:S05]  /*57d0*/  @P3 BRA `(.L_x_507) ;  /* 0x0000000000343947 */ /* 0x000fea0003800000 */
[----:B------:R-:W-:Y:S01]  /*57e0*/  IADD3 R37, P3, R2, 0x30, RZ ;  /* 0x0000003002257810 */ /* 0x000fe20007f7e0ff */
        /* <DEDUP_REMOVED lines=11> */
[----:B---3--:R2:W-:Y:S02]  /*58a0*/  STG.E.128 desc[UR38][R36.64], R32 ;  /* 0x0000002024007986 */ /* 0x0085e4000c101d26 */
.L_x_507:
[----:B------:R-:W-:Y:S05]  /*58b0*/  BSYNC B0 ;  /* 0x0000000000007941 */ /* 0x000fea0003800000 */
.L_x_506:
[----:B--23--:R2:W3:Y:S01]  /*58c0*/  LDS.128 R32, [R46+0xa000] ;  /* 0x00a000002e207984 */ /* 0x00c4e20000000c00 */
[----:B------:R-:W-:Y:S01]  /*58d0*/  ISETP.GE.OR P4, PT, R28, UR8, P1 ;  /* 0x000000081c007c0c */ /* 0x000fe20008f86670 */
[----:B------:R-:W-:Y:S01]  /*58e0*/  BSSY B0, `(.L_x_508) ;  /* 0x0000010000007945 */ /* 0x000fe20003800000 */
[----:B------:R-:W-:-:S11]  /*58f0*/  ISETP.GE.AND P3, PT, R38, R51, PT ;  /* 0x000000332600720c */ /* 0x000fd60003f66270 */
[----:B--2---:R-:W-:Y:S05]  /*5900*/  @P4 BRA `(.L_x_509) ;  /* 0x0000000000344947 */ /* 0x004fea0003800000 */
        /* <DEDUP_REMOVED lines=13> */
.L_x_509:
[----:B------:R-:W-:Y:S05]  /*59e0*/  BSYNC B0 ;  /* 0x0000000000007941 */ /* 0x000fea0003800000 */
.L_x_508:
[----:B--23--:R2:W3:Y:S01]  /*59f0*/  LDS.128 R32, [R46+0xa800] ;  /* 0x00a800002e207984 */ /* 0x00c4e20000000c00 */
[----:B------:R-:W-:Y:S01]  /*5a00*/  ISETP.GE.OR P4, PT, R28, UR8, P3 ;  /* 0x000000081c007c0c */ /* 0x000fe20009f86670 */
[----:B------:R-:W-:Y:S01]  /*5a10*/  BSSY B0, `(.L_x_510) ;  /* 0x0000010000007945 */ /* 0x000fe20003800000 */
[----:B------:R-:W-:-:S11]  /*5a20*/  VIADD R38, R0, 0x60 ;  /* 0x0000006000267836 */ /* 0x000fd60000000000 */
        /* <DEDUP_REMOVED lines=14> */
.L_x_511:
[----:B------:R-:W-:Y:S05]  /*5b10*/  BSYNC B0 ;  /* 0x0000000000007941 */ /* 0x000fea0003800000 */
.L_x_510:
[----:B--23--:R2:W3:Y:S01]  /*5b20*/  LDS.128 R32, [R46+0xb000] ;  /* 0x00b000002e207984 */ /* 0x00c4e20000000c00 */
[----:B------:R-:W-:Y:S01]  /*5b30*/  ISETP.GE.AND P4, PT, R38, R51, PT ;  /* 0x000000332600720c */ /* 0x000fe20003f86270 */
[----:B------:R-:W-:Y:S01]  /*5b40*/  BSSY B0, `(.L_x_512) ;  /* 0x0000011000007945 */ /* 0x000fe20003800000 */
[----:B----4-:R-:W-:Y:S02]  /*5b50*/  IMAD R38, R48, UR4, RZ ;  /* 0x0000000430267c24 */ /* 0x010fe4000f8e02ff */
[----:B------:R-:W-:-:S13]  /*5b60*/  ISETP.GE.OR P5, PT, R28, UR8, P4 ;  /* 0x000000081c007c0c */ /* 0x000fda000a7a6670 */
        /* <DEDUP_REMOVED lines=14> */
.L_x_513:
[----:B------:R-:W-:Y:S05]  /*5c50*/  BSYNC B0 ;  /* 0x0000000000007941 */ /* 0x000fea0003800000 */
.L_x_512:
[----:B--23--:R2:W3:Y:S01]  /*5c60*/  LDS.128 R32, [R46+0xb800] ;  /* 0x00b800002e207984 */ /* 0x00c4e20000000c00 */
[----:B------:R-:W-:Y:S01]  /*5c70*/  VIADD R0, R0, 0x70 ;  /* 0x0000007000007836 */ /* 0x000fe20000000000 */
[----:B------:R-:W-:Y:S01]  /*5c80*/  BSSY B0, `(.L_x_514) ;  /* 0x0000013000007945 */ /* 0x000fe20003800000 */
[----:B------:R-:W-:Y:S02]  /*5c90*/  IMAD R43, R49, UR5, R38 ;  /* 0x00000005312b7c24 */ /* 0x000fe4000f8e0226 */
[----:B------:R-:W-:Y:S01]  /*5ca0*/  IMAD.WIDE.U32 R38, R48, UR5, R28 ;  /* 0x0000000530267c25 */ /* 0x000fe2000f8e001c */
[----:B------:R-:W-:-:S04]  /*5cb0*/  ISETP.GE.AND P5, PT, R0, R51, PT ;  /* 0x000000330000720c */ /* 0x000fc80003fa6270 */
[----:B------:R-:W-:-:S13]  /*5cc0*/  ISETP.GE.OR P6, PT, R28, UR8, P5 ;  /* 0x000000081c007c0c */ /* 0x000fda000afc6670 */
[----:B--2---:R-:W-:Y:S05]  /*5cd0*/  @P6 BRA `(.L_x_515) ;  /* 0x0000000000346947 */ /* 0x004fea0003800000 */
[----:B------:R-:W-:Y:S01]  /*5ce0*/  IADD3 R37, P6, R2, 0x70, RZ ;  /* 0x0000007002257810 */ /* 0x000fe20007fde0ff */
[----:B------:R-:W-:Y:S01]  /*5cf0*/  ULDC.64 UR6, c[0x0][0x848] ;  /* 0x0002120000067ab9 */ /* 0x000fe20000000a00 */
[----:B------:R-:W-:Y:S02]  /*5d00*/  IMAD.MOV.U32 R30, RZ, RZ, R44 ;  /* 0x000000ffff1e7224 */ /* 0x000fe400078e002c */
[----:B------:R-:W-:Y:S02]  /*5d10*/  IMAD.MOV.U32 R31, RZ, RZ, R41 ;  /* 0x000000ffff1f7224 */ /* 0x000fe400078e0029 */
[----:B------:R-:W-:Y:S02]  /*5d20*/  IMAD.X R0, RZ, RZ, R3, P6 ;  /* 0x000000ffff007224 */ /* 0x000fe400030e0603 */
[----:B------:R-:W-:-:S04]  /*5d30*/  IMAD.WIDE.U32 R30, R37, UR6, R30 ;  /* 0x00000006251e7c25 */ /* 0x000fc8000f8e001e */
[----:B------:R-:W-:-:S04]  /*5d40*/  IMAD R0, R0, UR6, RZ ;  /* 0x0000000600007c24 */ /* 0x000fc8000f8e02ff */
[----:B------:R-:W-:Y:S01]  /*5d50*/  IMAD R37, R37, UR7, R0 ;  /* 0x0000000725257c24 */ /* 0x000fe2000f8e0200 */
[----:B------:R-:W-:Y:S02]  /*5d60*/  ULDC.64 UR6, c[0x0][0x830] ;  /* 0x00020c0000067ab9 */ /* 0x000fe40000000a00 */
[----:B------:R-:W-:Y:S01]  /*5d70*/  LEA R36, P6, R30, UR6, 0x1 ;  /* 0x000000061e247c11 */ /* 0x000fe2000f8c08ff */
[----:B------:R-:W-:-:S05]  /*5d80*/  IMAD.IADD R31, R31, 0x1, R37 ;  /* 0x000000011f1f7824 */ /* 0x000fca00078e0225 */
[----:B------:R-:W-:-:S05]  /*5d90*/  LEA.HI.X R37, R30, UR7, R31, 0x1, P6 ;  /* 0x000000071e257c11 */ /* 0x000fca000b0f0c1f */
[----:B---3--:R2:W-:Y:S02]  /*5da0*/  STG.E.128 desc[UR38][R36.64], R32 ;  /* 0x0000002024007986 */ /* 0x0085e4000c101d26 */
.L_x_515:
[----:B------:R-:W-:Y:S05]  /*5db0*/  BSYNC B0 ;  /* 0x0000000000007941 */ /* 0x000fea0003800000 */
.L_x_514:
[----:B------:R-:W-:Y:S01]  /*5dc0*/  P2R R0, PR, RZ, 0x20 ;  /* 0x00000020ff007803 */ /* 0x000fe20000000000 */
[----:B------:R-:W-:Y:S01]  /*5dd0*/  ULDC UR6, c[0x0][0x80c] ;  /* 0x0002030000067ab9 */ /* 0x000fe20000000800 */
[----:B------:R-:W-:Y:S01]  /*5de0*/  ISETP.NE.AND P5, PT, R52, RZ, PT ;  /* 0x000000ff3400720c */ /* 0x000fe20003fa5270 */
[----:B------:R-:W-:Y:S01]  /*5df0*/  ULDC.64 UR4, c[0x0][0x828] ;  /* 0x00020a0000047ab9 */ /* 0x000fe20000000a00 */
[----:B------:R-:W-:Y:S01]  /*5e00*/  ISETP.NE.AND P6, PT, R53, RZ, PT ;  /* 0x000000ff3500720c */ /* 0x000fe20003fc5270 */
[----:B------:R-:W-:Y:S01]  /*5e10*/  IMAD.IADD R39, R39, 0x1, R43 ;  /* 0x0000000127277824 */ /* 0x000fe200078e022b */
[C---:B------:R-:W-:Y:S01]  /*5e20*/  ISETP.GE.OR P5, PT, R28.reuse, UR6, P5 ;  /* 0x000000061c007c0c */ /* 0x040fe2000afa6670 */
[----:B------:R-:W-:Y:S01]  /*5e30*/  BSSY B0, `(.L_x_516) ;  /* 0x000001a000007945 */ /* 0x000fe20003800000 */
[----:B------:R-:W-:Y:S01]  /*5e40*/  ISETP.GE.OR P2, PT, R28, UR6, P2 ;  /* 0x000000061c007c0c */ /* 0x000fe20009746670 */
[----:B------:R-:W-:Y:S01]  /*5e50*/  IMAD.WIDE.U32 R38, R47, UR4, R38 ;  /* 0x000000042f267c25 */ /* 0x000fe2000f8e0026 */
[----:B------:R-:W-:-:S02]  /*5e60*/  P2R R40, PR, RZ, 0x20 ;  /* 0x00000020ff287803 */ /* 0x000fc40000000000 */
[----:B------:R-:W-:Y:S01]  /*5e70*/  ISETP.NE.AND P5, PT, R0, RZ, PT ;  /* 0x000000ff0000720c */ /* 0x000fe20003fa5270 */
[----:B------:R-:W-:Y:S01]  /*5e80*/  IMAD R0, R50, UR4, RZ ;  /* 0x0000000432007c24 */ /* 0x000fe2000f8e02ff */
[C---:B------:R-:W-:Y:S02]  /*5e90*/  ISETP.GE.OR P0, PT, R28.reuse, UR6, P0 ;  /* 0x000000061c007c0c */ /* 0x040fe40008706670 */
[C---:B------:R-:W-:Y:S01]  /*5ea0*/  ISETP.GE.OR P6, PT, R28.reuse, UR6, P6 ;  /* 0x000000061c007c0c */ /* 0x040fe2000b7c6670 */
[----:B--23--:R-:W-:Y:S01]  /*5eb0*/  IMAD R35, R47, UR5, R0 ;  /* 0x000000052f237c24 */ /* 0x00cfe2000f8e0200 */
[C---:B------:R-:W-:Y:S02]  /*5ec0*/  ISETP.GE.OR P1, PT, R28.reuse, UR6, P1 ;  /* 0x000000061c007c0c */ /* 0x040fe40008f26670 */
[C---:B------:R-:W-:Y:S01]  /*5ed0*/  ISETP.GE.OR P3, PT, R28.reuse, UR6, P3 ;  /* 0x000000061c007c0c */ /* 0x040fe20009f66670 */
[----:B------:R-:W-:Y:S01]  /*5ee0*/  IMAD.IADD R35, R39, 0x1, R35 ;  /* 0x0000000127237824 */ /* 0x000fe200078e0223 */
[----:B------:R-:W-:-:S02]  /*5ef0*/  ISETP.GE.OR P4, PT, R28, UR6, P4 ;  /* 0x000000061c007c0c */ /* 0x000fc4000a786670 */
[----:B------:R-:W-:Y:S02]  /*5f00*/  ISETP.GE.OR P5, PT, R28, UR6, P5 ;  /* 0x000000061c007c0c */ /* 0x000fe4000afa6670 */
[----:B------:R2:W3:Y:S01]  /*5f10*/  LDS.128 R28, [R46] ;  /* 0x000000002e1c7984 */ /* 0x0004e20000000c00 */
[----:B------:R-:W-:Y:S10]  /*5f20*/  @P2 BRA `(.L_x_517) ;  /* 0x0000000000282947 */ /* 0x000ff40003800000 */
        /* <DEDUP_REMOVED lines=9> */
[----:B---3--:R4:W-:Y:S02]  /*5fc0*/  STG.E.128 desc[UR38][R36.64], R28 ;  /* 0x0000001c24007986 */ /* 0x0089e4000c101d26 */
.L_x_517:
[----:B------:R-:W-:Y:S05]  /*5fd0*/  BSYNC B0 ;  /* 0x0000000000007941 */ /* 0x000fea0003800000 */
.L_x_516:
[----:B---34-:R3:W4:Y:S01]  /*5fe0*/  LDS.128 R28, [R46+0x800] ;  /* 0x000800002e1c7984 */ /* 0x0187220000000c00 */
[----:B------:R-:W-:Y:S01]  /*5ff0*/  ISETP.NE.AND P2, PT, R40, RZ, PT ;  /* 0x000000ff2800720c */ /* 0x000fe20003f45270 */
[----:B------:R-:W-:-:S12]  /*6000*/  BSSY B0, `(.L_x_518) ;  /* 0x000000f000007945 */ /* 0x000fd80003800000 */
[----:B------:R-:W-:Y:S05]  /*6010*/  @P2 BRA `(.L_x_519) ;  /* 0x0000000000342947 */ /* 0x000fea0003800000 */
[----:B------:R-:W-:Y:S01]  /*6020*/  IADD3 R37, P2, R2, 0x10, RZ ;  /* 0x0000001002257810 */ /* 0x000fe20007f5e0ff */
[----:B------:R-:W-:Y:S01]  /*6030*/  ULDC.64 UR4, c[0x0][0x818] ;  /* 0x0002060000047ab9 */ /* 0x000fe20000000a00 */
[----:B------:R-:W-:Y:S01]  /*6040*/  MOV R32, R38 ;  /* 0x0000002600207202 */ /* 0x000fe20000000f00 */
        /* <DEDUP_REMOVED lines=9> */
[----:B----4-:R4:W-:Y:S02]  /*60e0*/  STG.E.128 desc[UR38][R36.64], R28 ;  /* 0x0000001c24007986 */ /* 0x0109e4000c101d26 */
.L_x_519:
[----:B------:R-:W-:Y:S05]  /*60f0*/  BSYNC B0 ;  /* 0x0000000000007941 */ /* 0x000fea0003800000 */
.L_x_518:
[----:B------:R-:W-:Y:S04]  /*6100*/  BSSY B0, `(.L_x_520) ;  /* 0x000000f000007945 */ /* 0x000fe80003800000 */
[----:B------:R-:W-:Y:S05]  /*6110*/  @P0 BRA `(.L_x_521) ;  /* 0x0000000000340947 */ /* 0x000fea0003800000 */
[----:B----4-:R-:W-:Y:S01]  /*6120*/  IADD3 R31, P0, R2, 0x20, RZ ;  /* 0x00000020021f7810 */ /* 0x010fe20007f1e0ff */
        /* <DEDUP_REMOVED lines=11> */
[----:B------:R4:W-:Y:S02]  /*61e0*/  STG.E.128 desc[UR38][R30.64], R24 ;  /* 0x000000181e007986 */ /* 0x0009e4000c101d26 */
.L_x_521:
[----:B------:R-:W-:Y:S05]  /*61f0*/  BSYNC B0 ;  /* 0x0000000000007941 */ /* 0x000fea0003800000 */
.L_x_520:
        /* <DEDUP_REMOVED lines=15> */
.L_x_523:
[----:B------:R-:W-:Y:S05]  /*62f0*/  BSYNC B0 ;  /* 0x0000000000007941 */ /* 0x000fea0003800000 */
.L_x_522:
        /* <DEDUP_REMOVED lines=15> */
.L_x_525:
[----:B------:R-:W-:Y:S05]  /*63f0*/  BSYNC B0 ;  /* 0x0000000000007941 */ /* 0x000fea0003800000 */
.L_x_524:
        /* <DEDUP_REMOVED lines=15> */
.L_x_527:
[----:B------:R-:W-:Y:S05]  /*64f0*/  BSYNC B0 ;  /* 0x0000000000007941 */ /* 0x000fea0003800000 */
.L_x_526:
        /* <DEDUP_REMOVED lines=15> */
.L_x_529:
[----:B------:R-:W-:Y:S05]  /*65f0*/  BSYNC B0 ;  /* 0x0000000000007941 */ /* 0x000fea0003800000 */
.L_x_528:
[----:B------:R-:W-:Y:S05]  /*6600*/  @P5 BRA `(.L_x_474) ;  /* 0x00000048003c5947 */ /* 0x000fea0003800000 */
[----:B----4-:R-:W-:Y:S01]  /*6610*/  IADD3 R9, P0, R2, 0x70, RZ ;  /* 0x0000007002097810 */ /* 0x010fe20007f1e0ff */
[----:B------:R-:W-:Y:S01]  /*6620*/  ULDC.64 UR4, c[0x0][0x818] ;  /* 0x0002060000047ab9 */ /* 0x000fe20000000a00 */
[----:B------:R-:W-:-:S03]  /*6630*/  IMAD.MOV.U32 R2, RZ, RZ, R38 ;  /* 0x000000ffff027224 */ /* 0x000fc600078e0026 */
[----:B------:R-:W-:Y:S02]  /*6640*/  IMAD.X R0, RZ, RZ, R3, P0 ;  /* 0x000000ffff007224 */ /* 0x000fe400000e0603 */
        /* <DEDUP_REMOVED lines=8> */
[----:B------:R4:W-:Y:S01]  /*66d0*/  STG.E.128 desc[UR38][R8.64], R4 ;  /* 0x0000000408007986 */ /* 0x0009e2000c101d26 */
[----:B------:R-:W-:Y:S05]  /*66e0*/  BRA `(.L_x_474) ;  /* 0x0000004800047947 */ /* 0x000fea0003800000 */
.L_x_498:
[----:B------:R-:W2:Y:S08]  /*66f0*/  LDC.64 R4, c[0x0][0x870] ;  /* 0x00021c00ff047b82 */ /* 0x000eb00000000a00 */
[----:B-1-3--:R-:W1:Y:S01]  /*6700*/  LDC.64 R2, c[0x0][0x870] ;  /* 0x00021c00ff027b82 */ /* 0x00ae620000000a00 */
[----:B------:R-:W-:Y:S01]  /*6710*/  ULDC UR4, c[0x0][0x808] ;  /* 0x0002020000047ab9 */ /* 0x000fe20000000800 */
[----:B------:R-:W3:Y:S06]  /*6720*/  S2R R13, SR_CTAID.X ;  /* 0x00000000000d7919 */ /* 0x000eec0000002500 */
[----:B------:R-:W4:Y:S01]  /*6730*/  LDC.64 R14, c[0x0][0x820] ;  /* 0x00020800ff0e7b82 */ /* 0x000f220000000a00 */
[----:B--2---:R-:W-:-:S04]  /*6740*/  ISETP.NE.U32.AND P3, PT, R4, RZ, PT ;  /* 0x000000ff0400720c */ /* 0x004fc80003f65070 */
[----:B------:R-:W-:Y:S01]  /*6750*/  ISETP.NE.AND.EX P3, PT, R5, RZ, PT, P3 ;  /* 0x000000ff0500720c */ /* 0x000fe20003f65330 */
[----:B-1----:R-:W-:Y:S02]  /*6760*/  IMAD.WIDE R4, R228, 0x4, R2 ;  /* 0x00000004e4047825 */ /* 0x002fe400078e0202 */
[----:B------:R-:W1:Y:S02]  /*6770*/  LDC.64 R2, c[0x0][0x878] ;  /* 0x00021e00ff027b82 */ /* 0x000e640000000a00 */
[----:B------:R-:W-:-:S08]  /*6780*/  IMAD.U32 R0, RZ, RZ, UR4 ;  /* 0x00000004ff007e24 */ /* 0x000fd0000f8e00ff */
[----:B------:R-:W2:Y:S01]  /*6790*/  @P3 LDG.E R9, desc[UR38][R4.64] ;  /* 0x0000002604093981 */ /* 0x000ea2000c1e1900 */
[----:B-1----:R-:W-:-:S04]  /*67a0*/  ISETP.NE.U32.AND P0, PT, R2, RZ, PT ;  /* 0x000000ff0200720c */ /* 0x002fc80003f05070 */
[----:B------:R-:W-:-:S13]  /*67b0*/  ISETP.NE.AND.EX P0, PT, R3, RZ, PT, P0 ;  /* 0x000000ff0300720c */ /* 0x000fda0003f05300 */
[----:B------:R-:W1:Y:S02]  /*67c0*/  @P0 LDC.64 R2, c[0x0][0x878] ;  /* 0x00021e00ff020b82 */ /* 0x000e640000000a00 */
[----:B-1----:R-:W-:-:S05]  /*67d0*/  @P0 IMAD.WIDE R6, R228, 0x4, R2 ;  /* 0x00000004e4060825 */ /* 0x002fca00078e0202 */
[----:B------:R1:W5:Y:S01]  /*67e0*/  @P0 LDG.E R0, desc[UR38][R6.64] ;  /* 0x0000002606000981 */ /* 0x000362000c1e1900 */
[----:B------:R-:W1:Y:S01]  /*67f0*/  S2UR UR4, SR_CTAID.Y ;  /* 0x00000000000479c3 */ /* 0x000e620000002600 */
[----:B------:R-:W3:Y:S02]  /*6800*/  S2R R2, SR_TID.X ;  /* 0x0000000000027919 */ /* 0x000ee40000002100 */
[----:B---3--:R-:W-:Y:S01]  /*6810*/  VIADD R11, R2, 0xffffff80 ;  /* 0xffffff80020b7836 */ /* 0x008fe20000000000 */
[----:B------:R-:W-:-:S04]  /*6820*/  CS2R R2, SRZ ;  /* 0x0000000000027805 */ /* 0x000fc8000001ff00 */
[----:B------:R-:W-:-:S04]  /*6830*/  SHF.R.S32.HI R8, RZ, 0x1f, R11 ;  /* 0x0000001fff087819 */ /* 0x000fc8000001140b */
[----:B------:R-:W-:-:S04]  /*6840*/  LEA.HI R8, R8, R11, RZ, 0x4 ;  /* 0x0000000b08087211 */ /* 0x000fc800078f20ff */
[----:B------:R-:W-:Y:S02]  /*6850*/  SHF.R.S32.HI R17, RZ, 0x4, R8 ;  /* 0x00000004ff117819 */ /* 0x000fe40000011408 */
[--C-:B--2---:R-:W-:Y:S01]  /*6860*/  @P3 SHF.R.S32.HI R3, RZ, 0x1f, R9.reuse ;  /* 0x0000001fff033819 */ /* 0x104fe20000011409 */
[----:B------:R-:W-:Y:S01]  /*6870*/  @P3 IMAD.MOV.U32 R2, RZ, RZ, R9 ;  /* 0x000000ffff023224 */ /* 0x000fe200078e0009 */
[----:B-1--4-:R-:W-:Y:S06]  /*6880*/  @P0 BRA `(.L_x_530) ;  /* 0x0000000000100947 */ /* 0x012fec0003800000 */
[----:B------:R-:W-:Y:S05]  /*6890*/  @!P3 BRA `(.L_x_530) ;  /* 0x00000000000cb947 */ /* 0x000fea0003800000 */
[----:B------:R-:W2:Y:S04]  /*68a0*/  LDG.E R7, desc[UR38][R4.64] ;  /* 0x0000002604077981 */ /* 0x000ea8000c1e1900 */
[----:B-----5:R-:W2:Y:S02]  /*68b0*/  LDG.E R0, desc[UR38][R4.64+0x4] ;  /* 0x0000042604007981 */ /* 0x020ea4000c1e1900 */
[----:B--2---:R-:W-:-:S07]  /*68c0*/  IMAD.IADD R0, R0, 0x1, -R7 ;  /* 0x0000000100007824 */ /* 0x004fce00078e0a07 */
.L_x_530:
[----:B------:R-:W-:Y:S01]  /*68d0*/  LOP3.LUT R4, R8, 0x1ffffff0, RZ, 0xc0, !PT ;  /* 0x1ffffff008047812 */ /* 0x000fe200078ec0ff */
[----:B------:R-:W-:Y:S01]  /*68e0*/  USHF.R.S32.HI UR5, URZ, 0x1f, UR4 ;  /* 0x0000001f3f057899 */ /* 0x000fe20008011404 */
[----:B-----5:R-:W-:Y:S01]  /*68f0*/  IMAD R12, R13, -0x80, R0 ;  /* 0xffffff800d0c7824 */ /* 0x020fe200078e0200 */
[----:B------:R-:W1:Y:S01]  /*6900*/  LDC.64 R20, c[0x0][0x850] ;  /* 0x00021400ff147b82 */ /* 0x000e620000000a00 */
[----:B------:R-:W-:Y:S01]  /*6910*/  VIADD R5, R17, 0x10 ;  /* 0x0000001011057836 */ /* 0x000fe20000000000 */
[----:B------:R-:W-:Y:S01]  /*6920*/  ULDC UR8, c[0x0][0x80c] ;  /* 0x0002030000087ab9 */ /* 0x000fe20000000800 */
[----:B------:R-:W-:Y:S01]  /*6930*/  IMAD.IADD R4, R11, 0x1, -R4 ;  /* 0x000000010b047824 */ /* 0x000fe200078e0a04 */
[-C--:B------:R-:W-:Y:S01]  /*6940*/  ISETP.GE.AND P2, PT, R17, R12.reuse, PT ;  /* 0x0000000c1100720c */ /* 0x080fe20003f46270 */
[----:B------:R-:W-:Y:S01]  /*6950*/  IMAD R0, R14, UR5, RZ ;  /* 0x000000050e007c24 */ /* 0x000fe2000f8e02ff */
[----:B------:R-:W-:Y:S01]  /*6960*/  ISETP.GE.AND P6, PT, R5, R12, PT ;  /* 0x0000000c0500720c */ /* 0x000fe20003fc6270 */
[----:B------:R-:W-:Y:S01]  /*6970*/  IMAD.SHL.U32 R6, R4, 0x8, RZ ;  /* 0x0000000804067824 */ /* 0x000fe200078e00ff */
[C---:B------:R-:W-:Y:S01]  /*6980*/  IADD3 R2, P0, R17.reuse, R2, RZ ;  /* 0x0000000211027210 */ /* 0x040fe20007f1e0ff */
[----:B------:R-:W-:Y:S01]  /*6990*/  VIADD R5, R17, 0x20 ;  /* 0x0000002011057836 */ /* 0x000fe20000000000 */
[----:B------:R-:W-:Y:S01]  /*69a0*/  ULDC.64 UR6, c[0x0][0x828] ;  /* 0x00020a0000067ab9 */ /* 0x000fe20000000a00 */
[----:B------:R-:W-:Y:S01]  /*69b0*/  IMAD R15, R15, UR4, R0 ;  /* 0x000000040f0f7c24 */ /* 0x000fe2000f8e0200 */
[----:B------:R-:W-:Y:S01]  /*69c0*/  SHF.R.S32.HI R7, RZ, 0x1f, R6 ;  /* 0x0000001fff077819 */ /* 0x000fe20000011406 */
[----:B------:R-:W-:Y:S01]  /*69d0*/  VIADD R9, R17, 0x30 ;  /* 0x0000003011097836 */ /* 0x000fe20000000000 */
[----:B------:R-:W-:Y:S01]  /*69e0*/  SHF.R.S32.HI R0, RZ, 0x1f, R228 ;  /* 0x0000001fff007819 */ /* 0x000fe200000114e4 */
[----:B------:R-:W-:Y:S01]  /*69f0*/  BSSY B0, `(.L_x_531) ;  /* 0x000001e000007945 */ /* 0x000fe20003800000 */
[----:B------:R-:W-:Y:S01]  /*6a00*/  ISETP.GE.AND P5, PT, R5, R12, PT ;  /* 0x0000000c0500720c */ /* 0x000fe20003fa6270 */
[----:B------:R-:W-:Y:S01]  /*6a10*/  IMAD.WIDE.U32 R4, R14, UR4, R6 ;  /* 0x000000040e047c25 */ /* 0x000fe2000f8e0006 */
[----:B------:R-:W-:-:S02]  /*6a20*/  ISETP.GE.OR P4, PT, R6, UR8, P2 ;  /* 0x0000000806007c0c */ /* 0x000fc40009786670 */
[----:B------:R-:W-:Y:S01]  /*6a30*/  SEL R14, R0, RZ, !P3 ;  /* 0x000000ff000e7207 */ /* 0x000fe20005800000 */
[----:B------:R-:W-:Y:S01]  /*6a40*/  IMAD.IADD R5, R15, 0x1, R5 ;  /* 0x000000010f057824 */ /* 0x000fe200078e0205 */
[----:B------:R-:W-:Y:S02]  /*6a50*/  LEA.HI.X.SX32 R3, R17, R3, 0x1, P0 ;  /* 0x0000000311037211 */ /* 0x000fe400000f0eff */
[-C--:B------:R-:W-:Y:S01]  /*6a60*/  ISETP.GE.AND P0, PT, R9, R12.reuse, PT ;  /* 0x0000000c0900720c */ /* 0x080fe20003f06270 */
[----:B------:R-:W-:Y:S01]  /*6a70*/  VIADD R9, R17, 0x40 ;  /* 0x0000004011097836 */ /* 0x000fe20000000000 */
[----:B------:R-:W-:Y:S01]  /*6a80*/  SEL R15, R228, RZ, !P3 ;  /* 0x000000ffe40f7207 */ /* 0x000fe20005800000 */
[----:B------:R-:W-:Y:S01]  /*6a90*/  IMAD R0, R14, UR6, RZ ;  /* 0x000000060e007c24 */ /* 0x000fe2000f8e02ff */
[----:B------:R-:W-:Y:S01]  /*6aa0*/  P2R R18, PR, RZ, 0x40 ;  /* 0x00000040ff127803 */ /* 0x000fe20000000000 */
[----:B------:R-:W-:Y:S01]  /*6ab0*/  IMAD.WIDE R2, R13, 0x80, R2 ;  /* 0x000000800d027825 */ /* 0x000fe200078e0202 */
[----:B------:R-:W-:-:S02]  /*6ac0*/  ISETP.GE.AND P1, PT, R9, R12, PT ;  /* 0x0000000c0900720c */ /* 0x000fc40003f26270 */
[----:B------:R-:W-:Y:S01]  /*6ad0*/  P2R R22, PR, RZ, 0x20 ;  /* 0x00000020ff167803 */ /* 0x000fe20000000000 */
[C---:B------:R-:W-:Y:S01]  /*6ae0*/  IMAD R9, R15.reuse, UR7, R0 ;  /* 0x000000070f097c24 */ /* 0x040fe2000f8e0200 */
[----:B------:R-:W-:Y:S01]  /*6af0*/  ISETP.GE.OR P3, PT, R6, UR8, P6 ;  /* 0x0000000806007c0c */ /* 0x000fe2000b766670 */
[----:B------:R-:W-:-:S04]  /*6b00*/  IMAD.WIDE.U32 R10, R15, UR6, R4 ;  /* 0x000000060f0a7c25 */ /* 0x000fc8000f8e0004 */
[----:B------:R-:W-:Y:S01]  /*6b10*/  IMAD.IADD R9, R11, 0x1, R9 ;  /* 0x000000010b097824 */ /* 0x000fe200078e0209 */
[----:B------:R-:W-:Y:S07]  /*6b20*/  @P4 BRA `(.L_x_532) ;  /* 0x0000000000284947 */ /* 0x000fee0003800000 */
        /* <DEDUP_REMOVED lines=9> */
[----:B------:R2:W-:Y:S02]  /*6bc0*/  STG.E.128 desc[UR38][R24.64], RZ ;  /* 0x000000ff18007986 */ /* 0x0005e4000c101d26 */
.L_x_532:
[----:B------:R-:W-:Y:S05]  /*6bd0*/  BSYNC B0 ;  /* 0x0000000000007941 */ /* 0x000fea0003800000 */
.L_x_531:
[----:B------:R-:W-:Y:S01]  /*6be0*/  BSSY B0, `(.L_x_533) ;  /* 0x0000010000007945 */ /* 0x000fe20003800000 */
[----:B------:R-:W-:-:S03]  /*6bf0*/  ISETP.GE.OR P4, PT, R6, UR8, P5 ;  /* 0x0000000806007c0c */ /* 0x000fc6000af86670 */
[----:B------:R-:W-:Y:S10]  /*6c00*/  @P3 BRA `(.L_x_534) ;  /* 0x0000000000343947 */ /* 0x000ff40003800000 */
        /* <DEDUP_REMOVED lines=9> */
[----:B--2---:R-:W-:Y:S01]  /*6ca0*/  LEA R24, P3, R4, UR6, 0x1 ;  /* 0x0000000604187c11 */ /* 0x004fe2000f8608ff */
[----:B------:R-:W-:-:S05]  /*6cb0*/  IMAD.IADD R5, R5, 0x1, R13 ;  /* 0x0000000105057824 */ /* 0x000fca00078e020d */
[----:B------:R-:W-:-:S05]  /*6cc0*/  LEA.HI.X R25, R4, UR7, R5, 0x1, P3 ;  /* 0x0000000704197c11 */ /* 0x000fca00098f0c05 */
[----:B------:R3:W-:Y:S02]  /*6cd0*/  STG.E.128 desc[UR38][R24.64], RZ ;  /* 0x000000ff18007986 */ /* 0x0007e4000c101d26 */
.L_x_534:
[----:B------:R-:W-:Y:S05]  /*6ce0*/  BSYNC B0 ;  /* 0x0000000000007941 */ /* 0x000fea0003800000 */
.L_x_533:
        /* <DEDUP_REMOVED lines=12> */
[----:B--23--:R-:W-:Y:S01]  /*6db0*/  LEA R24, P4, R4, UR6, 0x1 ;  /* 0x0000000604187c11 */ /* 0x00cfe2000f8808ff */
[----:B------:R-:W-:-:S05]  /*6dc0*/  IMAD.IADD R5, R5, 0x1, R13 ;  /* 0x0000000105057824 */ /* 0x000fca00078e020d */
[----:B------:R-:W-:-:S05]  /*6dd0*/  LEA.HI.X R25, R4, UR7, R5, 0x1, P4 ;  /* 0x0000000704197c11 */ /* 0x000fca000a0f0c05 */
[----:B------:R4:W-:Y:S02]  /*6de0*/  STG.E.128 desc[UR38][R24.64], RZ ;  /* 0x000000ff18007986 */ /* 0x0009e4000c101d26 */
.L_x_536:
[----:B------:R-:W-:Y:S05]  /*6df0*/  BSYNC B0 ;  /* 0x0000000000007941 */ /* 0x000fea0003800000 */
.L_x_535:
[----:B------:R-:W-:Y:S01]  /*6e00*/  BSSY B0, `(.L_x_537) ;  /* 0x0000011000007945 */ /* 0x000fe20003800000 */
[----:B------:R-:W-:Y:S01]  /*6e10*/  ISETP.GE.OR P4, PT, R6, UR8, P1 ;  /* 0x0000000806007c0c */ /* 0x000fe20008f86670 */
[----:B------:R-:W-:Y:S02]  /*6e20*/  VIADD R19, R17, 0x50 ;  /* 0x0000005011137836 */ /* 0x000fe40000000000 */
        /* <DEDUP_REMOVED lines=10> */
[----:B--234-:R-:W-:Y:S01]  /*6ed0*/  LEA R24, P3, R4, UR6, 0x1 ;  /* 0x0000000604187c11 */ /* 0x01cfe2000f8608ff */
[----:B------:R-:W-:-:S05]  /*6ee0*/  IMAD.IADD R5, R5, 0x1, R13 ;  /* 0x0000000105057824 */ /* 0x000fca00078e020d */
[----:B------:R-:W-:-:S05]  /*6ef0*/  LEA.HI.X R25, R4, UR7, R5, 0x1, P3 ;  /* 0x0000000704197c11 */ /* 0x000fca00098f0c05 */
[----:B------:R2:W-:Y:S02]  /*6f00*/  STG.E.128 desc[UR38][R24.64], RZ ;  /* 0x000000ff18007986 */ /* 0x0005e4000c101d26 */
.L_x_538:
[----:B------:R-:W-:Y:S05]  /*6f10*/  BSYNC B0 ;  /* 0x0000000000007941 */ /* 0x000fea0003800000 */
.L_x_537:
[----:B------:R-:W-:Y:S01]  /*6f20*/  BSSY B0, `(.L_x_539) ;  /* 0x0000010000007945 */ /* 0x000fe20003800000 */
[----:B------:R-:W-:-:S03]  /*6f30*/  ISETP.GE.AND P3, PT, R19, R12, PT ;  /* 0x0000000c1300720c */ /* 0x000fc60003f66270 */
        /* <DEDUP_REMOVED lines=14> */
.L_x_540:
[----:B------:R-:W-:Y:S05]  /*7020*/  BSYNC B0 ;  /* 0x0000000000007941 */ /* 0x000fea0003800000 */
.L_x_539:
[----:B------:R-:W-:Y:S01]  /*7030*/  ISETP.GE.OR P4, PT, R6, UR8, P3 ;  /* 0x0000000806007c0c */ /* 0x000fe20009f86670 */
[----:B------:R-:W-:Y:S01]  /*7040*/  BSSY B0, `(.L_x_541) ;  /* 0x0000011000007945 */ /* 0x000fe20003800000 */
[----:B-1----:R-:W-:Y:S02]  /*7050*/  IMAD R16, R20, UR5, RZ ;  /* 0x0000000514107c24 */ /* 0x002fe4000f8e02ff */
[----:B------:R-:W-:-:S09]  /*7060*/  VIADD R19, R17, 0x60 ;  /* 0x0000006011137836 */ /* 0x000fd20000000000 */
[----:B------:R-:W-:Y:S05]  /*7070*/  @P4 BRA `(.L_x_542) ;  /* 0x0000000000344947 */ /* 0x000fea0003800000 */
        /* <DEDUP_REMOVED lines=13> */
.L_x_542:
[----:B------:R-:W-:Y:S05]  /*7150*/  BSYNC B0 ;  /* 0x0000000000007941 */ /* 0x000fea0003800000 */
.L_x_541:
[----:B------:R-:W-:Y:S01]  /*7160*/  ISETP.GE.AND P4, PT, R19, R12, PT ;  /* 0x0000000c1300720c */ /* 0x000fe20003f86270 */
[----:B------:R-:W-:Y:S01]  /*7170*/  ULDC UR9, c[0x0][0x83c] ;  /* 0x00020f0000097ab9 */ /* 0x000fe20000000800 */
[----:B------:R-:W-:Y:S01]  /*7180*/  BSSY B0, `(.L_x_543) ;  /* 0x0000012000007945 */ /* 0x000fe20003800000 */
[----:B------:R-:W-:Y:S01]  /*7190*/  IMAD R21, R21, UR4, R16 ;  /* 0x0000000415157c24 */ /* 0x000fe2000f8e0210 */
[----:B------:R-:W-:Y:S01]  /*71a0*/  ISETP.GE.OR P5, PT, R6, UR8, P4 ;  /* 0x0000000806007c0c */ /* 0x000fe2000a7a6670 */
[----:B------:R-:W-:-:S12]  /*71b0*/  VIADD R17, R17, 0x70 ;  /* 0x0000007011117836 */ /* 0x000fd80000000000 */
        /* <DEDUP_REMOVED lines=10> */
[----:B-1234-:R-:W-:Y:S01]  /*7260*/  LEA R24, P5, R4, UR6, 0x1 ;  /* 0x0000000604187c11 */ /* 0x01efe2000f8a08ff */
[----:B------:R-:W-:-:S05]  /*7270*/  IMAD.IADD R5, R5, 0x1, R13 ;  /* 0x0000000105057824 */ /* 0x000fca00078e020d */
[----:B------:R-:W-:-:S05]  /*7280*/  LEA.HI.X R25, R4, UR7, R5, 0x1, P5 ;  /* 0x0000000704197c11 */ /* 0x000fca000a8f0c05 */
[----:B------:R1:W-:Y:S02]  /*7290*/  STG.E.128 desc[UR38][R24.64], RZ ;  /* 0x000000ff18007986 */ /* 0x0003e4000c101d26 */
.L_x_544:
[----:B------:R-:W-:Y:S05]  /*72a0*/  BSYNC B0 ;  /* 0x0000000000007941 */ /* 0x000fea0003800000 */
.L_x_543:
[----:B------:R-:W-:Y:S01]  /*72b0*/  ISETP.GE.AND P5, PT, R17, R12, PT ;  /* 0x0000000c1100720c */ /* 0x000fe20003fa6270 */
[----:B------:R-:W-:Y:S03]  /*72c0*/  BSSY B0, `(.L_x_545) ;  /* 0x0000010000007945 */ /* 0x000fe60003800000 */
[----:B------:R-:W-:-:S13]  /*72d0*/  ISETP.GE.OR P6, PT, R6, UR8, P5 ;  /* 0x0000000806007c0c */ /* 0x000fda000afc6670 */
        /* <DEDUP_REMOVED lines=13> */
[----:B------:R1:W-:Y:S02]  /*73b0*/  STG.E.128 desc[UR38][R8.64], RZ ;  /* 0x000000ff08007986 */ /* 0x0003e4000c101d26 */
.L_x_546:
[----:B------:R-:W-:Y:S05]  /*73c0*/  BSYNC B0 ;  /* 0x0000000000007941 */ /* 0x000fea0003800000 */
.L_x_545:
[----:B------:R-:W-:Y:S01]  /*73d0*/  P2R R0, PR, RZ, 0x20 ;  /* 0x00000020ff007803 */ /* 0x000fe20000000000 */
[----:B------:R-:W-:Y:S01]  /*73e0*/  IMAD.WIDE.U32 R4, R20, UR4, R6 ;  /* 0x0000000414047c25 */ /* 0x000fe2000f8e0006 */
[----:B------:R-:W-:Y:S01]  /*73f0*/  ISETP.NE.AND P5, PT, R18, RZ, PT ;  /* 0x000000ff1200720c */ /* 0x000fe20003fa5270 */
[----:B------:R-:W-:Y:S01]  /*7400*/  ULDC.64 UR4, c[0x0][0x858] ;  /* 0x0002160000047ab9 */ /* 0x000fe20000000a00 */
[C---:B------:R-:W-:Y:S01]  /*7410*/  ISETP.GE.OR P2, PT, R6.reuse, UR9, P2 ;  /* 0x0000000906007c0c */ /* 0x040fe20009746670 */
[----:B------:R-:W-:Y:S01]  /*7420*/  IMAD.IADD R5, R21, 0x1, R5 ;  /* 0x0000000115057824 */ /* 0x000fe200078e0205 */
[----:B------:R-:W-:Y:S01]  /*7430*/  ISETP.GE.OR P5, PT, R6, UR9, P5 ;  /* 0x0000000906007c0c */ /* 0x000fe2000afa6670 */
[----:B------:R-:W-:Y:S01]  /*7440*/  BSSY B0, `(.L_x_547) ;  /* 0x0000019000007945 */ /* 0x000fe20003800000 */
[----:B------:R-:W-:Y:S01]  /*7450*/  ISETP.NE.AND P6, PT, R22, RZ, PT ;  /* 0x000000ff1600720c */ /* 0x000fe20003fc5270 */
[----:B-1----:R-:W-:Y:S01]  /*7460*/  IMAD.WIDE.U32 R8, R15, UR4, R4 ;  /* 0x000000040f087c25 */ /* 0x002fe2000f8e0004 */
[----:B------:R-:W-:-:S02]  /*7470*/  P2R R10, PR, RZ, 0x20 ;  /* 0x00000020ff0a7803 */ /* 0x000fc40000000000 */
[----:B------:R-:W-:Y:S01]  /*7480*/  ISETP.NE.AND P5, PT, R0, RZ, PT ;  /* 0x000000ff0000720c */ /* 0x000fe20003fa5270 */
[----:B------:R-:W-:Y:S01]  /*7490*/  IMAD R0, R14, UR4, RZ ;  /* 0x000000040e007c24 */ /* 0x000fe2000f8e02ff */
[C---:B------:R-:W-:Y:S02]  /*74a0*/  ISETP.GE.OR P6, PT, R6.reuse, UR9, P6 ;  /* 0x0000000906007c0c */ /* 0x040fe4000b7c6670 */
[C---:B------:R-:W-:Y:S01]  /*74b0*/  ISETP.GE.OR P0, PT, R6.reuse, UR9, P0 ;  /* 0x0000000906007c0c */ /* 0x040fe20008706670 */
[----:B------:R-:W-:Y:S01]  /*74c0*/  IMAD R7, R15, UR5, R0 ;  /* 0x000000050f077c24 */ /* 0x000fe2000f8e0200 */
[C---:B------:R-:W-:Y:S02]  /*74d0*/  ISETP.GE.OR P1, PT, R6.reuse, UR9, P1 ;  /* 0x0000000906007c0c */ /* 0x040fe40008f26670 */
[C---:B------:R-:W-:Y:S01]  /*74e0*/  ISETP.GE.OR P3, PT, R6.reuse, UR9, P3 ;  /* 0x0000000906007c0c */ /* 0x040fe20009f66670 */
[----:B------:R-:W-:Y:S01]  /*74f0*/  IMAD.IADD R7, R9, 0x1, R7 ;  /* 0x0000000109077824 */ /* 0x000fe200078e0207 */
[----:B------:R-:W-:-:S02]  /*7500*/  ISETP.GE.OR P4, PT, R6, UR9, P4 ;  /* 0x0000000906007c0c */ /* 0x000fc4000a786670 */
[----:B------:R-:W-:Y:S01]  /*7510*/  ISETP.GE.OR P5, PT, R6, UR9, P5 ;  /* 0x0000000906007c0c */ /* 0x000fe2000afa6670 */
[----:B------:R-:W-:-:S12]  /*7520*/  @P2 BRA `(.L_x_548) ;  /* 0x0000000000282947 */ /* 0x000fd80003800000 */
        /* <DEDUP_REMOVED lines=10> */
.L_x_548:
[----:B------:R-:W-:Y:S05]  /*75d0*/  BSYNC B0 ;  /* 0x0000000000007941 */ /* 0x000fea0003800000 */
.L_x_547:
[----:B------:R-:W-:Y:S01]  /*75e0*/  ISETP.NE.AND P2, PT, R10, RZ, PT ;  /* 0x000000ff0a00720c */ /* 0x000fe20003f45270 */
[----:B------:R-:W-:-:S12]  /*75f0*/  BSSY B0, `(.L_x_549) ;  /* 0x000000f000007945 */ /* 0x000fd80003800000 */
        /* <DEDUP_REMOVED lines=14> */
.L_x_550:
[----:B------:R-:W-:Y:S05]  /*76e0*/  BSYNC B0 ;  /* 0x0000000000007941 */ /* 0x000fea0003800000 */
.L_x_549:
[----:B------:R-:W-:Y:S04]  /*76f0*/  BSSY B0, `(.L_x_551) ;  /* 0x000000f000007945 */ /* 0x000fe80003800000 */
[----:B------:R-:W-:Y:S05]  /*7700*/  @P6 BRA `(.L_x_552) ;  /* 0x0000000000346947 */ /* 0x000fea0003800000 */
[----:B-1----:R-:W-:Y:S01]  /*7710*/  IADD3 R11, P2, R2, 0x20, RZ ;  /* 0x00000020020b7810 */ /* 0x002fe20007f5e0ff */
        /* <DEDUP_REMOVED lines=12> */
.L_x_552:
[----:B------:R-:W-:Y:S05]  /*77e0*/  BSYNC B0 ;  /* 0x0000000000007941 */ /* 0x000fea0003800000 */
.L_x_551:
        /* <DEDUP_REMOVED lines=15> */
.L_x_554:
[----:B------:R-:W-:Y:S05]  /*78e0*/  BSYNC B0 ;  /* 0x0000000000007941 */ /* 0x000fea0003800000 */
.L_x_553:
        /* <DEDUP_REMOVED lines=15> */
.L_x_556:
[----:B------:R-:W-:Y:S05]  /*79e0*/  BSYNC B0 ;  /* 0x0000000000007941 */ /* 0x000fea0003800000 */
.L_x_555:
        /* <DEDUP_REMOVED lines=15> */
.L_x_558:
[----:B------:R-:W-:Y:S05]  /*7ae0*/  BSYNC B0 ;  /* 0x0000000000007941 */ /* 0x000fea0003800000 */
.L_x_557:
        /* <DEDUP_REMOVED lines=15> */
.L_x_560:
[----:B------:R-:W-:Y:S05]  /*7be0*/  BSYNC B0 ;  /* 0x0000000000007941 */ /* 0x000fea0003800000 */
.L_x_559:
[----:B------:R-:W-:Y:S05]  /*7bf0*/  @P5 BRA `(.L_x_474) ;  /* 0x0000003000c05947 */ /* 0x000fea0003800000 */
[----:B------:R-:W-:Y:S01]  /*7c00*/  IADD3 R5, P0, R2, 0x70, RZ ;  /* 0x0000007002057810 */ /* 0x000fe20007f1e0ff */
        /* <DEDUP_REMOVED lines=11> */
[----:B------:R1:W-:Y:S01]  /*7cc0*/  STG.E.128 desc[UR38][R4.64], RZ ;  /* 0x000000ff04007986 */ /* 0x0003e2000c101d26 */
[----:B------:R-:W-:Y:S05]  /*7cd0*/  BRA `(.L_x_474) ;  /* 0x0000003000887947 */ /* 0x000fea0003800000 */
.L_x_469:
[----:B------:R-:W-:-:S08]  /*7ce0*/  NOP ;  /* 0x0000000000007918 */ /* 0x000fd00000000000 */
[----:B---3--:R-:W1:-:S00]  /*7cf0*/  USETMAXREG.DEALLOC.CTAPOOL 0x18 ;  /* 0x00000018000079c8 */ /* 0x008e4000080e0500 */
[----:B-1----:R-:W-:-:S06]  /*7d00*/  LOP3.LUT R0, R0, 0x3, RZ, 0xc0, !PT ;  /* 0x0000000300007812 */ /* 0x002fcc00078ec0ff */
[----:B------:R-:W1:Y:S02]  /*7d10*/  SHFL.IDX PT, R0, R0, RZ, 0x1f ;  /* 0x00001fff00007589 */ /* 0x000e6400000e0000 */
[----:B-1----:R-:W-:-:S13]  /*7d20*/  ISETP.NE.AND P0, PT, R0, RZ, PT ;  /* 0x000000ff0000720c */ /* 0x002fda0003f05270 */
[----:B------:R-:W-:Y:S05]  /*7d30*/  @!P0 BRA `(.L_x_561) ;  /* 0x0000000c00d48947 */ /* 0x000fea0003800000 */
[----:B------:R-:W-:-:S13]  /*7d40*/  ISETP.NE.AND P0, PT, R0, 0x1, PT ;  /* 0x000000010000780c */ /* 0x000fda0003f05270 */
[----:B------:R-:W-:Y:S05]  /*7d50*/  @P0 BRA `(.L_x_474) ;  /* 0x0000003000680947 */ /* 0x000fea0003800000 */
[----:B------:R-:W-:Y:S01]  /*7d60*/  ULDC.64 UR4, c[0x0][0x8d8] ;  /* 0x0002360000047ab9 */ /* 0x000fe20000000a00 */
[----:B------:R-:W1:Y:S01]  /*7d70*/  S2UR UR12, SR_CTAID.Z ;  /* 0x00000000000c79c3 */ /* 0x000e620000002700 */
[----:B------:R-:W-:-:S04]  /*7d80*/  ISETP.NE.U32.AND P0, PT, RZ, UR4, PT ;  /* 0x00000004ff007c0c */ /* 0x000fc8000bf05070 */
[----:B------:R-:W-:-:S13]  /*7d90*/  ISETP.NE.AND.EX P0, PT, RZ, UR5, PT, P0 ;  /* 0x00000005ff007c0c */ /* 0x000fda000bf05300 */
[----:B------:R-:W-:Y:S05]  /*7da0*/  @!P0 BRA `(.L_x_562) ;  /* 0x00000000001c8947 */ /* 0x000fea0003800000 */
[----:B------:R-:W-:Y:S02]  /*7db0*/  ULDC.64 UR4, c[0x0][0x8d8] ;  /* 0x0002360000047ab9 */ /* 0x000fe40000000a00 */
[----:B-1----:R-:W-:-:S06]  /*7dc0*/  UIMAD.WIDE UR4, UR12, 0x4, UR4 ;  /* 0x000000040c0478a5 */ /* 0x002fcc000f8e0204 */
[----:B------:R-:W-:Y:S02]  /*7dd0*/  IMAD.U32 R2, RZ, RZ, UR4 ;  /* 0x00000004ff027e24 */ /* 0x000fe4000f8e00ff */
[----:B------:R-:W-:-:S05]  /*7de0*/  IMAD.U32 R3, RZ, RZ, UR5 ;  /* 0x00000005ff037e24 */ /* 0x000fca000f8e00ff */
[----:B------:R-:W2:Y:S02]  /*7df0*/  LDG.E R2, desc[UR38][R2.64] ;  /* 0x0000002602027981 */ /* 0x000ea4000c1e1900 */
[----:B--2---:R-:W-:Y:S01]  /*7e00*/  R2UR UR5, R2 ;  /* 0x00000000020572ca */ /* 0x004fe200000e0000 */
[----:B------:R-:W-:-:S14]  /*7e10*/  BRA `(.L_x_563) ;  /* 0x0000000000387947 */ /* 0x000fdc0003800000 */
.L_x_562:
[----:B------:R-:W-:Y:S02]  /*7e20*/  ULDC.64 UR4, c[0x0][0x8d0] ;  /* 0x0002340000047ab9 */ /* 0x000fe40000000a00 */
[----:B------:R-:W-:-:S04]  /*7e30*/  ISETP.NE.U32.AND P0, PT, RZ, UR4, PT ;  /* 0x00000004ff007c0c */ /* 0x000fc8000bf05070 */
[----:B------:R-:W-:-:S13]  /*7e40*/  ISETP.NE.AND.EX P0, PT, RZ, UR5, PT, P0 ;  /* 0x00000005ff007c0c */ /* 0x000fda000bf05300 */
[----:B------:R-:W-:Y:S05]  /*7e50*/  @!P0 BRA `(.L_x_564) ;  /* 0x0000000000248947 */ /* 0x000fea0003800000 */
[----:B------:R-:W-:Y:S02]  /*7e60*/  ULDC.64 UR4, c[0x0][0x8d0] ;  /* 0x0002340000047ab9 */ /* 0x000fe40000000a00 */
[----:B-1----:R-:W-:-:S06]  /*7e70*/  UIMAD.WIDE UR4, UR12, 0x4, UR4 ;  /* 0x000000040c0478a5 */ /* 0x002fcc000f8e0204 */
[----:B------:R-:W-:Y:S02]  /*7e80*/  IMAD.U32 R2, RZ, RZ, UR4 ;  /* 0x00000004ff027e24 */ /* 0x000fe4000f8e00ff */
[----:B------:R-:W-:-:S05]  /*7e90*/  IMAD.U32 R3, RZ, RZ, UR5 ;  /* 0x00000005ff037e24 */ /* 0x000fca000f8e00ff */
[----:B------:R-:W2:Y:S04]  /*7ea0*/  LDG.E R0, desc[UR38][R2.64] ;  /* 0x0000002602007981 */ /* 0x000ea8000c1e1900 */
[----:B------:R-:W2:Y:S02]  /*7eb0*/  LDG.E R5, desc[UR38][R2.64+0x4] ;  /* 0x0000042602057981 */ /* 0x000ea4000c1e1900 */
[----:B--2---:R-:W-:-:S05]  /*7ec0*/  IMAD.IADD R0, R5, 0x1, -R0 ;  /* 0x0000000105007824 */ /* 0x004fca00078e0a00 */
[----:B------:R-:W-:Y:S01]  /*7ed0*/  R2UR UR5, R0 ;  /* 0x00000000000572ca */ /* 0x000fe200000e0000 */
[----:B------:R-:W-:-:S14]  /*7ee0*/  BRA `(.L_x_563) ;  /* 0x0000000000047947 */ /* 0x000fdc0003800000 */
.L_x_564:
[----:B------:R-:W-:-:S05]  /*7ef0*/  ULDC UR5, c[0x0][0x8bc] ;  /* 0x00022f0000057ab9 */ /* 0x000fca0000000800 */
.L_x_563:
[----:B------:R-:W2:Y:S02]  /*7f00*/  S2UR UR4, SR_CTAID.X ;  /* 0x00000000000479c3 */ /* 0x000ea40000002500 */
[----:B--2---:R-:W-:-:S04]  /*7f10*/  USHF.L.U32 UR4, UR4, 0x7, URZ ;  /* 0x0000000704047899 */ /* 0x004fc8000800063f */
[----:B------:R-:W-:-:S04]  /*7f20*/  UISETP.GE.AND UP0, UPT, UR4, UR5, UPT ;  /* 0x000000050400728c */ /* 0x000fc8000bf06270 */
[----:B-1----:R-:W-:-:S06]  /*7f30*/  USEL UR12, UR12, 0xffffffff, !UP0 ;  /* 0xffffffff0c0c7887 */ /* 0x002fcc000c000000 */
[----:B------:R-:W-:-:S13]  /*7f40*/  ISETP.LE.AND P0, PT, RZ, UR12, PT ;  /* 0x0000000cff007c0c */ /* 0x000fda000bf03270 */
[----:B------:R-:W-:Y:S05]  /*7f50*/  @!P0 BRA `(.L_x_474) ;  /* 0x0000002c00e88947 */ /* 0x000fea0003800000 */
[----:B------:R-:W-:Y:S02]  /*7f60*/  ULDC.64 UR4, c[0x0][0x770] ;  /* 0x0001dc0000047ab9 */ /* 0x000fe40000000a00 */
[----:B------:R-:W-:-:S04]  /*7f70*/  UISETP.NE.U32.AND UP0, UPT, UR4, URZ, UPT ;  /* 0x0000003f0400728c */ /* 0x000fc8000bf05070 */
[----:B------:R-:W-:-:S03]  /*7f80*/  UISETP.NE.AND.EX UP0, UPT, UR5, URZ, UPT, UP0 ;  /* 0x0000003f0500728c */ /* 0x000fc6000bf05300 */
[----:B------:R-:W-:Y:S02]  /*7f90*/  ULDC.64 UR4, c[0x0][0x770] ;  /* 0x0001dc0000047ab9 */ /* 0x000fe40000000a00 */
[----:B------:R-:W-:Y:S01]  /*7fa0*/  UIMAD.WIDE UR4, UR12, 0x4, UR4 ;  /* 0x000000040c0478a5 */ /* 0x000fe2000f8e0204 */
[----:B------:R-:W-:-:S05]  /*7fb0*/  PLOP3.LUT P0, PT, PT, PT, UP0, 0x80, 0x0 ;  /* 0x000000000000781c */ /* 0x000fca0003f0f008 */
[----:B------:R-:W-:Y:S02]  /*7fc0*/  IMAD.U32 R2, RZ, RZ, UR4 ;  /* 0x00000004ff027e24 */ /* 0x000fe4000f8e00ff */
[----:B------:R-:W-:Y:S01]  /*7fd0*/  IMAD.U32 R3, RZ, RZ, UR5 ;  /* 0x00000005ff037e24 */ /* 0x000fe2000f8e00ff */
[----:B------:R-:W-:-:S05]  /*7fe0*/  ULDC.64 UR4, c[0x0][0x780] ;  /* 0x0001e00000047ab9 */ /* 0x000fca0000000a00 */
[----:B------:R-:W2:Y:S01]  /*7ff0*/  @P0 LDG.E R6, desc[UR38][R2.64] ;  /* 0x0000002602060981 */ /* 0x000ea2000c1e1900 */
[----:B------:R-:W-:Y:S01]  /*8000*/  UISETP.NE.U32.AND UP1, UPT, UR4, URZ, UPT ;  /* 0x0000003f0400728c */ /* 0x000fe2000bf25070 */
[----:B------:R-:W-:-:S03]  /*8010*/  ULDC UR6, c[0x0][0x280] ;  /* 0x0000a00000067ab9 */ /* 0x000fc60000000800 */
[----:B------:R-:W-:Y:S01]  /*8020*/  UISETP.NE.AND.EX UP1, UPT, UR5, URZ, UPT, UP1 ;  /* 0x0000003f0500728c */ /* 0x000fe2000bf25310 */
[----:B------:R-:W-:-:S05]  /*8030*/  IMAD.U32 R0, RZ, RZ, UR6 ;  /* 0x00000006ff007e24 */ /* 0x000fca000f8e00ff */
[----:B------:R-:W-:-:S05]  /*8040*/  PLOP3.LUT P1, PT, PT, PT, UP1, 0x80, 0x0 ;  /* 0x000000000000781c */ /* 0x000fca0003f2f018 */
[----:B------:R-:W-:Y:S02]  /*8050*/  @UP1 ULDC.64 UR4, c[0x0][0x780] ;  /* 0x0001e00000041ab9 */ /* 0x000fe40000000a00 */
[----:B------:R-:W-:-:S06]  /*8060*/  @UP1 UIMAD.WIDE UR4, UR12, 0x4, UR4 ;  /* 0x000000040c0418a5 */ /* 0x000fcc000f8e0204 */
[----:B------:R-:W-:Y:S02]  /*8070*/  IMAD.U32 R4, RZ, RZ, UR4 ;  /* 0x00000004ff047e24 */ /* 0x000fe4000f8e00ff */
[----:B------:R-:W-:-:S05]  /*8080*/  IMAD.U32 R5, RZ, RZ, UR5 ;  /* 0x00000005ff057e24 */ /* 0x000fca000f8e00ff */
[----:B------:R1:W5:Y:S01]  /*8090*/  @P1 LDG.E R0, desc[UR38][R4.64] ;  /* 0x0000002604001981 */ /* 0x000362000c1e1900 */
[----:B------:R-:W-:Y:S01]  /*80a0*/  PLOP3.LUT P2, PT, PT, PT, UP0, 0x80, 0x0 ;  /* 0x000000000000781c */ /* 0x000fe20003f4f008 */
[----:B------:R-:W3:Y:S02]  /*80b0*/  S2UR UR13, SR_CTAID.Y ;  /* 0x00000000000d79c3 */ /* 0x000ee40000002600 */
[----:B---3--:R-:W-:-:S10]  /*80c0*/  USHF.R.S32.HI UR7, URZ, 0x1f, UR13 ;  /* 0x0000001f3f077899 */ /* 0x008fd4000801140d */
[----:B--2---:R-:W-:-:S13]  /*80d0*/  @P2 R2UR UR4, R6 ;  /* 0x00000000060422ca */ /* 0x004fda00000e0000 */
[----:B------:R-:W-:-:S04]  /*80e0*/  @UP0 ULEA UR4, UR12, UR4, 0x6 ;  /* 0x000000040c040291 */ /* 0x000fc8000f8e303f */
[----:B------:R-:W-:-:S04]  /*80f0*/  @UP0 USHF.R.S32.HI UR5, URZ, 0x1f, UR4 ;  /* 0x0000001f3f050899 */ /* 0x000fc80008011404 */
[----:B------:R-:W-:-:S04]  /*8100*/  @UP0 ULEA.HI UR5, UR5, UR4, URZ, 0x6 ;  /* 0x0000000405050291 */ /* 0x000fc8000f8f303f */
[----:B------:R-:W-:-:S04]  /*8110*/  @UP0 USHF.L.U32 UR5, UR5, 0x7, URZ ;  /* 0x0000000705050899 */ /* 0x000fc8000800063f */
[----:B------:R-:W-:Y:S01]  /*8120*/  @UP0 ULOP3.LUT UR6, UR5, 0xffffe000, URZ, 0xc0, !UPT ;  /* 0xffffe00005060892 */ /* 0x000fe2000f8ec03f */
[----:B-1----:R-:W-:Y:S11]  /*8130*/  @P1 BRA `(.L_x_565) ;  /* 0x0000000000101947 */ /* 0x002ff60003800000 */
[----:B------:R-:W-:Y:S05]  /*8140*/  @!P0 BRA `(.L_x_565) ;  /* 0x00000000000c8947 */ /* 0x000fea0003800000 */
[----:B------:R-:W2:Y:S04]  /*8150*/  LDG.E R5, desc[UR38][R2.64] ;  /* 0x0000002602057981 */ /* 0x000ea8000c1e1900 */
[----:B-----5:R-:W2:Y:S02]  /*8160*/  LDG.E R0, desc[UR38][R2.64+0x4] ;  /* 0x0000042602007981 */ /* 0x020ea4000c1e1900 */
[----:B--2---:R-:W-:-:S07]  /*8170*/  IMAD.IADD R0, R0, 0x1, -R5 ;  /* 0x0000000100007824 */ /* 0x004fce00078e0a05 */
.L_x_565:
[----:B-----5:R-:W-:Y:S01]  /*8180*/  ISETP.GE.AND P0, PT, R0, 0x1, PT ;  /* 0x000000010000780c */ /* 0x020fe20003f06270 */
[----:B------:R-:W-:Y:S01]  /*8190*/  @UP0 USHF.R.S32.HI UR8, URZ, 0x1f, UR6 ;  /* 0x0000001f3f080899 */ /* 0x000fe20008011406 */
[----:B------:R-:W-:Y:S01]  /*81a0*/  UMOV UR4, URZ ;  /* 0x0000003f00047c82 */ /* 0x000fe20008000000 */
[----:B------:R-:W-:Y:S01]  /*81b0*/  UMOV UR5, URZ ;  /* 0x0000003f00057c82 */ /* 0x000fe20008000000 */
[----:B------:R-:W-:-:S04]  /*81c0*/  @UP0 UMOV UR4, UR6 ;  /* 0x0000000600040c82 */ /* 0x000fc80008000000 */
[----:B------:R-:W-:-:S05]  /*81d0*/  @UP0 UMOV UR5, UR8 ;  /* 0x0000000800050c82 */ /* 0x000fca0008000000 */
[----:B------:R-:W-:Y:S05]  /*81e0*/  @!P0 BRA `(.L_x_474) ;  /* 0x0000002c00448947 */ /* 0x000fea0003800000 */
[----:B------:R-:W-:Y:S01]  /*81f0*/  ULDC.64 UR8, c[0x0][0x2d8] ;  /* 0x0000b60000087ab9 */ /* 0x000fe20000000a00 */
[C---:B------:R-:W-:Y:S01]  /*8200*/  VIADD R2, R0.reuse, 0x3f ;  /* 0x0000003f00027836 */ /* 0x040fe20000000000 */
[----:B------:R-:W-:Y:S01]  /*8210*/  UIMAD UR7, UR7, UR8, URZ ;  /* 0x00000008070772a4 */ /* 0x000fe2000f8e023f */
[----:B------:R-:W-:Y:S01]  /*8220*/  ISETP.GE.AND P1, PT, R0, 0x41, PT ;  /* 0x000000410000780c */ /* 0x000fe20003f26270 */
[----:B------:R-:W-:Y:S02]  /*8230*/  USHF.R.S32.HI UR6, URZ, 0x1f, UR12 ;  /* 0x0000001f3f067899 */ /* 0x000fe4000801140c */
[----:B------:R-:W-:Y:S01]  /*8240*/  UIMAD.WIDE.U32 UR10, UR13, UR8, URZ ;  /* 0x000000080d0a72a5 */ /* 0x000fe2000f8e003f */
[----:B------:R-:W-:Y:S01]  /*8250*/  SHF.R.S32.HI R3, RZ, 0x1f, R2 ;  /* 0x0000001fff037819 */ /* 0x000fe20000011402 */
[----:B------:R-:W-:Y:S02]  /*8260*/  UIMAD UR7, UR13, UR9, UR7 ;  /* 0x000000090d0772a4 */ /* 0x000fe4000f8e0207 */
[----:B------:R-:W-:Y:S01]  /*8270*/  UIADD3 UR8, UP1, UR4, UR10, URZ ;  /* 0x0000000a04087290 */ /* 0x000fe2000ff3e03f */
[----:B------:R-:W-:Y:S01]  /*8280*/  LEA.HI R3, R3, R2, RZ, 0x6 ;  /* 0x0000000203037211 */ /* 0x000fe200078f30ff */
[----:B------:R-:W-:-:S02]  /*8290*/  UIADD3 UR7, UR11, UR7, URZ ;  /* 0x000000070b077290 */ /* 0x000fc4000fffe03f */
[----:B------:R-:W-:Y:S01]  /*82a0*/  USEL UR6, UR6, URZ, !UP0 ;  /* 0x0000003f06067287 */ /* 0x000fe2000c000000 */
[----:B------:R-:W-:Y:S01]  /*82b0*/  SHF.R.S32.HI R3, RZ, 0x6, R3 ;  /* 0x00000006ff037819 */ /* 0x000fe20000011403 */
[----:B------:R-:W-:Y:S01]  /*82c0*/  ULDC.64 UR14, c[0x0][0x2e0] ;  /* 0x0000b800000e7ab9 */ /* 0x000fe20000000a00 */
[----:B------:R-:W-:Y:S02]  /*82d0*/  USEL UR13, UR12, URZ, !UP0 ;  /* 0x0000003f0c0d7287 */ /* 0x000fe4000c000000 */
[----:B------:R-:W-:Y:S01]  /*82e0*/  UIADD3.X UR9, UR5, UR7, URZ, UP1, !UPT ;  /* 0x0000000705097290 */ /* 0x000fe20008ffe43f */
[----:B------:R-:W-:Y:S01]  /*82f0*/  VIMNMX R3, R3, 0x1, !PT ;  /* 0x0000000103037848 */ /* 0x000fe20007fe0100 */
[----:B------:R-:W-:Y:S02]  /*8300*/  UIMAD UR6, UR6, UR14, URZ ;  /* 0x0000000e060672a4 */ /* 0x000fe4000f8e023f */
[----:B------:R-:W-:Y:S01]  /*8310*/  UIMAD.WIDE.U32 UR8, UR13, UR14, UR8 ;  /* 0x0000000e0d0872a5 */ /* 0x000fe2000f8e0008 */
[----:B------:R-:W-:Y:S01]  /*8320*/  LOP3.LUT R2, R3, 0x1, RZ, 0xc0, !PT ;  /* 0x0000000103027812 */ /* 0x000fe200078ec0ff */
[----:B------:R-:W-:Y:S01]  /*8330*/  UIMAD UR12, UR13, UR15, UR6 ;  /* 0x0000000f0d0c72a4 */ /* 0x000fe2000f8e0206 */
[----:B------:R-:W-:-:S03]  /*8340*/  ELECT P0, URZ, PT ;  /* 0x00000000003f782f */ /* 0x000fc60003800000 */
[----:B------:R-:W-:Y:S01]  /*8350*/  UIADD3 UR19, UR9, UR12, URZ ;  /* 0x0000000c09137290 */ /* 0x000fe2000fffe03f */
[----:B------:R-:W-:Y:S01]  /*8360*/  UMOV UR6, URZ ;  /* 0x0000003f00067c82 */ /* 0x000fe20008000000 */
[----:B------:R-:W-:Y:S10]  /*8370*/  @!P1 BRA `(.L_x_566) ;  /* 0x0000000400889947 */ /* 0x000ff40003800000 */
[----:B------:R-:W-:Y:S01]  /*8380*/  UMOV UR6, UR10 ;  /* 0x0000000a00067c82 */ /* 0x000fe20008000000 */
[----:B------:R-:W-:Y:S01]  /*8390*/  ULDC.64 UR10, c[0x0][0x2c0] ;  /* 0x0000b000000a7ab9 */ /* 0x000fe20000000a00 */
[----:B------:R-:W-:Y:S01]  /*83a0*/  UIMAD.WIDE.U32 UR6, UR13, UR14, UR6 ;  /* 0x0000000e0d0672a5 */ /* 0x000fe2000f8e0006 */
[----:B------:R-:W-:Y:S01]  /*83b0*/  IMAD.IADD R0, R3, 0x1, -R2 ;  /* 0x0000000103007824 */ /* 0x000fe200078e0a02 */
[----:B------:R-:W-:Y:S02]  /*83c0*/  ULDC.64 UR20, c[0x0][0x2c0] ;  /* 0x0000b00000147ab9 */ /* 0x000fe40000000a00 */
[----:B------:R-:W-:-:S04]  /*83d0*/  UIADD3 UR15, UP0, UR4, UR6, URZ ;  /* 0x00000006040f7290 */ /* 0x000fc8000ff1e03f */
[----:B------:R-:W-:Y:S02]  /*83e0*/  UIADD3.X UR4, UR5, UR12, UR7, UP0, !UPT ;  /* 0x0000000c05047290 */ /* 0x000fe400087fe407 */
[----:B------:R-:W-:Y:S01]  /*83f0*/  ULEA UR14, UP0, UR15, UR10, 0x2 ;  /* 0x0000000a0f0e7291 */ /* 0x000fe2000f80103f */
[----:B------:R-:W-:-:S03]  /*8400*/  UMOV UR5, URZ ;  /* 0x0000003f00057c82 */ /* 0x000fc60008000000 */
[----:B------:R-:W-:Y:S02]  /*8410*/  ULEA.HI.X UR15, UR15, UR11, UR4, 0x2, UP0 ;  /* 0x0000000b0f0f7291 */ /* 0x000fe400080f1404 */
[----:B------:R-:W-:Y:S02]  /*8420*/  UIADD3 UR10, UP0, UR14, 0x4000, URZ ;  /* 0x000040000e0a7890 */ /* 0x000fe4000ff1e03f */
[----:B------:R-:W-:Y:S02]  /*8430*/  UIADD3 UR12, UP1, UR14, 0x8000, URZ ;  /* 0x000080000e0c7890 */ /* 0x000fe4000ff3e03f */
[----:B------:R-:W-:Y:S02]  /*8440*/  UIADD3 UR14, UP2, UR14, 0xc000, URZ ;  /* 0x0000c0000e0e7890 */ /* 0x000fe4000ff5e03f */
[----:B------:R-:W-:Y:S02]  /*8450*/  UIADD3.X UR11, URZ, UR15, URZ, UP0, !UPT ;  /* 0x0000000f3f0b7290 */ /* 0x000fe400087fe43f */
[----:B------:R-:W-:-:S02]  /*8460*/  UIADD3.X UR13, URZ, UR15, URZ, UP1, !UPT ;  /* 0x0000000f3f0d7290 */ /* 0x000fc40008ffe43f */
[----:B------:R-:W-:Y:S01]  /*8470*/  UIADD3.X UR15, URZ, UR15, URZ, UP2, !UPT ;  /* 0x0000000f3f0f7290 */ /* 0x000fe200097fe43f */
[----:B------:R-:W-:-:S11]  /*8480*/  UMOV UR4, URZ ;  /* 0x0000003f00047c82 */ /* 0x000fd60008000000 */
.L_x_579:
        /* <DEDUP_REMOVED lines=21> */
.L_x_568:
[----:B------:R-:W-:Y:S05]  /*85e0*/  BSYNC B0 ;  /* 0x0000000000007941 */ /* 0x000fea0003800000 */
.L_x_567:
        /* <DEDUP_REMOVED lines=13> */
.L_x_570:
[----:B------:R-:W-:Y:S05]  /*86c0*/  BSYNC B0 ;  /* 0x0000000000007941 */ /* 0x000fea0003800000 */
.L_x_569:
[----:B------:R-:W-:Y:S06]  /*86d0*/  BAR.ARV 0xa, 0xa0 ;  /* 0x0282800000007b1d */ /* 0x000fec0000002000 */
[----:B------:R-:W-:Y:S04]  /*86e0*/  BSSY B0, `(.L_x_571) ;  /* 0x0000003000007945 */ /* 0x000fe80003800000 */
[----:B------:R-:W-:Y:S05]  /*86f0*/  @!P0 BRA `(.L_x_572) ;  /* 0x0000000000048947 */ /* 0x000fea0003800000 */
[----:B------:R-:W-:-:S04]  /*8700*/  DEPBAR.LE SB0, 0x0 ;  /* 0x000080000000791a */ /* 0x000fc80000000000 */
.L_x_572:
[----:B------:R-:W-:Y:S05]  /*8710*/  BSYNC B0 ;  /* 0x0000000000007941 */ /* 0x000fea0003800000 */
.L_x_571:
        /* <DEDUP_REMOVED lines=13> */
.L_x_574:
[----:B------:R-:W-:Y:S05]  /*87f0*/  BSYNC B0 ;  /* 0x0000000000007941 */ /* 0x000fea0003800000 */
.L_x_573:
        /* <DEDUP_REMOVED lines=13> */
.L_x_576:
[----:B------:R-:W-:Y:S05]  /*88d0*/  BSYNC B0 ;  /* 0x0000000000007941 */ /* 0x000fea0003800000 */
.L_x_575:
[----:B------:R-:W-:Y:S01]  /*88e0*/  VIADD R0, R0, 0xfffffffe ;  /* 0xfffffffe00007836 */ /* 0x000fe20000000000 */
[----:B------:R-:W-:Y:S06]  /*88f0*/  BAR.ARV 0xa, 0xa0 ;  /* 0x0282800000007b1d */ /* 0x000fec0000002000 */
[----:B------:R-:W-:Y:S01]  /*8900*/  BSSY B0, `(.L_x_577) ;  /* 0x0000004000007945 */ /* 0x000fe20003800000 */
[----:B------:R-:W-:-:S03]  /*8910*/  ISETP.NE.AND P1, PT, R0, RZ, PT ;  /* 0x000000ff0000720c */ /* 0x000fc60003f25270 */
[----:B------:R-:W-:Y:S10]  /*8920*/  @!P0 BRA `(.L_x_578) ;  /* 0x0000000000048947 */ /* 0x000ff40003800000 */
[----:B------:R-:W-:-:S04]  /*8930*/  DEPBAR.LE SB0, 0x0 ;  /* 0x000080000000791a */ /* 0x000fc80000000000 */
.L_x_578:
[----:B------:R-:W-:Y:S05]  /*8940*/  BSYNC B0 ;  /* 0x0000000000007941 */ /* 0x000fea0003800000 */
.L_x_577:
[----:B------:R-:W-:Y:S06]  /*8950*/  BAR.ARV 0xb, 0xa0 ;  /* 0x02c2800000007b1d */ /* 0x000fec0000002000 */
[----:B------:R-:W-:Y:S02]  /*8960*/  UIADD3 UR5, UR5, 0x2, URZ ;  /* 0x0000000205057890 */ /* 0x000fe4000fffe03f */
[----:B------:R-:W-:Y:S01]  /*8970*/  UIADD3 UR4, UR4, 0x1, URZ ;  /* 0x0000000104047890 */ /* 0x000fe2000fffe03f */
[----:B------:R-:W-:Y:S11]  /*8980*/  @P1 BRA `(.L_x_579) ;  /* 0xfffffff800c01947 */ /* 0x000ff6000383ffff */
[----:B------:R-:W-:-:S12]  /*8990*/  USHF.L.U32 UR6, UR5, 0xd, URZ ;  /* 0x0000000d05067899 */ /* 0x000fd8000800063f */
.L_x_566:
        /* <DEDUP_REMOVED lines=10> */
[----:B------:R-:W-:Y:S01]  /*8a40*/  ULEA UR4, UP0, UR11, UR4, 0x2 ;  /* 0x000000040b047291 */ /* 0x000fe2000f80103f */
[----:B------:R-:W-:-:S03]  /*8a50*/  UMOV UR13, 0x14f00000 ;  /* 0x14f00000000d7882 */ /* 0x000fc60000000000 */
[----:B------:R-:W-:-:S03]  /*8a60*/  ULEA.HI.X UR5, UR11, UR5, UR12, 0x2, UP0 ;  /* 0x000000050b057291 */ /* 0x000fc600080f140c */
[----:B------:R-:W-:Y:S01]  /*8a70*/  UMOV UR12, 0x0 ;  /* 0x00000000000c7882 */ /* 0x000fe20000000000 */
[----:B-1----:R-:W-:-:S03]  /*8a80*/  ULEA UR7, UR10, UR7, 0x18 ;  /* 0x000000070a077291 */ /* 0x002fc6000f8ec03f */
[----:B------:R-:W-:Y:S01]  /*8a90*/  UMOV UR10, 0x400 ;  /* 0x00000400000a7882 */ /* 0x000fe20000000000 */
[----:B------:R-:W-:-:S09]  /*8aa0*/  UIADD3 UR7, UR7, 0x10000, URZ ;  /* 0x0001000007077890 */ /* 0x000fd2000fffe03f */
[----:B------:R1:W-:Y:S02]  /*8ab0*/  UBLKRED.G.S.ADD.F32.RN [UR4], [UR7], UR10, desc[UR12] ;  /* 0x00000c04070073bb */ /* 0x0003e400080a140a */
[----:B-1----:R0:W-:Y:S02]  /*8ac0*/  UTMACMDFLUSH ;  /* 0x00000000000079b7 */ /* 0x0021e40000000000 */
.L_x_581:
[----:B------:R-:W-:Y:S05]  /*8ad0*/  BSYNC B0 ;  /* 0x0000000000007941 */ /* 0x000fea0003800000 */
.L_x_580:
[----:B------:R-:W-:Y:S06]  /*8ae0*/  BAR.SYNC.DEFER_BLOCKING 0xe, 0xa0 ;  /* 0x0382800000007b1d */ /* 0x000fec0000010000 */
[----:B------:R-:W-:Y:S04]  /*8af0*/  BSSY B0, `(.L_x_582) ;  /* 0x0000012000007945 */ /* 0x000fe80003800000 */
[----:B------:R-:W-:Y:S05]  /*8b00*/  @!P0 BRA `(.L_x_583) ;  /* 0x0000000000408947 */ /* 0x000fea0003800000 */
[----:B------:R-:W1:Y:S01]  /*8b10*/  S2UR UR7, SR_CgaCtaId ;  /* 0x00000000000779c3 */ /* 0x000e620000008800 */
[----:B------:R-:W-:Y:S01]  /*8b20*/  UIADD3 UR4, UR6, 0x1000, URZ ;  /* 0x0000100006047890 */ /* 0x000fe2000fffe03f */
[----:B------:R-:W-:Y:S01]  /*8b30*/  UMOV UR5, 0x400 ;  /* 0x0000040000057882 */ /* 0x000fe20000000000 */
[----:B------:R-:W-:Y:S02]  /*8b40*/  ULDC.64 UR10, c[0x0][0x2c0] ;  /* 0x0000b000000a7ab9 */ /* 0x000fe40000000a00 */
[----:B------:R-:W-:Y:S01]  /*8b50*/  UIADD3 UR12, UP0, UR4, UR8, URZ ;  /* 0x00000008040c7290 */ /* 0x000fe2000ff1e03f */
[----:B------:R-:W-:Y:S01]  /*8b60*/  UMOV UR13, 0x14f00000 ;  /* 0x14f00000000d7882 */ /* 0x000fe20000000000 */
[----:B-1----:R-:W-:Y:S02]  /*8b70*/  ULEA UR7, UR7, UR5, 0x18 ;  /* 0x0000000507077291 */ /* 0x002fe4000f8ec03f */
[----:B------:R-:W-:Y:S02]  /*8b80*/  ULEA.HI.X.SX32 UR5, UR4, UR19, 0x1, UP0 ;  /* 0x0000001304057291 */ /* 0x000fe400080f0e3f */
[----:B------:R-:W-:-:S02]  /*8b90*/  ULEA UR4, UP0, UR12, UR10, 0x2 ;  /* 0x0000000a0c047291 */ /* 0x000fc4000f80103f */
[----:B------:R-:W-:Y:S02]  /*8ba0*/  UIADD3 UR7, UR7, 0x14000, URZ ;  /* 0x0001400007077890 */ /* 0x000fe4000fffe03f */
[----:B------:R-:W-:Y:S01]  /*8bb0*/  ULEA.HI.X UR5, UR12, UR11, UR5, 0x2, UP0 ;  /* 0x0000000b0c057291 */ /* 0x000fe200080f1405 */
[----:B------:R-:W-:Y:S02]  /*8bc0*/  UMOV UR10, 0x400 ;  /* 0x00000400000a7882 */ /* 0x000fe40000000000 */
[----:B------:R-:W-:-:S06]  /*8bd0*/  UMOV UR12, 0x0 ;  /* 0x00000000000c7882 */ /* 0x000fcc0000000000 */
[----:B------:R1:W-:Y:S01]  /*8be0*/  UBLKRED.G.S.ADD.F32.RN [UR4], [UR7], UR10, desc[UR12] ;  /* 0x00000c04070073bb */ /* 0x0003e200080a140a */
[----:B------:R0:W-:Y:S01]  /*8bf0*/  UTMACMDFLUSH ;  /* 0x00000000000079b7 */ /* 0x0001e20000000000 */
[----:B-1----:R-:W-:-:S04]  /*8c00*/  DEPBAR.LE SB0, 0x1 ;  /* 0x000080400000791a */ /* 0x002fc80000000000 */
.L_x_583:
[----:B------:R-:W-:Y:S05]  /*8c10*/  BSYNC B0 ;  /* 0x0000000000007941 */ /* 0x000fea0003800000 */
.L_x_582:
[----:B------:R-:W-:Y:S06]  /*8c20*/  BAR.ARV 0xa, 0xa0 ;  /* 0x0282800000007b1d */ /* 0x000fec0000002000 */
[----:B------:R-:W-:Y:S04]  /*8c30*/  BSSY B0, `(.L_x_584) ;  /* 0x0000003000007945 */ /* 0x000fe80003800000 */
[----:B------:R-:W-:Y:S05]  /*8c40*/  @!P0 BRA `(.L_x_585) ;  /* 0x0000000000048947 */ /* 0x000fea0003800000 */
[----:B------:R-:W-:-:S04]  /*8c50*/  DEPBAR.LE SB0, 0x0 ;  /* 0x000080000000791a */ /* 0x000fc80000000000 */
.L_x_585:
[----:B------:R-:W-:Y:S05]  /*8c60*/  BSYNC B0 ;  /* 0x0000000000007941 */ /* 0x000fea0003800000 */
.L_x_584:
[----:B------:R-:W-:Y:S06]  /*8c70*/  BAR.ARV 0xb, 0xa0 ;  /* 0x02c2800000007b1d */ /* 0x000fec0000002000 */
[----:B------:R-:W-:Y:S05]  /*8c80*/  BRA `(.L_x_474) ;  /* 0x00000020009c7947 */ /* 0x000fea0003800000 */
.L_x_561:
[----:B------:R-:W-:Y:S01]  /*8c90*/  ULDC.64 UR4, c[0x0][0x8d8] ;  /* 0x0002360000047ab9 */ /* 0x000fe20000000a00 */
[----:B------:R-:W1:Y:S01]  /*8ca0*/  S2R R7, SR_CTAID.Z ;  /* 0x0000000000077919 */ /* 0x000e620000002700 */
[----:B------:R-:W-:Y:S01]  /*8cb0*/  ISETP.NE.U32.AND P0, PT, RZ, UR4, PT ;  /* 0x00000004ff007c0c */ /* 0x000fe2000bf05070 */
[----:B------:R-:W2:Y:S03]  /*8cc0*/  S2UR UR20, SR_CTAID.Y ;  /* 0x00000000001479c3 */ /* 0x000ea60000002600 */
[----:B------:R-:W-:-:S13]  /*8cd0*/  ISETP.NE.AND.EX P0, PT, RZ, UR5, PT, P0 ;  /* 0x00000005ff007c0c */ /* 0x000fda000bf05300 */
[----:B------:R-:W-:Y:S05]  /*8ce0*/  @!P0 BRA `(.L_x_586) ;  /* 0x0000000000108947 */ /* 0x000fea0003800000 */
[----:B------:R-:W1:Y:S02]  /*8cf0*/  LDC.64 R2, c[0x0][0x8d8] ;  /* 0x00023600ff027b82 */ /* 0x000e640000000a00 */
[----:B-1----:R-:W-:-:S05]  /*8d00*/  IMAD.WIDE R2, R7, 0x4, R2 ;  /* 0x0000000407027825 */ /* 0x002fca00078e0202 */
[----:B------:R1:W5:Y:S01]  /*8d10*/  LDG.E R5, desc[UR38][R2.64] ;  /* 0x0000002602057981 */ /* 0x000362000c1e1900 */
[----:B------:R-:W-:Y:S05]  /*8d20*/  BRA `(.L_x_587) ;  /* 0x00000000002c7947 */ /* 0x000fea0003800000 */
.L_x_586:
[----:B------:R-:W-:Y:S02]  /*8d30*/  ULDC.64 UR4, c[0x0][0x8d0] ;  /* 0x0002340000047ab9 */ /* 0x000fe40000000a00 */
[----:B------:R-:W-:-:S04]  /*8d40*/  ISETP.NE.U32.AND P0, PT, RZ, UR4, PT ;  /* 0x00000004ff007c0c */ /* 0x000fc8000bf05070 */
[----:B------:R-:W-:-:S13]  /*8d50*/  ISETP.NE.AND.EX P0, PT, RZ, UR5, PT, P0 ;  /* 0x00000005ff007c0c */ /* 0x000fda000bf05300 */
[----:B------:R-:W-:Y:S05]  /*8d60*/  @!P0 BRA `(.L_x_588) ;  /* 0x0000000000188947 */ /* 0x000fea0003800000 */
[----:B------:R-:W1:Y:S02]  /*8d70*/  LDC.64 R2, c[0x0][0x8d0] ;  /* 0x00023400ff027b82 */ /* 0x000e640000000a00 */
[----:B-1----:R-:W-:-:S05]  /*8d80*/  IMAD.WIDE R2, R7, 0x4, R2 ;  /* 0x0000000407027825 */ /* 0x002fca00078e0202 */
[----:B------:R-:W3:Y:S04]  /*8d90*/  LDG.E R5, desc[UR38][R2.64] ;  /* 0x0000002602057981 */ /* 0x000ee8000c1e1900 */
[----:B------:R-:W3:Y:S02]  /*8da0*/  LDG.E R0, desc[UR38][R2.64+0x4] ;  /* 0x0000042602007981 */ /* 0x000ee4000c1e1900 */
[----:B---3--:R-:W-:Y:S01]  /*8db0*/  IMAD.IADD R5, R0, 0x1, -R5 ;  /* 0x0000000100057824 */ /* 0x008fe200078e0a05 */
[----:B------:R-:W-:Y:S06]  /*8dc0*/  BRA `(.L_x_587) ;  /* 0x0000000000047947 */ /* 0x000fec0003800000 */
.L_x_588:
[----:B------:R-:W3:Y:S02]  /*8dd0*/  LDC R5, c[0x0][0x8bc] ;  /* 0x00022f00ff057b82 */ /* 0x000ee40000000800 */
.L_x_587:
[----:B------:R-:W4:Y:S01]  /*8de0*/  S2R R14, SR_CTAID.X ;  /* 0x00000000000e7919 */ /* 0x000f220000002500 */
[----:B------:R-:W-:Y:S02]  /*8df0*/  IMAD.MOV.U32 R0, RZ, RZ, 0x1 ;  /* 0x00000001ff007424 */ /* 0x000fe400078e00ff */
[----:B------:R-:W-:Y:S02]  /*8e00*/  IMAD.MOV.U32 R9, RZ, RZ, RZ ;  /* 0x000000ffff097224 */ /* 0x000fe400078e00ff */
[----:B----4-:R-:W-:-:S05]  /*8e10*/  IMAD.SHL.U32 R14, R14, 0x80, RZ ;  /* 0x000000800e0e7824 */ /* 0x010fca00078e00ff */
[----:B---3-5:R-:W-:-:S04]  /*8e20*/  ISETP.GE.AND P0, PT, R14, R5, PT ;  /* 0x000000050e00720c */ /* 0x028fc80003f06270 */
[----:B-1----:R-:W-:-:S04]  /*8e30*/  SEL R8, R7, 0xffffffff, !P0 ;  /* 0xffffffff07087807 */ /* 0x002fc80004000000 */
[----:B------:R-:W-:-:S13]  /*8e40*/  ISETP.GE.AND P0, PT, R8, RZ, PT ;  /* 0x000000ff0800720c */ /* 0x000fda0003f06270 */
[----:B------:R-:W-:Y:S05]  /*8e50*/  @!P0 BRA `(.L_x_589) ;  /* 0x0000001c00948947 */ /* 0x000fea0003800000 */
[----:B------:R-:W1:Y:S08]  /*8e60*/  LDC.64 R10, c[0x0][0x770] ;  /* 0x0001dc00ff0a7b82 */ /* 0x000e700000000a00 */
[----:B------:R-:W3:Y:S08]  /*8e70*/  LDC.64 R6, c[0x0][0x770] ;  /* 0x0001dc00ff067b82 */ /* 0x000ef00000000a00 */
[----:B------:R-:W4:Y:S01]  /*8e80*/  LDC.64 R4, c[0x0][0x778] ;  /* 0x0001de00ff047b82 */ /* 0x000f220000000a00 */
[----:B-1----:R-:W-:-:S07]  /*8e90*/  ISETP.NE.U32.AND P1, PT, R10, RZ, PT ;  /* 0x000000ff0a00720c */ /* 0x002fce0003f25070 */
[----:B------:R-:W1:Y:S01]  /*8ea0*/  LDC.64 R2, c[0x0][0x780] ;  /* 0x0001e000ff027b82 */ /* 0x000e620000000a00 */
[----:B------:R-:W-:Y:S01]  /*8eb0*/  ISETP.NE.AND.EX P1, PT, R11, RZ, PT, P1 ;  /* 0x000000ff0b00720c */ /* 0x000fe20003f25310 */
[----:B---3--:R-:W-:Y:S01]  /*8ec0*/  IMAD.WIDE R6, R8, 0x4, R6 ;  /* 0x0000000408067825 */ /* 0x008fe200078e0206 */
[----:B----4-:R-:W-:-:S11]  /*8ed0*/  ISETP.NE.U32.AND P0, PT, R4, RZ, PT ;  /* 0x000000ff0400720c */ /* 0x010fd60003f05070 */
[----:B------:R-:W3:Y:S01]  /*8ee0*/  @P1 LDG.E R9, desc[UR38][R6.64] ;  /* 0x0000002606091981 */ /* 0x000ee2000c1e1900 */
[----:B------:R-:W-:-:S03]  /*8ef0*/  ISETP.NE.AND.EX P0, PT, R5, RZ, PT, P0 ;  /* 0x000000ff0500720c */ /* 0x000fc60003f05300 */
[----:B------:R-:W4:Y:S01]  /*8f00*/  @P1 LDG.E R15, desc[UR38][R6.64] ;  /* 0x00000026060f1981 */ /* 0x000f22000c1e1900 */
[----:B-1----:R-:W-:-:S04]  /*8f10*/  ISETP.NE.U32.AND P2, PT, R2, RZ, PT ;  /* 0x000000ff0200720c */ /* 0x002fc80003f45070 */
[----:B------:R-:W-:-:S05]  /*8f20*/  ISETP.NE.AND.EX P2, PT, R3, RZ, PT, P2 ;  /* 0x000000ff0300720c */ /* 0x000fca0003f45320 */
[----:B------:R-:W1:Y:S08]  /*8f30*/  @P0 LDC.64 R2, c[0x0][0x778] ;  /* 0x0001de00ff020b82 */ /* 0x000e700000000a00 */
[----:B------:R-:W2:Y:S01]  /*8f40*/  @P2 LDC.64 R12, c[0x0][0x780] ;  /* 0x0001e000ff0c2b82 */ /* 0x000ea20000000a00 */
[----:B------:R-:W-:Y:S01]  /*8f50*/  IMAD.MOV.U32 R5, RZ, RZ, RZ ;  /* 0x000000ffff057224 */ /* 0x000fe200078e00ff */
[----:B------:R-:W-:Y:S01]  /*8f60*/  ULDC UR4, c[0x0][0x280] ;  /* 0x0000a00000047ab9 */ /* 0x000fe20000000800 */
[----:B-1----:R-:W-:-:S05]  /*8f70*/  @P0 IMAD.WIDE R2, R8, 0x4, R2 ;  /* 0x0000000408020825 */ /* 0x002fca00078e0202 */
[----:B------:R2:W5:Y:S01]  /*8f80*/  @P0 LDG.E R5, desc[UR38][R2.64] ;  /* 0x0000002602050981 */ /* 0x000562000c1e1900 */
[----:B------:R-:W-:Y:S02]  /*8f90*/  IMAD.U32 R4, RZ, RZ, UR4 ;  /* 0x00000004ff047e24 */ /* 0x000fe4000f8e00ff */
[----:B--2---:R-:W-:Y:S01]  /*8fa0*/  @P2 IMAD.WIDE R2, R8, 0x4, R12 ;  /* 0x0000000408022825 */ /* 0x004fe200078e020c */
[----:B------:R-:W-:-:S04]  /*8fb0*/  VOTEU.ANY UP0, P1 ;  /* 0x00000000003f7886 */ /* 0x000fc80000800100 */
[----:B------:R1:W5:Y:S02]  /*8fc0*/  @P2 LDG.E R4, desc[UR38][R2.64] ;  /* 0x0000002602042981 */ /* 0x000364000c1e1900 */
[----:B-1----:R-:W-:Y:S01]  /*8fd0*/  CS2R R2, SRZ ;  /* 0x0000000000027805 */ /* 0x002fe2000001ff00 */
[----:B---3--:R-:W-:-:S05]  /*8fe0*/  @P1 IMAD R9, R8, 0x40, R9 ;  /* 0x0000004008091824 */ /* 0x008fca00078e0209 */
[----:B------:R-:W-:-:S04]  /*8ff0*/  @P1 SHF.R.S32.HI R12, RZ, 0x1f, R9 ;  /* 0x0000001fff0c1819 */ /* 0x000fc80000011409 */
[----:B------:R-:W-:-:S04]  /*9000*/  @P1 LEA.HI R12, R12, R9, RZ, 0x6 ;  /* 0x000000090c0c1211 */ /* 0x000fc800078f30ff */
[----:B------:R-:W-:Y:S02]  /*9010*/  @P1 LOP3.LUT R12, R12, 0xffffffc0, RZ, 0xc0, !PT ;  /* 0xffffffc00c0c1812 */ /* 0x000fe400078ec0ff */
[----:B----4-:R-:W-:Y:S02]  /*9020*/  @P1 R2UR UR4, R15 ;  /* 0x000000000f0412ca */ /* 0x010fe400000e0000 */
[--C-:B------:R-:W-:Y:S01]  /*9030*/  @P1 SHF.R.S32.HI R9, RZ, 0x1f, R12.reuse ;  /* 0x0000001fff091819 */ /* 0x100fe2000001140c */
[----:B------:R-:W-:-:S04]  /*9040*/  @P1 IMAD.MOV.U32 R2, RZ, RZ, R12 ;  /* 0x000000ffff021224 */ /* 0x000fc800078e000c */
[----:B------:R-:W-:Y:S01]  /*9050*/  @P1 IMAD.MOV.U32 R3, RZ, RZ, R9 ;  /* 0x000000ffff031224 */ /* 0x000fe200078e0009 */
[----:B------:R-:W-:Y:S07]  /*9060*/  @P2 BRA `(.L_x_590) ;  /* 0x0000000000102947 */ /* 0x000fee0003800000 */
[----:B------:R-:W-:Y:S05]  /*9070*/  @!P1 BRA `(.L_x_590) ;  /* 0x00000000000c9947 */ /* 0x000fea0003800000 */
[----:B------:R-:W2:Y:S04]  /*9080*/  LDG.E R9, desc[UR38][R6.64] ;  /* 0x0000002606097981 */ /* 0x000ea8000c1e1900 */
[----:B-----5:R-:W2:Y:S02]  /*9090*/  LDG.E R4, desc[UR38][R6.64+0x4] ;  /* 0x0000042606047981 */ /* 0x020ea4000c1e1900 */
[----:B--2---:R-:W-:-:S07]  /*90a0*/  IMAD.IADD R4, R4, 0x1, -R9 ;  /* 0x0000000104047824 */ /* 0x004fce00078e0a09 */
.L_x_590:
[----:B-----5:R-:W-:Y:S01]  /*90b0*/  ISETP.GE.AND P1, PT, R4, 0x1, PT ;  /* 0x000000010400780c */ /* 0x020fe20003f26270 */
[----:B------:R-:W-:Y:S01]  /*90c0*/  UMOV UR35, URZ ;  /* 0x0000003f00237c82 */ /* 0x000fe20008000000 */
[----:B------:R-:W-:Y:S01]  /*90d0*/  @UP0 UMOV UR35, UR4 ;  /* 0x0000000400230c82 */ /* 0x000fe20008000000 */
[----:B------:R-:W-:-:S10]  /*90e0*/  IMAD.MOV.U32 R9, RZ, RZ, RZ ;  /* 0x000000ffff097224 */ /* 0x000fd400078e00ff */
[----:B------:R-:W-:Y:S05]  /*90f0*/  @!P1 BRA `(.L_x_589) ;  /* 0x0000001800ec9947 */ /* 0x000fea0003800000 */
[----:B------:R-:W1:Y:S01]  /*9100*/  S2R R9, SR_CTAID.Y ;  /* 0x0000000000097919 */ /* 0x000e620000002600 */
[----:B------:R-:W2:Y:S01]  /*9110*/  LDC.64 R12, c[0x0][0x718] ;  /* 0x0001c600ff0c7b82 */ /* 0x000ea20000000a00 */
[----:B------:R-:W-:Y:S01]  /*9120*/  ISETP.NE.U32.AND P1, PT, R10, RZ, PT ;  /* 0x000000ff0a00720c */ /* 0x000fe20003f25070 */
[----:B------:R-:W-:Y:S01]  /*9130*/  ULDC UR4, c[0x0][0x2e8] ;  /* 0x0000ba0000047ab9 */ /* 0x000fe20000000800 */
[----:B------:R-:W-:Y:S01]  /*9140*/  R2UR UR13, R8 ;  /* 0x00000000080d72ca */ /* 0x000fe200000e0000 */
[----:B------:R-:W-:Y:S01]  /*9150*/  VOTEU.ANY UP1, P0 ;  /* 0x00000000003f7886 */ /* 0x000fe20000020100 */
[----:B------:R-:W-:Y:S02]  /*9160*/  ISETP.NE.AND.EX P1, PT, R11, RZ, PT, P1 ;  /* 0x000000ff0b00720c */ /* 0x000fe40003f25310 */
[----:B------:R-:W-:Y:S02]  /*9170*/  ELECT P0, URZ, PT ;  /* 0x00000000003f782f */ /* 0x000fe40003800000 */
[----:B------:R-:W-:Y:S01]  /*9180*/  SHF.R.S32.HI R8, RZ, 0x1f, R8 ;  /* 0x0000001fff087819 */ /* 0x000fe20000011408 */
[----:B------:R-:W3:Y:S01]  /*9190*/  LDC.64 R10, c[0x0][0x720] ;  /* 0x0001c800ff0a7b82 */ /* 0x000ee20000000a00 */
[----:B------:R-:W-:Y:S01]  /*91a0*/  MOV R7, R3 ;  /* 0x0000000300077202 */ /* 0x000fe20000000f00 */
[----:B------:R-:W-:Y:S01]  /*91b0*/  UMOV UR12, UR20 ;  /* 0x00000014000c7c82 */ /* 0x000fe20008000000 */
[----:B------:R-:W-:Y:S01]  /*91c0*/  SEL R8, R8, RZ, !P1 ;  /* 0x000000ff08087207 */ /* 0x000fe20004800000 */
[----:B------:R-:W-:Y:S01]  /*91d0*/  BSSY B0, `(.L_x_589) ;  /* 0x00001ad000007945 */ /* 0x000fe20003800000 */
[----:B------:R-:W-:-:S02]  /*91e0*/  R2UR UR11, R14 ;  /* 0x000000000e0b72ca */ /* 0x000fc400000e0000 */
[----:B------:R-:W-:Y:S01]  /*91f0*/  R2UR UR8, R5 ;  /* 0x00000000050872ca */ /* 0x000fe200000e0000 */
[----:B------:R-:W-:Y:S01]  /*9200*/  VOTEU.ANY UP0, P1 ;  /* 0x00000000003f7886 */ /* 0x000fe20000800100 */
[----:B------:R-:W-:Y:S02]  /*9210*/  USEL UR21, UR13, URZ, !UP0 ;  /* 0x0000003f0d157287 */ /* 0x000fe4000c000000 */
[----:B------:R-:W-:Y:S02]  /*9220*/  UISETP.NE.AND UP0, UPT, UR4, 0x1, UPT ;  /* 0x000000010400788c */ /* 0x000fe4000bf05270 */
[----:B------:R-:W-:-:S07]  /*9230*/  USEL UR13, UR13, URZ, !UP1 ;  /* 0x0000003f0d0d7287 */ /* 0x000fce000c800000 */
[----:B------:R-:W-:Y:S01]  /*9240*/  UIADD3 UR11, UR11, UR8, URZ ;  /* 0x000000080b0b7290 */ /* 0x000fe2000fffe03f */
[----:B-1----:R-:W-:Y:S01]  /*9250*/  SHF.R.S32.HI R9, RZ, 0x1f, R9 ;  /* 0x0000001fff097819 */ /* 0x002fe20000011409 */
[----:B------:R-:W-:Y:S01]  /*9260*/  @UP0 ULDC UR6, c[0x0][0x2ec] ;  /* 0x0000bb0000060ab9 */ /* 0x000fe20000000800 */
[----:B------:R-:W-:Y:S01]  /*9270*/  @UP0 ULDC UR8, c[0x0][0x2f0] ;  /* 0x0000bc0000080ab9 */ /* 0x000fe20000000800 */
[----:B------:R-:W-:Y:S02]  /*9280*/  UIMAD.WIDE.U32 UR6, UR20, UR6, URZ ;  /* 0x00000006140672a5 */ /* 0x000fe4000f8e003f */
[----:B--2---:R-:W-:Y:S02]  /*9290*/  IMAD R6, R9, R12, RZ ;  /* 0x0000000c09067224 */ /* 0x004fe400078e02ff */
[----:B------:R-:W-:Y:S02]  /*92a0*/  @UP0 USHF.R.U32.HI UR12, URZ, UR8, UR7 ;  /* 0x000000083f0c0299 */ /* 0x000fe40008011607 */
[----:B------:R-:W-:-:S02]  /*92b0*/  IMAD R13, R13, UR20, R6 ;  /* 0x000000140d0d7c24 */ /* 0x000fc4000f8e0206 */
[----:B------:R-:W-:-:S04]  /*92c0*/  IMAD.MOV.U32 R6, RZ, RZ, R2 ;  /* 0x000000ffff067224 */ /* 0x000fc800078e0002 */
[----:B------:R-:W-:-:S04]  /*92d0*/  IMAD.WIDE.U32 R2, R12, UR20, R6 ;  /* 0x000000140c027c25 */ /* 0x000fc8000f8e0006 */
[----:B---3--:R-:W-:Y:S02]  /*92e0*/  IMAD R12, R8, R10, RZ ;  /* 0x0000000a080c7224 */ /* 0x008fe400078e02ff */
[----:B------:R-:W-:Y:S02]  /*92f0*/  IMAD.IADD R3, R3, 0x1, R13 ;  /* 0x0000000103037824 */ /* 0x000fe400078e020d */
[----:B------:R-:W-:Y:S02]  /*9300*/  IMAD R15, R11, UR21, R12 ;  /* 0x000000150b0f7c24 */ /* 0x000fe4000f8e020c */
[----:B------:R-:W1:Y:S01]  /*9310*/  LDC.64 R12, c[0x0][0x700] ;  /* 0x0001c000ff0c7b82 */ /* 0x000e620000000a00 */
[----:B------:R-:W-:-:S04]  /*9320*/  IMAD.WIDE.U32 R2, R10, UR21, R2 ;  /* 0x000000150a027c25 */ /* 0x000fc8000f8e0002 */
[----:B------:R-:W-:-:S03]  /*9330*/  IMAD.IADD R3, R3, 0x1, R15 ;  /* 0x0000000103037824 */ /* 0x000fc600078e020f */
[----:B------:R-:W2:Y:S01]  /*9340*/  LDC.64 R10, c[0x0][0x730] ;  /* 0x0001cc00ff0a7b82 */ /* 0x000ea20000000a00 */
[----:B-1----:R-:W-:-:S04]  /*9350*/  LEA R12, P1, R2, R12, 0x2 ;  /* 0x0000000c020c7211 */ /* 0x002fc800078210ff */
[----:B------:R-:W-:Y:S02]  /*9360*/  LEA.HI.X R13, R2, R13, R3, 0x2, P1 ;  /* 0x0000000d020d7211 */ /* 0x000fe400008f1403 */
[----:B------:R-:W-:Y:S01]  /*9370*/  R2UR UR4, R12 ;  /* 0x000000000c0472ca */ /* 0x000fe200000e0000 */
[----:B--2---:R-:W-:Y:S01]  /*9380*/  IMAD R2, R9, R10, RZ ;  /* 0x0000000a09027224 */ /* 0x004fe200078e02ff */
[----:B------:R-:W-:Y:S01]  /*9390*/  R2UR UR5, R13 ;  /* 0x000000000d0572ca */ /* 0x000fe200000e0000 */
[----:B------:R-:W-:-:S04]  /*93a0*/  IMAD.WIDE.U32 R6, R10, UR20, R6 ;  /* 0x000000140a067c25 */ /* 0x000fc8000f8e0006 */
[----:B------:R-:W-:Y:S02]  /*93b0*/  IMAD R11, R11, UR20, R2 ;  /* 0x000000140b0b7c24 */ /* 0x000fe4000f8e0202 */
[----:B------:R-:W1:Y:S01]  /*93c0*/  LDC.64 R2, c[0x0][0x738] ;  /* 0x0001ce00ff027b82 */ /* 0x000e620000000a00 */
[----:B------:R-:W-:Y:S02]  /*93d0*/  IMAD.MOV.U32 R9, RZ, RZ, RZ ;  /* 0x000000ffff097224 */ /* 0x000fe400078e00ff */
[----:B------:R-:W-:Y:S02]  /*93e0*/  IMAD.IADD R7, R7, 0x1, R11 ;  /* 0x0000000107077824 */ /* 0x000fe400078e020b */
[----:B-1----:R-:W-:Y:S02]  /*93f0*/  IMAD R8, R8, R2, RZ ;  /* 0x0000000208087224 */ /* 0x002fe400078e02ff */
[----:B------:R-:W-:-:S04]  /*9400*/  IMAD.WIDE.U32 R6, R2, UR21, R6 ;  /* 0x0000001502067c25 */ /* 0x000fc8000f8e0006 */
[----:B------:R-:W-:Y:S01]  /*9410*/  IMAD R11, R3, UR21, R8 ;  /* 0x00000015030b7c24 */ /* 0x000fe2000f8e0208 */
[----:B------:R-:W-:Y:S06]  /*9420*/  @!P0 BRA `(.L_x_591) ;  /* 0x00000018001c8947 */ /* 0x000fec0003800000 */
[----:B------:R-:W1:Y:S01]  /*9430*/  S2R R3, SR_CgaCtaId ;  /* 0x0000000000037919 */ /* 0x000e620000008800 */
[----:B------:R-:W-:Y:S01]  /*9440*/  MOV R12, 0x400 ;  /* 0x00000400000c7802 */ /* 0x000fe20000000f00 */
[----:B------:R-:W2:Y:S03]  /*9450*/  S2R R16, SR_TID.X ;  /* 0x0000000000107919 */ /* 0x000ea60000002100 */
[----:B-1----:R-:W-:Y:S01]  /*9460*/  LEA R12, R3, R12, 0x18 ;  /* 0x0000000c030c7211 */ /* 0x002fe200078ec0ff */
[----:B------:R-:W-:Y:S01]  /*9470*/  IMAD.MOV.U32 R3, RZ, RZ, 0x1 ;  /* 0x00000001ff037424 */ /* 0x000fe200078e00ff */
[----:B--2---:R-:W-:-:S04]  /*9480*/  LOP3.LUT R16, R16, 0x7f, RZ, 0xc0, !PT ;  /* 0x0000007f10107812 */ /* 0x004fc800078ec0ff */
[----:B------:R-:W-:Y:S02]  /*9490*/  SHF.L.U32 R3, R3, 0x1f, RZ ;  /* 0x0000001f03037819 */ /* 0x000fe400000006ff */
[----:B------:R-:W-:Y:S02]  /*94a0*/  ISETP.NE.AND P0, PT, R16, RZ, PT ;  /* 0x000000ff1000720c */ /* 0x000fe40003f05270 */
[----:B------:R-:W1:Y:S02]  /*94b0*/  SYNCS.PHASECHK.TRANS64.TRYWAIT P1, [R12+URZ+0x30820], R3 ;  /* 0x030820030c0075a7 */ /* 0x000e64000802017f */
[----:B-1----:R-:W-:Y:S09]  /*94c0*/  @!P1 BRA `(.L_x_592) ;  /* 0x0000001800ec9947 */ /* 0x002ff20003800000 */
.L_x_620:
[----:B------:R-:W-:Y:S02]  /*94d0*/  IMAD.IADD R11, R7, 0x1, R11 ;  /* 0x00000001070b7824 */ /* 0x000fe400078e020b */
        /* <DEDUP_REMOVED lines=8> */
.L_x_593:
[----:B-1----:R-:W1:Y:S01]  /*9560*/  LDC.64 R2, c[0x0][0x198] ;  /* 0x00006600ff027b82 */ /* 0x002e620000000a00 */
[----:B------:R-:W-:Y:S01]  /*9570*/  R2UR UR8, R12 ;  /* 0x000000000c0872ca */ /* 0x000fe200000e0000 */
[----:B------:R-:W-:Y:S01]  /*9580*/  UMOV UR22, 0x0 ;  /* 0x0000000000167882 */ /* 0x000fe20000000000 */
[----:B------:R-:W-:Y:S01]  /*9590*/  UMOV UR23, 0x14f00000 ;  /* 0x14f0000000177882 */ /* 0x000fe20000000000 */
[----:B------:R-:W-:Y:S01]  /*95a0*/  UMOV UR34, URZ ;  /* 0x0000003f00227c82 */ /* 0x000fe20008000000 */
[----:B------:R-:W-:Y:S01]  /*95b0*/  UMOV UR36, UR20 ;  /* 0x0000001400247c82 */ /* 0x000fe20008000000 */
[----:B------:R-:W-:Y:S01]  /*95c0*/  UMOV UR37, UR21 ;  /* 0x0000001500257c82 */ /* 0x000fe20008000000 */
[----:B------:R-:W-:Y:S01]  /*95d0*/  UMOV UR18, 0x40 ;  /* 0x0000004000127882 */ /* 0x000fe20000000000 */
[----:B------:R-:W-:Y:S01]  /*95e0*/  UMOV UR19, UR35 ;  /* 0x0000002300137c82 */ /* 0x000fe20008000000 */
[----:B------:R-:W-:Y:S01]  /*95f0*/  UMOV UR10, 0x10 ;  /* 0x00000010000a7882 */ /* 0x000fe20000000000 */
[----:B------:R-:W-:Y:S01]  /*9600*/  IMAD.MOV.U32 R5, RZ, RZ, 0x10000 ;  /* 0x00010000ff057424 */ /* 0x000fe200078e00ff */
[----:B------:R-:W-:Y:S01]  /*9610*/  UMOV UR30, 0x0 ;  /* 0x00000000001e7882 */ /* 0x000fe20000000000 */
[----:B------:R-:W-:Y:S01]  /*9620*/  UMOV UR31, 0x10000000 ;  /* 0x10000000001f7882 */ /* 0x000fe20000000000 */
[----:B------:R-:W-:Y:S01]  /*9630*/  UMOV UR50, 0x40 ;  /* 0x0000004000327882 */ /* 0x000fe20000000000 */
[----:B------:R-:W-:-:S02]  /*9640*/  UIADD3 UR32, UR8, 0x18000, URZ ;  /* 0x0001800008207890 */ /* 0x000fc4000fffe03f */
[----:B------:R-:W-:Y:S02]  /*9650*/  UIADD3 UR33, UR8, 0x30810, URZ ;  /* 0x0003081008217890 */ /* 0x000fe4000fffe03f */
[----:B------:R-:W-:Y:S02]  /*9660*/  UIADD3 UR16, UR8, 0x1a000, URZ ;  /* 0x0001a00008107890 */ /* 0x000fe4000fffe03f */
[----:B------:R-:W-:Y:S02]  /*9670*/  UIADD3 UR24, UR8, 0x28000, URZ ;  /* 0x0002800008187890 */ /* 0x000fe4000fffe03f */
[----:B------:R-:W-:Y:S01]  /*9680*/  UIADD3 UR9, UR8, 0x30800, URZ ;  /* 0x0003080008097890 */ /* 0x000fe2000fffe03f */
[----:B-1----:R-:W-:Y:S01]  /*9690*/  IMAD.MOV.U32 R9, RZ, RZ, R2 ;  /* 0x000000ffff097224 */ /* 0x002fe200078e0002 */
[----:B------:R-:W-:Y:S01]  /*96a0*/  UMOV UR17, UR33 ;  /* 0x0000002100117c82 */ /* 0x000fe20008000000 */
[----:B------:R-:W-:Y:S01]  /*96b0*/  IMAD.MOV.U32 R8, RZ, RZ, R3 ;  /* 0x000000ffff087224 */ /* 0x000fe200078e0003 */
[----:B------:R-:W-:Y:S01]  /*96c0*/  UMOV UR25, UR33 ;  /* 0x0000002100197c82 */ /* 0x000fe20008000000 */
[----:B------:R-:W-:Y:S01]  /*96d0*/  UIADD3 UR48, UR8, 0x4000, URZ ;  /* 0x0000400008307890 */ /* 0x000fe2000fffe03f */
[----:B------:R-:W-:Y:S01]  /*96e0*/  IADD3 R0, P1, R9, 0x2f0, RZ ;  /* 0x000002f009007810 */ /* 0x000fe20007f3e0ff */
[----:B------:R-:W-:Y:S01]  /*96f0*/  UIADD3 UR40, UR8, 0x8000, URZ ;  /* 0x0000800008287890 */ /* 0x000fe2000fffe03f */
[----:B------:R-:W-:-:S02]  /*9700*/  UMOV UR51, UR11 ;  /* 0x0000000b00337c82 */ /* 0x000fc40008000000 */
[----:B------:R-:W-:Y:S01]  /*9710*/  R2UR UR6, R0 ;  /* 0x00000000000672ca */ /* 0x000fe200000e0000 */
[----:B------:R-:W-:Y:S01]  /*9720*/  UMOV UR52, UR12 ;  /* 0x0000000c00347c82 */ /* 0x000fe20008000000 */
[C---:B------:R-:W-:Y:S01]  /*9730*/  IADD3 R0, P2, R9.reuse, 0x3f0, RZ ;  /* 0x000003f009007810 */ /* 0x040fe20007f5e0ff */
[----:B------:R-:W-:Y:S01]  /*9740*/  UMOV UR53, UR13 ;  /* 0x0000000d00357c82 */ /* 0x000fe20008000000 */
[----:B------:R-:W-:Y:S01]  /*9750*/  UMOV UR49, UR9 ;  /* 0x0000000900317c82 */ /* 0x000fe20008000000 */
[----:B------:R-:W-:Y:S01]  /*9760*/  UMOV UR43, UR11 ;  /* 0x0000000b002b7c82 */ /* 0x000fe20008000000 */
[----:B------:R-:W-:Y:S01]  /*9770*/  R2UR UR46, R0 ;  /* 0x00000000002e72ca */ /* 0x000fe200000e0000 */
[--C-:B------:R-:W-:Y:S01]  /*9780*/  IMAD.X R0, RZ, RZ, R8.reuse, P1 ;  /* 0x000000ffff007224 */ /* 0x100fe200008e0608 */
[----:B------:R-:W-:Y:S01]  /*9790*/  IADD3 R2, P1, R9, 0xf0, RZ ;  /* 0x000000f009027810 */ /* 0x000fe20007f3e0ff */
[----:B------:R-:W-:Y:S01]  /*97a0*/  UMOV UR44, UR12 ;  /* 0x0000000c002c7c82 */ /* 0x000fe20008000000 */
[----:B------:R-:W-:Y:S01]  /*97b0*/  UMOV UR45, UR13 ;  /* 0x0000000d002d7c82 */ /* 0x000fe20008000000 */
[----:B------:R-:W-:Y:S01]  /*97c0*/  UMOV UR42, UR34 ;  /* 0x00000022002a7c82 */ /* 0x000fe20008000000 */
[----:B------:R-:W-:Y:S01]  /*97d0*/  R2UR UR14, R2 ;  /* 0x00000000020e72ca */ /* 0x000fe200000e0000 */
[--C-:B------:R-:W-:Y:S01]  /*97e0*/  IMAD.X R3, RZ, RZ, R8.reuse, P1 ;  /* 0x000000ffff037224 */ /* 0x100fe200008e0608 */
[----:B------:R-:W-:Y:S01]  /*97f0*/  R2UR UR7, R0 ;  /* 0x00000000000772ca */ /* 0x000fe200000e0000 */
[----:B------:R-:W-:Y:S01]  /*9800*/  IMAD.X R0, RZ, RZ, R8, P2 ;  /* 0x000000ffff007224 */ /* 0x000fe200010e0608 */
[----:B------:R-:W-:Y:S01]  /*9810*/  ISETP.GE.AND P1, PT, R4, 0x41, PT ;  /* 0x000000410400780c */ /* 0x000fe20003f26270 */
[----:B------:R-:W-:Y:S01]  /*9820*/  UMOV UR41, UR9 ;  /* 0x0000000900297c82 */ /* 0x000fe20008000000 */
[----:B------:R-:W-:Y:S01]  /*9830*/  R2UR UR15, R3 ;  /* 0x00000000030f72ca */ /* 0x000fe200000e0000 */
[----:B------:R-:W-:Y:S01]  /*9840*/  UMOV UR26, 0x40 ;  /* 0x00000040001a7882 */ /* 0x000fe20000000000 */
[----:B------:R-:W-:Y:S01]  /*9850*/  R2UR UR47, R0 ;  /* 0x00000000002f72ca */ /* 0x000fe200000e0000 */
[----:B------:R-:W-:Y:S01]  /*9860*/  UMOV UR27, UR11 ;  /* 0x0000000b001b7c82 */ /* 0x000fe20008000000 */
[----:B------:R-:W-:Y:S01]  /*9870*/  UMOV UR28, UR12 ;  /* 0x0000000c001c7c82 */ /* 0x000fe20008000000 */
[----:B------:R-:W-:Y:S01]  /*9880*/  UMOV UR29, UR13 ;  /* 0x0000000d001d7c82 */ /* 0x000fe20008000000 */
[----:B------:R-:W-:-:S07]  /*9890*/  IMAD.MOV.U32 R0, RZ, RZ, RZ ;  /* 0x000000ffff007224 */ /* 0x000fce00078e00ff */
[----:B------:R-:W-:Y:S01]  /*98a0*/  UTMALDG.4D [UR32], [UR14], desc[UR22] ;  /* 0x000016200e0075b4 */ /* 0x000fe20008019000 */
[----:B------:R-:W-:Y:S01]  /*98b0*/  UTMALDG.4D [UR16], [UR14], desc[UR22] ;  /* 0x000016100e0075b4 */ /* 0x000fe20008019000 */
[----:B------:R1:W-:Y:S01]  /*98c0*/  UBLKCP.S.G [UR24], [UR4], UR10 ;  /* 0x00000018040073ba */ /* 0x0003e2000800020a */
[----:B------:R2:W-:Y:S02]  /*98d0*/  SYNCS.ARRIVE.TRANS64 RZ, [R12+URZ+0x30800], R5 ;  /* 0x030800050cff79a7 */ /* 0x0005e4000800003f */
[----:B--2---:R-:W-:Y:S01]  /*98e0*/  IMAD.MOV.U32 R5, RZ, RZ, RZ ;  /* 0x000000ffff057224 */ /* 0x004fe200078e00ff */
[----:B-1----:R-:W-:Y:S01]  /*98f0*/  UIADD3 UR24, UR8, 0xc000, URZ ;  /* 0x0000c00008187890 */ /* 0x002fe2000fffe03f */
[----:B------:R-:W-:Y:S01]  /*9900*/  UMOV UR10, UR34 ;  /* 0x00000022000a7c82 */ /* 0x000fe20008000000 */
[----:B------:R-:W-:Y:S01]  /*9910*/  UMOV UR25, UR9 ;  /* 0x0000000900197c82 */ /* 0x000fe20008000000 */
[----:B------:R1:W-:Y:S01]  /*9920*/  UTMALDG.4D [UR8], [UR6], desc[UR30] ;  /* 0x00001e08060075b4 */ /* 0x0003e20008019000 */
[----:B------:R1:W-:Y:S01]  /*9930*/  UTMALDG.4D [UR48], [UR6], desc[UR30] ;  /* 0x00001e30060075b4 */ /* 0x0003e20008019000 */
[----:B------:R1:W-:Y:S04]  /*9940*/  UTMALDG.4D [UR40], [UR46], desc[UR30] ;  /* 0x00001e282e0075b4 */ /* 0x0003e80008019000 */
[----:B------:R1:W-:Y:S02]  /*9950*/  UTMALDG.4D [UR24], [UR46], desc[UR30] ;  /* 0x00001e182e0075b4 */ /* 0x0003e40008019000 */
[----:B-1----:R-:W-:Y:S05]  /*9960*/  @!P1 BRA `(.L_x_594) ;  /* 0x0000000c00f09947 */ /* 0x002fea0003800000 */
[----:B------:R-:W1:Y:S01]  /*9970*/  S2R R13, SR_TID.X ;  /* 0x00000000000d7919 */ /* 0x000e620000002100 */
[C---:B------:R-:W-:Y:S01]  /*9980*/  VIADD R0, R4.reuse, 0x3f ;  /* 0x0000003f04007836 */ /* 0x040fe20000000000 */
[----:B------:R-:W-:Y:S01]  /*9990*/  ISETP.GE.AND P1, PT, R4, 0x81, PT ;  /* 0x000000810400780c */ /* 0x000fe20003f26270 */
[----:B------:R-:W-:Y:S02]  /*99a0*/  IMAD.MOV.U32 R10, RZ, RZ, 0x1 ;  /* 0x00000001ff0a7424 */ /* 0x000fe400078e00ff */
[----:B------:R-:W-:Y:S01]  /*99b0*/  IMAD.MOV.U32 R19, RZ, RZ, RZ ;  /* 0x000000ffff137224 */ /* 0x000fe200078e00ff */
[----:B------:R-:W-:-:S04]  /*99c0*/  SHF.R.S32.HI R5, RZ, 0x1f, R0 ;  /* 0x0000001fff057819 */ /* 0x000fc80000011400 */
[----:B------:R-:W-:Y:S01]  /*99d0*/  LEA.HI R5, R5, R0, RZ, 0x6 ;  /* 0x0000000005057211 */ /* 0x000fe200078f30ff */
[----:B------:R-:W-:-:S03]  /*99e0*/  IMAD.MOV.U32 R0, RZ, RZ, RZ ;  /* 0x000000ffff007224 */ /* 0x000fc600078e00ff */
[----:B------:R-:W-:-:S04]  /*99f0*/  LEA.HI.SX32 R5, R5, 0xffffffff, 0x1a ;  /* 0xffffffff05057811 */ /* 0x000fc800078fd2ff */
[----:B------:R-:W-:Y:S01]  /*9a00*/  VIMNMX R17, R5, 0x1, !PT ;  /* 0x0000000105117848 */ /* 0x000fe20007fe0100 */
[----:B------:R-:W-:-:S03]  /*9a10*/  IMAD.MOV.U32 R5, RZ, RZ, RZ ;  /* 0x000000ffff057224 */ /* 0x000fc600078e00ff */
[----:B------:R-:W-:Y:S02]  /*9a20*/  LOP3.LUT R18, R17, 0x1, RZ, 0xc0, !PT ;  /* 0x0000000111127812 */ /* 0x000fe400078ec0ff */
[----:B-1----:R-:W-:Y:S01]  /*9a30*/  LOP3.LUT R20, R13, 0x1f, RZ, 0xc0, !PT ;  /* 0x0000001f0d147812 */ /* 0x002fe200078ec0ff */
[----:B------:R-:W-:Y:S06]  /*9a40*/  @!P1 BRA `(.L_x_595) ;  /* 0x0000000800809947 */ /* 0x000fec0003800000 */
[----:B------:R-:W-:Y:S02]  /*9a50*/  IMAD.IADD R17, R17, 0x1, -R18 ;  /* 0x0000000111117824 */ /* 0x000fe400078e0a12 */
[----:B------:R-:W-:Y:S02]  /*9a60*/  IMAD.MOV.U32 R19, RZ, RZ, RZ ;  /* 0x000000ffff137224 */ /* 0x000fe400078e00ff */
[----:B------:R-:W-:-:S07]  /*9a70*/  IMAD.MOV.U32 R10, RZ, RZ, 0x1 ;  /* 0x00000001ff0a7424 */ /* 0x000fce00078e00ff */
.L_x_604:
[----:B------:R-:W-:-:S04]  /*9a80*/  SHF.L.U32 R21, R10, 0x1f, RZ ;  /* 0x0000001f0a157819 */ /* 0x000fc800000006ff */
[----:B-1----:R-:W1:Y:S02]  /*9a90*/  SYNCS.PHASECHK.TRANS64.TRYWAIT P1, [R12+URZ+0x30840], R21 ;  /* 0x030840150c0075a7 */ /* 0x002e64000802017f */
[----:B-12--5:R-:W-:Y:S05]  /*9aa0*/  @!P1 BRA `(.L_x_596) ;  /* 0x0000001400889947 */ /* 0x026fea0003800000 */
.L_x_621:
[----:B------:R-:W-:Y:S05]  /*9ab0*/  @P0 BRA `(.L_x_597) ;  /* 0x0000000000140947 */ /* 0x000fea0003800000 */
[----:B------:R-:W-:Y:S01]  /*9ac0*/  ISETP.NE.AND P1, PT, R20, RZ, PT ;  /* 0x000000ff1400720c */ /* 0x000fe20003f25270 */
[----:B------:R-:W-:-:S04]  /*9ad0*/  IMAD.MOV.U32 R3, RZ, RZ, 0x4100 ;  /* 0x00004100ff037424 */ /* 0x000fc800078e00ff */
[----:B------:R2:W-:Y:S08]  /*9ae0*/  SYNCS.ARRIVE.TRANS64 RZ, [R12+URZ+0x30830], R3 ;  /* 0x030830030cff79a7 */ /* 0x0005f0000800003f */
[----:B------:R-:W-:Y:S05]  /*9af0*/  @!P1 BRA `(.L_x_597) ;  /* 0x0000000000049947 */ /* 0x000fea0003800000 */
[----:B------:R-:W-:Y:S01]  /*9b00*/  BPT.TRAP 0x1 ;  /* 0x000000040000795c */ /* 0x000fe20000300000 */
.L_x_597:
[----:B------:R-:W2:Y:S01]  /*9b10*/  LDC.64 R14, c[0x0][0x728] ;  /* 0x0001ca00ff0e7b82 */ /* 0x000ea20000000a00 */
[----:B------:R-:W-:Y:S01]  /*9b20*/  IMAD.SHL.U32 R16, R19, 0x40, RZ ;  /* 0x0000004013107824 */ /* 0x000fe200078e00ff */
[----:B------:R-:W-:Y:S01]  /*9b30*/  R2UR UR14, R12 ;  /* 0x000000000c0e72ca */ /* 0x000fe200000e0000 */
[----:B------:R-:W-:Y:S01]  /*9b40*/  UMOV UR8, 0x0 ;  /* 0x0000000000087882 */ /* 0x000fe20000000000 */
[----:B------:R-:W-:Y:S01]  /*9b50*/  UMOV UR9, 0x14f00000 ;  /* 0x14f0000000097882 */ /* 0x000fe20000000000 */
[----:B------:R-:W-:Y:S01]  /*9b60*/  UMOV UR18, URZ ;  /* 0x0000003f00127c82 */ /* 0x000fe20008000000 */
[C---:B------:R-:W-:Y:S01]  /*9b70*/  IADD3 R2, P1, R16.reuse, R6, RZ ;  /* 0x0000000610027210 */ /* 0x040fe20007f3e0ff */
[----:B------:R-:W-:Y:S01]  /*9b80*/  UMOV UR26, 0x40 ;  /* 0x00000040001a7882 */ /* 0x000fe20000000000 */
[----:B------:R-:W3:Y:S01]  /*9b90*/  LDC.64 R4, c[0x0][0x198] ;  /* 0x00006600ff047b82 */ /* 0x000ee20000000a00 */
[----:B------:R-:W-:Y:S01]  /*9ba0*/  R2UR UR19, R16 ;  /* 0x00000000101372ca */ /* 0x000fe200000e0000 */
[----:B------:R-:W-:Y:S01]  /*9bb0*/  UMOV UR28, UR20 ;  /* 0x00000014001c7c82 */ /* 0x000fe20008000000 */
[----:B------:R-:W-:Y:S01]  /*9bc0*/  UMOV UR29, UR21 ;  /* 0x00000015001d7c82 */ /* 0x000fe20008000000 */
[----:B------:R-:W-:-:S03]  /*9bd0*/  UMOV UR10, 0x10 ;  /* 0x00000010000a7882 */ /* 0x000fc60000000000 */
[----:B------:R-:W-:Y:S02]  /*9be0*/  UIADD3 UR16, UR14, 0x20000, URZ ;  /* 0x000200000e107890 */ /* 0x000fe4000fffe03f */
[----:B------:R-:W-:Y:S02]  /*9bf0*/  UIADD3 UR17, UR14, 0x30830, URZ ;  /* 0x000308300e117890 */ /* 0x000fe4000fffe03f */
[----:B------:R-:W-:Y:S02]  /*9c00*/  UIADD3 UR24, UR14, 0x22000, URZ ;  /* 0x000220000e187890 */ /* 0x000fe4000fffe03f */
[----:B------:R-:W-:Y:S02]  /*9c10*/  UIADD3 UR14, UR14, 0x28200, URZ ;  /* 0x000282000e0e7890 */ /* 0x000fe4000fffe03f */
[----:B------:R-:W-:Y:S01]  /*9c20*/  UIADD3 UR19, UR19, UR35, URZ ;  /* 0x0000002313137290 */ /* 0x000fe2000fffe03f */
[----:B--2---:R-:W-:Y:S01]  /*9c30*/  LEA R3, P2, R2, R14, 0x2 ;  /* 0x0000000e02037211 */ /* 0x004fe200078410ff */
[----:B------:R-:W-:Y:S01]  /*9c40*/  UMOV UR25, UR17 ;  /* 0x0000001100197c82 */ /* 0x000fe20008000000 */
[----:B------:R-:W-:-:S02]  /*9c50*/  UMOV UR15, UR17 ;  /* 0x00000011000f7c82 */ /* 0x000fc40008000000 */
[----:B------:R-:W-:Y:S02]  /*9c60*/  R2UR UR22, R3 ;  /* 0x00000000031672ca */ /* 0x000fe400000e0000 */
[----:B------:R-:W-:Y:S01]  /*9c70*/  LEA.HI.X.SX32 R3, R16, R11, 0x1, P1 ;  /* 0x0000000b10037211 */ /* 0x000fe200008f0eff */
[----:B------:R-:W-:Y:S01]  /*9c80*/  UMOV UR27, UR19 ;  /* 0x00000013001b7c82 */ /* 0x000fe20008000000 */
[----:B---3--:R-:W-:Y:S02]  /*9c90*/  IMAD.MOV.U32 R9, RZ, RZ, R4 ;  /* 0x000000ffff097224 */ /* 0x008fe400078e0004 */
[----:B------:R-:W-:Y:S01]  /*9ca0*/  IMAD.MOV.U32 R8, RZ, RZ, R5 ;  /* 0x000000ffff087224 */ /* 0x000fe200078e0005 */
[----:B------:R-:W-:Y:S02]  /*9cb0*/  LEA.HI.X R2, R2, R15, R3, 0x2, P2 ;  /* 0x0000000f02027211 */ /* 0x000fe400010f1403 */
[----:B------:R-:W-:Y:S02]  /*9cc0*/  IADD3 R4, P1, R9, 0x1f0, RZ ;  /* 0x000001f009047810 */ /* 0x000fe40007f3e0ff */
[----:B------:R-:W-:-:S02]  /*9cd0*/  R2UR UR23, R2 ;  /* 0x00000000021772ca */ /* 0x000fc400000e0000 */
[----:B------:R-:W-:Y:S01]  /*9ce0*/  R2UR UR6, R4 ;  /* 0x00000000040672ca */ /* 0x000fe200000e0000 */
[----:B------:R-:W-:-:S05]  /*9cf0*/  IMAD.X R5, RZ, RZ, R8, P1 ;  /* 0x000000ffff057224 */ /* 0x000fca00008e0608 */
[----:B------:R-:W-:-:S13]  /*9d00*/  R2UR UR7, R5 ;  /* 0x00000000050772ca */ /* 0x000fda00000e0000 */
[----:B------:R2:W-:Y:S01]  /*9d10*/  UTMALDG.4D [UR16], [UR6], desc[UR8] ;  /* 0x00000810060075b4 */ /* 0x0005e20008019000 */
[----:B------:R2:W-:Y:S01]  /*9d20*/  UTMALDG.4D [UR24], [UR6], desc[UR8] ;  /* 0x00000818060075b4 */ /* 0x0005e20008019000 */
[----:B------:R2:W-:Y:S01]  /*9d30*/  UBLKCP.S.G [UR14], [UR22], UR10 ;  /* 0x0000000e160073ba */ /* 0x0005e2000800020a */
[----:B------:R-:W3:Y:S02]  /*9d40*/  SYNCS.PHASECHK.TRANS64.TRYWAIT P1, [R12+URZ+0x30828], R21 ;  /* 0x030828150c0075a7 */ /* 0x000ee4000802017f */
[----:B--23--:R-:W-:Y:S05]  /*9d50*/  @!P1 BRA `(.L_x_598) ;  /* 0x0000001000f09947 */ /* 0x00cfea0003800000 */
.L_x_622:
[----:B------:R-:W-:Y:S05]  /*9d60*/  @P0 BRA `(.L_x_599) ;  /* 0x0000000000140947 */ /* 0x000fea0003800000 */
[----:B------:R-:W-:Y:S01]  /*9d70*/  ISETP.NE.AND P1, PT, R20, RZ, PT ;  /* 0x000000ff1400720c */ /* 0x000fe20003f25270 */
[----:B------:R-:W-:-:S04]  /*9d80*/  IMAD.MOV.U32 R2, RZ, RZ, 0x4100 ;  /* 0x00004100ff027424 */ /* 0x000fc800078e00ff */
[----:B------:R3:W-:Y:S08]  /*9d90*/  SYNCS.ARRIVE.TRANS64 RZ, [R12+URZ+0x30818], R2 ;  /* 0x030818020cff79a7 */ /* 0x0007f0000800003f */
[----:B------:R-:W-:Y:S05]  /*9da0*/  @!P1 BRA `(.L_x_599) ;  /* 0x0000000000049947 */ /* 0x000fea0003800000 */
[----:B------:R-:W-:Y:S01]  /*9db0*/  BPT.TRAP 0x1 ;  /* 0x000000040000795c */ /* 0x000fe20000300000 */
.L_x_599:
[----:B------:R-:W-:Y:S01]  /*9dc0*/  VIADD R16, R16, 0x40 ;  /* 0x0000004010107836 */ /* 0x000fe20000000000 */
[----:B---3--:R-:W-:Y:S01]  /*9dd0*/  IADD3 R2, P1, R9, 0xf0, RZ ;  /* 0x000000f009027810 */ /* 0x008fe20007f3e0ff */
[----:B------:R-:W-:Y:S01]  /*9de0*/  UMOV UR14, 0x0 ;  /* 0x00000000000e7882 */ /* 0x000fe20000000000 */
[----:B------:R-:W-:Y:S01]  /*9df0*/  R2UR UR16, R12 ;  /* 0x000000000c1072ca */ /* 0x000fe200000e0000 */
[C---:B------:R-:W-:Y:S01]  /*9e00*/  VIADD R13, R16.reuse, UR35 ;  /* 0x00000023100d7c36 */ /* 0x040fe20008000000 */
[----:B------:R-:W-:Y:S01]  /*9e10*/  R2UR UR6, R16 ;  /* 0x00000000100672ca */ /* 0x000fe200000e0000 */
[----:B------:R-:W-:Y:S01]  /*9e20*/  IMAD.X R3, RZ, RZ, R8, P1 ;  /* 0x000000ffff037224 */ /* 0x000fe200008e0608 */
        /* <DEDUP_REMOVED lines=9> */
[----:B------:R-:W-:-:S02]  /*9ec0*/  UIADD3 UR24, UR16, 0x1c000, URZ ;  /* 0x0001c00010187890 */ /* 0x000fc4000fffe03f */
        /* <DEDUP_REMOVED lines=12> */
.L_x_623:
[----:B-123--:R-:W-:Y:S01]  /*9f90*/  SHF.R.S32.HI R21, RZ, 0x1f, R16 ;  /* 0x0000001fff157819 */ /* 0x00efe20000011410 */
[----:B------:R-:W-:Y:S06]  /*9fa0*/  @P0 BRA `(.L_x_601) ;  /* 0x00000000001c0947 */ /* 0x000fec0003800000 */
[----:B------:R1:W-:Y:S02]  /*9fb0*/  STL [R1+0x4], R0 ;  /* 0x0000040001007387 */ /* 0x0003e40000100800 */
[----:B-1----:R-:W-:-:S04]  /*9fc0*/  IMAD.MOV.U32 R0, RZ, RZ, 0x4100 ;  /* 0x00004100ff007424 */ /* 0x002fc800078e00ff */
[----:B------:R1:W-:Y:S02]  /*9fd0*/  SYNCS.ARRIVE.TRANS64 RZ, [R12+URZ+0x30838], R0 ;  /* 0x030838000cff79a7 */ /* 0x0003e4000800003f */
[----:B-1----:R1:W5:Y:S01]  /*9fe0*/  LDL.LU R0, [R1+0x4] ;  /* 0x0000040001007983 */ /* 0x0023620000300800 */
[----:B------:R-:W-:-:S13]  /*9ff0*/  ISETP.NE.AND P1, PT, R20, RZ, PT ;  /* 0x000000ff1400720c */ /* 0x000fda0003f25270 */
[----:B-1----:R-:W-:Y:S05]  /*a000*/  @!P1 BRA `(.L_x_601) ;  /* 0x0000000000049947 */ /* 0x002fea0003800000 */
[----:B------:R-:W-:Y:S01]  /*a010*/  BPT.TRAP 0x1 ;  /* 0x000000040000795c */ /* 0x000fe20000300000 */
.L_x_601:
[----:B------:R-:W-:Y:S01]  /*a020*/  IADD3 R16, P1, R16, R6, RZ ;  /* 0x0000000610107210 */ /* 0x000fe20007f3e0ff */
[----:B------:R-:W-:Y:S01]  /*a030*/  UMOV UR8, 0x0 ;  /* 0x0000000000087882 */ /* 0x000fe20000000000 */
[----:B------:R-:W-:Y:S01]  /*a040*/  R2UR UR14, R12 ;  /* 0x000000000c0e72ca */ /* 0x000fe200000e0000 */
[----:B------:R-:W-:Y:S01]  /*a050*/  UMOV UR9, 0x14f00000 ;  /* 0x14f0000000097882 */ /* 0x000fe20000000000 */
[----:B------:R-:W-:Y:S01]  /*a060*/  R2UR UR27, R13 ;  /* 0x000000000d1b72ca */ /* 0x000fe200000e0000 */
[----:B------:R-:W-:Y:S01]  /*a070*/  IMAD.X R21, R21, 0x1, R11, P1 ;  /* 0x0000000115157824 */ /* 0x000fe200008e060b */
[----:B------:R-:W-:Y:S01]  /*a080*/  LEA R14, P1, R16, R14, 0x2 ;  /* 0x0000000e100e7211 */ /* 0x000fe200078210ff */
[----:B------:R-:W-:Y:S01]  /*a090*/  UMOV UR26, URZ ;  /* 0x0000003f001a7c82 */ /* 0x000fe20008000000 */
[----:B------:R-:W-:Y:S01]  /*a0a0*/  R2UR UR6, R4 ;  /* 0x00000000040672ca */ /* 0x000fe200000e0000 */
[----:B------:R-:W-:Y:S01]  /*a0b0*/  UMOV UR28, UR20 ;  /* 0x00000014001c7c82 */ /* 0x000fe20008000000 */
[----:B------:R-:W-:Y:S01]  /*a0c0*/  LEA.HI.X R21, R16, R15, R21, 0x2, P1 ;  /* 0x0000000f10157211 */ /* 0x000fe200008f1415 */
[----:B------:R-:W-:Y:S01]  /*a0d0*/  UMOV UR29, UR21 ;  /* 0x00000015001d7c82 */ /* 0x000fe20008000000 */
[----:B------:R-:W-:Y:S01]  /*a0e0*/  R2UR UR7, R5 ;  /* 0x00000000050772ca */ /* 0x000fe200000e0000 */
[----:B------:R-:W-:Y:S01]  /*a0f0*/  UMOV UR18, 0x40 ;  /* 0x0000004000127882 */ /* 0x000fe20000000000 */
[----:B------:R-:W-:Y:S01]  /*a100*/  R2UR UR22, R14 ;  /* 0x000000000e1672ca */ /* 0x000fe200000e0000 */
[----:B------:R-:W-:Y:S01]  /*a110*/  UIADD3 UR24, UR14, 0x24000, URZ ;  /* 0x000240000e187890 */ /* 0x000fe2000fffe03f */
[----:B------:R-:W-:Y:S01]  /*a120*/  R2UR UR23, R21 ;  /* 0x00000000151772ca */ /* 0x000fe200000e0000 */
[----:B------:R-:W-:Y:S01]  /*a130*/  UIADD3 UR25, UR14, 0x30838, URZ ;  /* 0x000308380e197890 */ /* 0x000fe2000fffe03f */
[----:B------:R-:W-:Y:S01]  /*a140*/  LOP3.LUT R10, R10, 0x1, RZ, 0x3c, !PT ;  /* 0x000000010a0a7812 */ /* 0x000fe200078e3cff */
[----:B------:R-:W-:-:S02]  /*a150*/  UIADD3 UR16, UR14, 0x26000, URZ ;  /* 0x000260000e107890 */ /* 0x000fc4000fffe03f */
[----:B------:R-:W-:Y:S01]  /*a160*/  UIADD3 UR14, UR14, 0x28300, URZ ;  /* 0x000283000e0e7890 */ /* 0x000fe2000fffe03f */
[----:B------:R-:W-:Y:S01]  /*a170*/  SHF.L.U32 R5, R10, 0x1f, RZ ;  /* 0x0000001f0a057819 */ /* 0x000fe200000006ff */
[----:B------:R-:W-:Y:S01]  /*a180*/  UMOV UR19, UR27 ;  /* 0x0000001b00137c82 */ /* 0x000fe20008000000 */
[----:B------:R-:W-:Y:S01]  /*a190*/  UMOV UR17, UR25 ;  /* 0x0000001900117c82 */ /* 0x000fe20008000000 */
[----:B------:R-:W-:Y:S01]  /*a1a0*/  UMOV UR15, UR25 ;  /* 0x00000019000f7c82 */ /* 0x000fe20008000000 */
[----:B------:R1:W-:Y:S01]  /*a1b0*/  UTMALDG.4D [UR24], [UR6], desc[UR8] ;  /* 0x00000818060075b4 */ /* 0x0003e20008019000 */
[----:B------:R-:W-:Y:S01]  /*a1c0*/  UMOV UR10, 0x10 ;  /* 0x00000010000a7882 */ /* 0x000fe20000000000 */
[----:B------:R1:W-:Y:S02]  /*a1d0*/  UTMALDG.4D [UR16], [UR6], desc[UR8] ;  /* 0x00000810060075b4 */ /* 0x0003e40008019000 */
[----:B------:R1:W-:Y:S01]  /*a1e0*/  UBLKCP.S.G [UR14], [UR22], UR10 ;  /* 0x0000000e160073ba */ /* 0x0003e2000800020a */
[----:B------:R-:W2:Y:S02]  /*a1f0*/  SYNCS.PHASECHK.TRANS64.TRYWAIT P1, [R12+URZ+0x30820], R5 ;  /* 0x030820050c0075a7 */ /* 0x000ea4000802017f */
[----:B-12---:R-:W-:Y:S05]  /*a200*/  @!P1 BRA `(.L_x_602) ;  /* 0x0000000c00ec9947 */ /* 0x006fea0003800000 */
.L_x_625:
[----:B------:R-:W-:Y:S05]  /*a210*/  @P0 BRA `(.L_x_603) ;  /* 0x0000000000140947 */ /* 0x000fea0003800000 */
[----:B------:R-:W-:Y:S01]  /*a220*/  ISETP.NE.AND P1, PT, R20, RZ, PT ;  /* 0x000000ff1400720c */ /* 0x000fe20003f25270 */
[----:B-1----:R-:W-:-:S04]  /*a230*/  IMAD.MOV.U32 R5, RZ, RZ, 0x4100 ;  /* 0x00004100ff057424 */ /* 0x002fc800078e00ff */
[----:B------:R2:W-:Y:S08]  /*a240*/  SYNCS.ARRIVE.TRANS64 RZ, [R12+URZ+0x30810], R5 ;  /* 0x030810050cff79a7 */ /* 0x0005f0000800003f */
[----:B------:R-:W-:Y:S05]  /*a250*/  @!P1 BRA `(.L_x_603) ;  /* 0x0000000000049947 */ /* 0x000fea0003800000 */
[----:B------:R-:W-:Y:S01]  /*a260*/  BPT.TRAP 0x1 ;  /* 0x000000040000795c */ /* 0x000fe20000300000 */
.L_x_603:
        /* <DEDUP_REMOVED lines=18> */
[----:B------:R-:W-:Y:S02]  /*a390*/  UIADD3 UR27, UR15, UR35, URZ ;  /* 0x000000230f1b7290 */ /* 0x000fe4000fffe03f */
[----:B------:R-:W-:Y:S02]  /*a3a0*/  UIADD3 UR30, UR16, 0x28000, URZ ;  /* 0x00028000101e7890 */ /* 0x000fe4000fffe03f */
[----:B------:R-:W-:-:S02]  /*a3b0*/  UIADD3 UR16, UR16, 0x1a000, URZ ;  /* 0x0001a00010107890 */ /* 0x000fc4000fffe03f */
[----:B------:R-:W-:Y:S01]  /*a3c0*/  UIMAD.WIDE UR22, UR15, 0x4, UR4 ;  /* 0x000000040f1678a5 */ /* 0x000fe2000f8e0204 */
[----:B------:R-:W-:Y:S01]  /*a3d0*/  UMOV UR17, UR25 ;  /* 0x0000001900117c82 */ /* 0x000fe20008000000 */
[----:B------:R-:W-:Y:S01]  /*a3e0*/  UMOV UR19, UR27 ;  /* 0x0000001b00137c82 */ /* 0x000fe20008000000 */
[----:B------:R-:W-:Y:S01]  /*a3f0*/  UMOV UR31, UR25 ;  /* 0x00000019001f7c82 */ /* 0x000fe20008000000 */
[----:B------:R3:W-:Y:S03]  /*a400*/  UTMALDG.4D [UR24], [UR6], desc[UR8] ;  /* 0x00000818060075b4 */ /* 0x0007e60008019000 */
[----:B------:R3:W-:Y:S02]  /*a410*/  UTMALDG.4D [UR16], [UR6], desc[UR8] ;  /* 0x00000810060075b4 */ /* 0x0007e40008019000 */
[----:B------:R3:W-:Y:S02]  /*a420*/  UBLKCP.S.G [UR30], [UR22], UR14 ;  /* 0x0000001e160073ba */ /* 0x0007e4000800020e */
[----:B---3--:R-:W-:Y:S05]  /*a430*/  @P1 BRA `(.L_x_604) ;  /* 0xfffffff400901947 */ /* 0x008fea000383ffff */
[----:B-12---:R-:W-:-:S07]  /*a440*/  IMAD.U32 R5, RZ, RZ, UR15 ;  /* 0x0000000fff057e24 */ /* 0x006fce000f8e00ff */
.L_x_595:
[----:B------:R-:W-:-:S13]  /*a450*/  ISETP.NE.AND P1, PT, R18, RZ, PT ;  /* 0x000000ff1200720c */ /* 0x000fda0003f25270 */
[----:B------:R-:W-:Y:S05]  /*a460*/  @!P1 BRA `(.L_x_594) ;  /* 0x0000000400309947 */ /* 0x000fea0003800000 */
[----:B------:R-:W-:-:S04]  /*a470*/  SHF.L.U32 R13, R10, 0x1f, RZ ;  /* 0x0000001f0a0d7819 */ /* 0x000fc800000006ff */
[----:B------:R-:W1:Y:S02]  /*a480*/  SYNCS.PHASECHK.TRANS64.TRYWAIT P1, [R12+URZ+0x30840], R13 ;  /* 0x0308400d0c0075a7 */ /* 0x000e64000802017f */
[----:B-1----:R-:W-:Y:S05]  /*a490*/  @!P1 BRA `(.L_x_605) ;  /* 0x0000000c00609947 */ /* 0x002fea0003800000 */
.L_x_626:
[----:B------:R-:W-:Y:S05]  /*a4a0*/  @P0 BRA `(.L_x_606) ;  /* 0x0000000000140947 */ /* 0x000fea0003800000 */
[----:B------:R-:W-:Y:S01]  /*a4b0*/  ISETP.NE.AND P1, PT, R20, RZ, PT ;  /* 0x000000ff1400720c */ /* 0x000fe20003f25270 */
[----:B------:R-:W-:-:S04]  /*a4c0*/  IMAD.MOV.U32 R5, RZ, RZ, 0x4100 ;  /* 0x00004100ff057424 */ /* 0x000fc800078e00ff */
[----:B------:R2:W-:Y:S08]  /*a4d0*/  SYNCS.ARRIVE.TRANS64 RZ, [R12+URZ+0x30830], R5 ;  /* 0x030830050cff79a7 */ /* 0x0005f0000800003f */
[----:B------:R-:W-:Y:S05]  /*a4e0*/  @!P1 BRA `(.L_x_606) ;  /* 0x0000000000049947 */ /* 0x000fea0003800000 */
[----:B------:R-:W-:Y:S01]  /*a4f0*/  BPT.TRAP 0x1 ;  /* 0x000000040000795c */ /* 0x000fe20000300000 */
.L_x_606:
[----:B--2---:R-:W2:Y:S01]  /*a500*/  LDC.64 R4, c[0x0][0x728] ;  /* 0x0001ca00ff047b82 */ /* 0x004ea20000000a00 */
[----:B------:R-:W-:Y:S01]  /*a510*/  IMAD.SHL.U32 R19, R19, 0x40, RZ ;  /* 0x0000004013137824 */ /* 0x000fe200078e00ff */
[----:B------:R-:W-:Y:S01]  /*a520*/  R2UR UR14, R12 ;  /* 0x000000000c0e72ca */ /* 0x000fe200000e0000 */
[----:B------:R-:W-:Y:S01]  /*a530*/  UMOV UR8, 0x0 ;  /* 0x0000000000087882 */ /* 0x000fe20000000000 */
[----:B------:R-:W-:Y:S01]  /*a540*/  UMOV UR9, 0x14f00000 ;  /* 0x14f0000000097882 */ /* 0x000fe20000000000 */
[----:B------:R-:W-:Y:S01]  /*a550*/  UMOV UR26, URZ ;  /* 0x0000003f001a7c82 */ /* 0x000fe20008000000 */
[C---:B-----5:R-:W-:Y:S01]  /*a560*/  IADD3 R0, P1, R19.reuse, R6, RZ ;  /* 0x0000000613007210 */ /* 0x060fe20007f3e0ff */
        /* <DEDUP_REMOVED lines=8> */
[----:B------:R-:W-:Y:S02]  /*a5f0*/  UIADD3 UR27, UR27, UR35, URZ ;  /* 0x000000231b1b7290 */ /* 0x000fe4000fffe03f */
[----:B------:R-:W-:Y:S01]  /*a600*/  UIADD3 UR14, UR14, 0x28200, URZ ;  /* 0x000282000e0e7890 */ /* 0x000fe2000fffe03f */
[----:B--2---:R-:W-:Y:S01]  /*a610*/  LEA R4, P2, R0, R4, 0x2 ;  /* 0x0000000400047211 */ /* 0x004fe200078410ff */
[----:B------:R-:W-:Y:S01]  /*a620*/  UMOV UR17, UR25 ;  /* 0x0000001900117c82 */ /* 0x000fe20008000000 */
[----:B------:R-:W-:-:S02]  /*a630*/  UMOV UR15, UR25 ;  /* 0x00000019000f7c82 */ /* 0x000fc40008000000 */
[----:B------:R-:W-:Y:S01]  /*a640*/  R2UR UR22, R4 ;  /* 0x00000000041672ca */ /* 0x000fe200000e0000 */
[----:B------:R-:W-:Y:S01]  /*a650*/  UMOV UR19, UR27 ;  /* 0x0000001b00137c82 */ /* 0x000fe20008000000 */
        /* <DEDUP_REMOVED lines=12> */
.L_x_627:
[----:B------:R-:W-:Y:S05]  /*a720*/  @P0 BRA `(.L_x_608) ;  /* 0x0000000000140947 */ /* 0x000fea0003800000 */
[----:B------:R-:W-:Y:S01]  /*a730*/  ISETP.NE.AND P0, PT, R20, RZ, PT ;  /* 0x000000ff1400720c */ /* 0x000fe20003f05270 */
[----:B------:R-:W-:-:S04]  /*a740*/  IMAD.MOV.U32 R5, RZ, RZ, 0x4100 ;  /* 0x00004100ff057424 */ /* 0x000fc800078e00ff */
[----:B------:R3:W-:Y:S08]  /*a750*/  SYNCS.ARRIVE.TRANS64 RZ, [R12+URZ+0x30818], R5 ;  /* 0x030818050cff79a7 */ /* 0x0007f0000800003f */
[----:B------:R-:W-:Y:S05]  /*a760*/  @!P0 BRA `(.L_x_608) ;  /* 0x0000000000048947 */ /* 0x000fea0003800000 */
[----:B------:R-:W-:Y:S01]  /*a770*/  BPT.TRAP 0x1 ;  /* 0x000000040000795c */ /* 0x000fe20000300000 */
.L_x_608:
        /* <DEDUP_REMOVED lines=15> */
[----:B------:R-:W-:Y:S02]  /*a870*/  UIADD3 UR27, UR10, UR35, URZ ;  /* 0x000000230a1b7290 */ /* 0x000fe4000fffe03f */
[----:B---3--:R-:W-:Y:S01]  /*a880*/  IMAD.U32 R5, RZ, RZ, UR10 ;  /* 0x0000000aff057e24 */ /* 0x008fe2000f8e00ff */
        /* <DEDUP_REMOVED lines=9> */
[----:B---3--:R-:W-:Y:S01]  /*a920*/  NOP ;  /* 0x0000000000007918 */ /* 0x008fe20000000000 */
.L_x_594:
[----:B-----5:R-:W-:Y:S01]  /*a930*/  IMAD R4, R0, 0x8, R12 ;  /* 0x0000000800047824 */ /* 0x020fe200078e020c */
[----:B------:R-:W-:Y:S01]  /*a940*/  SHF.L.U32 R3, R10, 0x1f, RZ ;  /* 0x0000001f0a037819 */ /* 0x000fe200000006ff */
[----:B------:R-:W3:Y:S03]  /*a950*/  S2R R2, SR_TID.X ;  /* 0x0000000000027919 */ /* 0x000ee60000002100 */
[----:B------:R-:W4:Y:S01]  /*a960*/  SYNCS.PHASECHK.TRANS64.TRYWAIT P0, [R4+URZ+0x30840], R3 ;  /* 0x03084003040075a7 */ /* 0x000f22000800017f */
[----:B---3--:R-:W-:-:S04]  /*a970*/  LOP3.LUT R2, R2, 0x7f, RZ, 0xc0, !PT ;  /* 0x0000007f02027812 */ /* 0x008fc800078ec0ff */
[----:B------:R-:W-:Y:S01]  /*a980*/  ISETP.NE.AND P1, PT, R2, RZ, PT ;  /* 0x000000ff0200720c */ /* 0x000fe20003f25270 */
[----:B----4-:R-:W-:-:S12]  /*a990*/  @!P0 BRA `(.L_x_609) ;  /* 0x0000000800488947 */ /* 0x010fd80003800000 */
.L_x_628:
[----:B------:R-:W-:Y:S05]  /*a9a0*/  @P1 BRA `(.L_x_610) ;  /* 0x0000000000181947 */ /* 0x000fea0003800000 */
[----:B------:R-:W4:Y:S01]  /*a9b0*/  S2R R2, SR_TID.X ;  /* 0x0000000000027919 */ /* 0x000f220000002100 */
[----:B---3--:R-:W-:-:S04]  /*a9c0*/  IMAD.MOV.U32 R3, RZ, RZ, 0x4100 ;  /* 0x00004100ff037424 */ /* 0x008fc800078e00ff */
[----:B------:R3:W-:Y:S01]  /*a9d0*/  SYNCS.ARRIVE.TRANS64 RZ, [R4+URZ+0x30830], R3 ;  /* 0x0308300304ff79a7 */ /* 0x0007e2000800003f */
[----:B----4-:R-:W-:-:S13]  /*a9e0*/  LOP3.LUT P0, RZ, R2, 0x1f, RZ, 0xc0, !PT ;  /* 0x0000001f02ff7812 */ /* 0x010fda000780c0ff */
[----:B---3--:R-:W-:Y:S05]  /*a9f0*/  @!P0 BRA `(.L_x_610) ;  /* 0x0000000000048947 */ /* 0x008fea0003800000 */
[----:B------:R-:W-:Y:S01]  /*aa00*/  BPT.TRAP 0x1 ;  /* 0x000000040000795c */ /* 0x000fe20000300000 */
.L_x_610:
[----:B---3--:R-:W3:Y:S01]  /*aa10*/  LDC.64 R2, c[0x0][0x728] ;  /* 0x0001ca00ff027b82 */ /* 0x008ee20000000a00 */
[C---:B------:R-:W-:Y:S01]  /*aa20*/  IADD3 R6, P0, R5.reuse, R6, RZ ;  /* 0x0000000605067210 */ /* 0x040fe20007f1e0ff */
[----:B------:R-:W-:Y:S01]  /*aa30*/  UMOV UR8, 0x0 ;  /* 0x0000000000087882 */ /* 0x000fe20000000000 */
[----:B------:R-:W-:Y:S01]  /*aa40*/  R2UR UR25, R4 ;  /* 0x00000000041972ca */ /* 0x000fe200000e0000 */
[C-C-:B------:R-:W-:Y:S01]  /*aa50*/  IMAD R4, R0.reuse, 0x4000, R12.reuse ;  /* 0x0000400000047824 */ /* 0x140fe200078e020c */
[C---:B------:R-:W-:Y:S01]  /*aa60*/  LEA.HI.X.SX32 R11, R5.reuse, R11, 0x1, P0 ;  /* 0x0000000b050b7211 */ /* 0x040fe200000f0eff */
[----:B-12---:R-:W-:Y:S01]  /*aa70*/  IMAD R12, R0, 0x100, R12 ;  /* 0x00000100000c7824 */ /* 0x006fe200078e020c */
[----:B------:R-:W-:Y:S01]  /*aa80*/  R2UR UR27, R5 ;  /* 0x00000000051b72ca */ /* 0x000fe200000e0000 */
[----:B------:R-:W-:Y:S01]  /*aa90*/  UMOV UR9, 0x14f00000 ;  /* 0x14f0000000097882 */ /* 0x000fe20000000000 */
[----:B------:R-:W-:Y:S01]  /*aaa0*/  R2UR UR16, R4 ;  /* 0x00000000041072ca */ /* 0x000fe200000e0000 */
[----:B------:R-:W-:Y:S01]  /*aab0*/  UMOV UR26, URZ ;  /* 0x0000003f001a7c82 */ /* 0x000fe20008000000 */
[----:B------:R-:W-:Y:S01]  /*aac0*/  R2UR UR10, R12 ;  /* 0x000000000c0a72ca */ /* 0x000fe200000e0000 */
[----:B------:R-:W-:Y:S01]  /*aad0*/  UMOV UR28, UR20 ;  /* 0x00000014001c7c82 */ /* 0x000fe20008000000 */
[----:B------:R-:W-:Y:S01]  /*aae0*/  UMOV UR29, UR21 ;  /* 0x00000015001d7c82 */ /* 0x000fe20008000000 */
[----:B------:R-:W-:-:S02]  /*aaf0*/  UMOV UR18, 0x40 ;  /* 0x0000004000127882 */ /* 0x000fc40000000000 */
[----:B------:R-:W-:-:S04]  /*ab00*/  UIADD3 UR25, UR25, 0x30830, URZ ;  /* 0x0003083019197890 */ /* 0x000fc8000fffe03f */
[----:B------:R-:W-:Y:S02]  /*ab10*/  UIADD3 UR27, UR27, UR35, URZ ;  /* 0x000000231b1b7290 */ /* 0x000fe4000fffe03f */
[----:B------:R-:W-:Y:S01]  /*ab20*/  UIADD3 UR24, UR16, 0x20000, URZ ;  /* 0x0002000010187890 */ /* 0x000fe2000fffe03f */
[C---:B---3--:R-:W-:Y:S01]  /*ab30*/  LEA R2, P0, R6.reuse, R2, 0x2 ;  /* 0x0000000206027211 */ /* 0x048fe200078010ff */
[----:B------:R-:W-:Y:S02]  /*ab40*/  UIADD3 UR16, UR16, 0x22000, URZ ;  /* 0x0002200010107890 */ /* 0x000fe4000fffe03f */
[----:B------:R-:W-:Y:S01]  /*ab50*/  UIADD3 UR14, UR10, 0x28200, URZ ;  /* 0x000282000a0e7890 */ /* 0x000fe2000fffe03f */
[----:B------:R-:W-:Y:S01]  /*ab60*/  LEA.HI.X R3, R6, R3, R11, 0x2, P0 ;  /* 0x0000000306037211 */ /* 0x000fe200000f140b */
[----:B------:R-:W-:Y:S01]  /*ab70*/  UMOV UR17, UR25 ;  /* 0x0000001900117c82 */ /* 0x000fe20008000000 */
[----:B------:R-:W-:Y:S01]  /*ab80*/  IADD3 R9, P0, R9, 0x1f0, RZ ;  /* 0x000001f009097810 */ /* 0x000fe20007f1e0ff */
[----:B------:R-:W-:Y:S01]  /*ab90*/  UMOV UR19, UR27 ;  /* 0x0000001b00137c82 */ /* 0x000fe20008000000 */
[----:B------:R-:W-:Y:S01]  /*aba0*/  R2UR UR22, R2 ;  /* 0x00000000021672ca */ /* 0x000fe200000e0000 */
[----:B------:R-:W-:Y:S01]  /*abb0*/  UMOV UR15, UR25 ;  /* 0x00000019000f7c82 */ /* 0x000fe20008000000 */
[----:B------:R-:W-:Y:S01]  /*abc0*/  R2UR UR6, R9 ;  /* 0x00000000090672ca */ /* 0x000fe200000e0000 */
[----:B------:R-:W-:Y:S01]  /*abd0*/  IMAD.X R8, RZ, RZ, R8, P0 ;  /* 0x000000ffff087224 */ /* 0x000fe200000e0608 */
[----:B------:R-:W-:Y:S01]  /*abe0*/  R2UR UR23, R3 ;  /* 0x00000000031772ca */ /* 0x000fe200000e0000 */
[----:B------:R-:W-:Y:S01]  /*abf0*/  UMOV UR10, 0x10 ;  /* 0x00000010000a7882 */ /* 0x000fe20000000000 */
[----:B------:R-:W-:-:S02]  /*ac00*/  VIADD R9, R0, 0x1 ;  /* 0x0000000100097836 */ /* 0x000fc40000000000 */
[----:B------:R-:W-:-:S03]  /*ac10*/  R2UR UR7, R8 ;  /* 0x00000000080772ca */ /* 0x000fc600000e0000 */
[----:B------:R-:W-:-:S04]  /*ac20*/  ISETP.NE.AND P0, PT, R9, 0x2, PT ;  /* 0x000000020900780c */ /* 0x000fc80003f05270 */
[----:B------:R-:W-:Y:S02]  /*ac30*/  SEL R3, RZ, 0x1, P0 ;  /* 0x00000001ff037807 */ /* 0x000fe40000000000 */
[----:B------:R-:W-:Y:S02]  /*ac40*/  SEL R9, R9, RZ, P0 ;  /* 0x000000ff09097207 */ /* 0x000fe40000000000 */
[----:B------:R-:W-:Y:S02]  /*ac50*/  LOP3.LUT R0, R10, R3, RZ, 0x3c, !PT ;  /* 0x000000030a007212 */ /* 0x000fe400078e3cff */
[----:B------:R1:W-:Y:S01]  /*ac60*/  UTMALDG.4D [UR24], [UR6], desc[UR8] ;  /* 0x00000818060075b4 */ /* 0x0003e20008019000 */
[----:B------:R1:W-:Y:S01]  /*ac70*/  UTMALDG.4D [UR16], [UR6], desc[UR8] ;  /* 0x00000810060075b4 */ /* 0x0003e20008019000 */
[----:B------:R1:W-:Y:S02]  /*ac80*/  UBLKCP.S.G [UR14], [UR22], UR10 ;  /* 0x0000000e160073ba */ /* 0x0003e4000800020a */
[----:B-1----:R-:W-:Y:S01]  /*ac90*/  NOP ;  /* 0x0000000000007918 */ /* 0x002fe20000000000 */
.L_x_591:
[----:B------:R-:W-:Y:S05]  /*aca0*/  BSYNC B0 ;  /* 0x0000000000007941 */ /* 0x000fea0003800000 */
.L_x_589:
[----:B------:R-:W-:-:S03]  /*acb0*/  UMOV UR6, 0xffffffff ;  /* 0xffffffff00067882 */ /* 0x000fc60000000000 */
[----:B------:R-:W-:Y:S05]  /*acc0*/  BRA.DIV UR6, `(.L_x_611) ;  /* 0x0000000606907947 */ /* 0x000fea000b800000 */
[----:B------:R-:W-:-:S13]  /*acd0*/  ELECT P6, URZ, PT ;  /* 0x00000000003f782f */ /* 0x000fda00038c0000 */
.L_x_631:
[----:B------:R-:W-:Y:S05]  /*ace0*/  @!P6 BRA `(.L_x_474) ;  /* 0x000000000084e947 */ /* 0x000fea0003800000 */
[----:B------:R-:W3:Y:S02]  /*acf0*/  LDL.LU R2, [R1] ;  /* 0x0000000001027983 */ /* 0x000ee40000300800 */
[----:B---3--:R-:W-:-:S04]  /*ad00*/  LOP3.LUT R2, R2, 0x2, RZ, 0xfc, !PT ;  /* 0x0000000202027812 */ /* 0x008fc800078efcff */
[----:B------:R-:W-:-:S13]  /*ad10*/  ISETP.NE.AND P2, PT, R2, 0x3, PT ;  /* 0x000000030200780c */ /* 0x000fda0003f45270 */
[----:B------:R-:W-:Y:S05]  /*ad20*/  @!P2 BRA `(.L_x_612) ;  /* 0x000000000004a947 */ /* 0x000fea0003800000 */
[----:B--2---:R-:W-:Y:S01]  /*ad30*/  BPT.TRAP 0x1 ;  /* 0x000000040000795c */ /* 0x004fe20000300000 */
.L_x_612:
        /* <DEDUP_REMOVED lines=8> */
[----:B------:R-:W-:Y:S02]  /*adc0*/  SEL R5, RZ, 0x1, P1 ;  /* 0x00000001ff057807 */ /* 0x000fe40000800000 */
[----:B------:R-:W-:Y:S01]  /*add0*/  SEL R3, R3, RZ, P1 ;  /* 0x000000ff03037207 */ /* 0x000fe20000800000 */
[----:B------:R-:W1:Y:S01]  /*ade0*/  SYNCS.PHASECHK.TRANS64.TRYWAIT P0, [R7+URZ], R4 ;  /* 0x00000004070075a7 */ /* 0x000e62000800017f */
[----:B------:R-:W-:-:S03]  /*adf0*/  LOP3.LUT R5, R0, R5, RZ, 0x3c, !PT ;  /* 0x0000000500057212 */ /* 0x000fc600078e3cff */
[----:B------:R-:W-:Y:S01]  /*ae00*/  IMAD R11, R3, 0x8, R2 ;  /* 0x00000008030b7824 */ /* 0x000fe200078e0202 */
[----:B------:R-:W-:Y:S01]  /*ae10*/  SHF.L.U32 R2, R5, 0x1f, RZ ;  /* 0x0000001f05027819 */ /* 0x000fe200000006ff */
[----:B-1----:R-:W-:Y:S06]  /*ae20*/  @!P0 BRA `(.L_x_613) ;  /* 0x0000000400588947 */ /* 0x002fec0003800000 */
.L_x_632:
[----:B------:R-:W3:Y:S02]  /*ae30*/  SYNCS.PHASECHK.TRANS64.TRYWAIT P0, [R11+URZ], R2 ;  /* 0x000000020b0075a7 */ /* 0x000ee4000800017f */
[----:B---3--:R-:W-:Y:S05]  /*ae40*/  @!P0 BRA `(.L_x_614) ;  /* 0x0000000400648947 */ /* 0x008fea0003800000 */
.L_x_633:
[----:B------:R-:W-:Y:S05]  /*ae50*/  @!P2 BRA `(.L_x_615) ;  /* 0x000000000004a947 */ /* 0x000fea0003800000 */
[----:B--2---:R-:W-:Y:S01]  /*ae60*/  BPT.TRAP 0x1 ;  /* 0x000000040000795c */ /* 0x004fe20000300000 */
.L_x_615:
[----:B------:R-:W-:-:S04]  /*ae70*/  VIADD R0, R6, 0x30840 ;  /* 0x0003084006007836 */ /* 0x000fc80000000000 */
[----:B------:R-:W-:-:S04]  /*ae80*/  IMAD R9, R9, 0x8, R0 ;  /* 0x0000000809097824 */ /* 0x000fc800078e0200 */
[----:B------:R-:W4:Y:S02]  /*ae90*/  SYNCS.PHASECHK.TRANS64.TRYWAIT P0, [R9+URZ], R4 ;  /* 0x00000004090075a7 */ /* 0x000f24000800017f */
[----:B----4-:R-:W-:Y:S05]  /*aea0*/  @!P0 BRA `(.L_x_616) ;  /* 0x0000000400608947 */ /* 0x010fea0003800000 */
.L_x_634:
[----:B------:R-:W-:-:S07]  /*aeb0*/  IMAD R3, R3, 0x8, R0 ;  /* 0x0000000803037824 */ /* 0x000fce00078e0200 */
.L_x_617:
[----:B------:R1:W1:Y:S02]  /*aec0*/  SYNCS.PHASECHK.TRANS64.TRYWAIT P0, [R3+URZ], R2 ;  /* 0x00000002030075a7 */ /* 0x000264000800017f */
[----:B-1----:R-:W-:Y:S05]  /*aed0*/  @!P0 NANOSLEEP.SYNCS 0x989680 ;  /* 0x009896800000895d */ /* 0x002fea0003900000 */
[----:B------:R-:W1:Y:S02]  /*aee0*/  @!P0 SYNCS.PHASECHK.TRANS64 P0, [R3+URZ], R2 ;  /* 0x00000002030085a7 */ /* 0x000e64000800007f */
[----:B-1----:R-:W-:Y:S05]  /*aef0*/  @!P0 BRA `(.L_x_617) ;  /* 0xfffffffc00f08947 */ /* 0x002fea000383ffff */
.L_x_474:
[----:B--2---:R-:W-:Y:S05]  /*af00*/  BSYNC B6 ;  /* 0x0000000000067941 */ /* 0x004fea0003800000 */
.L_x_468:
[----:B------:R-:W-:Y:S05]  /*af10*/  EXIT ;  /* 0x000000000000794d */ /* 0x000fea0003800000 */
.L_x_484:
[----:B------:R-:W-:Y:S02]  /*af20*/  IMAD.MOV.U32 R12, RZ, RZ, RZ ;  /* 0x000000ffff0c7224 */ /* 0x000fe400078e00ff */
[----:B------:R-:W-:Y:S02]  /*af30*/  IMAD.MOV.U32 R11, RZ, RZ, 0x1f ;  /* 0x0000001fff0b7424 */ /* 0x000fe400078e00ff */
[----:B------:R-:W-:-:S07]  /*af40*/  IMAD.MOV.U32 R15, RZ, RZ, -0x1 ;  /* 0xffffffffff0f7424 */ /* 0x000fce00078e00ff */
[----:B------:R-:W-:Y:S05]  /*af50*/  WARPSYNC.COLLECTIVE R15, `(.L_x_618) ;  /* 0x000000000f087348 */ /* 0x000fea0003c00000 */
[----:B------:R1:W2:Y:S02]  /*af60*/  SHFL.IDX P6, R14, R13, R12, R11 ;  /* 0x0000000c0d0e7389 */ /* 0x0002a400000c000b */
[----:B-12---:R-:W-:Y:S01]  /*af70*/  ENDCOLLECTIVE ;  /* 0x000000000000791b */ /* 0x006fe20003800000 */
.L_x_618:
[----:B------:R-:W-:Y:S05]  /*af80*/  BRA `(.L_x_619) ;  /* 0xffffff6400007947 */ /* 0x000fea000383ffff */
.L_x_486:
[----:B--2---:R2:W3:Y:S02]  /*af90*/  SYNCS.PHASECHK.TRANS64.TRYWAIT P0, [R16+URZ+0x30800], R21 ;  /* 0x03080015100075a7 */ /* 0x0044e4000800017f */
[----:B---3--:R-:W-:Y:S05]  /*afa0*/  @!P0 NANOSLEEP.SYNCS 0x989680 ;  /* 0x009896800000895d */ /* 0x008fea0003900000 */
[----:B------:R-:W3:Y:S02]  /*afb0*/  @!P0 SYNCS.PHASECHK.TRANS64 P0, [R16+URZ+0x30800], R21 ;  /* 0x03080015100085a7 */ /* 0x000ee4000800007f */
[----:B---3--:R-:W-:Y:S05]  /*afc0*/  @!P0 BRA `(.L_x_486) ;  /* 0xfffffffc00f08947 */ /* 0x008fea000383ffff */
[----:B------:R-:W-:Y:S05]  /*afd0*/  BRA `(.L_x_485) ;  /* 0xffffff6400a07947 */ /* 0x000fea000383ffff */
.L_x_490:
[----:B----4-:R4:W1:Y:S02]  /*afe0*/  SYNCS.PHASECHK.TRANS64.TRYWAIT P1, [R2+URZ+0x30810], R153 ;  /* 0x03081099020075a7 */ /* 0x010864000802017f */
[----:B-1----:R-:W-:Y:S05]  /*aff0*/  @!P1 NANOSLEEP.SYNCS 0x989680 ;  /* 0x009896800000995d */ /* 0x002fea0003900000 */
[----:B------:R-:W1:Y:S02]  /*b000*/  @!P1 SYNCS.PHASECHK.TRANS64 P1, [R2+URZ+0x30810], R153 ;  /* 0x03081099020095a7 */ /* 0x000e64000802007f */
[----:B-1----:R-:W-:Y:S05]  /*b010*/  @!P1 BRA `(.L_x_490) ;  /* 0xfffffffc00f09947 */ /* 0x002fea000383ffff */
[----:B------:R-:W-:Y:S05]  /*b020*/  BRA `(.L_x_489) ;  /* 0xffffff6800e07947 */ /* 0x000fea000383ffff */
.L_x_494:
[----:B------:R1:W1:Y:S02]  /*b030*/  SYNCS.PHASECHK.TRANS64.TRYWAIT P1, [R2+URZ+0x30830], R153 ;  /* 0x03083099020075a7 */ /* 0x000264000802017f */
[----:B-1----:R-:W-:Y:S05]  /*b040*/  @!P1 NANOSLEEP.SYNCS 0x989680 ;  /* 0x009896800000995d */ /* 0x002fea0003900000 */
[----:B------:R-:W1:Y:S02]  /*b050*/  @!P1 SYNCS.PHASECHK.TRANS64 P1, [R2+URZ+0x30830], R153 ;  /* 0x03083099020095a7 */ /* 0x000e64000802007f */
[----:B-1----:R-:W-:Y:S05]  /*b060*/  @!P1 BRA `(.L_x_494) ;  /* 0xfffffffc00f09947 */ /* 0x002fea000383ffff */
[----:B------:R-:W-:Y:S05]  /*b070*/  BRA `(.L_x_493) ;  /* 0xffffff7000387947 */ /* 0x000fea000383ffff */
.L_x_592:
[----:B-1----:R1:W2:Y:S02]  /*b080*/  SYNCS.PHASECHK.TRANS64.TRYWAIT P1, [R12+URZ+0x30820], R3 ;  /* 0x030820030c0075a7 */ /* 0x0022a4000802017f */
[----:B--2---:R-:W-:Y:S05]  /*b090*/  @!P1 NANOSLEEP.SYNCS 0x989680 ;  /* 0x009896800000995d */ /* 0x004fea0003900000 */
[----:B------:R-:W2:Y:S02]  /*b0a0*/  @!P1 SYNCS.PHASECHK.TRANS64 P1, [R12+URZ+0x30820], R3 ;  /* 0x030820030c0095a7 */ /* 0x000ea4000802007f */
[----:B--2---:R-:W-:Y:S05]  /*b0b0*/  @!P1 BRA `(.L_x_592) ;  /* 0xfffffffc00f09947 */ /* 0x004fea000383ffff */
[----:B------:R-:W-:Y:S05]  /*b0c0*/  BRA `(.L_x_620) ;  /* 0xffffffe400007947 */ /* 0x000fea000383ffff */
.L_x_596:
[----:B-1----:R1:W2:Y:S02]  /*b0d0*/  SYNCS.PHASECHK.TRANS64.TRYWAIT P1, [R12+URZ+0x30840], R21 ;  /* 0x030840150c0075a7 */ /* 0x0022a4000802017f */
[----:B--2---:R-:W-:Y:S05]  /*b0e0*/  @!P1 NANOSLEEP.SYNCS 0x989680 ;  /* 0x009896800000995d */ /* 0x004fea0003900000 */
[----:B------:R-:W2:Y:S02]  /*b0f0*/  @!P1 SYNCS.PHASECHK.TRANS64 P1, [R12+URZ+0x30840], R21 ;  /* 0x030840150c0095a7 */ /* 0x000ea4000802007f */
[----:B--2---:R-:W-:Y:S05]  /*b100*/  @!P1 BRA `(.L_x_596) ;  /* 0xfffffffc00f09947 */ /* 0x004fea000383ffff */
[----:B------:R-:W-:Y:S05]  /*b110*/  BRA `(.L_x_621) ;  /* 0xffffffe800647947 */ /* 0x000fea000383ffff */
.L_x_598:
[----:B--2---:R2:W3:Y:S02]  /*b120*/  SYNCS.PHASECHK.TRANS64.TRYWAIT P1, [R12+URZ+0x30828], R21 ;  /* 0x030828150c0075a7 */ /* 0x0044e4000802017f */
[----:B---3--:R-:W-:Y:S05]  /*b130*/  @!P1 NANOSLEEP.SYNCS 0x989680 ;  /* 0x009896800000995d */ /* 0x008fea0003900000 */
[----:B------:R-:W3:Y:S02]  /*b140*/  @!P1 SYNCS.PHASECHK.TRANS64 P1, [R12+URZ+0x30828], R21 ;  /* 0x030828150c0095a7 */ /* 0x000ee4000802007f */
[----:B---3--:R-:W-:Y:S05]  /*b150*/  @!P1 BRA `(.L_x_598) ;  /* 0xfffffffc00f09947 */ /* 0x008fea000383ffff */
[----:B------:R-:W-:Y:S05]  /*b160*/  BRA `(.L_x_622) ;  /* 0xffffffe800fc7947 */ /* 0x000fea000383ffff */
.L_x_600:
[----:B---3--:R3:W4:Y:S02]  /*b170*/  SYNCS.PHASECHK.TRANS64.TRYWAIT P1, [R12+URZ+0x30848], R21 ;  /* 0x030848150c0075a7 */ /* 0x008724000802017f */
[----:B----4-:R-:W-:Y:S05]  /*b180*/  @!P1 NANOSLEEP.SYNCS 0x989680 ;  /* 0x009896800000995d */ /* 0x010fea0003900000 */
[----:B------:R-:W4:Y:S02]  /*b190*/  @!P1 SYNCS.PHASECHK.TRANS64 P1, [R12+URZ+0x30848], R21 ;  /* 0x030848150c0095a7 */ /* 0x000f24000802007f */
[----:B----4-:R-:W-:Y:S05]  /*b1a0*/  @!P1 BRA `(.L_x_600) ;  /* 0xfffffffc00f09947 */ /* 0x010fea000383ffff */
[----:B------:R-:W-:Y:S05]  /*b1b0*/  BRA `(.L_x_623) ;  /* 0xffffffec00747947 */ /* 0x000fea000383ffff */
.L_x_602:
[----:B------:R-:W-:-:S07]  /*b1c0*/  SHF.L.U32 R5, R10, 0x1f, RZ ;  /* 0x0000001f0a057819 */ /* 0x000fce00000006ff */
.L_x_624:
[----:B-1----:R1:W2:Y:S02]  /*b1d0*/  SYNCS.PHASECHK.TRANS64.TRYWAIT P1, [R12+URZ+0x30820], R5 ;  /* 0x030820050c0075a7 */ /* 0x0022a4000802017f */
[----:B--2---:R-:W-:Y:S05]  /*b1e0*/  @!P1 NANOSLEEP.SYNCS 0x989680 ;  /* 0x009896800000995d */ /* 0x004fea0003900000 */
[----:B------:R-:W2:Y:S02]  /*b1f0*/  @!P1 SYNCS.PHASECHK.TRANS64 P1, [R12+URZ+0x30820], R5 ;  /* 0x030820050c0095a7 */ /* 0x000ea4000802007f */
[----:B--2---:R-:W-:Y:S05]  /*b200*/  @!P1 BRA `(.L_x_624) ;  /* 0xfffffffc00f09947 */ /* 0x004fea000383ffff */
[----:B------:R-:W-:Y:S05]  /*b210*/  BRA `(.L_x_625) ;  /* 0xffffffec00fc7947 */ /* 0x000fea000383ffff */
.L_x_605:
[----:B-1----:R1:W2:Y:S02]  /*b220*/  SYNCS.PHASECHK.TRANS64.TRYWAIT P1, [R12+URZ+0x30840], R13 ;  /* 0x0308400d0c0075a7 */ /* 0x0022a4000802017f */
[----:B--2---:R-:W-:Y:S05]  /*b230*/  @!P1 NANOSLEEP.SYNCS 0x989680 ;  /* 0x009896800000995d */ /* 0x004fea0003900000 */
[----:B------:R-:W2:Y:S02]  /*b240*/  @!P1 SYNCS.PHASECHK.TRANS64 P1, [R12+URZ+0x30840], R13 ;  /* 0x0308400d0c0095a7 */ /* 0x000ea4000802007f */
[----:B--2---:R-:W-:Y:S05]  /*b250*/  @!P1 BRA `(.L_x_605) ;  /* 0xfffffffc00f09947 */ /* 0x004fea000383ffff */
[----:B------:R-:W-:Y:S05]  /*b260*/  BRA `(.L_x_626) ;  /* 0xfffffff0008c7947 */ /* 0x000fea000383ffff */
.L_x_607:
[----:B--2---:R2:W3:Y:S02]  /*b270*/  SYNCS.PHASECHK.TRANS64.TRYWAIT P1, [R12+URZ+0x30828], R13 ;  /* 0x0308280d0c0075a7 */ /* 0x0044e4000802017f */
[----:B---3--:R-:W-:Y:S05]  /*b280*/  @!P1 NANOSLEEP.SYNCS 0x989680 ;  /* 0x009896800000995d */ /* 0x008fea0003900000 */
[----:B------:R-:W3:Y:S02]  /*b290*/  @!P1 SYNCS.PHASECHK.TRANS64 P1, [R12+URZ+0x30828], R13 ;  /* 0x0308280d0c0095a7 */ /* 0x000ee4000802007f */
[----:B---3--:R-:W-:Y:S05]  /*b2a0*/  @!P1 BRA `(.L_x_607) ;  /* 0xfffffffc00f09947 */ /* 0x008fea000383ffff */
[----:B------:R-:W-:Y:S05]  /*b2b0*/  BRA `(.L_x_627) ;  /* 0xfffffff400187947 */ /* 0x000fea000383ffff */
.L_x_609:
[----:B---3--:R3:W4:Y:S02]  /*b2c0*/  SYNCS.PHASECHK.TRANS64.TRYWAIT P0, [R4+URZ+0x30840], R3 ;  /* 0x03084003040075a7 */ /* 0x008724000800017f */
[----:B----4-:R-:W-:Y:S05]  /*b2d0*/  @!P0 NANOSLEEP.SYNCS 0x989680 ;  /* 0x009896800000895d */ /* 0x010fea0003900000 */
[----:B------:R-:W4:Y:S02]  /*b2e0*/  @!P0 SYNCS.PHASECHK.TRANS64 P0, [R4+URZ+0x30840], R3 ;  /* 0x03084003040085a7 */ /* 0x000f24000800007f */
[----:B----4-:R-:W-:Y:S05]  /*b2f0*/  @!P0 BRA `(.L_x_609) ;  /* 0xfffffffc00f08947 */ /* 0x010fea000383ffff */
[----:B------:R-:W-:Y:S05]  /*b300*/  BRA `(.L_x_628) ;  /* 0xfffffff400a47947 */ /* 0x000fea000383ffff */
.L_x_611:
[----:B------:R-:W-:Y:S01]  /*b310*/  BSSY B0, `(.L_x_629) ;  /* 0x0000006000007945 */ /* 0x000fe20003800000 */
[----:B------:R-:W-:-:S07]  /*b320*/  IMAD.MOV.U32 R15, RZ, RZ, -0x1 ;  /* 0xffffffffff0f7424 */ /* 0x000fce00078e00ff */
[----:B--2---:R-:W-:Y:S05]  /*b330*/  WARPSYNC.COLLECTIVE R15, `(.L_x_630) ;  /* 0x000000000f0c7348 */ /* 0x004fea0003c00000 */
[----:B------:R-:W-:Y:S02]  /*b340*/  ELECT P6, UR62, PT ;  /* 0x00000000003e782f */ /* 0x000fe400038c0000 */
[----:B------:R-:W-:Y:S01]  /*b350*/  MOV R14, UR62 ;  /* 0x0000003e000e7c02 */ /* 0x000fe20008000f00 */
[----:B--2---:R-:W-:Y:S10]  /*b360*/  ENDCOLLECTIVE ;  /* 0x000000000000791b */ /* 0x004ff40003800000 */
.L_x_630:
[----:B------:R-:W-:Y:S05]  /*b370*/  BSYNC B0 ;  /* 0x0000000000007941 */ /* 0x000fea0003800000 */
.L_x_629:
[----:B------:R-:W-:Y:S05]  /*b380*/  BRA `(.L_x_631) ;  /* 0xfffffff800547947 */ /* 0x000fea000383ffff */
.L_x_613:
[----:B-1----:R1:W3:Y:S02]  /*b390*/  SYNCS.PHASECHK.TRANS64.TRYWAIT P0, [R7+URZ], R4 ;  /* 0x00000004070075a7 */ /* 0x0022e4000800017f */
[----:B---3--:R-:W-:Y:S05]  /*b3a0*/  @!P0 NANOSLEEP.SYNCS 0x989680 ;  /* 0x009896800000895d */ /* 0x008fea0003900000 */
[----:B------:R-:W3:Y:S02]  /*b3b0*/  @!P0 SYNCS.PHASECHK.TRANS64 P0, [R7+URZ], R4 ;  /* 0x00000004070085a7 */ /* 0x000ee4000800007f */
[----:B---3--:R-:W-:Y:S05]  /*b3c0*/  @!P0 BRA `(.L_x_613) ;  /* 0xfffffffc00f08947 */ /* 0x008fea000383ffff */
[----:B------:R-:W-:Y:S05]  /*b3d0*/  BRA `(.L_x_632) ;  /* 0xfffffff800947947 */ /* 0x000fea000383ffff */
.L_x_614:
[----:B---3--:R3:W4:Y:S02]  /*b3e0*/  SYNCS.PHASECHK.TRANS64.TRYWAIT P0, [R11+URZ], R2 ;  /* 0x000000020b0075a7 */ /* 0x008724000800017f */
[----:B----4-:R-:W-:Y:S05]  /*b3f0*/  @!P0 NANOSLEEP.SYNCS 0x989680 ;  /* 0x009896800000895d */ /* 0x010fea0003900000 */
[----:B------:R-:W4:Y:S02]  /*b400*/  @!P0 SYNCS.PHASECHK.TRANS64 P0, [R11+URZ], R2 ;  /* 0x000000020b0085a7 */ /* 0x000f24000800007f */
[----:B----4-:R-:W-:Y:S05]  /*b410*/  @!P0 BRA `(.L_x_614) ;  /* 0xfffffffc00f08947 */ /* 0x010fea000383ffff */
[----:B------:R-:W-:Y:S05]  /*b420*/  BRA `(.L_x_633) ;  /* 0xfffffff800887947 */ /* 0x000fea000383ffff */
.L_x_616:
[----:B----4-:R4:W1:Y:S02]  /*b430*/  SYNCS.PHASECHK.TRANS64.TRYWAIT P0, [R9+URZ], R4 ;  /* 0x00000004090075a7 */ /* 0x010864000800017f */
[----:B-1----:R-:W-:Y:S05]  /*b440*/  @!P0 NANOSLEEP.SYNCS 0x989680 ;  /* 0x009896800000895d */ /* 0x002fea0003900000 */
[----:B------:R-:W1:Y:S02]  /*b450*/  @!P0 SYNCS.PHASECHK.TRANS64 P0, [R9+URZ], R4 ;  /* 0x00000004090085a7 */ /* 0x000e64000800007f */
[----:B-1----:R-:W-:Y:S05]  /*b460*/  @!P0 BRA `(.L_x_616) ;  /* 0xfffffffc00f08947 */ /* 0x002fea000383ffff */
[----:B------:R-:W-:Y:S05]  /*b470*/  BRA `(.L_x_634) ;  /* 0xfffffff8008c7947 */ /* 0x000fea000383ffff */
.L_x_635:
        /* <DEDUP_REMOVED lines=16> */
.L_x_7294:


//--------------------- .text._ZN7cutlass13device_kernelIN5flash11enable_sm90INS1_16FlashAttnBwdSm90INS1_25CollectiveMainloopBwdSm90ILi2ELi2ELi2EN4cute5tupleIJNS5_1CILi1EEES8_S8_EEENS6_IJNS7_ILi64EEENS7_ILi128EEESB_EEENS_6half_tEfNS_4arch4Sm90ELb0ELb0ELb1ELb1ELb1ELb1ELb0ELb0ELi2ELi1ELi2ELi1ELb0EEENS1_21CollectiveEpilogueBwdISC_SD_SF_Li256ELb1ELb0ELi1EEENS1_19SingleTileSchedulerILb1ELb0ELb0ELi128EEEEEEEEEvNT_6ParamsE --------------------------
	.section	.text._ZN7cutlass13device_kernelIN5flash11enable_sm90INS1_16FlashAttnBwdSm90INS1_25CollectiveMainloopBwdSm90ILi2ELi2ELi2EN4cute5tupleIJNS5_1CILi1EEES8_S8_EEENS6_IJNS7_ILi64EEENS7_ILi128EEESB_EEENS_6half_tEfNS_4arch4Sm90ELb0ELb0ELb1ELb1ELb1ELb1ELb0ELb0ELi2ELi1ELi2ELi1ELb0EEENS1_21CollectiveEpilogueBwdISC_SD_SF_Li256ELb1ELb0ELi1EEENS1_19SingleTileSchedulerILb1ELb0ELb0ELi128EEEEEEEEEvNT_6ParamsE,"ax",@progbits
	.align	128
.text._ZN7cutlass13device_kernelIN5flash11enable_sm90INS1_16FlashAttnBwdSm90INS1_25CollectiveMainloopBwdSm90ILi2ELi2ELi2EN4cute5tupleIJNS5_1CILi1EEES8_S8_EEENS6_IJNS7_ILi64EEENS7_ILi128EEESB_EEENS_6half_tEfNS_4arch4Sm90ELb0ELb0ELb1ELb1ELb1ELb1ELb0ELb0ELi2ELi1ELi2ELi1ELb0EEENS1_21CollectiveEpilogueBwdISC_SD_SF_Li256ELb1ELb0ELi1EEENS1_19SingleTileSchedulerILb1ELb0ELb0ELi128EEEEEEEEEvNT_6ParamsE:
        .type           _ZN7cutlass13device_kernelIN5flash11enable_sm90INS1_16FlashAttnBwdSm90INS1_25CollectiveMainloopBwdSm90ILi2ELi2ELi2EN4cute5tupleIJNS5_1CILi1EEES8_S8_EEENS6_IJNS7_ILi64EEENS7_ILi128EEESB_EEENS_6half_tEfNS_4arch4Sm90ELb0ELb0ELb1ELb1ELb1ELb1ELb0ELb0ELi2ELi1ELi2ELi1ELb0EEENS1_21CollectiveEpilogueBwdISC_SD_SF_Li256ELb1ELb0ELi1EEENS1_19SingleTileSchedulerILb1ELb0ELb0ELi128EEEEEEEEEvNT_6ParamsE,@function
        .size           _ZN7cutlass13device_kernelIN5flash11enable_sm90INS1_16FlashAttnBwdSm90INS1_25CollectiveMainloopBwdSm90ILi2ELi2ELi2EN4cute5tupleIJNS5_1CILi1EEES8_S8_EEENS6_IJNS7_ILi64EEENS7_ILi128EEESB_EEENS_6half_tEfNS_4arch4Sm90ELb0ELb0ELb1ELb1ELb1ELb1ELb0ELb0ELi2ELi1ELi2ELi1ELb0EEENS1_21CollectiveEpilogueBwdISC_SD_SF_Li256ELb1ELb0ELi1EEENS1_19SingleTileSchedulerILb1ELb0ELb0ELi128EEEEEEEEEvNT_6ParamsE,(.L_x_7295 - _ZN7cutlass13device_kernelIN5flash11enable_sm90INS1_16FlashAttnBwdSm90INS1_25CollectiveMainloopBwdSm90ILi2ELi2ELi2EN4cute5tupleIJNS5_1CILi1EEES8_S8_EEENS6_IJNS7_ILi64EEENS7_ILi128EEESB_EEENS_6half_tEfNS_4arch4Sm90ELb0ELb0ELb1ELb1ELb1ELb1ELb0ELb0ELi2ELi1ELi2ELi1ELb0EEENS1_21CollectiveEpilogueBwdISC_SD_SF_Li256ELb1ELb0ELi1EEENS1_19SingleTileSchedulerILb1ELb0ELb0ELi128EEEEEEEEEvNT_6ParamsE)
        .other          _ZN7cutlass13device_kernelIN5flash11enable_sm90INS1_16FlashAttnBwdSm90INS1_25CollectiveMainloopBwdSm90ILi2ELi2ELi2EN4cute5tupleIJNS5_1CILi1EEES8_S8_EEENS6_IJNS7_ILi64EEENS7_ILi128EEESB_EEENS_6half_tEfNS_4arch4Sm90ELb0ELb0ELb1ELb1ELb1ELb1ELb0ELb0ELi2ELi1ELi2ELi1ELb0EEENS1_21CollectiveEpilogueBwdISC_SD_SF_Li256ELb1ELb0ELi1EEENS1_19SingleTileSchedulerILb1ELb0ELb0ELi128EEEEEEEEEvNT_6ParamsE,@"STO_CUDA_ENTRY STV_DEFAULT"
_ZN7cutlass13device_kernelIN5flash11enable_sm90INS1_16FlashAttnBwdSm90INS1_25CollectiveMainloopBwdSm90ILi2ELi2ELi2EN4cute5tupleIJNS5_1CILi1EEES8_S8_EEENS6_IJNS7_ILi64EEENS7_ILi128EEESB_EEENS_6half_tEfNS_4arch4Sm90ELb0ELb0ELb1ELb1ELb1ELb1ELb0ELb0ELi2ELi1ELi2ELi1ELb0EEENS1_21CollectiveEpilogueBwdISC_SD_SF_Li256ELb1ELb0ELi1EEENS1_19SingleTileSchedulerILb1ELb0ELb0ELi128EEEEEEEEEvNT_6ParamsE:
        /* <DEDUP_REMOVED lines=23> */
.L_x_637:
[----:B------:R-:W-:Y:S05]  /*0170*/  BSYNC B0 ;  /* 0x0000000000007941 */ /* 0x000fea0003800000 */
.L_x_636:
        /* <DEDUP_REMOVED lines=34> */
.L_x_638:
        /* <DEDUP_REMOVED lines=22> */
.L_x_639:
        /* <DEDUP_REMOVED lines=9> */
.L_x_642:
        /* <DEDUP_REMOVED lines=20> */
.L_x_643:
        /* <DEDUP_REMOVED lines=10> */
.L_x_645:
[----:B------:R-:W2:Y:S02]  /*0770*/  LDC R0, c[0x0][0x8bc] ;  /* 0x00022f00ff007b82 */ /* 0x000ea40000000800 */
.L_x_644:
        /* <DEDUP_REMOVED lines=16> */
.L_x_647:
        /* <DEDUP_REMOVED lines=10> */
.L_x_648:
        /* <DEDUP_REMOVED lines=8> */
.L_x_649:
        /* <DEDUP_REMOVED lines=9> */
.L_x_650:
        /* <DEDUP_REMOVED lines=90> */
.L_x_653:
        /* <DEDUP_REMOVED lines=15> */
.L_x_652:
        /* <DEDUP_REMOVED lines=22> */
.L_x_655:
        /* <DEDUP_REMOVED lines=15> */
.L_x_654:
        /* <DEDUP_REMOVED lines=8> */
.L_x_807:
        /* <DEDUP_REMOVED lines=45> */
.L_x_657:
        /* <DEDUP_REMOVED lines=74> */
.L_x_669:
[----:B------:R-:W-:-:S13]  /*1b00*/  ISETP.NE.AND P0, PT, R7, 0x3, PT ;  /* 0x000000030700780c */ /* 0x000fda0003f05270 */
[----:B---3--:R-:W-:Y:S05]  /*1b10*/  @!P0 BRA `(.L_x_659) ;  /* 0x0000000000048947 */ /* 0x008fea0003800000 */
[----:B------:R-:W-:Y:S01]  /*1b20*/  BPT.TRAP 0x1 ;  /* 0x000000040000795c */ /* 0x000fe20000300000 */
.L_x_659:
[----:B------:R-:W-:Y:S01]  /*1b30*/  IMAD R2, R4, 0x8, R16 ;  /* 0x0000000804027824 */ /* 0x000fe200078e0210 */
[----:B------:R-:W-:-:S04]  /*1b40*/  SHF.L.U32 R153, R5, 0x1f, RZ ;  /* 0x0000001f05997819 */ /* 0x000fc800000006ff */
[----:B------:R3:W4:Y:S01]  /*1b50*/  SYNCS.PHASECHK.TRANS64.TRYWAIT P1, [R2+URZ+0x30810], R153 ;  /* 0x03081099020075a7 */ /* 0x000722000802017f */
[----:B------:R-:W-:Y:S05]  /*1b60*/  @!P0 BRA `(.L_x_660) ;  /* 0x0000000000048947 */ /* 0x000fea0003800000 */
[----:B------:R-:W-:Y:S01]  /*1b70*/  BPT.TRAP 0x1 ;  /* 0x000000040000795c */ /* 0x000fe20000300000 */
.L_x_660:
[----:B----4-:R-:W-:Y:S05]  /*1b80*/  @P1 BRA `(.L_x_661) ;  /* 0x0000000000081947 */ /* 0x010fea0003800000 */
[----:B------:R-:W4:Y:S02]  /*1b90*/  SYNCS.PHASECHK.TRANS64.TRYWAIT P1, [R2+URZ+0x30810], R153 ;  /* 0x03081099020075a7 */ /* 0x000f24000802017f */
[----:B----4-:R-:W-:Y:S05]  /*1ba0*/  @!P1 BRA `(.L_x_662) ;  /* 0x0000009c000c9947 */ /* 0x010fea0003800000 */
.L_x_661:
        /* <DEDUP_REMOVED lines=81> */
.L_x_663:
[----:B------:R1:W1:Y:S01]  /*20c0*/  SYNCS.PHASECHK.TRANS64.TRYWAIT P1, [R2+URZ+0x30830], R153 ;  /* 0x03083099020075a7 */ /* 0x000262000802017f */
[----:B------:R-:W-:Y:S05]  /*20d0*/  @!P0 BRA `(.L_x_664) ;  /* 0x0000000000048947 */ /* 0x000fea0003800000 */
[----:B------:R-:W-:Y:S01]  /*20e0*/  BPT.TRAP 0x1 ;  /* 0x000000040000795c */ /* 0x000fe20000300000 */
.L_x_664:
[----:B------:R-:W-:-:S05]  /*20f0*/  VIADD R17, R16, 0x20000 ;  /* 0x0002000010117836 */ /* 0x000fca0000000000 */
[----:B------:R-:W-:-:S04]  /*2100*/  SHF.R.U32.HI R17, RZ, 0x4, R17 ;  /* 0x00000004ff117819 */ /* 0x000fc80000011611 */
[----:B------:R-:W-:-:S04]  /*2110*/  LOP3.LUT R17, R17, 0x3fff, RZ, 0xc0, !PT ;  /* 0x00003fff11117812 */ /* 0x000fc800078ec0ff */
[----:B------:R-:W-:Y:S01]  /*2120*/  LOP3.LUT R155, R17, 0x10000, RZ, 0xfc, !PT ;  /* 0x00010000119b7812 */ /* 0x000fe200078efcff */
[----:B-1----:R-:W-:Y:S06]  /*2130*/  @P1 BRA `(.L_x_665) ;  /* 0x0000000000081947 */ /* 0x002fec0003800000 */
[----:B------:R-:W1:Y:S02]  /*2140*/  SYNCS.PHASECHK.TRANS64.TRYWAIT P1, [R2+URZ+0x30830], R153 ;  /* 0x03083099020075a7 */ /* 0x000e64000802017f */
[----:B-1----:R-:W-:Y:S05]  /*2150*/  @!P1 BRA `(.L_x_666) ;  /* 0x0000009400b49947 */ /* 0x002fea0003800000 */
.L_x_665:
        /* <DEDUP_REMOVED lines=495> */
.L_x_667:
        /* <DEDUP_REMOVED lines=49> */
.L_x_668:
        /* <DEDUP_REMOVED lines=77> */
.L_x_651:
        /* <DEDUP_REMOVED lines=21> */
[----:B------:R-:W-:Y:S01]  /*4980*/  F2FP.F16.F32.PACK_AB R113, R115, R114 ;  /* 0x000000727371723e */ /* 0x000fe200000000ff */
[----:B--2---:R-:W-:Y:S01]  /*4990*/  VIADD R16, R16, 0xffffff80 ;  /* 0xffffff8010107836 */ /* 0x004fe20000000000 */
[----:B------:R-:W-:Y:S02]  /*49a0*/  F2FP.F16.F32.PACK_AB R120, R121, R120 ;  /* 0x000000787978723e */ /* 0x000fe400000000ff */
        /* <DEDUP_REMOVED lines=78> */
[----:B------:R-:W-:Y:S01]  /*4e90*/  F2FP.F16.F32.PACK_AB R64, R65, R64 ;  /* 0x000000404140723e */ /* 0x000fe200000000ff */
[----:B------:R4:W-:Y:S01]  /*4ea0*/  STSM.16.M88.4 [R22+-0x8000], R48 ;  /* 0xff80003016007844 */ /* 0x0009e20000000200 */
[----:B------:R-:W-:-:S02]  /*4eb0*/  F2FP.F16.F32.PACK_AB R58, R61, R60 ;  /* 0x0000003c3d3a723e */ /* 0x000fc400000000ff */
[----:B------:R-:W-:Y:S01]  /*4ec0*/  F2FP.F16.F32.PACK_AB R59, R63, R62 ;  /* 0x0000003e3f3b723e */ /* 0x000fe200000000ff */
[----:B-1----:R-:W1:Y:S01]  /*4ed0*/  LDC.64 R4, c[0x0][0x878] ;  /* 0x00021e00ff047b82 */ /* 0x002e620000000a00 */
[----:B------:R-:W-:Y:S02]  /*4ee0*/  F2FP.F16.F32.PACK_AB R65, R67, R66 ;  /* 0x000000424341723e */ /* 0x000fe400000000ff */
[----:B------:R-:W-:Y:S01]  /*4ef0*/  F2FP.F16.F32.PACK_AB R72, R73, R72 ;  /* 0x000000484948723e */ /* 0x000fe200000000ff */
[----:B------:R4:W-:Y:S01]  /*4f00*/  STSM.16.M88.4 [R17+0x4000], R56 ;  /* 0x0040003811007844 */ /* 0x0009e20000000200 */
[----:B------:R-:W-:Y:S02]  /*4f10*/  F2FP.F16.F32.PACK_AB R66, R69, R68 ;  /* 0x000000444542723e */ /* 0x000fe400000000ff */
[----:B------:R-:W-:Y:S02]  /*4f20*/  F2FP.F16.F32.PACK_AB R67, R71, R70 ;  /* 0x000000464743723e */ /* 0x000fe400000000ff */
[----:B------:R-:W-:-:S02]  /*4f30*/  F2FP.F16.F32.PACK_AB R73, R75, R74 ;  /* 0x0000004a4b49723e */ /* 0x000fc400000000ff */
[----:B------:R-:W-:Y:S01]  /*4f40*/  F2FP.F16.F32.PACK_AB R80, R81, R80 ;  /* 0x000000505150723e */ /* 0x000fe200000000ff */
[----:B------:R4:W-:Y:S01]  /*4f50*/  STSM.16.M88.4 [R20+-0x4000], R64 ;  /* 0xffc0004014007844 */ /* 0x0009e20000000200 */
[----:B------:R-:W-:Y:S02]  /*4f60*/  F2FP.F16.F32.PACK_AB R74, R77, R76 ;  /* 0x0000004c4d4a723e */ /* 0x000fe400000000ff */
[----:B------:R-:W-:Y:S02]  /*4f70*/  F2FP.F16.F32.PACK_AB R75, R79, R78 ;  /* 0x0000004e4f4b723e */ /* 0x000fe400000000ff */
[----:B------:R-:W-:Y:S02]  /*4f80*/  F2FP.F16.F32.PACK_AB R81, R83, R82 ;  /* 0x000000525351723e */ /* 0x000fe400000000ff */
[----:B------:R-:W-:Y:S01]  /*4f90*/  F2FP.F16.F32.PACK_AB R82, R85, R84 ;  /* 0x000000545552723e */ /* 0x000fe200000000ff */
[----:B------:R4:W-:Y:S01]  /*4fa0*/  STSM.16.M88.4 [R21+-0x4000], R72 ;  /* 0xffc0004815007844 */ /* 0x0009e20000000200 */
[----:B------:R-:W-:-:S02]  /*4fb0*/  F2FP.F16.F32.PACK_AB R83, R87, R86 ;  /* 0x000000565753723e */ /* 0x000fc400000000ff */
        /* <DEDUP_REMOVED lines=32> */
.L_x_671:
        /* <DEDUP_REMOVED lines=58> */
.L_x_673:
[----:B------:R-:W-:Y:S05]  /*5560*/  BSYNC B0 ;  /* 0x0000000000007941 */ /* 0x000fea0003800000 */
.L_x_672:
        /* <DEDUP_REMOVED lines=15> */
.L_x_675:
[----:B------:R-:W-:Y:S05]  /*5660*/  BSYNC B0 ;  /* 0x0000000000007941 */ /* 0x000fea0003800000 */
.L_x_674:
        /* <DEDUP_REMOVED lines=18> */
.L_x_677:
[----:B------:R-:W-:Y:S05]  /*5790*/  BSYNC B0 ;  /* 0x0000000000007941 */ /* 0x000fea0003800000 */
.L_x_676:
        /* <DEDUP_REMOVED lines=17> */
.L_x_679:
[----:B------:R-:W-:Y:S05]  /*58b0*/  BSYNC B0 ;  /* 0x0000000000007941 */ /* 0x000fea0003800000 */
.L_x_678:
        /* <DEDUP_REMOVED lines=18> */
.L_x_681:
[----:B------:R-:W-:Y:S05]  /*59e0*/  BSYNC B0 ;  /* 0x0000000000007941 */ /* 0x000fea0003800000 */
.L_x_680:
        /* <DEDUP_REMOVED lines=18> */
.L_x_683:
[----:B------:R-:W-:Y:S05]  /*5b10*/  BSYNC B0 ;  /* 0x0000000000007941 */ /* 0x000fea0003800000 */
.L_x_682:
        /* <DEDUP_REMOVED lines=19> */
.L_x_685:
[----:B------:R-:W-:Y:S05]  /*5c50*/  BSYNC B0 ;  /* 0x0000000000007941 */ /* 0x000fea0003800000 */
.L_x_684:
        /* <DEDUP_REMOVED lines=21> */
.L_x_687:
[----:B------:R-:W-:Y:S05]  /*5db0*/  BSYNC B0 ;  /* 0x0000000000007941 */ /* 0x000fea0003800000 */
.L_x_686:
        /* <DEDUP_REMOVED lines=33> */
.L_x_689:
[----:B------:R-:W-:Y:S05]  /*5fd0*/  BSYNC B0 ;  /* 0x0000000000007941 */ /* 0x000fea0003800000 */
.L_x_688:
[----:B---34-:R3:W4:Y:S01]  /*5fe0*/  LDS.128 R28, [R46+0x800] ;  /* 0x000800002e1c7984 */ /* 0x0187220000000c00 */
        /* <DEDUP_REMOVED lines=16> */
.L_x_691:
[----:B------:R-:W-:Y:S05]  /*60f0*/  BSYNC B0 ;  /* 0x0000000000007941 */ /* 0x000fea0003800000 */
.L_x_690:
        /* <DEDUP_REMOVED lines=15> */
.L_x_693:
[----:B------:R-:W-:Y:S05]  /*61f0*/  BSYNC B0 ;  /* 0x0000000000007941 */ /* 0x000fea0003800000 */
.L_x_692:
        /* <DEDUP_REMOVED lines=15> */
.L_x_695:
[----:B------:R-:W-:Y:S05]  /*62f0*/  BSYNC B0 ;  /* 0x0000000000007941 */ /* 0x000fea0003800000 */
.L_x_694:
        /* <DEDUP_REMOVED lines=15> */
.L_x_697:
[----:B------:R-:W-:Y:S05]  /*63f0*/  BSYNC B0 ;  /* 0x0000000000007941 */ /* 0x000fea0003800000 */
.L_x_696:
        /* <DEDUP_REMOVED lines=15> */
.L_x_699:
[----:B------:R-:W-:Y:S05]  /*64f0*/  BSYNC B0 ;  /* 0x0000000000007941 */ /* 0x000fea0003800000 */
.L_x_698:
        /* <DEDUP_REMOVED lines=15> */
.L_x_701:
[----:B------:R-:W-:Y:S05]  /*65f0*/  BSYNC B0 ;  /* 0x0000000000007941 */ /* 0x000fea0003800000 */
.L_x_700:
        /* <DEDUP_REMOVED lines=15> */
.L_x_670:
        /* <DEDUP_REMOVED lines=30> */
.L_x_702:
        /* <DEDUP_REMOVED lines=48> */
.L_x_704:
[----:B------:R-:W-:Y:S05]  /*6bd0*/  BSYNC B0 ;  /* 0x0000000000007941 */ /* 0x000fea0003800000 */
.L_x_703:
        /* <DEDUP_REMOVED lines=16> */
.L_x_706:
[----:B------:R-:W-:Y:S05]  /*6ce0*/  BSYNC B0 ;  /* 0x0000000000007941 */ /* 0x000fea0003800000 */
.L_x_705:
        /* <DEDUP_REMOVED lines=16> */
.L_x_708:
[----:B------:R-:W-:Y:S05]  /*6df0*/  BSYNC B0 ;  /* 0x0000000000007941 */ /* 0x000fea0003800000 */
.L_x_707:
        /* <DEDUP_REMOVED lines=17> */
.L_x_710:
[----:B------:R-:W-:Y:S05]  /*6f10*/  BSYNC B0 ;  /* 0x0000000000007941 */ /* 0x000fea0003800000 */
.L_x_709:
        /* <DEDUP_REMOVED lines=16> */
.L_x_712:
[----:B------:R-:W-:Y:S05]  /*7020*/  BSYNC B0 ;  /* 0x0000000000007941 */ /* 0x000fea0003800000 */
.L_x_711:
        /* <DEDUP_REMOVED lines=18> */
.L_x_714:
[----:B------:R-:W-:Y:S05]  /*7150*/  BSYNC B0 ;  /* 0x0000000000007941 */ /* 0x000fea0003800000 */
.L_x_713:
        /* <DEDUP_REMOVED lines=20> */
.L_x_716:
[----:B------:R-:W-:Y:S05]  /*72a0*/  BSYNC B0 ;  /* 0x0000000000007941 */ /* 0x000fea0003800000 */
.L_x_715:
        /* <DEDUP_REMOVED lines=17> */
.L_x_718:
[----:B------:R-:W-:Y:S05]  /*73c0*/  BSYNC B0 ;  /* 0x0000000000007941 */ /* 0x000fea0003800000 */
.L_x_717:
        /* <DEDUP_REMOVED lines=32> */
.L_x_720:
[----:B------:R-:W-:Y:S05]  /*75d0*/  BSYNC B0 ;  /* 0x0000000000007941 */ /* 0x000fea0003800000 */
.L_x_719:
        /* <DEDUP_REMOVED lines=16> */
.L_x_722:
[----:B------:R-:W-:Y:S05]  /*76e0*/  BSYNC B0 ;  /* 0x0000000000007941 */ /* 0x000fea0003800000 */
.L_x_721:
        /* <DEDUP_REMOVED lines=15> */
.L_x_724:
[----:B------:R-:W-:Y:S05]  /*77e0*/  BSYNC B0 ;  /* 0x0000000000007941 */ /* 0x000fea0003800000 */
.L_x_723:
        /* <DEDUP_REMOVED lines=15> */
.L_x_726:
[----:B------:R-:W-:Y:S05]  /*78e0*/  BSYNC B0 ;  /* 0x0000000000007941 */ /* 0x000fea0003800000 */
.L_x_725:
        /* <DEDUP_REMOVED lines=15> */
.L_x_728:
[----:B------:R-:W-:Y:S05]  /*79e0*/  BSYNC B0 ;  /* 0x0000000000007941 */ /* 0x000fea0003800000 */
.L_x_727:
        /* <DEDUP_REMOVED lines=15> */
.L_x_730:
[----:B------:R-:W-:Y:S05]  /*7ae0*/  BSYNC B0 ;  /* 0x0000000000007941 */ /* 0x000fea0003800000 */
.L_x_729:
        /* <DEDUP_REMOVED lines=15> */
.L_x_732:
[----:B------:R-:W-:Y:S05]  /*7be0*/  BSYNC B0 ;  /* 0x0000000000007941 */ /* 0x000fea0003800000 */
.L_x_731:
        /* <DEDUP_REMOVED lines=15> */
.L_x_641:
        /* <DEDUP_REMOVED lines=9> */
[----:B------:R-:W1:Y:S01]  /*7d70*/  S2UR UR24, SR_CTAID.X ;  /* 0x00000000001879c3 */ /* 0x000e620000002500 */
[----:B------:R-:W-:-:S04]  /*7d80*/  ISETP.NE.U32.AND P0, PT, RZ, UR4, PT ;  /* 0x00000004ff007c0c */ /* 0x000fc8000bf05070 */
[----:B------:R-:W-:-:S03]  /*7d90*/  ISETP.NE.AND.EX P0, PT, RZ, UR5, PT, P0 ;  /* 0x00000005ff007c0c */ /* 0x000fc6000bf05300 */
[----:B------:R-:W2:Y:S10]  /*7da0*/  S2UR UR12, SR_CTAID.Z ;  /* 0x00000000000c79c3 */ /* 0x000eb40000002700 */
[----:B------:R-:W-:Y:S05]  /*7db0*/  @!P0 BRA `(.L_x_734) ;  /* 0x00000000001c8947 */ /* 0x000fea0003800000 */
[----:B------:R-:W-:Y:S02]  /*7dc0*/  ULDC.64 UR4, c[0x0][0x8d8] ;  /* 0x0002360000047ab9 */ /* 0x000fe40000000a00 */
[----:B--2---:R-:W-:-:S06]  /*7dd0*/  UIMAD.WIDE UR4, UR12, 0x4, UR4 ;  /* 0x000000040c0478a5 */ /* 0x004fcc000f8e0204 */
[----:B------:R-:W-:Y:S02]  /*7de0*/  IMAD.U32 R2, RZ, RZ, UR4 ;  /* 0x00000004ff027e24 */ /* 0x000fe4000f8e00ff */
[----:B------:R-:W-:-:S05]  /*7df0*/  IMAD.U32 R3, RZ, RZ, UR5 ;  /* 0x00000005ff037e24 */ /* 0x000fca000f8e00ff */
[----:B------:R-:W2:Y:S02]  /*7e00*/  LDG.E R2, desc[UR38][R2.64] ;  /* 0x0000002602027981 */ /* 0x000ea4000c1e1900 */
[----:B--2---:R-:W-:Y:S01]  /*7e10*/  R2UR UR4, R2 ;  /* 0x00000000020472ca */ /* 0x004fe200000e0000 */
[----:B------:R-:W-:-:S14]  /*7e20*/  BRA `(.L_x_735) ;  /* 0x0000000000387947 */ /* 0x000fdc0003800000 */
.L_x_734:
[----:B------:R-:W-:Y:S02]  /*7e30*/  ULDC.64 UR4, c[0x0][0x8d0] ;  /* 0x0002340000047ab9 */ /* 0x000fe40000000a00 */
[----:B------:R-:W-:-:S04]  /*7e40*/  ISETP.NE.U32.AND P0, PT, RZ, UR4, PT ;  /* 0x00000004ff007c0c */ /* 0x000fc8000bf05070 */
[----:B------:R-:W-:-:S13]  /*7e50*/  ISETP.NE.AND.EX P0, PT, RZ, UR5, PT, P0 ;  /* 0x00000005ff007c0c */ /* 0x000fda000bf05300 */
[----:B------:R-:W-:Y:S05]  /*7e60*/  @!P0 BRA `(.L_x_736) ;  /* 0x0000000000248947 */ /* 0x000fea0003800000 */
[----:B------:R-:W-:Y:S02]  /*7e70*/  ULDC.64 UR4, c[0x0][0x8d0] ;  /* 0x0002340000047ab9 */ /* 0x000fe40000000a00 */
[----:B--2---:R-:W-:-:S06]  /*7e80*/  UIMAD.WIDE UR4, UR12, 0x4, UR4 ;  /* 0x000000040c0478a5 */ /* 0x004fcc000f8e0204 */
[----:B------:R-:W-:Y:S02]  /*7e90*/  IMAD.U32 R2, RZ, RZ, UR4 ;  /* 0x00000004ff027e24 */ /* 0x000fe4000f8e00ff */
[----:B------:R-:W-:-:S05]  /*7ea0*/  IMAD.U32 R3, RZ, RZ, UR5 ;  /* 0x00000005ff037e24 */ /* 0x000fca000f8e00ff */
[----:B------:R-:W2:Y:S04]  /*7eb0*/  LDG.E R0, desc[UR38][R2.64] ;  /* 0x0000002602007981 */ /* 0x000ea8000c1e1900 */
[----:B------:R-:W2:Y:S02]  /*7ec0*/  LDG.E R5, desc[UR38][R2.64+0x4] ;  /* 0x0000042602057981 */ /* 0x000ea4000c1e1900 */
[----:B--2---:R-:W-:-:S05]  /*7ed0*/  IMAD.IADD R0, R5, 0x1, -R0 ;  /* 0x0000000105007824 */ /* 0x004fca00078e0a00 */
[----:B------:R-:W-:Y:S01]  /*7ee0*/  R2UR UR4, R0 ;  /* 0x00000000000472ca */ /* 0x000fe200000e0000 */
[----:B------:R-:W-:-:S14]  /*7ef0*/  BRA `(.L_x_735) ;  /* 0x0000000000047947 */ /* 0x000fdc0003800000 */
.L_x_736:
[----:B------:R-:W-:-:S05]  /*7f00*/  ULDC UR4, c[0x0][0x8bc] ;  /* 0x00022f0000047ab9 */ /* 0x000fca0000000800 */
.L_x_735:
[----:B-1----:R-:W-:-:S04]  /*7f10*/  USHF.L.U32 UR5, UR24, 0x7, URZ ;  /* 0x0000000718057899 */ /* 0x002fc8000800063f */
[----:B------:R-:W-:-:S04]  /*7f20*/  UISETP.GE.AND UP0, UPT, UR5, UR4, UPT ;  /* 0x000000040500728c */ /* 0x000fc8000bf06270 */
[----:B--2---:R-:W-:-:S06]  /*7f30*/  USEL UR12, UR12, 0xffffffff, !UP0 ;  /* 0xffffffff0c0c7887 */ /* 0x004fcc000c000000 */
        /* <DEDUP_REMOVED lines=23> */
[----:B------:R-:W3:-:S12]  /*80b0*/  S2UR UR11, SR_CTAID.Y ;  /* 0x00000000000b79c3 */ /* 0x000ed80000002600 */
[----:B--2---:R-:W-:-:S13]  /*80c0*/  @P2 R2UR UR4, R6 ;  /* 0x00000000060422ca */ /* 0x004fda00000e0000 */
[----:B------:R-:W-:-:S04]  /*80d0*/  @UP0 ULEA UR4, UR12, UR4, 0x6 ;  /* 0x000000040c040291 */ /* 0x000fc8000f8e303f */
[----:B------:R-:W-:-:S04]  /*80e0*/  @UP0 USHF.R.S32.HI UR5, URZ, 0x1f, UR4 ;  /* 0x0000001f3f050899 */ /* 0x000fc80008011404 */
[----:B------:R-:W-:-:S04]  /*80f0*/  @UP0 ULEA.HI UR5, UR5, UR4, URZ, 0x6 ;  /* 0x0000000405050291 */ /* 0x000fc8000f8f303f */
[----:B------:R-:W-:Y:S01]  /*8100*/  @UP0 USHF.L.U32 UR5, UR5, 0x7, URZ ;  /* 0x0000000705050899 */ /* 0x000fe2000800063f */
[----:B-1-3--:R-:W-:Y:S11]  /*8110*/  @P1 BRA `(.L_x_737) ;  /* 0x0000000000101947 */ /* 0x00aff60003800000 */
[----:B------:R-:W-:Y:S05]  /*8120*/  @!P0 BRA `(.L_x_737) ;  /* 0x00000000000c8947 */ /* 0x000fea0003800000 */
[----:B------:R-:W2:Y:S04]  /*8130*/  LDG.E R5, desc[UR38][R2.64] ;  /* 0x0000002602057981 */ /* 0x000ea8000c1e1900 */
[----:B-----5:R-:W2:Y:S02]  /*8140*/  LDG.E R0, desc[UR38][R2.64+0x4] ;  /* 0x0000042602007981 */ /* 0x020ea4000c1e1900 */
[----:B--2---:R-:W-:-:S07]  /*8150*/  IMAD.IADD R0, R0, 0x1, -R5 ;  /* 0x0000000100007824 */ /* 0x004fce00078e0a05 */
.L_x_737:
[----:B-----5:R-:W-:Y:S01]  /*8160*/  ISETP.GE.AND P0, PT, R0, 0x1, PT ;  /* 0x000000010000780c */ /* 0x020fe20003f06270 */
[----:B------:R-:W-:Y:S01]  /*8170*/  @UP0 ULOP3.LUT UR5, UR5, 0xffffe000, URZ, 0xc0, !UPT ;  /* 0xffffe00005050892 */ /* 0x000fe2000f8ec03f */
[----:B------:R-:W-:Y:S01]  /*8180*/  UMOV UR6, URZ ;  /* 0x0000003f00067c82 */ /* 0x000fe20008000000 */
[----:B------:R-:W-:Y:S02]  /*8190*/  UMOV UR7, URZ ;  /* 0x0000003f00077c82 */ /* 0x000fe40008000000 */
[----:B------:R-:W-:Y:S02]  /*81a0*/  @UP0 USHF.R.S32.HI UR4, URZ, 0x1f, UR5 ;  /* 0x0000001f3f040899 */ /* 0x000fe40008011405 */
[----:B------:R-:W-:Y:S01]  /*81b0*/  USHF.R.S32.HI UR19, URZ, 0x1f, UR11 ;  /* 0x0000001f3f137899 */ /* 0x000fe2000801140b */
[----:B------:R-:W-:-:S04]  /*81c0*/  @UP0 UMOV UR6, UR5 ;  /* 0x0000000500060c82 */ /* 0x000fc80008000000 */
[----:B------:R-:W-:Y:S01]  /*81d0*/  @UP0 UMOV UR7, UR4 ;  /* 0x0000000400070c82 */ /* 0x000fe20008000000 */
[----:B------:R-:W-:Y:S06]  /*81e0*/  @!P0 BRA `(.L_x_646) ;  /* 0x0000003400448947 */ /* 0x000fec0003800000 */
[----:B------:R-:W1:Y:S01]  /*81f0*/  S2R R4, SR_TID.X ;  /* 0x0000000000047919 */ /* 0x000e620000002100 */
        /* <DEDUP_REMOVED lines=8> */
[----:B------:R-:W-:Y:S01]  /*8280*/  USEL UR18, UR12, URZ, !UP0 ;  /* 0x0000003f0c127287 */ /* 0x000fe2000c000000 */
[----:B------:R-:W-:Y:S01]  /*8290*/  LEA.HI R3, R3, R2, RZ, 0x6 ;  /* 0x0000000203037211 */ /* 0x000fe200078f30ff */
[----:B------:R-:W-:Y:S01]  /*82a0*/  USEL UR4, UR4, URZ, !UP0 ;  /* 0x0000003f04047287 */ /* 0x000fe2000c000000 */
[----:B------:R-:W-:Y:S01]  /*82b0*/  ULDC UR10, c[0x0][0x288] ;  /* 0x0000a200000a7ab9 */ /* 0x000fe20000000800 */
[----:B------:R-:W-:Y:S01]  /*82c0*/  UIADD3 UR8, UP0, UR6, UR14, URZ ;  /* 0x0000000e06087290 */ /* 0x000fe2000ff1e03f */
[----:B------:R-:W-:Y:S01]  /*82d0*/  SHF.R.S32.HI R3, RZ, 0x6, R3 ;  /* 0x00000006ff037819 */ /* 0x000fe20000011403 */
[----:B------:R-:W-:Y:S01]  /*82e0*/  UIADD3 UR5, UR15, UR5, URZ ;  /* 0x000000050f057290 */ /* 0x000fe2000fffe03f */
[----:B------:R-:W-:Y:S01]  /*82f0*/  ULDC UR9, c[0x0][0x760] ;  /* 0x0001d80000097ab9 */ /* 0x000fe20000000800 */
[----:B------:R-:W-:Y:S01]  /*8300*/  ULDC.64 UR16, c[0x0][0x2e0] ;  /* 0x0000b80000107ab9 */ /* 0x000fe20000000a00 */
[----:B------:R-:W-:Y:S01]  /*8310*/  UIMAD UR12, UR12, UR10, URZ ;  /* 0x0000000a0c0c72a4 */ /* 0x000fe2000f8e023f */
[----:B------:R-:W-:Y:S01]  /*8320*/  VIMNMX R3, R3, 0x1, !PT ;  /* 0x0000000103037848 */ /* 0x000fe20007fe0100 */
[----:B------:R-:W-:-:S02]  /*8330*/  UIMAD UR10, UR10, UR9, URZ ;  /* 0x000000090a0a72a4 */ /* 0x000fc4000f8e023f */
[----:B------:R-:W-:Y:S01]  /*8340*/  UIADD3.X UR9, UR7, UR5, URZ, UP0, !UPT ;  /* 0x0000000507097290 */ /* 0x000fe200087fe43f */
[----:B------:R-:W-:Y:S01]  /*8350*/  LOP3.LUT R6, R3, 0x1, RZ, 0xc0, !PT ;  /* 0x0000000103067812 */ /* 0x000fe200078ec0ff */
[----:B------:R-:W-:Y:S02]  /*8360*/  UIMAD UR4, UR4, UR16, URZ ;  /* 0x00000010040472a4 */ /* 0x000fe4000f8e023f */
[----:B------:R-:W-:Y:S02]  /*8370*/  UIADD3 UR11, UP0, UR12, UR11, URZ ;  /* 0x0000000b0c0b7290 */ /* 0x000fe4000ff1e03f */
[----:B------:R-:W-:Y:S01]  /*8380*/  UIMAD UR13, UR18, UR17, UR4 ;  /* 0x00000011120d72a4 */ /* 0x000fe2000f8e0204 */
[----:B-1----:R-:W-:Y:S01]  /*8390*/  LOP3.LUT R0, R4, 0x1f, RZ, 0xc0, !PT ;  /* 0x0000001f04007812 */ /* 0x002fe200078ec0ff */
[----:B------:R-:W-:Y:S01]  /*83a0*/  UIMAD.WIDE.U32 UR8, UR18, UR16, UR8 ;  /* 0x00000010120872a5 */ /* 0x000fe2000f8e0008 */
[----:B------:R-:W-:Y:S01]  /*83b0*/  ELECT P0, URZ, PT ;  /* 0x00000000003f782f */ /* 0x000fe20003800000 */
[----:B------:R-:W-:-:S02]  /*83c0*/  ULEA.HI.X.SX32 UR12, UR12, UR19, 0x1, UP0 ;  /* 0x000000130c0c7291 */ /* 0x000fc400080f0e3f */
[----:B------:R-:W-:Y:S01]  /*83d0*/  UIADD3 UR25, UR9, UR13, URZ ;  /* 0x0000000d09197290 */ /* 0x000fe2000fffe03f */
[----:B------:R-:W-:Y:S01]  /*83e0*/  UMOV UR4, URZ ;  /* 0x0000003f00047c82 */ /* 0x000fe20008000000 */
[----:B------:R-:W-:Y:S10]  /*83f0*/  @!P1 BRA `(.L_x_738) ;  /* 0x0000000800bc9947 */ /* 0x000ff40003800000 */
[----:B------:R-:W-:Y:S01]  /*8400*/  UMOV UR4, UR14 ;  /* 0x0000000e00047c82 */ /* 0x000fe20008000000 */
[----:B------:R-:W-:Y:S01]  /*8410*/  ULDC.64 UR14, c[0x0][0x2c0] ;  /* 0x0000b000000e7ab9 */ /* 0x000fe20000000a00 */
[----:B------:R-:W-:Y:S01]  /*8420*/  UIMAD.WIDE.U32 UR4, UR18, UR16, UR4 ;  /* 0x00000010120472a5 */ /* 0x000fe2000f8e0004 */
[----:B------:R-:W-:-:S03]  /*8430*/  IMAD.IADD R4, R3, 0x1, -R6 ;  /* 0x0000000103047824 */ /* 0x000fc600078e0a06 */
        /* <DEDUP_REMOVED lines=12> */
.L_x_763:
        /* <DEDUP_REMOVED lines=17> */
.L_x_741:
[----:B------:R-:W2:Y:S04]  /*8610*/  LDG.E.STRONG.GPU R5, desc[UR38][R2.64] ;  /* 0x0000002602057981 */ /* 0x000ea8000c1ef900 */
[----:B--2---:R-:W-:Y:S01]  /*8620*/  CCTL.IVALL ;  /* 0x00000000ff00798f */ /* 0x004fe20002000000 */
[----:B------:R-:W-:Y:S05]  /*8630*/  YIELD ;  /* 0x0000000000007946 */ /* 0x000fea0003800000 */
[----:B------:R-:W-:-:S13]  /*8640*/  ISETP.NE.AND P1, PT, R5, UR24, PT ;  /* 0x0000001805007c0c */ /* 0x000fda000bf25270 */
[----:B------:R-:W-:Y:S05]  /*8650*/  @P1 BRA `(.L_x_741) ;  /* 0xfffffffc00ec1947 */ /* 0x000fea000383ffff */
.L_x_740:
[----:B------:R-:W-:Y:S05]  /*8660*/  BSYNC B0 ;  /* 0x0000000000007941 */ /* 0x000fea0003800000 */
.L_x_739:
[----:B------:R-:W-:-:S03]  /*8670*/  UMOV UR22, 0xffffffff ;  /* 0xffffffff00167882 */ /* 0x000fc60000000000 */
[----:B------:R-:W-:Y:S05]  /*8680*/  BRA.DIV UR22, `(.L_x_742) ;  /* 0x00000032167c7947 */ /* 0x000fea000b800000 */
[----:B------:R-:W-:Y:S01]  /*8690*/  NOP ;  /* 0x0000000000007918 */ /* 0x000fe20000000000 */
.L_x_810:
        /* <DEDUP_REMOVED lines=8> */
[----:B------:R-:W-:Y:S02]  /*8720*/  UIADD3 UR33, UP0, UR22, UR8, URZ ;  /* 0x0000000816217290 */ /* 0x000fe4000ff1e03f */
[----:B-1----:R-:W-:Y:S02]  /*8730*/  ULEA UR32, UR32, UR23, 0x18 ;  /* 0x0000001720207291 */ /* 0x002fe4000f8ec03f */
[----:B------:R-:W-:Y:S02]  /*8740*/  ULEA.HI.X.SX32 UR23, UR22, UR25, 0x1, UP0 ;  /* 0x0000001916177291 */ /* 0x000fe400080f0e3f */
[----:B------:R-:W-:-:S02]  /*8750*/  ULEA UR22, UP0, UR33, UR28, 0x2 ;  /* 0x0000001c21167291 */ /* 0x000fc4000f80103f */
[----:B------:R-:W-:Y:S02]  /*8760*/  UIADD3 UR28, UR32, 0x10000, URZ ;  /* 0x00010000201c7890 */ /* 0x000fe4000fffe03f */
[----:B------:R-:W-:Y:S01]  /*8770*/  ULEA.HI.X UR23, UR33, UR29, UR23, 0x2, UP0 ;  /* 0x0000001d21177291 */ /* 0x000fe200080f1417 */
[----:B------:R-:W-:Y:S02]  /*8780*/  UMOV UR32, 0x0 ;  /* 0x0000000000207882 */ /* 0x000fe40000000000 */
[----:B------:R-:W-:Y:S01]  /*8790*/  UMOV UR29, 0x400 ;  /* 0x00000400001d7882 */ /* 0x000fe20000000000 */
[----:B------:R-:W-:-:S05]  /*87a0*/  UMOV UR33, 0x14f00000 ;  /* 0x14f0000000217882 */ /* 0x000fca0000000000 */
[----:B------:R1:W-:Y:S02]  /*87b0*/  UBLKRED.G.S.ADD.F32.RN [UR22], [UR28], UR29, desc[UR32] ;  /* 0x000020161c0073bb */ /* 0x0003e400080a141d */
[----:B-1----:R0:W-:Y:S02]  /*87c0*/  UTMACMDFLUSH ;  /* 0x00000000000079b7 */ /* 0x0021e40000000000 */
.L_x_744:
[----:B------:R-:W-:Y:S05]  /*87d0*/  BSYNC B0 ;  /* 0x0000000000007941 */ /* 0x000fea0003800000 */
.L_x_743:
        /* <DEDUP_REMOVED lines=13> */
.L_x_746:
[----:B------:R-:W-:Y:S05]  /*88b0*/  BSYNC B0 ;  /* 0x0000000000007941 */ /* 0x000fea0003800000 */
.L_x_745:
[----:B------:R-:W-:Y:S06]  /*88c0*/  BAR.ARV 0xa, 0xa0 ;  /* 0x0282800000007b1d */ /* 0x000fec0000002000 */
[----:B------:R-:W-:Y:S04]  /*88d0*/  BSSY B0, `(.L_x_747) ;  /* 0x0000003000007945 */ /* 0x000fe80003800000 */
[----:B------:R-:W-:Y:S05]  /*88e0*/  @!P0 BRA `(.L_x_748) ;  /* 0x0000000000048947 */ /* 0x000fea0003800000 */
[----:B------:R-:W-:-:S04]  /*88f0*/  DEPBAR.LE SB0, 0x0 ;  /* 0x000080000000791a */ /* 0x000fc80000000000 */
.L_x_748:
[----:B------:R-:W-:Y:S05]  /*8900*/  BSYNC B0 ;  /* 0x0000000000007941 */ /* 0x000fea0003800000 */
.L_x_747:
        /* <DEDUP_REMOVED lines=15> */
[----:B------:R-:W-:-:S06]  /*8a00*/  UFLO.U32 UR23, UR22 ;  /* 0x00000016001772bd */ /* 0x000fcc00080e0000 */
[----:B-1----:R-:W-:Y:S02]  /*8a10*/  ISETP.EQ.U32.AND P1, PT, R5, UR23, PT ;  /* 0x0000001705007c0c */ /* 0x002fe4000bf22070 */
[----:B------:R-:W1:Y:S11]  /*8a20*/  POPC R5, UR22 ;  /* 0x0000001600057d09 */ /* 0x000e760008000000 */
[----:B-1----:R1:W-:Y:S02]  /*8a30*/  @P1 REDG.E.ADD.S32.STRONG.GPU desc[UR38][R2.64], R5 ;  /* 0x000000050200198e */ /* 0x0023e4000c10e3a6 */
.L_x_750:
[----:B------:R-:W-:Y:S05]  /*8a40*/  BSYNC B0 ;  /* 0x0000000000007941 */ /* 0x000fea0003800000 */
.L_x_749:
        /* <DEDUP_REMOVED lines=9> */
.L_x_753:
[----:B------:R-:W2:Y:S04]  /*8ae0*/  LDG.E.STRONG.GPU R5, desc[UR38][R2.64] ;  /* 0x0000002602057981 */ /* 0x000ea8000c1ef900 */
[----:B--2---:R-:W-:Y:S01]  /*8af0*/  CCTL.IVALL ;  /* 0x00000000ff00798f */ /* 0x004fe20002000000 */
[----:B------:R-:W-:Y:S05]  /*8b00*/  YIELD ;  /* 0x0000000000007946 */ /* 0x000fea0003800000 */
[----:B------:R-:W-:-:S13]  /*8b10*/  ISETP.NE.AND P1, PT, R5, UR24, PT ;  /* 0x0000001805007c0c */ /* 0x000fda000bf25270 */
[----:B------:R-:W-:Y:S05]  /*8b20*/  @P1 BRA `(.L_x_753) ;  /* 0xfffffffc00ec1947 */ /* 0x000fea000383ffff */
.L_x_752:
[----:B------:R-:W-:Y:S05]  /*8b30*/  BSYNC B0 ;  /* 0x0000000000007941 */ /* 0x000fea0003800000 */
.L_x_751:
[----:B------:R-:W-:-:S03]  /*8b40*/  UMOV UR6, 0xffffffff ;  /* 0xffffffff00067882 */ /* 0x000fc60000000000 */
[----:B------:R-:W-:Y:S05]  /*8b50*/  BRA.DIV UR6, `(.L_x_754) ;  /* 0x0000002e06647947 */ /* 0x000fea000b800000 */
[----:B------:R-:W-:Y:S01]  /*8b60*/  NOP ;  /* 0x0000000000007918 */ /* 0x000fe20000000000 */
.L_x_813:
        /* <DEDUP_REMOVED lines=13> */
.L_x_756:
[----:B------:R-:W-:Y:S05]  /*8c40*/  BSYNC B0 ;  /* 0x0000000000007941 */ /* 0x000fea0003800000 */
.L_x_755:
        /* <DEDUP_REMOVED lines=13> */
.L_x_758:
[----:B------:R-:W-:Y:S05]  /*8d20*/  BSYNC B0 ;  /* 0x0000000000007941 */ /* 0x000fea0003800000 */
.L_x_757:
[----:B------:R-:W-:Y:S06]  /*8d30*/  BAR.ARV 0xa, 0xa0 ;  /* 0x0282800000007b1d */ /* 0x000fec0000002000 */
[----:B------:R-:W-:Y:S04]  /*8d40*/  BSSY B0, `(.L_x_759) ;  /* 0x0000003000007945 */ /* 0x000fe80003800000 */
[----:B------:R-:W-:Y:S05]  /*8d50*/  @!P0 BRA `(.L_x_760) ;  /* 0x0000000000048947 */ /* 0x000fea0003800000 */
[----:B------:R-:W-:-:S04]  /*8d60*/  DEPBAR.LE SB0, 0x0 ;  /* 0x000080000000791a */ /* 0x000fc80000000000 */
.L_x_760:
[----:B------:R-:W-:Y:S05]  /*8d70*/  BSYNC B0 ;  /* 0x0000000000007941 */ /* 0x000fea0003800000 */
.L_x_759:
        /* <DEDUP_REMOVED lines=15> */
[----:B------:R-:W-:-:S06]  /*8e70*/  UFLO.U32 UR7, UR6 ;  /* 0x00000006000772bd */ /* 0x000fcc00080e0000 */
[----:B-1----:R-:W-:Y:S02]  /*8e80*/  ISETP.EQ.U32.AND P1, PT, R5, UR7, PT ;  /* 0x0000000705007c0c */ /* 0x002fe4000bf22070 */
[----:B------:R-:W1:Y:S11]  /*8e90*/  POPC R5, UR6 ;  /* 0x0000000600057d09 */ /* 0x000e760008000000 */
[----:B-1----:R1:W-:Y:S02]  /*8ea0*/  @P1 REDG.E.ADD.S32.STRONG.GPU desc[UR38][R2.64], R5 ;  /* 0x000000050200198e */ /* 0x0023e4000c10e3a6 */
.L_x_762:
[----:B------:R-:W-:Y:S05]  /*8eb0*/  BSYNC B0 ;  /* 0x0000000000007941 */ /* 0x000fea0003800000 */
.L_x_761:
[----:B------:R-:W-:Y:S02]  /*8ec0*/  UIADD3 UR4, UR4, 0x2, URZ ;  /* 0x0000000204047890 */ /* 0x000fe4000fffe03f */
[----:B------:R-:W-:Y:S01]  /*8ed0*/  UIADD3 UR5, UR5, 0x1, URZ ;  /* 0x0000000105057890 */ /* 0x000fe2000fffe03f */
[----:B------:R-:W-:Y:S11]  /*8ee0*/  @P3 BRA `(.L_x_763) ;  /* 0xfffffff400843947 */ /* 0x000ff6000383ffff */
.L_x_738:
        /* <DEDUP_REMOVED lines=13> */
.L_x_766:
[----:B------:R-:W2:Y:S04]  /*8fc0*/  LDG.E.STRONG.GPU R0, desc[UR38][R2.64] ;  /* 0x0000002602007981 */ /* 0x000ea8000c1ef900 */
[----:B--2---:R-:W-:Y:S01]  /*8fd0*/  CCTL.IVALL ;  /* 0x00000000ff00798f */ /* 0x004fe20002000000 */
[----:B------:R-:W-:Y:S05]  /*8fe0*/  YIELD ;  /* 0x0000000000007946 */ /* 0x000fea0003800000 */
[----:B------:R-:W-:-:S13]  /*8ff0*/  ISETP.NE.AND P1, PT, R0, UR24, PT ;  /* 0x0000001800007c0c */ /* 0x000fda000bf25270 */
[----:B------:R-:W-:Y:S05]  /*9000*/  @P1 BRA `(.L_x_766) ;  /* 0xfffffffc00ec1947 */ /* 0x000fea000383ffff */
.L_x_765:
[----:B------:R-:W-:Y:S05]  /*9010*/  BSYNC B0 ;  /* 0x0000000000007941 */ /* 0x000fea0003800000 */
.L_x_764:
[----:B------:R-:W-:-:S03]  /*9020*/  UMOV UR5, 0xffffffff ;  /* 0xffffffff00057882 */ /* 0x000fc60000000000 */
[----:B------:R-:W-:Y:S05]  /*9030*/  BRA.DIV UR5, `(.L_x_767) ;  /* 0x0000002a05487947 */ /* 0x000fea000b800000 */
[----:B------:R-:W-:Y:S01]  /*9040*/  NOP ;  /* 0x0000000000007918 */ /* 0x000fe20000000000 */
.L_x_816:
        /* <DEDUP_REMOVED lines=22> */
.L_x_769:
[----:B------:R-:W-:Y:S05]  /*91b0*/  BSYNC B0 ;  /* 0x0000000000007941 */ /* 0x000fea0003800000 */
.L_x_768:
[----:B------:R-:W-:Y:S06]  /*91c0*/  BAR.SYNC.DEFER_BLOCKING 0xe, 0xa0 ;  /* 0x0382800000007b1d */ /* 0x000fec0000010000 */
[----:B------:R-:W-:Y:S04]  /*91d0*/  BSSY B0, `(.L_x_770) ;  /* 0x0000013000007945 */ /* 0x000fe80003800000 */
[----:B------:R-:W-:Y:S05]  /*91e0*/  @!P0 BRA `(.L_x_771) ;  /* 0x0000000000448947 */ /* 0x000fea0003800000 */
[----:B------:R-:W1:Y:S01]  /*91f0*/  S2UR UR14, SR_CgaCtaId ;  /* 0x00000000000e79c3 */ /* 0x000e620000008800 */
[----:B------:R-:W-:Y:S01]  /*9200*/  R2UR UR5, R6 ;  /* 0x00000000060572ca */ /* 0x000fe200000e0000 */
[----:B------:R-:W-:Y:S01]  /*9210*/  UMOV UR13, 0x400 ;  /* 0x00000400000d7882 */ /* 0x000fe20000000000 */
[----:B------:R-:W-:-:S11]  /*9220*/  ULDC.64 UR6, c[0x0][0x2c0] ;  /* 0x0000b00000067ab9 */ /* 0x000fd60000000a00 */
[----:B------:R-:W-:-:S04]  /*9230*/  UIADD3 UR5, UR5, 0x1000, URZ ;  /* 0x0000100005057890 */ /* 0x000fc8000fffe03f */
[----:B------:R-:W-:-:S04]  /*9240*/  UIADD3 UR15, UP0, UR5, UR8, URZ ;  /* 0x00000008050f7290 */ /* 0x000fc8000ff1e03f */
[----:B------:R-:W-:Y:S02]  /*9250*/  ULEA.HI.X.SX32 UR5, UR5, UR25, 0x1, UP0 ;  /* 0x0000001905057291 */ /* 0x000fe400080f0e3f */
[----:B-1----:R-:W-:Y:S02]  /*9260*/  ULEA UR13, UR14, UR13, 0x18 ;  /* 0x0000000d0e0d7291 */ /* 0x002fe4000f8ec03f */
[----:B------:R-:W-:Y:S02]  /*9270*/  ULEA UR6, UP0, UR15, UR6, 0x2 ;  /* 0x000000060f067291 */ /* 0x000fe4000f80103f */
[----:B------:R-:W-:Y:S02]  /*9280*/  UIADD3 UR13, UR13, 0x14000, URZ ;  /* 0x000140000d0d7890 */ /* 0x000fe4000fffe03f */
[----:B------:R-:W-:Y:S01]  /*9290*/  ULEA.HI.X UR7, UR15, UR7, UR5, 0x2, UP0 ;  /* 0x000000070f077291 */ /* 0x000fe200080f1405 */
[----:B------:R-:W-:Y:S02]  /*92a0*/  UMOV UR14, 0x0 ;  /* 0x00000000000e7882 */ /* 0x000fe40000000000 */
[----:B------:R-:W-:Y:S01]  /*92b0*/  UMOV UR5, 0x400 ;  /* 0x0000040000057882 */ /* 0x000fe20000000000 */
[----:B------:R-:W-:-:S05]  /*92c0*/  UMOV UR15, 0x14f00000 ;  /* 0x14f00000000f7882 */ /* 0x000fca0000000000 */
[----:B------:R1:W-:Y:S01]  /*92d0*/  UBLKRED.G.S.ADD.F32.RN [UR6], [UR13], UR5, desc[UR14] ;  /* 0x00000e060d0073bb */ /* 0x0003e200080a1405 */
[----:B------:R0:W-:Y:S01]  /*92e0*/  UTMACMDFLUSH ;  /* 0x00000000000079b7 */ /* 0x0001e20000000000 */
[----:B-1----:R-:W-:-:S04]  /*92f0*/  DEPBAR.LE SB0, 0x1 ;  /* 0x000080400000791a */ /* 0x002fc80000000000 */
.L_x_771:
[----:B------:R-:W-:Y:S05]  /*9300*/  BSYNC B0 ;  /* 0x0000000000007941 */ /* 0x000fea0003800000 */
.L_x_770:
[----:B------:R-:W-:Y:S06]  /*9310*/  BAR.ARV 0xa, 0xa0 ;  /* 0x0282800000007b1d */ /* 0x000fec0000002000 */
[----:B------:R-:W-:Y:S04]  /*9320*/  BSSY B0, `(.L_x_772) ;  /* 0x0000003000007945 */ /* 0x000fe80003800000 */
[----:B------:R-:W-:Y:S05]  /*9330*/  @!P0 BRA `(.L_x_773) ;  /* 0x0000000000048947 */ /* 0x000fea0003800000 */
[----:B------:R-:W-:-:S04]  /*9340*/  DEPBAR.LE SB0, 0x0 ;  /* 0x000080000000791a */ /* 0x000fc80000000000 */
.L_x_773:
[----:B------:R-:W-:Y:S05]  /*9350*/  BSYNC B0 ;  /* 0x0000000000007941 */ /* 0x000fea0003800000 */
.L_x_772:
        /* <DEDUP_REMOVED lines=19> */
.L_x_733:
        /* <DEDUP_REMOVED lines=10> */
.L_x_774:
        /* <DEDUP_REMOVED lines=10> */
.L_x_776:
[----:B------:R-:W3:Y:S02]  /*95d0*/  LDC R5, c[0x0][0x8bc] ;  /* 0x00022f00ff057b82 */ /* 0x000ee40000000800 */
.L_x_775:
[----:B------:R-:W1:Y:S01]  /*95e0*/  S2R R14, SR_CTAID.X ;  /* 0x00000000000e7919 */ /* 0x000e620000002500 */
[----:B------:R-:W-:Y:S02]  /*95f0*/  IMAD.MOV.U32 R0, RZ, RZ, 0x1 ;  /* 0x00000001ff007424 */ /* 0x000fe400078e00ff */
[----:B------:R-:W-:Y:S02]  /*9600*/  IMAD.MOV.U32 R9, RZ, RZ, RZ ;  /* 0x000000ffff097224 */ /* 0x000fe400078e00ff */
[----:B-1----:R-:W-:-:S05]  /*9610*/  IMAD.SHL.U32 R14, R14, 0x80, RZ ;  /* 0x000000800e0e7824 */ /* 0x002fca00078e00ff */
[----:B---3-5:R-:W-:-:S04]  /*9620*/  ISETP.GE.AND P0, PT, R14, R5, PT ;  /* 0x000000050e00720c */ /* 0x028fc80003f06270 */
[----:B------:R-:W-:-:S04]  /*9630*/  SEL R8, R7, 0xffffffff, !P0 ;  /* 0xffffffff07087807 */ /* 0x000fc80004000000 */
[----:B------:R-:W-:-:S13]  /*9640*/  ISETP.GE.AND P0, PT, R8, RZ, PT ;  /* 0x000000ff0800720c */ /* 0x000fda0003f06270 */
[----:B------:R-:W-:Y:S05]  /*9650*/  @!P0 BRA `(.L_x_777) ;  /* 0x0000001c00948947 */ /* 0x000fea0003800000 */
[----:B------:R-:W1:Y:S08]  /*9660*/  LDC.64 R10, c[0x0][0x770] ;  /* 0x0001dc00ff0a7b82 */ /* 0x000e700000000a00 */
[----:B------:R-:W3:Y:S08]  /*9670*/  LDC.64 R6, c[0x0][0x770] ;  /* 0x0001dc00ff067b82 */ /* 0x000ef00000000a00 */
[----:B------:R-:W2:Y:S01]  /*9680*/  LDC.64 R4, c[0x0][0x778] ;  /* 0x0001de00ff047b82 */ /* 0x000ea20000000a00 */
[----:B-1----:R-:W-:-:S07]  /*9690*/  ISETP.NE.U32.AND P1, PT, R10, RZ, PT ;  /* 0x000000ff0a00720c */ /* 0x002fce0003f25070 */
[----:B----4-:R-:W1:Y:S01]  /*96a0*/  LDC.64 R2, c[0x0][0x780] ;  /* 0x0001e000ff027b82 */ /* 0x010e620000000a00 */
[----:B------:R-:W-:Y:S01]  /*96b0*/  ISETP.NE.AND.EX P1, PT, R11, RZ, PT, P1 ;  /* 0x000000ff0b00720c */ /* 0x000fe20003f25310 */
[----:B---3--:R-:W-:Y:S01]  /*96c0*/  IMAD.WIDE R6, R8, 0x4, R6 ;  /* 0x0000000408067825 */ /* 0x008fe200078e0206 */
[----:B--2---:R-:W-:-:S11]  /*96d0*/  ISETP.NE.U32.AND P0, PT, R4, RZ, PT ;  /* 0x000000ff0400720c */ /* 0x004fd60003f05070 */
[----:B------:R-:W2:Y:S01]  /*96e0*/  @P1 LDG.E R9, desc[UR38][R6.64] ;  /* 0x0000002606091981 */ /* 0x000ea2000c1e1900 */
[----:B------:R-:W-:-:S03]  /*96f0*/  ISETP.NE.AND.EX P0, PT, R5, RZ, PT, P0 ;  /* 0x000000ff0500720c */ /* 0x000fc60003f05300 */
[----:B------:R-:W3:Y:S01]  /*9700*/  @P1 LDG.E R15, desc[UR38][R6.64] ;  /* 0x00000026060f1981 */ /* 0x000ee2000c1e1900 */
[----:B-1----:R-:W-:-:S04]  /*9710*/  ISETP.NE.U32.AND P2, PT, R2, RZ, PT ;  /* 0x000000ff0200720c */ /* 0x002fc80003f45070 */
[----:B------:R-:W-:-:S05]  /*9720*/  ISETP.NE.AND.EX P2, PT, R3, RZ, PT, P2 ;  /* 0x000000ff0300720c */ /* 0x000fca0003f45320 */
[----:B------:R-:W1:Y:S08]  /*9730*/  @P0 LDC.64 R2, c[0x0][0x778] ;  /* 0x0001de00ff020b82 */ /* 0x000e700000000a00 */
[----:B------:R-:W4:Y:S01]  /*9740*/  @P2 LDC.64 R12, c[0x0][0x780] ;  /* 0x0001e000ff0c2b82 */ /* 0x000f220000000a00 */
[----:B------:R-:W-:Y:S01]  /*9750*/  IMAD.MOV.U32 R5, RZ, RZ, RZ ;  /* 0x000000ffff057224 */ /* 0x000fe200078e00ff */
[----:B------:R-:W-:Y:S01]  /*9760*/  ULDC UR4, c[0x0][0x280] ;  /* 0x0000a00000047ab9 */ /* 0x000fe20000000800 */
[----:B-1----:R-:W-:-:S05]  /*9770*/  @P0 IMAD.WIDE R2, R8, 0x4, R2 ;  /* 0x0000000408020825 */ /* 0x002fca00078e0202 */
[----:B------:R4:W5:Y:S01]  /*9780*/  @P0 LDG.E R5, desc[UR38][R2.64] ;  /* 0x0000002602050981 */ /* 0x000962000c1e1900 */
[----:B------:R-:W-:Y:S02]  /*9790*/  IMAD.U32 R4, RZ, RZ, UR4 ;  /* 0x00000004ff047e24 */ /* 0x000fe4000f8e00ff */
[----:B----4-:R-:W-:Y:S01]  /*97a0*/  @P2 IMAD.WIDE R2, R8, 0x4, R12 ;  /* 0x0000000408022825 */ /* 0x010fe200078e020c */
[----:B------:R-:W-:-:S04]  /*97b0*/  VOTEU.ANY UP0, P1 ;  /* 0x00000000003f7886 */ /* 0x000fc80000800100 */
[----:B------:R1:W5:Y:S02]  /*97c0*/  @P2 LDG.E R4, desc[UR38][R2.64] ;  /* 0x0000002602042981 */ /* 0x000364000c1e1900 */
[----:B-1----:R-:W-:Y:S01]  /*97d0*/  CS2R R2, SRZ ;  /* 0x0000000000027805 */ /* 0x002fe2000001ff00 */
[----:B--2---:R-:W-:-:S05]  /*97e0*/  @P1 IMAD R9, R8, 0x40, R9 ;  /* 0x0000004008091824 */ /* 0x004fca00078e0209 */
[----:B------:R-:W-:-:S04]  /*97f0*/  @P1 SHF.R.S32.HI R12, RZ, 0x1f, R9 ;  /* 0x0000001fff0c1819 */ /* 0x000fc80000011409 */
[----:B------:R-:W-:-:S04]  /*9800*/  @P1 LEA.HI R12, R12, R9, RZ, 0x6 ;  /* 0x000000090c0c1211 */ /* 0x000fc800078f30ff */
[----:B------:R-:W-:Y:S02]  /*9810*/  @P1 LOP3.LUT R12, R12, 0xffffffc0, RZ, 0xc0, !PT ;  /* 0xffffffc00c0c1812 */ /* 0x000fe400078ec0ff */
[----:B---3--:R-:W-:Y:S02]  /*9820*/  @P1 R2UR UR4, R15 ;  /* 0x000000000f0412ca */ /* 0x008fe400000e0000 */
        /* <DEDUP_REMOVED lines=8> */
.L_x_778:
        /* <DEDUP_REMOVED lines=8> */
[----:B------:R-:W-:Y:S01]  /*9930*/  IMAD.MOV.U32 R7, RZ, RZ, R3 ;  /* 0x000000ffff077224 */ /* 0x000fe200078e0003 */
[----:B------:R-:W-:Y:S01]  /*9940*/  R2UR UR13, R8 ;  /* 0x00000000080d72ca */ /* 0x000fe200000e0000 */
[----:B------:R-:W-:Y:S01]  /*9950*/  ULDC UR4, c[0x0][0x2e8] ;  /* 0x0000ba0000047ab9 */ /* 0x000fe20000000800 */
[----:B------:R-:W-:Y:S01]  /*9960*/  ISETP.NE.AND.EX P1, PT, R11, RZ, PT, P1 ;  /* 0x000000ff0b00720c */ /* 0x000fe20003f25310 */
[----:B------:R-:W-:Y:S01]  /*9970*/  VOTEU.ANY UP1, P0 ;  /* 0x00000000003f7886 */ /* 0x000fe20000020100 */
[----:B------:R-:W-:Y:S01]  /*9980*/  SHF.R.S32.HI R8, RZ, 0x1f, R8 ;  /* 0x0000001fff087819 */ /* 0x000fe20000011408 */
[----:B------:R-:W3:Y:S01]  /*9990*/  LDC.64 R10, c[0x0][0x720] ;  /* 0x0001c800ff0a7b82 */ /* 0x000ee20000000a00 */
[----:B------:R-:W-:-:S02]  /*99a0*/  R2UR UR11, R14 ;  /* 0x000000000e0b72ca */ /* 0x000fc400000e0000 */
[----:B------:R-:W-:Y:S02]  /*99b0*/  ELECT P0, URZ, PT ;  /* 0x00000000003f782f */ /* 0x000fe40003800000 */
[----:B------:R-:W-:Y:S01]  /*99c0*/  SEL R8, R8, RZ, !P1 ;  /* 0x000000ff08087207 */ /* 0x000fe20004800000 */
[----:B------:R-:W-:Y:S01]  /*99d0*/  UMOV UR12, UR20 ;  /* 0x00000014000c7c82 */ /* 0x000fe20008000000 */
[----:B------:R-:W-:Y:S01]  /*99e0*/  R2UR UR8, R5 ;  /* 0x00000000050872ca */ /* 0x000fe200000e0000 */
[----:B------:R-:W-:Y:S02]  /*99f0*/  BSSY B0, `(.L_x_777) ;  /* 0x00001ab000007945 */ /* 0x000fe40003800000 */
[----:B------:R-:W-:Y:S01]  /*9a00*/  VOTEU.ANY UP0, P1 ;  /* 0x00000000003f7886 */ /* 0x000fe20000800100 */
[----:B------:R-:W-:Y:S02]  /*9a10*/  USEL UR21, UR13, URZ, !UP0 ;  /* 0x0000003f0d157287 */ /* 0x000fe4000c000000 */
[----:B------:R-:W-:-:S02]  /*9a20*/  UISETP.NE.AND UP0, UPT, UR4, 0x1, UPT ;  /* 0x000000010400788c */ /* 0x000fc4000bf05270 */
[----:B------:R-:W-:-:S05]  /*9a30*/  USEL UR13, UR13, URZ, !UP1 ;  /* 0x0000003f0d0d7287 */ /* 0x000fca000c800000 */
[----:B------:R-:W-:Y:S01]  /*9a40*/  UIADD3 UR11, UR11, UR8, URZ ;  /* 0x000000080b0b7290 */ /* 0x000fe2000fffe03f */
[----:B-1----:R-:W-:-:S03]  /*9a50*/  SHF.R.S32.HI R9, RZ, 0x1f, R9 ;  /* 0x0000001fff097819 */ /* 0x002fc60000011409 */
[----:B------:R-:W-:Y:S01]  /*9a60*/  @UP0 ULDC UR6, c[0x0][0x2ec] ;  /* 0x0000bb0000060ab9 */ /* 0x000fe20000000800 */
[----:B------:R-:W-:Y:S01]  /*9a70*/  @UP0 ULDC UR8, c[0x0][0x2f0] ;  /* 0x0000bc0000080ab9 */ /* 0x000fe20000000800 */
[----:B------:R-:W-:Y:S01]  /*9a80*/  UIMAD.WIDE.U32 UR6, UR20, UR6, URZ ;  /* 0x00000006140672a5 */ /* 0x000fe2000f8e003f */
[----:B--2---:R-:W-:-:S03]  /*9a90*/  IMAD R6, R9, R12, RZ ;  /* 0x0000000c09067224 */ /* 0x004fc600078e02ff */
[----:B------:R-:W-:Y:S01]  /*9aa0*/  @UP0 USHF.R.U32.HI UR12, URZ, UR8, UR7 ;  /* 0x000000083f0c0299 */ /* 0x000fe20008011607 */
[----:B------:R-:W-:Y:S02]  /*9ab0*/  IMAD R13, R13, UR20, R6 ;  /* 0x000000140d0d7c24 */ /* 0x000fe4000f8e0206 */
        /* <DEDUP_REMOVED lines=33> */
.L_x_817:
        /* <DEDUP_REMOVED lines=9> */
.L_x_781:
        /* <DEDUP_REMOVED lines=82> */
.L_x_792:
[----:B------:R-:W-:-:S04]  /*a280*/  SHF.L.U32 R21, R10, 0x1f, RZ ;  /* 0x0000001f0a157819 */ /* 0x000fc800000006ff */
[----:B-1----:R-:W1:Y:S02]  /*a290*/  SYNCS.PHASECHK.TRANS64.TRYWAIT P1, [R12+URZ+0x30840], R21 ;  /* 0x030840150c0075a7 */ /* 0x002e64000802017f */
[----:B-12--5:R-:W-:Y:S05]  /*a2a0*/  @!P1 BRA `(.L_x_784) ;  /* 0x0000001400dc9947 */ /* 0x026fea0003800000 */
.L_x_818:
[----:B------:R-:W-:Y:S05]  /*a2b0*/  @P0 BRA `(.L_x_785) ;  /* 0x0000000000140947 */ /* 0x000fea0003800000 */
[----:B------:R-:W-:Y:S01]  /*a2c0*/  ISETP.NE.AND P1, PT, R20, RZ, PT ;  /* 0x000000ff1400720c */ /* 0x000fe20003f25270 */
[----:B------:R-:W-:-:S04]  /*a2d0*/  IMAD.MOV.U32 R3, RZ, RZ, 0x4100 ;  /* 0x00004100ff037424 */ /* 0x000fc800078e00ff */
[----:B------:R2:W-:Y:S08]  /*a2e0*/  SYNCS.ARRIVE.TRANS64 RZ, [R12+URZ+0x30830], R3 ;  /* 0x030830030cff79a7 */ /* 0x0005f0000800003f */
[----:B------:R-:W-:Y:S05]  /*a2f0*/  @!P1 BRA `(.L_x_785) ;  /* 0x0000000000049947 */ /* 0x000fea0003800000 */
[----:B------:R-:W-:Y:S01]  /*a300*/  BPT.TRAP 0x1 ;  /* 0x000000040000795c */ /* 0x000fe20000300000 */
.L_x_785:
        /* <DEDUP_REMOVED lines=37> */
.L_x_819:
[----:B------:R-:W-:Y:S05]  /*a560*/  @P0 BRA `(.L_x_787) ;  /* 0x0000000000140947 */ /* 0x000fea0003800000 */
[----:B------:R-:W-:Y:S01]  /*a570*/  ISETP.NE.AND P1, PT, R20, RZ, PT ;  /* 0x000000ff1400720c */ /* 0x000fe20003f25270 */
[----:B------:R-:W-:-:S04]  /*a580*/  IMAD.MOV.U32 R2, RZ, RZ, 0x4100 ;  /* 0x00004100ff027424 */ /* 0x000fc800078e00ff */
[----:B------:R3:W-:Y:S08]  /*a590*/  SYNCS.ARRIVE.TRANS64 RZ, [R12+URZ+0x30818], R2 ;  /* 0x030818020cff79a7 */ /* 0x0007f0000800003f */
[----:B------:R-:W-:Y:S05]  /*a5a0*/  @!P1 BRA `(.L_x_787) ;  /* 0x0000000000049947 */ /* 0x000fea0003800000 */
[----:B------:R-:W-:Y:S01]  /*a5b0*/  BPT.TRAP 0x1 ;  /* 0x000000040000795c */ /* 0x000fe20000300000 */
.L_x_787:
        /* <DEDUP_REMOVED lines=29> */
.L_x_820:
        /* <DEDUP_REMOVED lines=9> */
.L_x_789:
        /* <DEDUP_REMOVED lines=31> */
.L_x_822:
[----:B------:R-:W-:Y:S05]  /*aa10*/  @P0 BRA `(.L_x_791) ;  /* 0x0000000000140947 */ /* 0x000fea0003800000 */
[----:B------:R-:W-:Y:S01]  /*aa20*/  ISETP.NE.AND P1, PT, R20, RZ, PT ;  /* 0x000000ff1400720c */ /* 0x000fe20003f25270 */
[----:B-1----:R-:W-:-:S04]  /*aa30*/  IMAD.MOV.U32 R5, RZ, RZ, 0x4100 ;  /* 0x00004100ff057424 */ /* 0x002fc800078e00ff */
[----:B------:R2:W-:Y:S08]  /*aa40*/  SYNCS.ARRIVE.TRANS64 RZ, [R12+URZ+0x30810], R5 ;  /* 0x030810050cff79a7 */ /* 0x0005f0000800003f */
[----:B------:R-:W-:Y:S05]  /*aa50*/  @!P1 BRA `(.L_x_791) ;  /* 0x0000000000049947 */ /* 0x000fea0003800000 */
[----:B------:R-:W-:Y:S01]  /*aa60*/  BPT.TRAP 0x1 ;  /* 0x000000040000795c */ /* 0x000fe20000300000 */
.L_x_791:
        /* <DEDUP_REMOVED lines=30> */
.L_x_783:
[----:B------:R-:W-:-:S13]  /*ac50*/  ISETP.NE.AND P1, PT, R18, RZ, PT ;  /* 0x000000ff1200720c */ /* 0x000fda0003f25270 */
[----:B------:R-:W-:Y:S05]  /*ac60*/  @!P1 BRA `(.L_x_782) ;  /* 0x0000000400309947 */ /* 0x000fea0003800000 */
[----:B------:R-:W-:-:S04]  /*ac70*/  SHF.L.U32 R13, R10, 0x1f, RZ ;  /* 0x0000001f0a0d7819 */ /* 0x000fc800000006ff */
[----:B------:R-:W1:Y:S02]  /*ac80*/  SYNCS.PHASECHK.TRANS64.TRYWAIT P1, [R12+URZ+0x30840], R13 ;  /* 0x0308400d0c0075a7 */ /* 0x000e64000802017f */
[----:B-1----:R-:W-:Y:S05]  /*ac90*/  @!P1 BRA `(.L_x_793) ;  /* 0x0000000c00b49947 */ /* 0x002fea0003800000 */
.L_x_823:
[----:B------:R-:W-:Y:S05]  /*aca0*/  @P0 BRA `(.L_x_794) ;  /* 0x0000000000140947 */ /* 0x000fea0003800000 */
[----:B------:R-:W-:Y:S01]  /*acb0*/  ISETP.NE.AND P1, PT, R20, RZ, PT ;  /* 0x000000ff1400720c */ /* 0x000fe20003f25270 */
[----:B------:R-:W-:-:S04]  /*acc0*/  IMAD.MOV.U32 R5, RZ, RZ, 0x4100 ;  /* 0x00004100ff057424 */ /* 0x000fc800078e00ff */
[----:B------:R2:W-:Y:S08]  /*acd0*/  SYNCS.ARRIVE.TRANS64 RZ, [R12+URZ+0x30830], R5 ;  /* 0x030830050cff79a7 */ /* 0x0005f0000800003f */
[----:B------:R-:W-:Y:S05]  /*ace0*/  @!P1 BRA `(.L_x_794) ;  /* 0x0000000000049947 */ /* 0x000fea0003800000 */
[----:B------:R-:W-:Y:S01]  /*acf0*/  BPT.TRAP 0x1 ;  /* 0x000000040000795c */ /* 0x000fe20000300000 */
.L_x_794:
        /* <DEDUP_REMOVED lines=34> */
.L_x_824:
[----:B------:R-:W-:Y:S05]  /*af20*/  @P0 BRA `(.L_x_796) ;  /* 0x0000000000140947 */ /* 0x000fea0003800000 */
[----:B------:R-:W-:Y:S01]  /*af30*/  ISETP.NE.AND P0, PT, R20, RZ, PT ;  /* 0x000000ff1400720c */ /* 0x000fe20003f05270 */
[----:B------:R-:W-:-:S04]  /*af40*/  IMAD.MOV.U32 R5, RZ, RZ, 0x4100 ;  /* 0x00004100ff057424 */ /* 0x000fc800078e00ff */
[----:B------:R3:W-:Y:S08]  /*af50*/  SYNCS.ARRIVE.TRANS64 RZ, [R12+URZ+0x30818], R5 ;  /* 0x030818050cff79a7 */ /* 0x0007f0000800003f */
[----:B------:R-:W-:Y:S05]  /*af60*/  @!P0 BRA `(.L_x_796) ;  /* 0x0000000000048947 */ /* 0x000fea0003800000 */
[----:B------:R-:W-:Y:S01]  /*af70*/  BPT.TRAP 0x1 ;  /* 0x000000040000795c */ /* 0x000fe20000300000 */
.L_x_796:
        /* <DEDUP_REMOVED lines=27> */
.L_x_782:
[----:B-----5:R-:W-:Y:S01]  /*b130*/  IMAD R4, R0, 0x8, R12 ;  /* 0x0000000800047824 */ /* 0x020fe200078e020c */
[----:B------:R-:W-:Y:S01]  /*b140*/  SHF.L.U32 R3, R10, 0x1f, RZ ;  /* 0x0000001f0a037819 */ /* 0x000fe200000006ff */
[----:B------:R-:W3:Y:S03]  /*b150*/  S2R R2, SR_TID.X ;  /* 0x0000000000027919 */ /* 0x000ee60000002100 */
[----:B------:R-:W4:Y:S01]  /*b160*/  SYNCS.PHASECHK.TRANS64.TRYWAIT P0, [R4+URZ+0x30840], R3 ;  /* 0x03084003040075a7 */ /* 0x000f22000800017f */
[----:B---3--:R-:W-:-:S04]  /*b170*/  LOP3.LUT R2, R2, 0x7f, RZ, 0xc0, !PT ;  /* 0x0000007f02027812 */ /* 0x008fc800078ec0ff */
[----:B------:R-:W-:Y:S01]  /*b180*/  ISETP.NE.AND P1, PT, R2, RZ, PT ;  /* 0x000000ff0200720c */ /* 0x000fe20003f25270 */
[----:B----4-:R-:W-:-:S12]  /*b190*/  @!P0 BRA `(.L_x_797) ;  /* 0x00000008009c8947 */ /* 0x010fd80003800000 */
.L_x_825:
[----:B------:R-:W-:Y:S05]  /*b1a0*/  @P1 BRA `(.L_x_798) ;  /* 0x0000000000181947 */ /* 0x000fea0003800000 */
[----:B------:R-:W4:Y:S01]  /*b1b0*/  S2R R2, SR_TID.X ;  /* 0x0000000000027919 */ /* 0x000f220000002100 */
[----:B---3--:R-:W-:-:S04]  /*b1c0*/  IMAD.MOV.U32 R3, RZ, RZ, 0x4100 ;  /* 0x00004100ff037424 */ /* 0x008fc800078e00ff */
[----:B------:R3:W-:Y:S01]  /*b1d0*/  SYNCS.ARRIVE.TRANS64 RZ, [R4+URZ+0x30830], R3 ;  /* 0x0308300304ff79a7 */ /* 0x0007e2000800003f */
[----:B----4-:R-:W-:-:S13]  /*b1e0*/  LOP3.LUT P0, RZ, R2, 0x1f, RZ, 0xc0, !PT ;  /* 0x0000001f02ff7812 */ /* 0x010fda000780c0ff */
[----:B---3--:R-:W-:Y:S05]  /*b1f0*/  @!P0 BRA `(.L_x_798) ;  /* 0x0000000000048947 */ /* 0x008fea0003800000 */
[----:B------:R-:W-:Y:S01]  /*b200*/  BPT.TRAP 0x1 ;  /* 0x000000040000795c */ /* 0x000fe20000300000 */
.L_x_798:
        /* <DEDUP_REMOVED lines=41> */
.L_x_779:
[----:B------:R-:W-:Y:S05]  /*b4a0*/  BSYNC B0 ;  /* 0x0000000000007941 */ /* 0x000fea0003800000 */
.L_x_777:
[----:B------:R-:W-:-:S03]  /*b4b0*/  UMOV UR6, 0xffffffff ;  /* 0xffffffff00067882 */ /* 0x000fc60000000000 */
[----:B------:R-:W-:Y:S05]  /*b4c0*/  BRA.DIV UR6, `(.L_x_799) ;  /* 0x0000000606e47947 */ /* 0x000fea000b800000 */
[----:B------:R-:W-:-:S13]  /*b4d0*/  ELECT P6, URZ, PT ;  /* 0x00000000003f782f */ /* 0x000fda00038c0000 */
.L_x_828:
[----:B------:R-:W-:Y:S05]  /*b4e0*/  @!P6 BRA `(.L_x_646) ;  /* 0x000000000084e947 */ /* 0x000fea0003800000 */
[----:B----4-:R-:W3:Y:S02]  /*b4f0*/  LDL.LU R2, [R1] ;  /* 0x0000000001027983 */ /* 0x010ee40000300800 */
[----:B---3--:R-:W-:-:S04]  /*b500*/  LOP3.LUT R2, R2, 0x2, RZ, 0xfc, !PT ;  /* 0x0000000202027812 */ /* 0x008fc800078efcff */
[----:B------:R-:W-:-:S13]  /*b510*/  ISETP.NE.AND P2, PT, R2, 0x3, PT ;  /* 0x000000030200780c */ /* 0x000fda0003f45270 */
[----:B------:R-:W-:Y:S05]  /*b520*/  @!P2 BRA `(.L_x_800) ;  /* 0x000000000004a947 */ /* 0x000fea0003800000 */
[----:B--2---:R-:W-:Y:S01]  /*b530*/  BPT.TRAP 0x1 ;  /* 0x000000040000795c */ /* 0x004fe20000300000 */
.L_x_800:
        /* <DEDUP_REMOVED lines=15> */
.L_x_829:
[----:B------:R-:W3:Y:S02]  /*b630*/  SYNCS.PHASECHK.TRANS64.TRYWAIT P0, [R11+URZ], R2 ;  /* 0x000000020b0075a7 */ /* 0x000ee4000800017f */
[----:B---3--:R-:W-:Y:S05]  /*b640*/  @!P0 BRA `(.L_x_802) ;  /* 0x0000000400b88947 */ /* 0x008fea0003800000 */
.L_x_830:
[----:B------:R-:W-:Y:S05]  /*b650*/  @!P2 BRA `(.L_x_803) ;  /* 0x000000000004a947 */ /* 0x000fea0003800000 */
[----:B--2---:R-:W-:Y:S01]  /*b660*/  BPT.TRAP 0x1 ;  /* 0x000000040000795c */ /* 0x004fe20000300000 */
.L_x_803:
[----:B------:R-:W-:-:S04]  /*b670*/  VIADD R0, R6, 0x30840 ;  /* 0x0003084006007836 */ /* 0x000fc80000000000 */
[----:B------:R-:W-:-:S04]  /*b680*/  IMAD R9, R9, 0x8, R0 ;  /* 0x0000000809097824 */ /* 0x000fc800078e0200 */
[----:B------:R-:W4:Y:S02]  /*b690*/  SYNCS.PHASECHK.TRANS64.TRYWAIT P0, [R9+URZ], R4 ;  /* 0x00000004090075a7 */ /* 0x000f24000800017f */
[----:B----4-:R-:W-:Y:S05]  /*b6a0*/  @!P0 BRA `(.L_x_804) ;  /* 0x0000000400b48947 */ /* 0x010fea0003800000 */
.L_x_831:
[----:B------:R-:W-:-:S07]  /*b6b0*/  IMAD R3, R3, 0x8, R0 ;  /* 0x0000000803037824 */ /* 0x000fce00078e0200 */
.L_x_805:
[----:B------:R1:W1:Y:S02]  /*b6c0*/  SYNCS.PHASECHK.TRANS64.TRYWAIT P0, [R3+URZ], R2 ;  /* 0x00000002030075a7 */ /* 0x000264000800017f */
[----:B-1----:R-:W-:Y:S05]  /*b6d0*/  @!P0 NANOSLEEP.SYNCS 0x989680 ;  /* 0x009896800000895d */ /* 0x002fea0003900000 */
[----:B------:R-:W1:Y:S02]  /*b6e0*/  @!P0 SYNCS.PHASECHK.TRANS64 P0, [R3+URZ], R2 ;  /* 0x00000002030085a7 */ /* 0x000e64000800007f */
[----:B-1----:R-:W-:Y:S05]  /*b6f0*/  @!P0 BRA `(.L_x_805) ;  /* 0xfffffffc00f08947 */ /* 0x002fea000383ffff */
.L_x_646:
[----:B--2---:R-:W-:Y:S05]  /*b700*/  BSYNC B6 ;  /* 0x0000000000067941 */ /* 0x004fea0003800000 */
.L_x_640:
[----:B------:R-:W-:Y:S05]  /*b710*/  EXIT ;  /* 0x000000000000794d */ /* 0x000fea0003800000 */
.L_x_656:
[----:B------:R-:W-:Y:S02]  /*b720*/  IMAD.MOV.U32 R12, RZ, RZ, RZ ;  /* 0x000000ffff0c7224 */ /* 0x000fe400078e00ff */
[----:B------:R-:W-:Y:S02]  /*b730*/  IMAD.MOV.U32 R11, RZ, RZ, 0x1f ;  /* 0x0000001fff0b7424 */ /* 0x000fe400078e00ff */
[----:B------:R-:W-:-:S07]  /*b740*/  IMAD.MOV.U32 R15, RZ, RZ, -0x1 ;  /* 0xffffffffff0f7424 */ /* 0x000fce00078e00ff */
[----:B------:R-:W-:Y:S05]  /*b750*/  WARPSYNC.COLLECTIVE R15, `(.L_x_806) ;  /* 0x000000000f087348 */ /* 0x000fea0003c00000 */
[----:B------:R1:W2:Y:S02]  /*b760*/  SHFL.IDX P6, R14, R13, R12, R11 ;  /* 0x0000000c0d0e7389 */ /* 0x0002a400000c000b */
[----:B-12---:R-:W-:Y:S01]  /*b770*/  ENDCOLLECTIVE ;  /* 0x000000000000791b */ /* 0x006fe20003800000 */
.L_x_806:
[----:B------:R-:W-:Y:S05]  /*b780*/  BRA `(.L_x_807) ;  /* 0xffffff5c00007947 */ /* 0x000fea000383ffff */
.L_x_658:
[----:B--2---:R2:W3:Y:S02]  /*b790*/  SYNCS.PHASECHK.TRANS64.TRYWAIT P0, [R16+URZ+0x30800], R21 ;  /* 0x03080015100075a7 */ /* 0x0044e4000800017f */
[----:B---3--:R-:W-:Y:S05]  /*b7a0*/  @!P0 NANOSLEEP.SYNCS 0x989680 ;  /* 0x009896800000895d */ /* 0x008fea0003900000 */
[----:B------:R-:W3:Y:S02]  /*b7b0*/  @!P0 SYNCS.PHASECHK.TRANS64 P0, [R16+URZ+0x30800], R21 ;  /* 0x03080015100085a7 */ /* 0x000ee4000800007f */
[----:B---3--:R-:W-:Y:S05]  /*b7c0*/  @!P0 BRA `(.L_x_658) ;  /* 0xfffffffc00f08947 */ /* 0x008fea000383ffff */
[----:B------:R-:W-:Y:S05]  /*b7d0*/  BRA `(.L_x_657) ;  /* 0xffffff5c00a07947 */ /* 0x000fea000383ffff */
.L_x_662:
[----:B----4-:R4:W1:Y:S02]  /*b7e0*/  SYNCS.PHASECHK.TRANS64.TRYWAIT P1, [R2+URZ+0x30810], R153 ;  /* 0x03081099020075a7 */ /* 0x010864000802017f */
[----:B-1----:R-:W-:Y:S05]  /*b7f0*/  @!P1 NANOSLEEP.SYNCS 0x989680 ;  /* 0x009896800000995d */ /* 0x002fea0003900000 */
[----:B------:R-:W1:Y:S02]  /*b800*/  @!P1 SYNCS.PHASECHK.TRANS64 P1, [R2+URZ+0x30810], R153 ;  /* 0x03081099020095a7 */ /* 0x000e64000802007f */
[----:B-1----:R-:W-:Y:S05]  /*b810*/  @!P1 BRA `(.L_x_662) ;  /* 0xfffffffc00f09947 */ /* 0x002fea000383ffff */
[----:B------:R-:W-:Y:S05]  /*b820*/  BRA `(.L_x_661) ;  /* 0xffffff6000e07947 */ /* 0x000fea000383ffff */
.L_x_666:
[----:B------:R1:W1:Y:S02]  /*b830*/  SYNCS.PHASECHK.TRANS64.TRYWAIT P1, [R2+URZ+0x30830], R153 ;  /* 0x03083099020075a7 */ /* 0x000264000802017f */
[----:B-1----:R-:W-:Y:S05]  /*b840*/  @!P1 NANOSLEEP.SYNCS 0x989680 ;  /* 0x009896800000995d */ /* 0x002fea0003900000 */
[----:B------:R-:W1:Y:S02]  /*b850*/  @!P1 SYNCS.PHASECHK.TRANS64 P1, [R2+URZ+0x30830], R153 ;  /* 0x03083099020095a7 */ /* 0x000e64000802007f */
[----:B-1----:R-:W-:Y:S05]  /*b860*/  @!P1 BRA `(.L_x_666) ;  /* 0xfffffffc00f09947 */ /* 0x002fea000383ffff */
[----:B------:R-:W-:Y:S05]  /*b870*/  BRA `(.L_x_665) ;  /* 0xffffff6800387947 */ /* 0x000fea000383ffff */
.L_x_742:
[----:B------:R-:W-:Y:S01]  /*b880*/  BSSY B0, `(.L_x_808) ;  /* 0x0000005000007945 */ /* 0x000fe20003800000 */
[----:B------:R-:W-:-:S07]  /*b890*/  IMAD.MOV.U32 R15, RZ, RZ, -0x1 ;  /* 0xffffffffff0f7424 */ /* 0x000fce00078e00ff */
[----:B------:R-:W-:Y:S05]  /*b8a0*/  WARPSYNC.COLLECTIVE R15, `(.L_x_809) ;  /* 0x000000000f087348 */ /* 0x000fea0003c00000 */
[----:B------:R-:W-:Y:S01]  /*b8b0*/  NOP ;  /* 0x0000000000007918 */ /* 0x000fe20000000000 */
[----:B------:R-:W-:Y:S01]  /*b8c0*/  ENDCOLLECTIVE ;  /* 0x000000000000791b */ /* 0x000fe20003800000 */
.L_x_809:
[----:B------:R-:W-:Y:S05]  /*b8d0*/  BSYNC B0 ;  /* 0x0000000000007941 */ /* 0x000fea0003800000 */
.L_x_808:
[----:B------:R-:W-:Y:S05]  /*b8e0*/  BRA `(.L_x_810) ;  /* 0xffffffcc006c7947 */ /* 0x000fea000383ffff */
.L_x_754:
[----:B------:R-:W-:Y:S01]  /*b8f0*/  BSSY B0, `(.L_x_811) ;  /* 0x0000005000007945 */ /* 0x000fe20003800000 */
[----:B------:R-:W-:-:S07]  /*b900*/  IMAD.MOV.U32 R15, RZ, RZ, -0x1 ;  /* 0xffffffffff0f7424 */ /* 0x000fce00078e00ff */
[----:B------:R-:W-:Y:S05]  /*b910*/  WARPSYNC.COLLECTIVE R15, `(.L_x_812) ;  /* 0x000000000f087348 */ /* 0x000fea0003c00000 */
[----:B------:R-:W-:Y:S01]  /*b920*/  NOP ;  /* 0x0000000000007918 */ /* 0x000fe20000000000 */
[----:B------:R-:W-:Y:S01]  /*b930*/  ENDCOLLECTIVE ;  /* 0x000000000000791b */ /* 0x000fe20003800000 */
.L_x_812:
[----:B------:R-:W-:Y:S05]  /*b940*/  BSYNC B0 ;  /* 0x0000000000007941 */ /* 0x000fea0003800000 */
.L_x_811:
[----:B------:R-:W-:Y:S05]  /*b950*/  BRA `(.L_x_813) ;  /* 0xffffffd000847947 */ /* 0x000fea000383ffff */
.L_x_767:
[----:B------:R-:W-:Y:S01]  /*b960*/  BSSY B0, `(.L_x_814) ;  /* 0x0000005000007945 */ /* 0x000fe20003800000 */
[----:B------:R-:W-:-:S07]  /*b970*/  IMAD.MOV.U32 R15, RZ, RZ, -0x1 ;  /* 0xffffffffff0f7424 */ /* 0x000fce00078e00ff */
[----:B------:R-:W-:Y:S05]  /*b980*/  WARPSYNC.COLLECTIVE R15, `(.L_x_815) ;  /* 0x000000000f087348 */ /* 0x000fea0003c00000 */
[----:B------:R-:W-:Y:S01]  /*b990*/  NOP ;  /* 0x0000000000007918 */ /* 0x000fe20000000000 */
[----:B------:R-:W-:Y:S01]  /*b9a0*/  ENDCOLLECTIVE ;  /* 0x000000000000791b */ /* 0x000fe20003800000 */
.L_x_815:
[----:B------:R-:W-:Y:S05]  /*b9b0*/  BSYNC B0 ;  /* 0x0000000000007941 */ /* 0x000fea0003800000 */
.L_x_814:
[----:B------:R-:W-:Y:S05]  /*b9c0*/  BRA `(.L_x_816) ;  /* 0xffffffd400a07947 */ /* 0x000fea000383ffff */
.L_x_780:
[----:B-1----:R1:W2:Y:S02]  /*b9d0*/  SYNCS.PHASECHK.TRANS64.TRYWAIT P1, [R12+URZ+0x30820], R3 ;  /* 0x030820030c0075a7 */ /* 0x0022a4000802017f */
[----:B--2---:R-:W-:Y:S05]  /*b9e0*/  @!P1 NANOSLEEP.SYNCS 0x989680 ;  /* 0x009896800000995d */ /* 0x004fea0003900000 */
[----:B------:R-:W2:Y:S02]  /*b9f0*/  @!P1 SYNCS.PHASECHK.TRANS64 P1, [R12+URZ+0x30820], R3 ;  /* 0x030820030c0095a7 */ /* 0x000ea4000802007f */
[----:B--2---:R-:W-:Y:S05]  /*ba00*/  @!P1 BRA `(.L_x_780) ;  /* 0xfffffffc00f09947 */ /* 0x004fea000383ffff */
[----:B------:R-:W-:Y:S05]  /*ba10*/  BRA `(.L_x_817) ;  /* 0xffffffe000ac7947 */ /* 0x000fea000383ffff */
.L_x_784:
[----:B-1----:R1:W2:Y:S02]  /*ba20*/  SYNCS.PHASECHK.TRANS64.TRYWAIT P1, [R12+URZ+0x30840], R21 ;  /* 0x030840150c0075a7 */ /* 0x0022a4000802017f */
[----:B--2---:R-:W-:Y:S05]  /*ba30*/  @!P1 NANOSLEEP.SYNCS 0x989680 ;  /* 0x009896800000995d */ /* 0x004fea0003900000 */
[----:B------:R-:W2:Y:S02]  /*ba40*/  @!P1 SYNCS.PHASECHK.TRANS64 P1, [R12+URZ+0x30840], R21 ;  /* 0x030840150c0095a7 */ /* 0x000ea4000802007f */
[----:B--2---:R-:W-:Y:S05]  /*ba50*/  @!P1 BRA `(.L_x_784) ;  /* 0xfffffffc00f09947 */ /* 0x004fea000383ffff */
[----:B------:R-:W-:Y:S05]  /*ba60*/  BRA `(.L_x_818) ;  /* 0xffffffe800107947 */ /* 0x000fea000383ffff */
.L_x_786:
[----:B--2---:R2:W3:Y:S02]  /*ba70*/  SYNCS.PHASECHK.TRANS64.TRYWAIT P1, [R12+URZ+0x30828], R21 ;  /* 0x030828150c0075a7 */ /* 0x0044e4000802017f */
[----:B---3--:R-:W-:Y:S05]  /*ba80*/  @!P1 NANOSLEEP.SYNCS 0x989680 ;  /* 0x009896800000995d */ /* 0x008fea0003900000 */
[----:B------:R-:W3:Y:S02]  /*ba90*/  @!P1 SYNCS.PHASECHK.TRANS64 P1, [R12+URZ+0x30828], R21 ;  /* 0x030828150c0095a7 */ /* 0x000ee4000802007f */
[----:B---3--:R-:W-:Y:S05]  /*baa0*/  @!P1 BRA `(.L_x_786) ;  /* 0xfffffffc00f09947 */ /* 0x008fea000383ffff */
[----:B------:R-:W-:Y:S05]  /*bab0*/  BRA `(.L_x_819) ;  /* 0xffffffe800a87947 */ /* 0x000fea000383ffff */
.L_x_788:
[----:B---3--:R3:W4:Y:S02]  /*bac0*/  SYNCS.PHASECHK.TRANS64.TRYWAIT P1, [R12+URZ+0x30848], R21 ;  /* 0x030848150c0075a7 */ /* 0x008724000802017f */
[----:B----4-:R-:W-:Y:S05]  /*bad0*/  @!P1 NANOSLEEP.SYNCS 0x989680 ;  /* 0x009896800000995d */ /* 0x010fea0003900000 */
[----:B------:R-:W4:Y:S02]  /*bae0*/  @!P1 SYNCS.PHASECHK.TRANS64 P1, [R12+URZ+0x30848], R21 ;  /* 0x030848150c0095a7 */ /* 0x000f24000802007f */
[----:B----4-:R-:W-:Y:S05]  /*baf0*/  @!P1 BRA `(.L_x_788) ;  /* 0xfffffffc00f09947 */ /* 0x010fea000383ffff */
[----:B------:R-:W-:Y:S05]  /*bb00*/  BRA `(.L_x_820) ;  /* 0xffffffec00207947 */ /* 0x000fea000383ffff */
.L_x_790:
[----:B------:R-:W-:-:S07]  /*bb10*/  SHF.L.U32 R5, R10, 0x1f, RZ ;  /* 0x0000001f0a057819 */ /* 0x000fce00000006ff */
.L_x_821:
[----:B-1----:R1:W2:Y:S02]  /*bb20*/  SYNCS.PHASECHK.TRANS64.TRYWAIT P1, [R12+URZ+0x30820], R5 ;  /* 0x030820050c0075a7 */ /* 0x0022a4000802017f */
[----:B--2---:R-:W-:Y:S05]  /*bb30*/  @!P1 NANOSLEEP.SYNCS 0x989680 ;  /* 0x009896800000995d */ /* 0x004fea0003900000 */
[----:B------:R-:W2:Y:S02]  /*bb40*/  @!P1 SYNCS.PHASECHK.TRANS64 P1, [R12+URZ+0x30820], R5 ;  /* 0x030820050c0095a7 */ /* 0x000ea4000802007f */
[----:B--2---:R-:W-:Y:S05]  /*bb50*/  @!P1 BRA `(.L_x_821) ;  /* 0xfffffffc00f09947 */ /* 0x004fea000383ffff */
[----:B------:R-:W-:Y:S05]  /*bb60*/  BRA `(.L_x_822) ;  /* 0xffffffec00a87947 */ /* 0x000fea000383ffff */
.L_x_793:
[----:B-1----:R1:W2:Y:S02]  /*bb70*/  SYNCS.PHASECHK.TRANS64.TRYWAIT P1, [R12+URZ+0x30840], R13 ;  /* 0x0308400d0c0075a7 */ /* 0x0022a4000802017f */
[----:B--2---:R-:W-:Y:S05]  /*bb80*/  @!P1 NANOSLEEP.SYNCS 0x989680 ;  /* 0x009896800000995d */ /* 0x004fea0003900000 */
[----:B------:R-:W2:Y:S02]  /*bb90*/  @!P1 SYNCS.PHASECHK.TRANS64 P1, [R12+URZ+0x30840], R13 ;  /* 0x0308400d0c0095a7 */ /* 0x000ea4000802007f */
[----:B--2---:R-:W-:Y:S05]  /*bba0*/  @!P1 BRA `(.L_x_793) ;  /* 0xfffffffc00f09947 */ /* 0x004fea000383ffff */
[----:B------:R-:W-:Y:S05]  /*bbb0*/  BRA `(.L_x_823) ;  /* 0xfffffff000387947 */ /* 0x000fea000383ffff */
.L_x_795:
[----:B--2---:R2:W3:Y:S02]  /*bbc0*/  SYNCS.PHASECHK.TRANS64.TRYWAIT P1, [R12+URZ+0x30828], R13 ;  /* 0x0308280d0c0075a7 */ /* 0x0044e4000802017f */
[----:B---3--:R-:W-:Y:S05]  /*bbd0*/  @!P1 NANOSLEEP.SYNCS 0x989680 ;  /* 0x009896800000995d */ /* 0x008fea0003900000 */
[----:B------:R-:W3:Y:S02]  /*bbe0*/  @!P1 SYNCS.PHASECHK.TRANS64 P1, [R12+URZ+0x30828], R13 ;  /* 0x0308280d0c0095a7 */ /* 0x000ee4000802007f */
[----:B---3--:R-:W-:Y:S05]  /*bbf0*/  @!P1 BRA `(.L_x_795) ;  /* 0xfffffffc00f09947 */ /* 0x008fea000383ffff */
[----:B------:R-:W-:Y:S05]  /*bc00*/  BRA `(.L_x_824) ;  /* 0xfffffff000c47947 */ /* 0x000fea000383ffff */
.L_x_797:
[----:B---3--:R3:W4:Y:S02]  /*bc10*/  SYNCS.PHASECHK.TRANS64.TRYWAIT P0, [R4+URZ+0x30840], R3 ;  /* 0x03084003040075a7 */ /* 0x008724000800017f */
[----:B----4-:R-:W-:Y:S05]  /*bc20*/  @!P0 NANOSLEEP.SYNCS 0x989680 ;  /* 0x009896800000895d */ /* 0x010fea0003900000 */
[----:B------:R-:W4:Y:S02]  /*bc30*/  @!P0 SYNCS.PHASECHK.TRANS64 P0, [R4+URZ+0x30840], R3 ;  /* 0x03084003040085a7 */ /* 0x000f24000800007f */
[----:B----4-:R-:W-:Y:S05]  /*bc40*/  @!P0 BRA `(.L_x_797) ;  /* 0xfffffffc00f08947 */ /* 0x010fea000383ffff */
[----:B------:R-:W-:Y:S05]  /*bc50*/  BRA `(.L_x_825) ;  /* 0xfffffff400507947 */ /* 0x000fea000383ffff */
.L_x_799:
[----:B------:R-:W-:Y:S01]  /*bc60*/  BSSY B0, `(.L_x_826) ;  /* 0x0000006000007945 */ /* 0x000fe20003800000 */
[----:B------:R-:W-:-:S07]  /*bc70*/  IMAD.MOV.U32 R15, RZ, RZ, -0x1 ;  /* 0xffffffffff0f7424 */ /* 0x000fce00078e00ff */
[----:B--2-4-:R-:W-:Y:S05]  /*bc80*/  WARPSYNC.COLLECTIVE R15, `(.L_x_827) ;  /* 0x000000000f0c7348 */ /* 0x014fea0003c00000 */
[----:B------:R-:W-:Y:S02]  /*bc90*/  ELECT P6, UR62, PT ;  /* 0x00000000003e782f */ /* 0x000fe400038c0000 */
[----:B------:R-:W-:Y:S01]  /*bca0*/  MOV R14, UR62 ;  /* 0x0000003e000e7c02 */ /* 0x000fe20008000f00 */
[----:B--2-4-:R-:W-:Y:S10]  /*bcb0*/  ENDCOLLECTIVE ;  /* 0x000000000000791b */ /* 0x014ff40003800000 */
.L_x_827:
[----:B------:R-:W-:Y:S05]  /*bcc0*/  BSYNC B0 ;  /* 0x0000000000007941 */ /* 0x000fea0003800000 */
.L_x_826:
[----:B------:R-:W-:Y:S05]  /*bcd0*/  BRA `(.L_x_828) ;  /* 0xfffffff800007947 */ /* 0x000fea000383ffff */
.L_x_801:
[----:B-1----:R1:W3:Y:S02]  /*bce0*/  SYNCS.PHASECHK.TRANS64.TRYWAIT P0, [R7+URZ], R4 ;  /* 0x00000004070075a7 */ /* 0x0022e4000800017f */
[----:B---3--:R-:W-:Y:S05]  /*bcf0*/  @!P0 NANOSLEEP.SYNCS 0x989680 ;  /* 0x009896800000895d */ /* 0x008fea0003900000 */
[----:B------:R-:W3:Y:S02]  /*bd00*/  @!P0 SYNCS.PHASECHK.TRANS64 P0, [R7+URZ], R4 ;  /* 0x00000004070085a7 */ /* 0x000ee4000800007f */
[----:B---3--:R-:W-:Y:S05]  /*bd10*/  @!P0 BRA `(.L_x_801) ;  /* 0xfffffffc00f08947 */ /* 0x008fea000383ffff */
[----:B------:R-:W-:Y:S05]  /*bd20*/  BRA `(.L_x_829) ;  /* 0xfffffff800407947 */ /* 0x000fea000383ffff */
.L_x_802:
[----:B---3--:R3:W4:Y:S02]  /*bd30*/  SYNCS.PHASECHK.TRANS64.TRYWAIT P0, [R11+URZ], R2 ;  /* 0x000000020b0075a7 */ /* 0x008724000800017f */
[----:B----4-:R-:W-:Y:S05]  /*bd40*/  @!P0 NANOSLEEP.SYNCS 0x989680 ;  /* 0x009896800000895d */ /* 0x010fea0003900000 */
[----:B------:R-:W4:Y:S02]  /*bd50*/  @!P0 SYNCS.PHASECHK.TRANS64 P0, [R11+URZ], R2 ;  /* 0x000000020b0085a7 */ /* 0x000f24000800007f */
[----:B----4-:R-:W-:Y:S05]  /*bd60*/  @!P0 BRA `(.L_x_802) ;  /* 0xfffffffc00f08947 */ /* 0x010fea000383ffff */
[----:B------:R-:W-:Y:S05]  /*bd70*/  BRA `(.L_x_830) ;  /* 0xfffffff800347947 */ /* 0x000fea000383ffff */
.L_x_804:
[----:B----4-:R4:W1:Y:S02]  /*bd80*/  SYNCS.PHASECHK.TRANS64.TRYWAIT P0, [R9+URZ], R4 ;  /* 0x00000004090075a7 */ /* 0x010864000800017f */
[----:B-1----:R-:W-:Y:S05]  /*bd90*/  @!P0 NANOSLEEP.SYNCS 0x989680 ;  /* 0x009896800000895d */ /* 0x002fea0003900000 */
[----:B------:R-:W1:Y:S02]  /*bda0*/  @!P0 SYNCS.PHASECHK.TRANS64 P0, [R9+URZ], R4 ;  /* 0x00000004090085a7 */ /* 0x000e64000800007f */
[----:B-1----:R-:W-:Y:S05]  /*bdb0*/  @!P0 BRA `(.L_x_804) ;  /* 0xfffffffc00f08947 */ /* 0x002fea000383ffff */
[----:B------:R-:W-:Y:S05]  /*bdc0*/  BRA `(.L_x_831) ;  /* 0xfffffff800387947 */ /* 0x000fea000383ffff */
.L_x_832:
        /* <DEDUP_REMOVED lines=11> */
.L_x_7295:


//--------------------- .text._ZN7cutlass13device_kernelIN5flash11enable_sm90INS1_16FlashAttnBwdSm90INS1_25CollectiveMainloopBwdSm90ILi2ELi2ELi2EN4cute5tupleIJNS5_1CILi1EEES8_S8_EEENS6_IJNS7_ILi64EEENS7_ILi128EEESB_EEENS_6half_tEfNS_4arch4Sm90ELb0ELb0ELb1ELb1ELb0ELb1ELb0ELb0ELi2ELi1ELi2ELi1ELb0EEENS1_24CollectiveEpilogueBwdGQAISC_fSF_Li256ELb1ELb0EEENS1_19SingleTileSchedulerILb1ELb0ELb0ELi128EEEEEEEEEvNT_6ParamsE --------------------------
	.section	.text._ZN7cutlass13device_kernelIN5flash11enable_sm90INS1_16FlashAttnBwdSm90INS1_25CollectiveMainloopBwdSm90ILi2ELi2ELi2EN4cute5tupleIJNS5_1CILi1EEES8_S8_EEENS6_IJNS7_ILi64EEENS7_ILi128EEESB_EEENS_6half_tEfNS_4arch4Sm90ELb0ELb0ELb1ELb1ELb0ELb1ELb0ELb0ELi2ELi1ELi2ELi1ELb0EEENS1_24CollectiveEpilogueBwdGQAISC_fSF_Li256ELb1ELb0EEENS1_19SingleTileSchedulerILb1ELb0ELb0ELi128EEEEEEEEEvNT_6ParamsE,"ax",@progbits
	.align	128
.text._ZN7cutlass13device_kernelIN5flash11enable_sm90INS1_16FlashAttnBwdSm90INS1_25CollectiveMainloopBwdSm90ILi2ELi2ELi2EN4cute5tupleIJNS5_1CILi1EEES8_S8_EEENS6_IJNS7_ILi64EEENS7_ILi128EEESB_EEENS_6half_tEfNS_4arch4Sm90ELb0ELb0ELb1ELb1ELb0ELb1ELb0ELb0ELi2ELi1ELi2ELi1ELb0EEENS1_24CollectiveEpilogueBwdGQAISC_fSF_Li256ELb1ELb0EEENS1_19SingleTileSchedulerILb1ELb0ELb0ELi128EEEEEEEEEvNT_6ParamsE:
        .type           _ZN7cutlass13device_kernelIN5flash11enable_sm90INS1_16FlashAttnBwdSm90INS1_25CollectiveMainloopBwdSm90ILi2ELi2ELi2EN4cute5tupleIJNS5_1CILi1EEES8_S8_EEENS6_IJNS7_ILi64EEENS7_ILi128EEESB_EEENS_6half_tEfNS_4arch4Sm90ELb0ELb0ELb1ELb1ELb0ELb1ELb0ELb0ELi2ELi1ELi2ELi1ELb0EEENS1_24CollectiveEpilogueBwdGQAISC_fSF_Li256ELb1ELb0EEENS1_19SingleTileSchedulerILb1ELb0ELb0ELi128EEEEEEEEEvNT_6ParamsE,@function
        .size           _ZN7cutlass13device_kernelIN5flash11enable_sm90INS1_16FlashAttnBwdSm90INS1_25CollectiveMainloopBwdSm90ILi2ELi2ELi2EN4cute5tupleIJNS5_1CILi1EEES8_S8_EEENS6_IJNS7_ILi64EEENS7_ILi128EEESB_EEENS_6half_tEfNS_4arch4Sm90ELb0ELb0ELb1ELb1ELb0ELb1ELb0ELb0ELi2ELi1ELi2ELi1ELb0EEENS1_24CollectiveEpilogueBwdGQAISC_fSF_Li256ELb1ELb0EEENS1_19SingleTileSchedulerILb1ELb0ELb0ELi128EEEEEEEEEvNT_6ParamsE,(.L_x_7296 - _ZN7cutlass13device_kernelIN5flash11enable_sm90INS1_16FlashAttnBwdSm90INS1_25CollectiveMainloopBwdSm90ILi2ELi2ELi2EN4cute5tupleIJNS5_1CILi1EEES8_S8_EEENS6_IJNS7_ILi64EEENS7_ILi128EEESB_EEENS_6half_tEfNS_4arch4Sm90ELb0ELb0ELb1ELb1ELb0ELb1ELb0ELb0ELi2ELi1ELi2ELi1ELb0EEENS1_24CollectiveEpilogueBwdGQAISC_fSF_Li256ELb1ELb0EEENS1_19SingleTileSchedulerILb1ELb0ELb0ELi128EEEEEEEEEvNT_6ParamsE)
        .other          _ZN7cutlass13device_kernelIN5flash11enable_sm90INS1_16FlashAttnBwdSm90INS1_25CollectiveMainloopBwdSm90ILi2ELi2ELi2EN4cute5tupleIJNS5_1CILi1EEES8_S8_EEENS6_IJNS7_ILi64EEENS7_ILi128EEESB_EEENS_6half_tEfNS_4arch4Sm90ELb0ELb0ELb1ELb1ELb0ELb1ELb0ELb0ELi2ELi1ELi2ELi1ELb0EEENS1_24CollectiveEpilogueBwdGQAISC_fSF_Li256ELb1ELb0EEENS1_19SingleTileSchedulerILb1ELb0ELb0ELi128EEEEEEEEEvNT_6ParamsE,@"STO_CUDA_ENTRY STV_DEFAULT"
_ZN7cutlass13device_kernelIN5flash11enable_sm90INS1_16FlashAttnBwdSm90INS1_25CollectiveMainloopBwdSm90ILi2ELi2ELi2EN4cute5tupleIJNS5_1CILi1EEES8_S8_EEENS6_IJNS7_ILi64EEENS7_ILi128EEESB_EEENS_6half_tEfNS_4arch4Sm90ELb0ELb0ELb1ELb1ELb0ELb1ELb0ELb0ELi2ELi1ELi2ELi1ELb0EEENS1_24CollectiveEpilogueBwdGQAISC_fSF_Li256ELb1ELb0EEENS1_19SingleTileSchedulerILb1ELb0ELb0ELi128EEEEEEEEEvNT_6ParamsE:
        /* <DEDUP_REMOVED lines=23> */
.L_x_834:
[----:B------:R-:W-:Y:S05]  /*0170*/  BSYNC B0 ;  /* 0x0000000000007941 */ /* 0x000fea0003800000 */
.L_x_833:
        /* <DEDUP_REMOVED lines=34> */
.L_x_835:
        /* <DEDUP_REMOVED lines=22> */
.L_x_836:
        /* <DEDUP_REMOVED lines=9> */
.L_x_839:
        /* <DEDUP_REMOVED lines=20> */
.L_x_840:
        /* <DEDUP_REMOVED lines=10> */
.L_x_842:
[----:B------:R-:W2:Y:S02]  /*0770*/  LDC R0, c[0x0][0x8c4] ;  /* 0x00023100ff007b82 */ /* 0x000ea40000000800 */
.L_x_841:
        /* <DEDUP_REMOVED lines=16> */
.L_x_844:
        /* <DEDUP_REMOVED lines=10> */
.L_x_845:
        /* <DEDUP_REMOVED lines=8> */
.L_x_846:
        /* <DEDUP_REMOVED lines=9> */
.L_x_847:
        /* <DEDUP_REMOVED lines=88> */
.L_x_850:
        /* <DEDUP_REMOVED lines=15> */
.L_x_849:
        /* <DEDUP_REMOVED lines=22> */
.L_x_852:
        /* <DEDUP_REMOVED lines=15> */
.L_x_851:
        /* <DEDUP_REMOVED lines=8> */
.L_x_929:
        /* <DEDUP_REMOVED lines=45> */
.L_x_854:
        /* <DEDUP_REMOVED lines=74> */
.L_x_866:
[----:B------:R-:W-:-:S13]  /*1ae0*/  ISETP.NE.AND P0, PT, R7, 0x3, PT ;  /* 0x000000030700780c */ /* 0x000fda0003f05270 */
[----:B---3--:R-:W-:Y:S05]  /*1af0*/  @!P0 BRA `(.L_x_856) ;  /* 0x0000000000048947 */ /* 0x008fea0003800000 */
[----:B------:R-:W-:Y:S01]  /*1b00*/  BPT.TRAP 0x1 ;  /* 0x000000040000795c */ /* 0x000fe20000300000 */
.L_x_856:
[----:B------:R-:W-:Y:S01]  /*1b10*/  IMAD R2, R4, 0x8, R16 ;  /* 0x0000000804027824 */ /* 0x000fe200078e0210 */
[----:B------:R-:W-:-:S04]  /*1b20*/  SHF.L.U32 R153, R5, 0x1f, RZ ;  /* 0x0000001f05997819 */ /* 0x000fc800000006ff */
[----:B------:R3:W4:Y:S01]  /*1b30*/  SYNCS.PHASECHK.TRANS64.TRYWAIT P1, [R2+URZ+0x30810], R153 ;  /* 0x03081099020075a7 */ /* 0x000722000802017f */
[----:B------:R-:W-:Y:S05]  /*1b40*/  @!P0 BRA `(.L_x_857) ;  /* 0x0000000000048947 */ /* 0x000fea0003800000 */
[----:B------:R-:W-:Y:S01]  /*1b50*/  BPT.TRAP 0x1 ;  /* 0x000000040000795c */ /* 0x000fe20000300000 */
.L_x_857:
[----:B----4-:R-:W-:Y:S05]  /*1b60*/  @P1 BRA `(.L_x_858) ;  /* 0x0000000000081947 */ /* 0x010fea0003800000 */
[----:B------:R-:W4:Y:S02]  /*1b70*/  SYNCS.PHASECHK.TRANS64.TRYWAIT P1, [R2+URZ+0x30810], R153 ;  /* 0x03081099020075a7 */ /* 0x000f24000802017f */
[----:B----4-:R-:W-:Y:S05]  /*1b80*/  @!P1 BRA `(.L_x_859) ;  /* 0x0000006800349947 */ /* 0x010fea0003800000 */
.L_x_858:
        /* <DEDUP_REMOVED lines=81> */
.L_x_860:
[----:B------:R1:W1:Y:S01]  /*20a0*/  SYNCS.PHASECHK.TRANS64.TRYWAIT P1, [R2+URZ+0x30830], R153 ;  /* 0x03083099020075a7 */ /* 0x000262000802017f */
[----:B------:R-:W-:Y:S05]  /*20b0*/  @!P0 BRA `(.L_x_861) ;  /* 0x0000000000048947 */ /* 0x000fea0003800000 */
[----:B------:R-:W-:Y:S01]  /*20c0*/  BPT.TRAP 0x1 ;  /* 0x000000040000795c */ /* 0x000fe20000300000 */
.L_x_861:
[----:B------:R-:W-:-:S05]  /*20d0*/  VIADD R17, R16, 0x20000 ;  /* 0x0002000010117836 */ /* 0x000fca0000000000 */
[----:B------:R-:W-:-:S04]  /*20e0*/  SHF.R.U32.HI R17, RZ, 0x4, R17 ;  /* 0x00000004ff117819 */ /* 0x000fc80000011611 */
[----:B------:R-:W-:-:S04]  /*20f0*/  LOP3.LUT R17, R17, 0x3fff, RZ, 0xc0, !PT ;  /* 0x00003fff11117812 */ /* 0x000fc800078ec0ff */
[----:B------:R-:W-:Y:S01]  /*2100*/  LOP3.LUT R155, R17, 0x10000, RZ, 0xfc, !PT ;  /* 0x00010000119b7812 */ /* 0x000fe200078efcff */
[----:B-1----:R-:W-:Y:S06]  /*2110*/  @P1 BRA `(.L_x_862) ;  /* 0x0000000000081947 */ /* 0x002fec0003800000 */
[----:B------:R-:W1:Y:S02]  /*2120*/  SYNCS.PHASECHK.TRANS64.TRYWAIT P1, [R2+URZ+0x30830], R153 ;  /* 0x03083099020075a7 */ /* 0x000e64000802017f */
[----:B-1----:R-:W-:Y:S05]  /*2130*/  @!P1 BRA `(.L_x_863) ;  /* 0x0000006000dc9947 */ /* 0x002fea0003800000 */
.L_x_862:
        /* <DEDUP_REMOVED lines=495> */
.L_x_864:
        /* <DEDUP_REMOVED lines=49> */
.L_x_865:
        /* <DEDUP_REMOVED lines=77> */
.L_x_848:
[----:B------:R-:W-:Y:S05]  /*4810*/  @P0 BRA `(.L_x_843) ;  /* 0x0000003800d80947 */ /* 0x000fea0003800000 */
[----:B-1-3--:R-:W1:Y:S01]  /*4820*/  LDC.64 R2, c[0x0][0x878] ;  /* 0x00021e00ff027b82 */ /* 0x00ae620000000a00 */
[----:B------:R-:W2:Y:S07]  /*4830*/  S2R R22, SR_TID.X ;  /* 0x0000000000167919 */ /* 0x000eae0000002100 */
[----:B------:R-:W3:Y:S01]  /*4840*/  LDC R0, c[0x0][0x850] ;  /* 0x00021400ff007b82 */ /* 0x000ee20000000800 */
[----:B------:R-:W4:Y:S01]  /*4850*/  S2R R7, SR_CTAID.Y ;  /* 0x0000000000077919 */ /* 0x000f220000002600 */
[----:B------:R-:W5:Y:S06]  /*4860*/  S2R R8, SR_CTAID.X ;  /* 0x0000000000087919 */ /* 0x000f6c0000002500 */
[----:B------:R-:W2:Y:S01]  /*4870*/  S2UR UR5, SR_CgaCtaId ;  /* 0x00000000000579c3 */ /* 0x000ea20000008800 */
[----:B-1----:R-:W-:-:S07]  /*4880*/  ISETP.NE.U32.AND P0, PT, R2, RZ, PT ;  /* 0x000000ff0200720c */ /* 0x002fce0003f05070 */
[----:B------:R-:W1:Y:S01]  /*4890*/  LDC.64 R10, c[0x0][0x818] ;  /* 0x00020600ff0a7b82 */ /* 0x000e620000000a00 */
[----:B------:R-:W-:-:S07]  /*48a0*/  ISETP.NE.AND.EX P0, PT, R3, RZ, PT, P0 ;  /* 0x000000ff0300720c */ /* 0x000fce0003f05300 */
[----:B------:R-:W1:Y:S08]  /*48b0*/  LDC.64 R14, c[0x0][0x840] ;  /* 0x00021000ff0e7b82 */ /* 0x000e700000000a00 */
[----:B------:R-:W2:Y:S01]  /*48c0*/  @P0 LDC.64 R2, c[0x0][0x878] ;  /* 0x00021e00ff020b82 */ /* 0x000ea20000000a00 */
[----:B------:R-:W-:-:S07]  /*48d0*/  UMOV UR4, 0x400 ;  /* 0x0000040000047882 */ /* 0x000fce0000000000 */
[----:B------:R-:W1:Y:S08]  /*48e0*/  LDC.64 R12, c[0x0][0x820] ;  /* 0x00020800ff0c7b82 */ /* 0x000e700000000a00 */
[----:B------:R-:W1:Y:S01]  /*48f0*/  LDC.64 R16, c[0x0][0x848] ;  /* 0x00021200ff107b82 */ /* 0x000e620000000a00 */
[----:B--2---:R-:W-:-:S07]  /*4900*/  @P0 IMAD.WIDE R2, R228, 0x4, R2 ;  /* 0x00000004e4020825 */ /* 0x004fce00078e0202 */
[----:B------:R-:W2:Y:S01]  /*4910*/  LDC.64 R18, c[0x0][0x800] ;  /* 0x00020000ff127b82 */ /* 0x000ea20000000a00 */
[----:B------:R4:W2:Y:S07]  /*4920*/  @P0 LDG.E R3, desc[UR38][R2.64] ;  /* 0x0000002602030981 */ /* 0x0008ae000c1e1900 */
[----:B------:R-:W-:Y:S01]  /*4930*/  BAR.SYNC.DEFER_BLOCKING 0x1, 0x100 ;  /* 0x0044000000007b1d */ /* 0x000fe20000010000 */
[----:B---3--:R-:W-:Y:S01]  /*4940*/  ISETP.NE.AND P1, PT, R0, 0x1, PT ;  /* 0x000000010000780c */ /* 0x008fe20003f25270 */
[----:B------:R-:W-:Y:S01]  /*4950*/  VIADD R23, R22, 0xffffff80 ;  /* 0xffffff8016177836 */ /* 0x000fe20000000000 */
[----:B------:R-:W-:-:S05]  /*4960*/  ULEA UR4, UR5, UR4, 0x18 ;  /* 0x0000000405047291 */ /* 0x000fca000f8ec03f */
[----:B------:R-:W3:Y:S01]  /*4970*/  LDC.64 R20, c[0x0][0x828] ;  /* 0x00020a00ff147b82 */ /* 0x000ee20000000a00 */
[----:B------:R-:W-:Y:S01]  /*4980*/  SHF.R.S32.HI R0, RZ, 0x1f, R23 ;  /* 0x0000001fff007819 */ /* 0x000fe20000011417 */
[----:B------:R-:W-:Y:S03]  /*4990*/  BSSY B0, `(.L_x_867) ;  /* 0x0000054000007945 */ /* 0x000fe60003800000 */
[----:B------:R-:W-:-:S03]  /*49a0*/  LEA.HI R5, R0, R23, RZ, 0x7 ;  /* 0x0000001700057211 */ /* 0x000fc600078f38ff */
[----:B------:R-:W1:Y:S01]  /*49b0*/  @P1 LDC R4, c[0x0][0x854] ;  /* 0x00021500ff041b82 */ /* 0x000e620000000800 */
[C---:B------:R-:W-:Y:S01]  /*49c0*/  LOP3.LUT R0, R5.reuse, 0xfffff80, RZ, 0xc0, !PT ;  /* 0x0fffff8005007812 */ /* 0x040fe200078ec0ff */
[----:B----4-:R-:W-:-:S04]  /*49d0*/  IMAD.SHL.U32 R2, R5, 0x40, RZ ;  /* 0x0000004005027824 */ /* 0x010fc800078e00ff */
[----:B------:R-:W-:Y:S01]  /*49e0*/  IMAD.IADD R0, R23, 0x1, -R0 ;  /* 0x0000000117007824 */ /* 0x000fe200078e0a00 */
[----:B------:R-:W-:Y:S01]  /*49f0*/  LOP3.LUT R5, R2, 0x3fffe000, RZ, 0xc0, !PT ;  /* 0x3fffe00002057812 */ /* 0x000fe200078ec0ff */
[----:B------:R-:W4:Y:S04]  /*4a00*/  @P1 LDC R9, c[0x0][0x858] ;  /* 0x00021600ff091b82 */ /* 0x000f280000000800 */
[----:B------:R-:W-:-:S05]  /*4a10*/  IMAD R5, R0, 0x4, R5 ;  /* 0x0000000400057824 */ /* 0x000fca00078e0205 */
[----:B------:R-:W-:Y:S01]  /*4a20*/  LEA R6, R5, UR4, 0x2 ;  /* 0x0000000405067c11 */ /* 0x000fe2000f8e10ff */
[----:B-----5:R-:W-:-:S04]  /*4a30*/  IMAD.SHL.U32 R5, R8, 0x4000, RZ ;  /* 0x0000400008057824 */ /* 0x020fc800078e00ff */
[----:B------:R1:W-:Y:S02]  /*4a40*/  STS.128 [R6], R24 ;  /* 0x0000001806007388 */ /* 0x0003e40000000c00 */
[----:B-1----:R-:W-:Y:S02]  /*4a50*/  @P1 IMAD.HI.U32 R0, R7, R4, RZ ;  /* 0x0000000407001227 */ /* 0x002fe400078e00ff */
[----:B------:R1:W-:Y:S04]  /*4a60*/  STS.128 [R6+0x800], R28 ;  /* 0x0008001c06007388 */ /* 0x0003e80000000c00 */
[----:B------:R1:W-:Y:S01]  /*4a70*/  STS.128 [R6+0x1000], R32 ;  /* 0x0010002006007388 */ /* 0x0003e20000000c00 */
[----:B----4-:R-:W-:-:S03]  /*4a80*/  @P1 SHF.R.U32.HI R7, RZ, R9, R0 ;  /* 0x00000009ff071219 */ /* 0x010fc60000011600 */
[----:B------:R1:W-:Y:S01]  /*4a90*/  STS.128 [R6+0x1800], R36 ;  /* 0x0018002406007388 */ /* 0x0003e20000000c00 */
[----:B------:R-:W-:-:S03]  /*4aa0*/  SHF.R.S32.HI R9, RZ, 0x1f, R7 ;  /* 0x0000001fff097819 */ /* 0x000fc60000011407 */
        /* <DEDUP_REMOVED lines=17> */
[----:B----4-:R-:W4:Y:S01]  /*4bc0*/  FENCE.VIEW.ASYNC.S ;  /* 0x00000000000073c6 */ /* 0x010f220000000000 */
[----:B--2---:R-:W-:-:S05]  /*4bd0*/  @P0 IMAD R3, R228, 0x80, R3 ;  /* 0x00000080e4030824 */ /* 0x004fca00078e0203 */
[----:B------:R-:W-:-:S04]  /*4be0*/  @P0 SHF.R.S32.HI R0, RZ, 0x1f, R3 ;  /* 0x0000001fff000819 */ /* 0x000fc80000011403 */
[----:B------:R-:W-:-:S05]  /*4bf0*/  @P0 LEA.HI R0, R0, R3, RZ, 0x7 ;  /* 0x0000000300000211 */ /* 0x000fca00078f38ff */
[----:B------:R-:W-:-:S05]  /*4c00*/  @P0 IMAD.SHL.U32 R0, R0, 0x80, RZ ;  /* 0x0000008000000824 */ /* 0x000fca00078e00ff */
[----:B------:R-:W-:Y:S01]  /*4c10*/  @P0 LOP3.LUT R2, R0, 0xffffc000, RZ, 0xc0, !PT ;  /* 0xffffc00000020812 */ /* 0x000fe200078ec0ff */
[----:B------:R-:W-:-:S03]  /*4c20*/  IMAD R0, R9, R10, RZ ;  /* 0x0000000a09007224 */ /* 0x000fc600078e02ff */
[----:B------:R-:W-:Y:S02]  /*4c30*/  @P0 SHF.R.S32.HI R3, RZ, 0x1f, R2 ;  /* 0x0000001fff030819 */ /* 0x000fe40000011402 */
[----:B------:R-:W-:Y:S01]  /*4c40*/  @!P0 CS2R R2, SRZ ;  /* 0x0000000000028805 */ /* 0x000fe2000001ff00 */
[----:B----4-:R-:W-:Y:S05]  /*4c50*/  BAR.SYNC.DEFER_BLOCKING 0x1, 0x100 ;  /* 0x0044000000007b1d */ /* 0x010fea0000010000 */
[----:B------:R-:W-:Y:S01]  /*4c60*/  IADD3 R4, P1, R5, R2, RZ ;  /* 0x0000000205047210 */ /* 0x000fe20007f3e0ff */
[----:B------:R-:W-:Y:S02]  /*4c70*/  IMAD R2, R9, R14, RZ ;  /* 0x0000000e09027224 */ /* 0x000fe400078e02ff */
[----:B------:R-:W-:Y:S01]  /*4c80*/  IMAD R9, R7, R11, R0 ;  /* 0x0000000b07097224 */ /* 0x000fe200078e0200 */
[----:B------:R-:W-:Y:S01]  /*4c90*/  LEA.HI.X.SX32 R5, R5, R3, 0x1, P1 ;  /* 0x0000000305057211 */ /* 0x000fe200008f0eff */
[C---:B------:R-:W-:Y:S01]  /*4ca0*/  IMAD R11, R7.reuse, R15, R2 ;  /* 0x0000000f070b7224 */ /* 0x040fe200078e0202 */
[----:B------:R-:W-:Y:S01]  /*4cb0*/  SHF.R.S32.HI R0, RZ, 0x1f, R228 ;  /* 0x0000001fff007819 */ /* 0x000fe200000114e4 */
[----:B------:R-:W-:-:S04]  /*4cc0*/  IMAD.WIDE.U32 R2, R7, R10, R4 ;  /* 0x0000000a07027225 */ /* 0x000fc800078e0004 */
[----:B------:R-:W-:Y:S01]  /*4cd0*/  IMAD.IADD R3, R3, 0x1, R9 ;  /* 0x0000000103037824 */ /* 0x000fe200078e0209 */
[----:B------:R-:W-:Y:S01]  /*4ce0*/  SEL R9, R0, RZ, !P0 ;  /* 0x000000ff00097207 */ /* 0x000fe20004000000 */
[----:B------:R-:W-:Y:S01]  /*4cf0*/  IMAD.WIDE.U32 R4, R7, R14, R4 ;  /* 0x0000000e07047225 */ /* 0x000fe200078e0004 */
[----:B------:R-:W-:Y:S02]  /*4d00*/  SEL R7, R228, RZ, !P0 ;  /* 0x000000ffe4077207 */ /* 0x000fe40004000000 */
[----:B------:R-:W-:Y:S01]  /*4d10*/  ISETP.NE.AND P0, PT, R23, RZ, PT ;  /* 0x000000ff1700720c */ /* 0x000fe20003f05270 */
[----:B------:R-:W-:Y:S02]  /*4d20*/  IMAD.IADD R5, R5, 0x1, R11 ;  /* 0x0000000105057824 */ /* 0x000fe400078e020b */
[C---:B------:R-:W-:Y:S02]  /*4d30*/  IMAD R0, R9.reuse, R12, RZ ;  /* 0x0000000c09007224 */ /* 0x040fe400078e02ff */
[----:B------:R-:W-:-:S02]  /*4d40*/  IMAD R8, R9, R16, RZ ;  /* 0x0000001009087224 */ /* 0x000fc400078e02ff */
[----:B------:R-:W-:-:S04]  /*4d50*/  IMAD.WIDE.U32 R2, R7, R12, R2 ;  /* 0x0000000c07027225 */ /* 0x000fc800078e0002 */
[----:B------:R-:W-:Y:S01]  /*4d60*/  IMAD.WIDE.U32 R4, R7, R16, R4 ;  /* 0x0000001007047225 */ /* 0x000fe200078e0004 */
[----:B------:R-:W-:-:S03]  /*4d70*/  LEA R18, P1, R2, R18, 0x2 ;  /* 0x0000001202127211 */ /* 0x000fc600078210ff */
[C---:B------:R-:W-:Y:S01]  /*4d80*/  IMAD R9, R7.reuse, R13, R0 ;  /* 0x0000000d07097224 */ /* 0x040fe200078e0200 */
[----:B---3--:R-:W-:Y:S01]  /*4d90*/  LEA R20, P2, R4, R20, 0x2 ;  /* 0x0000001404147211 */ /* 0x008fe200078410ff */
[----:B------:R-:W-:Y:S02]  /*4da0*/  IMAD R7, R7, R17, R8 ;  /* 0x0000001107077224 */ /* 0x000fe400078e0208 */
[----:B------:R-:W-:Y:S02]  /*4db0*/  IMAD.IADD R3, R3, 0x1, R9 ;  /* 0x0000000103037824 */ /* 0x000fe400078e0209 */
[----:B------:R-:W-:-:S03]  /*4dc0*/  IMAD.IADD R0, R5, 0x1, R7 ;  /* 0x0000000105007824 */ /* 0x000fc600078e0207 */
[----:B------:R-:W-:Y:S02]  /*4dd0*/  LEA.HI.X R3, R2, R19, R3, 0x2, P1 ;  /* 0x0000001302037211 */ /* 0x000fe400008f1403 */
[----:B------:R-:W-:Y:S01]  /*4de0*/  LEA.HI.X R0, R4, R21, R0, 0x2, P2 ;  /* 0x0000001504007211 */ /* 0x000fe200010f1400 */
[----:B-1----:R-:W-:Y:S06]  /*4df0*/  @P0 BRA `(.L_x_868) ;  /* 0x0000000000340947 */ /* 0x002fec0003800000 */
[----:B------:R-:W-:Y:S01]  /*4e00*/  R2UR UR6, R20 ;  /* 0x00000000140672ca */ /* 0x000fe200000e0000 */
[----:B------:R-:W-:Y:S01]  /*4e10*/  UMOV UR5, 0x1000 ;  /* 0x0000100000057882 */ /* 0x000fe20000000000 */
[----:B------:R-:W-:Y:S01]  /*4e20*/  R2UR UR7, R0 ;  /* 0x00000000000772ca */ /* 0x000fe200000e0000 */
[----:B------:R-:W-:Y:S01]  /*4e30*/  UMOV UR8, 0x0 ;  /* 0x0000000000087882 */ /* 0x000fe20000000000 */
[----:B------:R-:W-:Y:S01]  /*4e40*/  PLOP3.LUT P0, PT, PT, PT, PT, 0x80, 0x0 ;  /* 0x000000000000781c */ /* 0x000fe20003f0f070 */
[----:B------:R-:W-:-:S12]  /*4e50*/  UMOV UR9, 0x14f00000 ;  /* 0x14f0000000097882 */ /* 0x000fd80000000000 */
.L_x_869:
[----:B------:R-:W-:Y:S01]  /*4e60*/  @P0 ELECT P1, URZ, PT ;  /* 0x00000000003f082f */ /* 0x000fe20003820000 */
[----:B------:R1:W-:-:S12]  /*4e70*/  UBLKRED.G.S.ADD.F32.RN [UR6], [UR4], UR5, desc[UR8] ;  /* 0x00000806040073bb */ /* 0x0003d800080a1405 */
[----:B------:R-:W-:Y:S02]  /*4e80*/  @P1 PLOP3.LUT P0, PT, P1, PT, PT, 0x8, 0x0 ;  /* 0x000000000000181c */ /* 0x000fe40000f0e170 */
[----:B------:R-:W-:-:S11]  /*4e90*/  PLOP3.LUT P1, PT, PT, PT, PT, 0x8, 0x0 ;  /* 0x000000000000781c */ /* 0x000fd60003f2e170 */
[----:B-1----:R-:W-:Y:S05]  /*4ea0*/  @P0 BRA.U.ANY `(.L_x_869) ;  /* 0xfffffffd00ec0947 */ /* 0x002fea000393ffff */
[----:B------:R0:W-:Y:S01]  /*4eb0*/  UTMACMDFLUSH ;  /* 0x00000000000079b7 */ /* 0x0001e20000000000 */
[----:B------:R-:W-:-:S04]  /*4ec0*/  DEPBAR.LE SB0, 0x0 ;  /* 0x000080000000791a */ /* 0x000fc80000000000 */
.L_x_868:
[----:B------:R-:W-:Y:S05]  /*4ed0*/  BSYNC B0 ;  /* 0x0000000000007941 */ /* 0x000fea0003800000 */
.L_x_867:
[----:B------:R-:W-:Y:S01]  /*4ee0*/  BAR.SYNC.DEFER_BLOCKING 0x1, 0x100 ;  /* 0x0044000000007b1d */ /* 0x000fe20000010000 */
[----:B------:R-:W-:-:S05]  /*4ef0*/  ISETP.NE.AND P0, PT, R22, 0x80, PT ;  /* 0x000000801600780c */ /* 0x000fca0003f05270 */
        /* <DEDUP_REMOVED lines=28> */
[----:B------:R-:W-:Y:S01]  /*50c0*/  PLOP3.LUT P0, PT, PT, PT, PT, 0x80, 0x0 ;  /* 0x000000000000781c */ /* 0x000fe20003f0f070 */
[----:B------:R-:W-:-:S12]  /*50d0*/  UMOV UR9, 0x14f00000 ;  /* 0x14f0000000097882 */ /* 0x000fd80000000000 */
.L_x_870:
        /* <DEDUP_REMOVED lines=8> */
.L_x_838:
        /* <DEDUP_REMOVED lines=20> */
.L_x_872:
        /* <DEDUP_REMOVED lines=13> */
.L_x_874:
[----:B------:R-:W-:-:S05]  /*5370*/  ULDC UR5, c[0x0][0x8c4] ;  /* 0x0002310000057ab9 */ /* 0x000fca0000000800 */
.L_x_873:
        /* <DEDUP_REMOVED lines=40> */
.L_x_875:
        /* <DEDUP_REMOVED lines=49> */
.L_x_889:
        /* <DEDUP_REMOVED lines=21> */
.L_x_878:
[----:B------:R-:W-:Y:S05]  /*5a60*/  BSYNC B0 ;  /* 0x0000000000007941 */ /* 0x000fea0003800000 */
.L_x_877:
        /* <DEDUP_REMOVED lines=13> */
.L_x_880:
[----:B------:R-:W-:Y:S05]  /*5b40*/  BSYNC B0 ;  /* 0x0000000000007941 */ /* 0x000fea0003800000 */
.L_x_879:
[----:B------:R-:W-:Y:S06]  /*5b50*/  BAR.ARV 0xa, 0xa0 ;  /* 0x0282800000007b1d */ /* 0x000fec0000002000 */
[----:B------:R-:W-:Y:S04]  /*5b60*/  BSSY B0, `(.L_x_881) ;  /* 0x0000003000007945 */ /* 0x000fe80003800000 */
[----:B------:R-:W-:Y:S05]  /*5b70*/  @!P0 BRA `(.L_x_882) ;  /* 0x0000000000048947 */ /* 0x000fea0003800000 */
[----:B------:R-:W-:-:S04]  /*5b80*/  DEPBAR.LE SB0, 0x0 ;  /* 0x000080000000791a */ /* 0x000fc80000000000 */
.L_x_882:
[----:B------:R-:W-:Y:S05]  /*5b90*/  BSYNC B0 ;  /* 0x0000000000007941 */ /* 0x000fea0003800000 */
.L_x_881:
        /* <DEDUP_REMOVED lines=13> */
.L_x_884:
[----:B------:R-:W-:Y:S05]  /*5c70*/  BSYNC B0 ;  /* 0x0000000000007941 */ /* 0x000fea0003800000 */
.L_x_883:
        /* <DEDUP_REMOVED lines=13> */
.L_x_886:
[----:B------:R-:W-:Y:S05]  /*5d50*/  BSYNC B0 ;  /* 0x0000000000007941 */ /* 0x000fea0003800000 */
.L_x_885:
[----:B------:R-:W-:Y:S01]  /*5d60*/  VIADD R0, R0, 0xfffffffe ;  /* 0xfffffffe00007836 */ /* 0x000fe20000000000 */
[----:B------:R-:W-:Y:S06]  /*5d70*/  BAR.ARV 0xa, 0xa0 ;  /* 0x0282800000007b1d */ /* 0x000fec0000002000 */
[----:B------:R-:W-:Y:S01]  /*5d80*/  BSSY B0, `(.L_x_887) ;  /* 0x0000004000007945 */ /* 0x000fe20003800000 */
[----:B------:R-:W-:-:S03]  /*5d90*/  ISETP.NE.AND P1, PT, R0, RZ, PT ;  /* 0x000000ff0000720c */ /* 0x000fc60003f25270 */
[----:B------:R-:W-:Y:S10]  /*5da0*/  @!P0 BRA `(.L_x_888) ;  /* 0x0000000000048947 */ /* 0x000ff40003800000 */
[----:B------:R-:W-:-:S04]  /*5db0*/  DEPBAR.LE SB0, 0x0 ;  /* 0x000080000000791a */ /* 0x000fc80000000000 */
.L_x_888:
[----:B------:R-:W-:Y:S05]  /*5dc0*/  BSYNC B0 ;  /* 0x0000000000007941 */ /* 0x000fea0003800000 */
.L_x_887:
[----:B------:R-:W-:Y:S06]  /*5dd0*/  BAR.ARV 0xb, 0xa0 ;  /* 0x02c2800000007b1d */ /* 0x000fec0000002000 */
[----:B------:R-:W-:Y:S02]  /*5de0*/  UIADD3 UR5, UR5, 0x2, URZ ;  /* 0x0000000205057890 */ /* 0x000fe4000fffe03f */
[----:B------:R-:W-:Y:S01]  /*5df0*/  UIADD3 UR4, UR4, 0x1, URZ ;  /* 0x0000000104047890 */ /* 0x000fe2000fffe03f */
[----:B------:R-:W-:Y:S11]  /*5e00*/  @P1 BRA `(.L_x_889) ;  /* 0xfffffff800c01947 */ /* 0x000ff6000383ffff */
[----:B------:R-:W-:-:S12]  /*5e10*/  USHF.L.U32 UR6, UR5, 0xd, URZ ;  /* 0x0000000d05067899 */ /* 0x000fd8000800063f */
.L_x_876:
        /* <DEDUP_REMOVED lines=19> */
.L_x_891:
[----:B------:R-:W-:Y:S05]  /*5f50*/  BSYNC B0 ;  /* 0x0000000000007941 */ /* 0x000fea0003800000 */
.L_x_890:
        /* <DEDUP_REMOVED lines=19> */
.L_x_893:
[----:B------:R-:W-:Y:S05]  /*6090*/  BSYNC B0 ;  /* 0x0000000000007941 */ /* 0x000fea0003800000 */
.L_x_892:
[----:B------:R-:W-:Y:S06]  /*60a0*/  BAR.ARV 0xa, 0xa0 ;  /* 0x0282800000007b1d */ /* 0x000fec0000002000 */
[----:B------:R-:W-:Y:S04]  /*60b0*/  BSSY B0, `(.L_x_894) ;  /* 0x0000003000007945 */ /* 0x000fe80003800000 */
[----:B------:R-:W-:Y:S05]  /*60c0*/  @!P0 BRA `(.L_x_895) ;  /* 0x0000000000048947 */ /* 0x000fea0003800000 */
[----:B------:R-:W-:-:S04]  /*60d0*/  DEPBAR.LE SB0, 0x0 ;  /* 0x000080000000791a */ /* 0x000fc80000000000 */
.L_x_895:
[----:B------:R-:W-:Y:S05]  /*60e0*/  BSYNC B0 ;  /* 0x0000000000007941 */ /* 0x000fea0003800000 */
.L_x_894:
[----:B------:R-:W-:Y:S06]  /*60f0*/  BAR.ARV 0xb, 0xa0 ;  /* 0x02c2800000007b1d */ /* 0x000fec0000002000 */
[----:B------:R-:W-:Y:S05]  /*6100*/  BRA `(.L_x_843) ;  /* 0x00000020009c7947 */ /* 0x000fea0003800000 */
.L_x_871:
        /* <DEDUP_REMOVED lines=10> */
.L_x_896:
        /* <DEDUP_REMOVED lines=10> */
.L_x_898:
[----:B------:R-:W3:Y:S02]  /*6250*/  LDC R5, c[0x0][0x8c4] ;  /* 0x00023100ff057b82 */ /* 0x000ee40000000800 */
.L_x_897:
        /* <DEDUP_REMOVED lines=45> */
.L_x_900:
        /* <DEDUP_REMOVED lines=66> */
.L_x_930:
        /* <DEDUP_REMOVED lines=9> */
.L_x_903:
        /* <DEDUP_REMOVED lines=82> */
.L_x_914:
[----:B------:R-:W-:-:S04]  /*6f00*/  SHF.L.U32 R21, R10, 0x1f, RZ ;  /* 0x0000001f0a157819 */ /* 0x000fc800000006ff */
[----:B-1----:R-:W1:Y:S02]  /*6f10*/  SYNCS.PHASECHK.TRANS64.TRYWAIT P1, [R12+URZ+0x30840], R21 ;  /* 0x030840150c0075a7 */ /* 0x002e64000802017f */
[----:B-12--5:R-:W-:Y:S05]  /*6f20*/  @!P1 BRA `(.L_x_906) ;  /* 0x0000001400889947 */ /* 0x026fea0003800000 */
.L_x_931:
[----:B------:R-:W-:Y:S05]  /*6f30*/  @P0 BRA `(.L_x_907) ;  /* 0x0000000000140947 */ /* 0x000fea0003800000 */
[----:B------:R-:W-:Y:S01]  /*6f40*/  ISETP.NE.AND P1, PT, R20, RZ, PT ;  /* 0x000000ff1400720c */ /* 0x000fe20003f25270 */
[----:B------:R-:W-:-:S04]  /*6f50*/  IMAD.MOV.U32 R3, RZ, RZ, 0x4100 ;  /* 0x00004100ff037424 */ /* 0x000fc800078e00ff */
[----:B------:R2:W-:Y:S08]  /*6f60*/  SYNCS.ARRIVE.TRANS64 RZ, [R12+URZ+0x30830], R3 ;  /* 0x030830030cff79a7 */ /* 0x0005f0000800003f */
[----:B------:R-:W-:Y:S05]  /*6f70*/  @!P1 BRA `(.L_x_907) ;  /* 0x0000000000049947 */ /* 0x000fea0003800000 */
[----:B------:R-:W-:Y:S01]  /*6f80*/  BPT.TRAP 0x1 ;  /* 0x000000040000795c */ /* 0x000fe20000300000 */
.L_x_907:
        /* <DEDUP_REMOVED lines=37> */
.L_x_932:
[----:B------:R-:W-:Y:S05]  /*71e0*/  @P0 BRA `(.L_x_909) ;  /* 0x0000000000140947 */ /* 0x000fea0003800000 */
[----:B------:R-:W-:Y:S01]  /*71f0*/  ISETP.NE.AND P1, PT, R20, RZ, PT ;  /* 0x000000ff1400720c */ /* 0x000fe20003f25270 */
[----:B------:R-:W-:-:S04]  /*7200*/  IMAD.MOV.U32 R2, RZ, RZ, 0x4100 ;  /* 0x00004100ff027424 */ /* 0x000fc800078e00ff */
[----:B------:R3:W-:Y:S08]  /*7210*/  SYNCS.ARRIVE.TRANS64 RZ, [R12+URZ+0x30818], R2 ;  /* 0x030818020cff79a7 */ /* 0x0007f0000800003f */
[----:B------:R-:W-:Y:S05]  /*7220*/  @!P1 BRA `(.L_x_909) ;  /* 0x0000000000049947 */ /* 0x000fea0003800000 */
[----:B------:R-:W-:Y:S01]  /*7230*/  BPT.TRAP 0x1 ;  /* 0x000000040000795c */ /* 0x000fe20000300000 */
.L_x_909:
        /* <DEDUP_REMOVED lines=29> */
.L_x_933:
        /* <DEDUP_REMOVED lines=9> */
.L_x_911:
        /* <DEDUP_REMOVED lines=31> */
.L_x_935:
[----:B------:R-:W-:Y:S05]  /*7690*/  @P0 BRA `(.L_x_913) ;  /* 0x0000000000140947 */ /* 0x000fea0003800000 */
[----:B------:R-:W-:Y:S01]  /*76a0*/  ISETP.NE.AND P1, PT, R20, RZ, PT ;  /* 0x000000ff1400720c */ /* 0x000fe20003f25270 */
[----:B-1----:R-:W-:-:S04]  /*76b0*/  IMAD.MOV.U32 R5, RZ, RZ, 0x4100 ;  /* 0x00004100ff057424 */ /* 0x002fc800078e00ff */
[----:B------:R2:W-:Y:S08]  /*76c0*/  SYNCS.ARRIVE.TRANS64 RZ, [R12+URZ+0x30810], R5 ;  /* 0x030810050cff79a7 */ /* 0x0005f0000800003f */
[----:B------:R-:W-:Y:S05]  /*76d0*/  @!P1 BRA `(.L_x_913) ;  /* 0x0000000000049947 */ /* 0x000fea0003800000 */
[----:B------:R-:W-:Y:S01]  /*76e0*/  BPT.TRAP 0x1 ;  /* 0x000000040000795c */ /* 0x000fe20000300000 */
.L_x_913:
        /* <DEDUP_REMOVED lines=30> */
.L_x_905:
[----:B------:R-:W-:-:S13]  /*78d0*/  ISETP.NE.AND P1, PT, R18, RZ, PT ;  /* 0x000000ff1200720c */ /* 0x000fda0003f25270 */
[----:B------:R-:W-:Y:S05]  /*78e0*/  @!P1 BRA `(.L_x_904) ;  /* 0x0000000400309947 */ /* 0x000fea0003800000 */
[----:B------:R-:W-:-:S04]  /*78f0*/  SHF.L.U32 R13, R10, 0x1f, RZ ;  /* 0x0000001f0a0d7819 */ /* 0x000fc800000006ff */
[----:B------:R-:W1:Y:S02]  /*7900*/  SYNCS.PHASECHK.TRANS64.TRYWAIT P1, [R12+URZ+0x30840], R13 ;  /* 0x0308400d0c0075a7 */ /* 0x000e64000802017f */
[----:B-1----:R-:W-:Y:S05]  /*7910*/  @!P1 BRA `(.L_x_915) ;  /* 0x0000000c00609947 */ /* 0x002fea0003800000 */
.L_x_936:
[----:B------:R-:W-:Y:S05]  /*7920*/  @P0 BRA `(.L_x_916) ;  /* 0x0000000000140947 */ /* 0x000fea0003800000 */
[----:B------:R-:W-:Y:S01]  /*7930*/  ISETP.NE.AND P1, PT, R20, RZ, PT ;  /* 0x000000ff1400720c */ /* 0x000fe20003f25270 */
[----:B------:R-:W-:-:S04]  /*7940*/  IMAD.MOV.U32 R5, RZ, RZ, 0x4100 ;  /* 0x00004100ff057424 */ /* 0x000fc800078e00ff */
[----:B------:R2:W-:Y:S08]  /*7950*/  SYNCS.ARRIVE.TRANS64 RZ, [R12+URZ+0x30830], R5 ;  /* 0x030830050cff79a7 */ /* 0x0005f0000800003f */
[----:B------:R-:W-:Y:S05]  /*7960*/  @!P1 BRA `(.L_x_916) ;  /* 0x0000000000049947 */ /* 0x000fea0003800000 */
[----:B------:R-:W-:Y:S01]  /*7970*/  BPT.TRAP 0x1 ;  /* 0x000000040000795c */ /* 0x000fe20000300000 */
.L_x_916:
        /* <DEDUP_REMOVED lines=34> */
.L_x_937:
[----:B------:R-:W-:Y:S05]  /*7ba0*/  @P0 BRA `(.L_x_918) ;  /* 0x0000000000140947 */ /* 0x000fea0003800000 */
[----:B------:R-:W-:Y:S01]  /*7bb0*/  ISETP.NE.AND P0, PT, R20, RZ, PT ;  /* 0x000000ff1400720c */ /* 0x000fe20003f05270 */
[----:B------:R-:W-:-:S04]  /*7bc0*/  IMAD.MOV.U32 R5, RZ, RZ, 0x4100 ;  /* 0x00004100ff057424 */ /* 0x000fc800078e00ff */
[----:B------:R3:W-:Y:S08]  /*7bd0*/  SYNCS.ARRIVE.TRANS64 RZ, [R12+URZ+0x30818], R5 ;  /* 0x030818050cff79a7 */ /* 0x0007f0000800003f */
[----:B------:R-:W-:Y:S05]  /*7be0*/  @!P0 BRA `(.L_x_918) ;  /* 0x0000000000048947 */ /* 0x000fea0003800000 */
[----:B------:R-:W-:Y:S01]  /*7bf0*/  BPT.TRAP 0x1 ;  /* 0x000000040000795c */ /* 0x000fe20000300000 */
.L_x_918:
        /* <DEDUP_REMOVED lines=27> */
.L_x_904:
[----:B-----5:R-:W-:Y:S01]  /*7db0*/  IMAD R4, R0, 0x8, R12 ;  /* 0x0000000800047824 */ /* 0x020fe200078e020c */
[----:B------:R-:W-:Y:S01]  /*7dc0*/  SHF.L.U32 R3, R10, 0x1f, RZ ;  /* 0x0000001f0a037819 */ /* 0x000fe200000006ff */
[----:B------:R-:W3:Y:S03]  /*7dd0*/  S2R R2, SR_TID.X ;  /* 0x0000000000027919 */ /* 0x000ee60000002100 */
[----:B------:R-:W4:Y:S01]  /*7de0*/  SYNCS.PHASECHK.TRANS64.TRYWAIT P0, [R4+URZ+0x30840], R3 ;  /* 0x03084003040075a7 */ /* 0x000f22000800017f */
[----:B---3--:R-:W-:-:S04]  /*7df0*/  LOP3.LUT R2, R2, 0x7f, RZ, 0xc0, !PT ;  /* 0x0000007f02027812 */ /* 0x008fc800078ec0ff */
[----:B------:R-:W-:Y:S01]  /*7e00*/  ISETP.NE.AND P1, PT, R2, RZ, PT ;  /* 0x000000ff0200720c */ /* 0x000fe20003f25270 */
[----:B----4-:R-:W-:-:S12]  /*7e10*/  @!P0 BRA `(.L_x_919) ;  /* 0x0000000800488947 */ /* 0x010fd80003800000 */
.L_x_938:
[----:B------:R-:W-:Y:S05]  /*7e20*/  @P1 BRA `(.L_x_920) ;  /* 0x0000000000181947 */ /* 0x000fea0003800000 */
[----:B------:R-:W4:Y:S01]  /*7e30*/  S2R R2, SR_TID.X ;  /* 0x0000000000027919 */ /* 0x000f220000002100 */
[----:B---3--:R-:W-:-:S04]  /*7e40*/  IMAD.MOV.U32 R3, RZ, RZ, 0x4100 ;  /* 0x00004100ff037424 */ /* 0x008fc800078e00ff */
[----:B------:R3:W-:Y:S01]  /*7e50*/  SYNCS.ARRIVE.TRANS64 RZ, [R4+URZ+0x30830], R3 ;  /* 0x0308300304ff79a7 */ /* 0x0007e2000800003f */
[----:B----4-:R-:W-:-:S13]  /*7e60*/  LOP3.LUT P0, RZ, R2, 0x1f, RZ, 0xc0, !PT ;  /* 0x0000001f02ff7812 */ /* 0x010fda000780c0ff */
[----:B---3--:R-:W-:Y:S05]  /*7e70*/  @!P0 BRA `(.L_x_920) ;  /* 0x0000000000048947 */ /* 0x008fea0003800000 */
[----:B------:R-:W-:Y:S01]  /*7e80*/  BPT.TRAP 0x1 ;  /* 0x000000040000795c */ /* 0x000fe20000300000 */
.L_x_920:
        /* <DEDUP_REMOVED lines=41> */
.L_x_901:
[----:B------:R-:W-:Y:S05]  /*8120*/  BSYNC B0 ;  /* 0x0000000000007941 */ /* 0x000fea0003800000 */
.L_x_899:
[----:B------:R-:W-:-:S03]  /*8130*/  UMOV UR6, 0xffffffff ;  /* 0xffffffff00067882 */ /* 0x000fc60000000000 */
[----:B------:R-:W-:Y:S05]  /*8140*/  BRA.DIV UR6, `(.L_x_921) ;  /* 0x0000000606907947 */ /* 0x000fea000b800000 */
[----:B------:R-:W-:-:S13]  /*8150*/  ELECT P0, URZ, PT ;  /* 0x00000000003f782f */ /* 0x000fda0003800000 */
.L_x_941:
[----:B------:R-:W-:Y:S05]  /*8160*/  @!P0 BRA `(.L_x_843) ;  /* 0x0000000000848947 */ /* 0x000fea0003800000 */
[----:B----4-:R-:W3:Y:S02]  /*8170*/  LDL.LU R2, [R1] ;  /* 0x0000000001027983 */ /* 0x010ee40000300800 */
[----:B---3--:R-:W-:-:S04]  /*8180*/  LOP3.LUT R2, R2, 0x2, RZ, 0xfc, !PT ;  /* 0x0000000202027812 */ /* 0x008fc800078efcff */
[----:B------:R-:W-:-:S13]  /*8190*/  ISETP.NE.AND P0, PT, R2, 0x3, PT ;  /* 0x000000030200780c */ /* 0x000fda0003f05270 */
[----:B------:R-:W-:Y:S05]  /*81a0*/  @!P0 BRA `(.L_x_922) ;  /* 0x0000000000048947 */ /* 0x000fea0003800000 */
[----:B--2---:R-:W-:Y:S01]  /*81b0*/  BPT.TRAP 0x1 ;  /* 0x000000040000795c */ /* 0x004fe20000300000 */
.L_x_922:
        /* <DEDUP_REMOVED lines=15> */
.L_x_942:
[----:B------:R-:W3:Y:S02]  /*82b0*/  SYNCS.PHASECHK.TRANS64.TRYWAIT P1, [R11+URZ], R2 ;  /* 0x000000020b0075a7 */ /* 0x000ee4000802017f */
[----:B---3--:R-:W-:Y:S05]  /*82c0*/  @!P1 BRA `(.L_x_924) ;  /* 0x0000000400689947 */ /* 0x008fea0003800000 */
.L_x_943:
[----:B------:R-:W-:Y:S05]  /*82d0*/  @!P0 BRA `(.L_x_925) ;  /* 0x0000000000048947 */ /* 0x000fea0003800000 */
[----:B--2---:R-:W-:Y:S01]  /*82e0*/  BPT.TRAP 0x1 ;  /* 0x000000040000795c */ /* 0x004fe20000300000 */
.L_x_925:
[----:B------:R-:W-:-:S04]  /*82f0*/  VIADD R0, R6, 0x30840 ;  /* 0x0003084006007836 */ /* 0x000fc80000000000 */
[----:B------:R-:W-:-:S04]  /*8300*/  IMAD R9, R9, 0x8, R0 ;  /* 0x0000000809097824 */ /* 0x000fc800078e0200 */
[----:B------:R-:W4:Y:S02]  /*8310*/  SYNCS.PHASECHK.TRANS64.TRYWAIT P0, [R9+URZ], R4 ;  /* 0x00000004090075a7 */ /* 0x000f24000800017f */
[----:B----4-:R-:W-:Y:S05]  /*8320*/  @!P0 BRA `(.L_x_926) ;  /* 0x0000000400648947 */ /* 0x010fea0003800000 */
.L_x_944:
[----:B------:R-:W-:-:S07]  /*8330*/  IMAD R3, R3, 0x8, R0 ;  /* 0x0000000803037824 */ /* 0x000fce00078e0200 */
.L_x_927:
[----:B------:R1:W1:Y:S02]  /*8340*/  SYNCS.PHASECHK.TRANS64.TRYWAIT P0, [R3+URZ], R2 ;  /* 0x00000002030075a7 */ /* 0x000264000800017f */
[----:B-1----:R-:W-:Y:S05]  /*8350*/  @!P0 NANOSLEEP.SYNCS 0x989680 ;  /* 0x009896800000895d */ /* 0x002fea0003900000 */
[----:B------:R-:W1:Y:S02]  /*8360*/  @!P0 SYNCS.PHASECHK.TRANS64 P0, [R3+URZ], R2 ;  /* 0x00000002030085a7 */ /* 0x000e64000800007f */
[----:B-1----:R-:W-:Y:S05]  /*8370*/  @!P0 BRA `(.L_x_927) ;  /* 0xfffffffc00f08947 */ /* 0x002fea000383ffff */
.L_x_843:
[----:B--2---:R-:W-:Y:S05]  /*8380*/  BSYNC B6 ;  /* 0x0000000000067941 */ /* 0x004fea0003800000 */
.L_x_837:
[----:B------:R-:W-:Y:S05]  /*8390*/  EXIT ;  /* 0x000000000000794d */ /* 0x000fea0003800000 */
.L_x_853:
[----:B------:R-:W-:Y:S02]  /*83a0*/  IMAD.MOV.U32 R12, RZ, RZ, RZ ;  /* 0x000000ffff0c7224 */ /* 0x000fe400078e00ff */
[----:B------:R-:W-:Y:S02]  /*83b0*/  IMAD.MOV.U32 R11, RZ, RZ, 0x1f ;  /* 0x0000001fff0b7424 */ /* 0x000fe400078e00ff */
[----:B------:R-:W-:-:S07]  /*83c0*/  IMAD.MOV.U32 R15, RZ, RZ, -0x1 ;  /* 0xffffffffff0f7424 */ /* 0x000fce00078e00ff */
[----:B------:R-:W-:Y:S05]  /*83d0*/  WARPSYNC.COLLECTIVE R15, `(.L_x_928) ;  /* 0x000000000f087348 */ /* 0x000fea0003c00000 */
[----:B------:R1:W2:Y:S02]  /*83e0*/  SHFL.IDX P6, R14, R13, R12, R11 ;  /* 0x0000000c0d0e7389 */ /* 0x0002a400000c000b */
[----:B-12---:R-:W-:Y:S01]  /*83f0*/  ENDCOLLECTIVE ;  /* 0x000000000000791b */ /* 0x006fe20003800000 */
.L_x_928:
[----:B------:R-:W-:Y:S05]  /*8400*/  BRA `(.L_x_929) ;  /* 0xffffff8c00d87947 */ /* 0x000fea000383ffff */
.L_x_855:
[----:B--2---:R2:W3:Y:S02]  /*8410*/  SYNCS.PHASECHK.TRANS64.TRYWAIT P0, [R16+URZ+0x30800], R21 ;  /* 0x03080015100075a7 */ /* 0x0044e4000800017f */
[----:B---3--:R-:W-:Y:S05]  /*8420*/  @!P0 NANOSLEEP.SYNCS 0x989680 ;  /* 0x009896800000895d */ /* 0x008fea0003900000 */
[----:B------:R-:W3:Y:S02]  /*8430*/  @!P0 SYNCS.PHASECHK.TRANS64 P0, [R16+URZ+0x30800], R21 ;  /* 0x03080015100085a7 */ /* 0x000ee4000800007f */
[----:B---3--:R-:W-:Y:S05]  /*8440*/  @!P0 BRA `(.L_x_855) ;  /* 0xfffffffc00f08947 */ /* 0x008fea000383ffff */
[----:B------:R-:W-:Y:S05]  /*8450*/  BRA `(.L_x_854) ;  /* 0xffffff9000787947 */ /* 0x000fea000383ffff */
.L_x_859:
[----:B----4-:R4:W1:Y:S02]  /*8460*/  SYNCS.PHASECHK.TRANS64.TRYWAIT P1, [R2+URZ+0x30810], R153 ;  /* 0x03081099020075a7 */ /* 0x010864000802017f */
[----:B-1----:R-:W-:Y:S05]  /*8470*/  @!P1 NANOSLEEP.SYNCS 0x989680 ;  /* 0x009896800000995d */ /* 0x002fea0003900000 */
[----:B------:R-:W1:Y:S02]  /*8480*/  @!P1 SYNCS.PHASECHK.TRANS64 P1, [R2+URZ+0x30810], R153 ;  /* 0x03081099020095a7 */ /* 0x000e64000802007f */
[----:B-1----:R-:W-:Y:S05]  /*8490*/  @!P1 BRA `(.L_x_859) ;  /* 0xfffffffc00f09947 */ /* 0x002fea000383ffff */
[----:B------:R-:W-:Y:S05]  /*84a0*/  BRA `(.L_x_858) ;  /* 0xffffff9400b87947 */ /* 0x000fea000383ffff */
.L_x_863:
[----:B------:R1:W1:Y:S02]  /*84b0*/  SYNCS.PHASECHK.TRANS64.TRYWAIT P1, [R2+URZ+0x30830], R153 ;  /* 0x03083099020075a7 */ /* 0x000264000802017f */
[----:B-1----:R-:W-:Y:S05]  /*84c0*/  @!P1 NANOSLEEP.SYNCS 0x989680 ;  /* 0x009896800000995d */ /* 0x002fea0003900000 */
[----:B------:R-:W1:Y:S02]  /*84d0*/  @!P1 SYNCS.PHASECHK.TRANS64 P1, [R2+URZ+0x30830], R153 ;  /* 0x03083099020095a7 */ /* 0x000e64000802007f */
[----:B-1----:R-:W-:Y:S05]  /*84e0*/  @!P1 BRA `(.L_x_863) ;  /* 0xfffffffc00f09947 */ /* 0x002fea000383ffff */
[----:B------:R-:W-:Y:S05]  /*84f0*/  BRA `(.L_x_862) ;  /* 0xffffff9c00107947 */ /* 0x000fea000383ffff */
.L_x_902:
[----:B-1----:R1:W2:Y:S02]  /*8500*/  SYNCS.PHASECHK.TRANS64.TRYWAIT P1, [R12+URZ+0x30820], R3 ;  /* 0x030820030c0075a7 */ /* 0x0022a4000802017f */
[----:B--2---:R-:W-:Y:S05]  /*8510*/  @!P1 NANOSLEEP.SYNCS 0x989680 ;  /* 0x009896800000995d */ /* 0x004fea0003900000 */
[----:B------:R-:W2:Y:S02]  /*8520*/  @!P1 SYNCS.PHASECHK.TRANS64 P1, [R12+URZ+0x30820], R3 ;  /* 0x030820030c0095a7 */ /* 0x000ea4000802007f */
[----:B--2---:R-:W-:Y:S05]  /*8530*/  @!P1 BRA `(.L_x_902) ;  /* 0xfffffffc00f09947 */ /* 0x004fea000383ffff */
[----:B------:R-:W-:Y:S05]  /*8540*/  BRA `(.L_x_930) ;  /* 0xffffffe400007947 */ /* 0x000fea000383ffff */
.L_x_906:
[----:B-1----:R1:W2:Y:S02]  /*8550*/  SYNCS.PHASECHK.TRANS64.TRYWAIT P1, [R12+URZ+0x30840], R21 ;  /* 0x030840150c0075a7 */ /* 0x0022a4000802017f */
[----:B--2---:R-:W-:Y:S05]  /*8560*/  @!P1 NANOSLEEP.SYNCS 0x989680 ;  /* 0x009896800000995d */ /* 0x004fea0003900000 */
[----:B------:R-:W2:Y:S02]  /*8570*/  @!P1 SYNCS.PHASECHK.TRANS64 P1, [R12+URZ+0x30840], R21 ;  /* 0x030840150c0095a7 */ /* 0x000ea4000802007f */
[----:B--2---:R-:W-:Y:S05]  /*8580*/  @!P1 BRA `(.L_x_906) ;  /* 0xfffffffc00f09947 */ /* 0x004fea000383ffff */
[----:B------:R-:W-:Y:S05]  /*8590*/  BRA `(.L_x_931) ;  /* 0xffffffe800647947 */ /* 0x000fea000383ffff */
.L_x_908:
[----:B--2---:R2:W3:Y:S02]  /*85a0*/  SYNCS.PHASECHK.TRANS64.TRYWAIT P1, [R12+URZ+0x30828], R21 ;  /* 0x030828150c0075a7 */ /* 0x0044e4000802017f */
[----:B---3--:R-:W-:Y:S05]  /*85b0*/  @!P1 NANOSLEEP.SYNCS 0x989680 ;  /* 0x009896800000995d */ /* 0x008fea0003900000 */
[----:B------:R-:W3:Y:S02]  /*85c0*/  @!P1 SYNCS.PHASECHK.TRANS64 P1, [R12+URZ+0x30828], R21 ;  /* 0x030828150c0095a7 */ /* 0x000ee4000802007f */
[----:B---3--:R-:W-:Y:S05]  /*85d0*/  @!P1 BRA `(.L_x_908) ;  /* 0xfffffffc00f09947 */ /* 0x008fea000383ffff */
[----:B------:R-:W-:Y:S05]  /*85e0*/  BRA `(.L_x_932) ;  /* 0xffffffe800fc7947 */ /* 0x000fea000383ffff */
.L_x_910:
[----:B---3--:R3:W4:Y:S02]  /*85f0*/  SYNCS.PHASECHK.TRANS64.TRYWAIT P1, [R12+URZ+0x30848], R21 ;  /* 0x030848150c0075a7 */ /* 0x008724000802017f */
[----:B----4-:R-:W-:Y:S05]  /*8600*/  @!P1 NANOSLEEP.SYNCS 0x989680 ;  /* 0x009896800000995d */ /* 0x010fea0003900000 */
[----:B------:R-:W4:Y:S02]  /*8610*/  @!P1 SYNCS.PHASECHK.TRANS64 P1, [R12+URZ+0x30848], R21 ;  /* 0x030848150c0095a7 */ /* 0x000f24000802007f */
[----:B----4-:R-:W-:Y:S05]  /*8620*/  @!P1 BRA `(.L_x_910) ;  /* 0xfffffffc00f09947 */ /* 0x010fea000383ffff */
[----:B------:R-:W-:Y:S05]  /*8630*/  BRA `(.L_x_933) ;  /* 0xffffffec00747947 */ /* 0x000fea000383ffff */
.L_x_912:
[----:B------:R-:W-:-:S07]  /*8640*/  SHF.L.U32 R5, R10, 0x1f, RZ ;  /* 0x0000001f0a057819 */ /* 0x000fce00000006ff */
.L_x_934:
[----:B-1----:R1:W2:Y:S02]  /*8650*/  SYNCS.PHASECHK.TRANS64.TRYWAIT P1, [R12+URZ+0x30820], R5 ;  /* 0x030820050c0075a7 */ /* 0x0022a4000802017f */
[----:B--2---:R-:W-:Y:S05]  /*8660*/  @!P1 NANOSLEEP.SYNCS 0x989680 ;  /* 0x009896800000995d */ /* 0x004fea0003900000 */
[----:B------:R-:W2:Y:S02]  /*8670*/  @!P1 SYNCS.PHASECHK.TRANS64 P1, [R12+URZ+0x30820], R5 ;  /* 0x030820050c0095a7 */ /* 0x000ea4000802007f */
[----:B--2---:R-:W-:Y:S05]  /*8680*/  @!P1 BRA `(.L_x_934) ;  /* 0xfffffffc00f09947 */ /* 0x004fea000383ffff */
[----:B------:R-:W-:Y:S05]  /*8690*/  BRA `(.L_x_935) ;  /* 0xffffffec00fc7947 */ /* 0x000fea000383ffff */
.L_x_915:
[----:B-1----:R1:W2:Y:S02]  /*86a0*/  SYNCS.PHASECHK.TRANS64.TRYWAIT P1, [R12+URZ+0x30840], R13 ;  /* 0x0308400d0c0075a7 */ /* 0x0022a4000802017f */
[----:B--2---:R-:W-:Y:S05]  /*86b0*/  @!P1 NANOSLEEP.SYNCS 0x989680 ;  /* 0x009896800000995d */ /* 0x004fea0003900000 */
[----:B------:R-:W2:Y:S02]  /*86c0*/  @!P1 SYNCS.PHASECHK.TRANS64 P1, [R12+URZ+0x30840], R13 ;  /* 0x0308400d0c0095a7 */ /* 0x000ea4000802007f */
[----:B--2---:R-:W-:Y:S05]  /*86d0*/  @!P1 BRA `(.L_x_915) ;  /* 0xfffffffc00f09947 */ /* 0x004fea000383ffff */
[----:B------:R-:W-:Y:S05]  /*86e0*/  BRA `(.L_x_936) ;  /* 0xfffffff0008c7947 */ /* 0x000fea000383ffff */
.L_x_917:
[----:B--2---:R2:W3:Y:S02]  /*86f0*/  SYNCS.PHASECHK.TRANS64.TRYWAIT P1, [R12+URZ+0x30828], R13 ;  /* 0x0308280d0c0075a7 */ /* 0x0044e4000802017f */
[----:B---3--:R-:W-:Y:S05]  /*8700*/  @!P1 NANOSLEEP.SYNCS 0x989680 ;  /* 0x009896800000995d */ /* 0x008fea0003900000 */
[----:B------:R-:W3:Y:S02]  /*8710*/  @!P1 SYNCS.PHASECHK.TRANS64 P1, [R12+URZ+0x30828], R13 ;  /* 0x0308280d0c0095a7 */ /* 0x000ee4000802007f */
[----:B---3--:R-:W-:Y:S05]  /*8720*/  @!P1 BRA `(.L_x_917) ;  /* 0xfffffffc00f09947 */ /* 0x008fea000383ffff */
[----:B------:R-:W-:Y:S05]  /*8730*/  BRA `(.L_x_937) ;  /* 0xfffffff400187947 */ /* 0x000fea000383ffff */
.L_x_919:
[----:B---3--:R3:W4:Y:S02]  /*8740*/  SYNCS.PHASECHK.TRANS64.TRYWAIT P0, [R4+URZ+0x30840], R3 ;  /* 0x03084003040075a7 */ /* 0x008724000800017f */
[----:B----4-:R-:W-:Y:S05]  /*8750*/  @!P0 NANOSLEEP.SYNCS 0x989680 ;  /* 0x009896800000895d */ /* 0x010fea0003900000 */
[----:B------:R-:W4:Y:S02]  /*8760*/  @!P0 SYNCS.PHASECHK.TRANS64 P0, [R4+URZ+0x30840], R3 ;  /* 0x03084003040085a7 */ /* 0x000f24000800007f */
[----:B----4-:R-:W-:Y:S05]  /*8770*/  @!P0 BRA `(.L_x_919) ;  /* 0xfffffffc00f08947 */ /* 0x010fea000383ffff */
[----:B------:R-:W-:Y:S05]  /*8780*/  BRA `(.L_x_938) ;  /* 0xfffffff400a47947 */ /* 0x000fea000383ffff */
.L_x_921:
[----:B------:R-:W-:Y:S01]  /*8790*/  BSSY B0, `(.L_x_939) ;  /* 0x0000006000007945 */ /* 0x000fe20003800000 */
[----:B------:R-:W-:-:S07]  /*87a0*/  IMAD.MOV.U32 R15, RZ, RZ, -0x1 ;  /* 0xffffffffff0f7424 */ /* 0x000fce00078e00ff */
[----:B--2-4-:R-:W-:Y:S05]  /*87b0*/  WARPSYNC.COLLECTIVE R15, `(.L_x_940) ;  /* 0x000000000f0c7348 */ /* 0x014fea0003c00000 */
[----:B------:R-:W-:Y:S02]  /*87c0*/  ELECT P6, UR62, PT ;  /* 0x00000000003e782f */ /* 0x000fe400038c0000 */
[----:B------:R-:W-:Y:S01]  /*87d0*/  MOV R14, UR62 ;  /* 0x0000003e000e7c02 */ /* 0x000fe20008000f00 */
[----:B--2-4-:R-:W-:Y:S10]  /*87e0*/  ENDCOLLECTIVE ;  /* 0x000000000000791b */ /* 0x014ff40003800000 */
.L_x_940:
[----:B------:R-:W-:Y:S05]  /*87f0*/  BSYNC B0 ;  /* 0x0000000000007941 */ /* 0x000fea0003800000 */
.L_x_939:
[----:B------:R-:W-:Y:S01]  /*8800*/  PLOP3.LUT P0, PT, P6, PT, PT, 0x80, 0x0 ;  /* 0x000000000000781c */ /* 0x000fe2000370f070 */
[----:B------:R-:W-:-:S12]  /*8810*/  BRA `(.L_x_941) ;  /* 0xfffffff800507947 */ /* 0x000fd8000383ffff */
.L_x_923:
[----:B-1----:R1:W3:Y:S02]  /*8820*/  SYNCS.PHASECHK.TRANS64.TRYWAIT P1, [R7+URZ], R4 ;  /* 0x00000004070075a7 */ /* 0x0022e4000802017f */
[----:B---3--:R-:W-:Y:S05]  /*8830*/  @!P1 NANOSLEEP.SYNCS 0x989680 ;  /* 0x009896800000995d */ /* 0x008fea0003900000 */
[----:B------:R-:W3:Y:S02]  /*8840*/  @!P1 SYNCS.PHASECHK.TRANS64 P1, [R7+URZ], R4 ;  /* 0x00000004070095a7 */ /* 0x000ee4000802007f */
[----:B---3--:R-:W-:Y:S05]  /*8850*/  @!P1 BRA `(.L_x_923) ;  /* 0xfffffffc00f09947 */ /* 0x008fea000383ffff */
[----:B------:R-:W-:Y:S05]  /*8860*/  BRA `(.L_x_942) ;  /* 0xfffffff800907947 */ /* 0x000fea000383ffff */
.L_x_924:
[----:B---3--:R3:W4:Y:S02]  /*8870*/  SYNCS.PHASECHK.TRANS64.TRYWAIT P1, [R11+URZ], R2 ;  /* 0x000000020b0075a7 */ /* 0x008724000802017f */
[----:B----4-:R-:W-:Y:S05]  /*8880*/  @!P1 NANOSLEEP.SYNCS 0x989680 ;  /* 0x009896800000995d */ /* 0x010fea0003900000 */
[----:B------:R-:W4:Y:S02]  /*8890*/  @!P1 SYNCS.PHASECHK.TRANS64 P1, [R11+URZ], R2 ;  /* 0x000000020b0095a7 */ /* 0x000f24000802007f */
[----:B----4-:R-:W-:Y:S05]  /*88a0*/  @!P1 BRA `(.L_x_924) ;  /* 0xfffffffc00f09947 */ /* 0x010fea000383ffff */
[----:B------:R-:W-:Y:S05]  /*88b0*/  BRA `(.L_x_943) ;  /* 0xfffffff800847947 */ /* 0x000fea000383ffff */
.L_x_926:
[----:B----4-:R4:W1:Y:S02]  /*88c0*/  SYNCS.PHASECHK.TRANS64.TRYWAIT P0, [R9+URZ], R4 ;  /* 0x00000004090075a7 */ /* 0x010864000800017f */
[----:B-1----:R-:W-:Y:S05]  /*88d0*/  @!P0 NANOSLEEP.SYNCS 0x989680 ;  /* 0x009896800000895d */ /* 0x002fea0003900000 */
[----:B------:R-:W1:Y:S02]  /*88e0*/  @!P0 SYNCS.PHASECHK.TRANS64 P0, [R9+URZ], R4 ;  /* 0x00000004090085a7 */ /* 0x000e64000800007f */
[----:B-1----:R-:W-:Y:S05]  /*88f0*/  @!P0 BRA `(.L_x_926) ;  /* 0xfffffffc00f08947 */ /* 0x002fea000383ffff */
[----:B------:R-:W-:Y:S05]  /*8900*/  BRA `(.L_x_944) ;  /* 0xfffffff800887947 */ /* 0x000fea000383ffff */
.L_x_945:
        /* <DEDUP_REMOVED lines=15> */
.L_x_7296:


//--------------------- .text._ZN7cutlass13device_kernelIN5flash11enable_sm90INS1_16FlashAttnBwdSm90INS1_25CollectiveMainloopBwdSm90ILi2ELi2ELi2EN4cute5tupleIJNS5_1CILi1EEES8_S8_EEENS6_IJNS7_ILi64EEENS7_ILi128EEESB_EEENS_6half_tEfNS_4arch4Sm90ELb0ELb0ELb1ELb1ELb1ELb1ELb0ELb0ELi2ELi1ELi2ELi1ELb0EEENS1_24CollectiveEpilogueBwdGQAISC_fSF_Li256ELb1ELb1EEENS1_19SingleTileSchedulerILb1ELb0ELb0ELi128EEEEEEEEEvNT_6ParamsE --------------------------
	.section	.text._ZN7cutlass13device_kernelIN5flash11enable_sm90INS1_16FlashAttnBwdSm90INS1_25CollectiveMainloopBwdSm90ILi2ELi2ELi2EN4cute5tupleIJNS5_1CILi1EEES8_S8_EEENS6_IJNS7_ILi64EEENS7_ILi128EEESB_EEENS_6half_tEfNS_4arch4Sm90ELb0ELb0ELb1ELb1ELb1ELb1ELb0ELb0ELi2ELi1ELi2ELi1ELb0EEENS1_24CollectiveEpilogueBwdGQAISC_fSF_Li256ELb1ELb1EEENS1_19SingleTileSchedulerILb1ELb0ELb0ELi128EEEEEEEEEvNT_6ParamsE,"ax",@progbits
	.align	128
.text._ZN7cutlass13device_kernelIN5flash11enable_sm90INS1_16FlashAttnBwdSm90INS1_25CollectiveMainloopBwdSm90ILi2ELi2ELi2EN4cute5tupleIJNS5_1CILi1EEES8_S8_EEENS6_IJNS7_ILi64EEENS7_ILi128EEESB_EEENS_6half_tEfNS_4arch4Sm90ELb0ELb0ELb1ELb1ELb1ELb1ELb0ELb0ELi2ELi1ELi2ELi1ELb0EEENS1_24CollectiveEpilogueBwdGQAISC_fSF_Li256ELb1ELb1EEENS1_19SingleTileSchedulerILb1ELb0ELb0ELi128EEEEEEEEEvNT_6ParamsE:
        .type           _ZN7cutlass13device_kernelIN5flash11enable_sm90INS1_16FlashAttnBwdSm90INS1_25CollectiveMainloopBwdSm90ILi2ELi2ELi2EN4cute5tupleIJNS5_1CILi1EEES8_S8_EEENS6_IJNS7_ILi64EEENS7_ILi128EEESB_EEENS_6half_tEfNS_4arch4Sm90ELb0ELb0ELb1ELb1ELb1ELb1ELb0ELb0ELi2ELi1ELi2ELi1ELb0EEENS1_24CollectiveEpilogueBwdGQAISC_fSF_Li256ELb1ELb1EEENS1_19SingleTileSchedulerILb1ELb0ELb0ELi128EEEEEEEEEvNT_6ParamsE,@function
        .size           _ZN7cutlass13device_kernelIN5flash11enable_sm90INS1_16FlashAttnBwdSm90INS1_25CollectiveMainloopBwdSm90ILi2ELi2ELi2EN4cute5tupleIJNS5_1CILi1EEES8_S8_EEENS6_IJNS7_ILi64EEENS7_ILi128EEESB_EEENS_6half_tEfNS_4arch4Sm90ELb0ELb0ELb1ELb1ELb1ELb1ELb0ELb0ELi2ELi1ELi2ELi1ELb0EEENS1_24CollectiveEpilogueBwdGQAISC_fSF_Li256ELb1ELb1EEENS1_19SingleTileSchedulerILb1ELb0ELb0ELi128EEEEEEEEEvNT_6ParamsE,(.L_x_7297 - _ZN7cutlass13device_kernelIN5flash11enable_sm90INS1_16FlashAttnBwdSm90INS1_25CollectiveMainloopBwdSm90ILi2ELi2ELi2EN4cute5tupleIJNS5_1CILi1EEES8_S8_EEENS6_IJNS7_ILi64EEENS7_ILi128EEESB_EEENS_6half_tEfNS_4arch4Sm90ELb0ELb0ELb1ELb1ELb1ELb1ELb0ELb0ELi2ELi1ELi2ELi1ELb0EEENS1_24CollectiveEpilogueBwdGQAISC_fSF_Li256ELb1ELb1EEENS1_19SingleTileSchedulerILb1ELb0ELb0ELi128EEEEEEEEEvNT_6ParamsE)
        .other          _ZN7cutlass13device_kernelIN5flash11enable_sm90INS1_16FlashAttnBwdSm90INS1_25CollectiveMainloopBwdSm90ILi2ELi2ELi2EN4cute5tupleIJNS5_1CILi1EEES8_S8_EEENS6_IJNS7_ILi64EEENS7_ILi128EEESB_EEENS_6half_tEfNS_4arch4Sm90ELb0ELb0ELb1ELb1ELb1ELb1ELb0ELb0ELi2ELi1ELi2ELi1ELb0EEENS1_24CollectiveEpilogueBwdGQAISC_fSF_Li256ELb1ELb1EEENS1_19SingleTileSchedulerILb1ELb0ELb0ELi128EEEEEEEEEvNT_6ParamsE,@"STO_CUDA_ENTRY STV_DEFAULT"
_ZN7cutlass13device_kernelIN5flash11enable_sm90INS1_16FlashAttnBwdSm90INS1_25CollectiveMainloopBwdSm90ILi2ELi2ELi2EN4cute5tupleIJNS5_1CILi1EEES8_S8_EEENS6_IJNS7_ILi64EEENS7_ILi128EEESB_EEENS_6half_tEfNS_4arch4Sm90ELb0ELb0ELb1ELb1ELb1ELb1ELb0ELb0ELi2ELi1ELi2ELi1ELb0EEENS1_24CollectiveEpilogueBwdGQAISC_fSF_Li256ELb1ELb1EEENS1_19SingleTileSchedulerILb1ELb0ELb0ELi128EEEEEEEEEvNT_6ParamsE:
        /* <DEDUP_REMOVED lines=23> */
.L_x_947:
[----:B------:R-:W-:Y:S05]  /*0170*/  BSYNC B0 ;  /* 0x0000000000007941 */ /* 0x000fea0003800000 */
.L_x_946:
        /* <DEDUP_REMOVED lines=34> */
.L_x_948:
        /* <DEDUP_REMOVED lines=22> */
.L_x_949:
        /* <DEDUP_REMOVED lines=9> */
.L_x_952:
        /* <DEDUP_REMOVED lines=20> */
.L_x_953:
        /* <DEDUP_REMOVED lines=10> */
.L_x_955:
[----:B------:R-:W2:Y:S02]  /*0770*/  LDC R0, c[0x0][0x8c4] ;  /* 0x00023100ff007b82 */ /* 0x000ea40000000800 */
.L_x_954:
        /* <DEDUP_REMOVED lines=16> */
.L_x_957:
        /* <DEDUP_REMOVED lines=10> */
.L_x_958:
        /* <DEDUP_REMOVED lines=8> */
.L_x_959:
        /* <DEDUP_REMOVED lines=9> */
.L_x_960:
        /* <DEDUP_REMOVED lines=88> */
.L_x_963:
        /* <DEDUP_REMOVED lines=15> */
.L_x_962:
        /* <DEDUP_REMOVED lines=22> */
.L_x_965:
        /* <DEDUP_REMOVED lines=15> */
.L_x_964:
        /* <DEDUP_REMOVED lines=8> */
.L_x_1070:
        /* <DEDUP_REMOVED lines=45> */
.L_x_967:
        /* <DEDUP_REMOVED lines=74> */
.L_x_979:
[----:B------:R-:W-:-:S13]  /*1ae0*/  ISETP.NE.AND P0, PT, R7, 0x3, PT ;  /* 0x000000030700780c */ /* 0x000fda0003f05270 */
[----:B---3--:R-:W-:Y:S05]  /*1af0*/  @!P0 BRA `(.L_x_969) ;  /* 0x0000000000048947 */ /* 0x008fea0003800000 */
[----:B------:R-:W-:Y:S01]  /*1b00*/  BPT.TRAP 0x1 ;  /* 0x000000040000795c */ /* 0x000fe20000300000 */
.L_x_969:
[----:B------:R-:W-:Y:S01]  /*1b10*/  IMAD R2, R4, 0x8, R16 ;  /* 0x0000000804027824 */ /* 0x000fe200078e0210 */
[----:B------:R-:W-:-:S04]  /*1b20*/  SHF.L.U32 R153, R5, 0x1f, RZ ;  /* 0x0000001f05997819 */ /* 0x000fc800000006ff */
[----:B------:R3:W4:Y:S01]  /*1b30*/  SYNCS.PHASECHK.TRANS64.TRYWAIT P1, [R2+URZ+0x30810], R153 ;  /* 0x03081099020075a7 */ /* 0x000722000802017f */
[----:B------:R-:W-:Y:S05]  /*1b40*/  @!P0 BRA `(.L_x_970) ;  /* 0x0000000000048947 */ /* 0x000fea0003800000 */
[----:B------:R-:W-:Y:S01]  /*1b50*/  BPT.TRAP 0x1 ;  /* 0x000000040000795c */ /* 0x000fe20000300000 */
.L_x_970:
[----:B----4-:R-:W-:Y:S05]  /*1b60*/  @P1 BRA `(.L_x_971) ;  /* 0x0000000000081947 */ /* 0x010fea0003800000 */
[----:B------:R-:W4:Y:S02]  /*1b70*/  SYNCS.PHASECHK.TRANS64.TRYWAIT P1, [R2+URZ+0x30810], R153 ;  /* 0x03081099020075a7 */ /* 0x000f24000802017f */
[----:B----4-:R-:W-:Y:S05]  /*1b80*/  @!P1 BRA `(.L_x_972) ;  /* 0x00000074005c9947 */ /* 0x010fea0003800000 */
.L_x_971:
        /* <DEDUP_REMOVED lines=81> */
.L_x_973:
[----:B------:R1:W1:Y:S01]  /*20a0*/  SYNCS.PHASECHK.TRANS64.TRYWAIT P1, [R2+URZ+0x30830], R153 ;  /* 0x03083099020075a7 */ /* 0x000262000802017f */
[----:B------:R-:W-:Y:S05]  /*20b0*/  @!P0 BRA `(.L_x_974) ;  /* 0x0000000000048947 */ /* 0x000fea0003800000 */
[----:B------:R-:W-:Y:S01]  /*20c0*/  BPT.TRAP 0x1 ;  /* 0x000000040000795c */ /* 0x000fe20000300000 */
.L_x_974:
[----:B------:R-:W-:-:S05]  /*20d0*/  VIADD R17, R16, 0x20000 ;  /* 0x0002000010117836 */ /* 0x000fca0000000000 */
[----:B------:R-:W-:-:S04]  /*20e0*/  SHF.R.U32.HI R17, RZ, 0x4, R17 ;  /* 0x00000004ff117819 */ /* 0x000fc80000011611 */
[----:B------:R-:W-:-:S04]  /*20f0*/  LOP3.LUT R17, R17, 0x3fff, RZ, 0xc0, !PT ;  /* 0x00003fff11117812 */ /* 0x000fc800078ec0ff */
[----:B------:R-:W-:Y:S01]  /*2100*/  LOP3.LUT R155, R17, 0x10000, RZ, 0xfc, !PT ;  /* 0x00010000119b7812 */ /* 0x000fe200078efcff */
[----:B-1----:R-:W-:Y:S06]  /*2110*/  @P1 BRA `(.L_x_975) ;  /* 0x0000000000081947 */ /* 0x002fec0003800000 */
[----:B------:R-:W1:Y:S02]  /*2120*/  SYNCS.PHASECHK.TRANS64.TRYWAIT P1, [R2+URZ+0x30830], R153 ;  /* 0x03083099020075a7 */ /* 0x000e64000802017f */
[----:B-1----:R-:W-:Y:S05]  /*2130*/  @!P1 BRA `(.L_x_976) ;  /* 0x0000007000049947 */ /* 0x002fea0003800000 */
.L_x_975:
        /* <DEDUP_REMOVED lines=495> */
.L_x_977:
        /* <DEDUP_REMOVED lines=49> */
.L_x_978:
        /* <DEDUP_REMOVED lines=77> */
.L_x_961:
[----:B------:R-:W-:Y:S05]  /*4810*/  @P0 BRA `(.L_x_956) ;  /* 0x0000004800000947 */ /* 0x000fea0003800000 */
[----:B-1-3--:R-:W1:Y:S08]  /*4820*/  LDC.64 R2, c[0x0][0x878] ;  /* 0x00021e00ff027b82 */ /* 0x00ae700000000a00 */
[----:B------:R-:W2:Y:S01]  /*4830*/  LDC R12, c[0x0][0x850] ;  /* 0x00021400ff0c7b82 */ /* 0x000ea20000000800 */
[----:B------:R-:W3:Y:S01]  /*4840*/  S2R R4, SR_TID.X ;  /* 0x0000000000047919 */ /* 0x000ee20000002100 */
[----:B------:R-:W-:Y:S01]  /*4850*/  ULDC UR4, c[0x0][0x870] ;  /* 0x00021c0000047ab9 */ /* 0x000fe20000000800 */
[----:B------:R-:W-:Y:S01]  /*4860*/  ULDC UR6, c[0x0][0x80c] ;  /* 0x0002030000067ab9 */ /* 0x000fe20000000800 */
[----:B------:R-:W4:Y:S01]  /*4870*/  S2R R9, SR_CTAID.Y ;  /* 0x0000000000097919 */ /* 0x000f220000002600 */
[----:B------:R-:W5:Y:S03]  /*4880*/  S2R R20, SR_CTAID.X ;  /* 0x0000000000147919 */ /* 0x000f660000002500 */
[----:B------:R-:W5:Y:S01]  /*4890*/  S2UR UR5, SR_CgaCtaId ;  /* 0x00000000000579c3 */ /* 0x000f620000008800 */
[----:B-1----:R-:W-:-:S07]  /*48a0*/  ISETP.NE.U32.AND P0, PT, R2, RZ, PT ;  /* 0x000000ff0200720c */ /* 0x002fce0003f05070 */
[----:B------:R-:W1:Y:S01]  /*48b0*/  LDC.64 R14, c[0x0][0x818] ;  /* 0x00020600ff0e7b82 */ /* 0x000e620000000a00 */
[----:B------:R-:W-:-:S07]  /*48c0*/  ISETP.NE.AND.EX P0, PT, R3, RZ, PT, P0 ;  /* 0x000000ff0300720c */ /* 0x000fce0003f05300 */
[----:B------:R-:W1:Y:S08]  /*48d0*/  LDC.64 R16, c[0x0][0x840] ;  /* 0x00021000ff107b82 */ /* 0x000e700000000a00 */
[----:B------:R-:W3:Y:S08]  /*48e0*/  @P0 LDC.64 R2, c[0x0][0x878] ;  /* 0x00021e00ff020b82 */ /* 0x000ef00000000a00 */
[----:B------:R-:W1:Y:S08]  /*48f0*/  LDC.64 R18, c[0x0][0x820] ;  /* 0x00020800ff127b82 */ /* 0x000e700000000a00 */
[----:B------:R-:W1:Y:S01]  /*4900*/  LDC.64 R22, c[0x0][0x800] ;  /* 0x00020000ff167b82 */ /* 0x000e620000000a00 */
[----:B---3--:R-:W-:-:S06]  /*4910*/  @P0 IMAD.WIDE R2, R228, 0x4, R2 ;  /* 0x00000004e4020825 */ /* 0x008fcc00078e0202 */
[----:B------:R3:W5:Y:S01]  /*4920*/  @P0 LDG.E R3, desc[UR38][R2.64] ;  /* 0x0000002602030981 */ /* 0x000762000c1e1900 */
[----:B------:R-:W-:Y:S01]  /*4930*/  BAR.SYNC.DEFER_BLOCKING 0x1, 0x100 ;  /* 0x0044000000007b1d */ /* 0x000fe20000010000 */
[----:B--2---:R-:W-:Y:S01]  /*4940*/  ISETP.NE.AND P2, PT, R12, 0x1, PT ;  /* 0x000000010c00780c */ /* 0x004fe20003f45270 */
[C---:B------:R-:W-:Y:S01]  /*4950*/  VIADD R13, R4.reuse, 0xffffff80 ;  /* 0xffffff80040d7836 */ /* 0x040fe20000000000 */
[----:B------:R-:W-:Y:S01]  /*4960*/  ISETP.NE.AND P1, PT, R4, 0x80, PT ;  /* 0x000000800400780c */ /* 0x000fe20003f25270 */
[----:B----4-:R-:W-:Y:S02]  /*4970*/  IMAD.MOV.U32 R7, RZ, RZ, R9 ;  /* 0x000000ffff077224 */ /* 0x010fe400078e0009 */
[----:B------:R-:W-:Y:S01]  /*4980*/  IMAD R4, R228, UR6, RZ ;  /* 0x00000006e4047c24 */ /* 0x000fe2000f8e02ff */
[----:B---3--:R-:W-:Y:S01]  /*4990*/  SHF.R.S32.HI R2, RZ, 0x1f, R13 ;  /* 0x0000001fff027819 */ /* 0x008fe2000001140d */
[----:B------:R-:W-:Y:S03]  /*49a0*/  BSSY B0, `(.L_x_980) ;  /* 0x0000054000007945 */ /* 0x000fe60003800000 */
[----:B------:R-:W-:-:S02]  /*49b0*/  LEA.HI R2, R2, R13, RZ, 0x7 ;  /* 0x0000000d02027211 */ /* 0x000fc400078f38ff */
[----:B------:R-:W-:Y:S01]  /*49c0*/  SHF.R.S32.HI R8, RZ, 0x1f, R4 ;  /* 0x0000001fff087819 */ /* 0x000fe20000011404 */
[----:B------:R-:W2:Y:S08]  /*49d0*/  @P2 LDC R0, c[0x0][0x854] ;  /* 0x00021500ff002b82 */ /* 0x000eb00000000800 */
[----:B------:R-:W3:Y:S01]  /*49e0*/  @P2 LDC R5, c[0x0][0x858] ;  /* 0x00021600ff052b82 */ /* 0x000ee20000000800 */
[----:B--2---:R-:W-:-:S05]  /*49f0*/  @P2 IMAD.HI.U32 R0, R9, R0, RZ ;  /* 0x0000000009002227 */ /* 0x004fca00078e00ff */
[----:B---3--:R-:W-:Y:S01]  /*4a00*/  @P2 SHF.R.U32.HI R7, RZ, R5, R0 ;  /* 0x00000005ff072219 */ /* 0x008fe20000011600 */
[----:B-----5:R-:W-:Y:S01]  /*4a10*/  IMAD R0, R20, UR4, RZ ;  /* 0x0000000414007c24 */ /* 0x020fe2000f8e02ff */
[----:B------:R-:W-:Y:S01]  /*4a20*/  UMOV UR4, 0x400 ;  /* 0x0000040000047882 */ /* 0x000fe20000000000 */
[C---:B------:R-:W-:Y:S01]  /*4a30*/  ISETP.NE.AND P2, PT, R13.reuse, RZ, PT ;  /* 0x000000ff0d00720c */ /* 0x040fe20003f45270 */
[----:B------:R-:W-:Y:S01]  /*4a40*/  ULEA UR4, UR5, UR4, 0x18 ;  /* 0x0000000405047291 */ /* 0x000fe2000f8ec03f */
[----:B------:R-:W-:Y:S01]  /*4a50*/  IMAD R6, R0, UR6, RZ ;  /* 0x0000000600067c24 */ /* 0x000fe2000f8e02ff */
[C---:B------:R-:W-:Y:S01]  /*4a60*/  LOP3.LUT R0, R2.reuse, 0xfffff80, RZ, 0xc0, !PT ;  /* 0x0fffff8002007812 */ /* 0x040fe200078ec0ff */
[----:B------:R-:W-:Y:S01]  /*4a70*/  IMAD.SHL.U32 R2, R2, 0x40, RZ ;  /* 0x0000004002027824 */ /* 0x000fe200078e00ff */
[--C-:B------:R-:W-:Y:S01]  /*4a80*/  SHF.R.S32.HI R11, RZ, 0x1f, R7.reuse ;  /* 0x0000001fff0b7819 */ /* 0x100fe20000011407 */
[----:B------:R-:W-:Y:S01]  /*4a90*/  ULDC.64 UR6, c[0x0][0x868] ;  /* 0x00021a0000067ab9 */ /* 0x000fe20000000a00 */
[----:B------:R-:W-:Y:S01]  /*4aa0*/  IADD3 R10, P3, P4, R6, R4, R7 ;  /* 0x00000004060a7210 */ /* 0x000fe20007c7e007 */
[----:B------:R-:W-:Y:S01]  /*4ab0*/  IMAD.IADD R0, R13, 0x1, -R0 ;  /* 0x000000010d007824 */ /* 0x000fe200078e0a00 */
[----:B------:R-:W-:-:S02]  /*4ac0*/  LOP3.LUT R5, R2, 0x3fffe000, RZ, 0xc0, !PT ;  /* 0x3fffe00002057812 */ /* 0x000fc400078ec0ff */
[----:B------:R-:W-:-:S03]  /*4ad0*/  SHF.R.S32.HI R6, RZ, 0x1f, R6 ;  /* 0x0000001fff067819 */ /* 0x000fc60000011406 */
[----:B------:R-:W-:Y:S01]  /*4ae0*/  IMAD R5, R0, 0x4, R5 ;  /* 0x0000000400057824 */ /* 0x000fe200078e0205 */
[----:B------:R-:W-:-:S04]  /*4af0*/  IADD3.X R13, R6, R8, R11, P3, P4 ;  /* 0x00000008060d7210 */ /* 0x000fc80001fe840b */
[----:B------:R-:W-:Y:S01]  /*4b00*/  LEA R8, R5, UR4, 0x2 ;  /* 0x0000000405087c11 */ /* 0x000fe2000f8e10ff */
[----:B------:R-:W-:Y:S02]  /*4b10*/  IMAD.SHL.U32 R5, R20, 0x4000, RZ ;  /* 0x0000400014057824 */ /* 0x000fe400078e00ff */
[----:B------:R-:W2:Y:S02]  /*4b20*/  LDC.64 R20, c[0x0][0x848] ;  /* 0x00021200ff147b82 */ /* 0x000ea40000000a00 */
[----:B------:R3:W-:Y:S04]  /*4b30*/  STS.128 [R8], R24 ;  /* 0x0000001808007388 */ /* 0x0007e80000000c00 */
[----:B------:R4:W-:Y:S04]  /*4b40*/  STS.128 [R8+0x800], R28 ;  /* 0x0008001c08007388 */ /* 0x0009e80000000c00 */
[----:B------:R4:W-:Y:S04]  /*4b50*/  STS.128 [R8+0x1000], R32 ;  /* 0x0010002008007388 */ /* 0x0009e80000000c00 */
[----:B------:R4:W-:Y:S01]  /*4b60*/  STS.128 [R8+0x1800], R36 ;  /* 0x0018002408007388 */ /* 0x0009e20000000c00 */
[----:B---3--:R-:W3:Y:S03]  /*4b70*/  LDC.64 R24, c[0x0][0x828] ;  /* 0x00020a00ff187b82 */ /* 0x008ee60000000a00 */
        /* <DEDUP_REMOVED lines=12> */
[----:B------:R-:W-:-:S05]  /*4c40*/  @P0 IMAD R3, R228, 0x80, R3 ;  /* 0x00000080e4030824 */ /* 0x000fca00078e0203 */
[----:B------:R-:W-:-:S04]  /*4c50*/  @P0 SHF.R.S32.HI R0, RZ, 0x1f, R3 ;  /* 0x0000001fff000819 */ /* 0x000fc80000011403 */
[----:B------:R-:W-:-:S05]  /*4c60*/  @P0 LEA.HI R0, R0, R3, RZ, 0x7 ;  /* 0x0000000300000211 */ /* 0x000fca00078f38ff */
[----:B------:R-:W-:-:S05]  /*4c70*/  @P0 IMAD.SHL.U32 R0, R0, 0x80, RZ ;  /* 0x0000008000000824 */ /* 0x000fca00078e00ff */
[----:B------:R-:W-:Y:S01]  /*4c80*/  @P0 LOP3.LUT R2, R0, 0xffffc000, RZ, 0xc0, !PT ;  /* 0xffffc00000020812 */ /* 0x000fe200078ec0ff */
[----:B-1----:R-:W-:-:S03]  /*4c90*/  IMAD R0, R11, R14, RZ ;  /* 0x0000000e0b007224 */ /* 0x002fc600078e02ff */
[----:B------:R-:W-:Y:S02]  /*4ca0*/  @P0 SHF.R.S32.HI R3, RZ, 0x1f, R2 ;  /* 0x0000001fff030819 */ /* 0x000fe40000011402 */
[----:B------:R-:W-:-:S06]  /*4cb0*/  @!P0 CS2R R2, SRZ ;  /* 0x0000000000028805 */ /* 0x000fcc000001ff00 */
[----:B------:R-:W-:Y:S01]  /*4cc0*/  IADD3 R4, P3, R5, R2, RZ ;  /* 0x0000000205047210 */ /* 0x000fe20007f7e0ff */
[----:B------:R-:W-:Y:S02]  /*4cd0*/  IMAD R2, R11, R16, RZ ;  /* 0x000000100b027224 */ /* 0x000fe400078e02ff */
[----:B------:R-:W-:Y:S01]  /*4ce0*/  IMAD R11, R7, R15, R0 ;  /* 0x0000000f070b7224 */ /* 0x000fe200078e0200 */
[----:B------:R-:W-:Y:S01]  /*4cf0*/  LEA.HI.X.SX32 R5, R5, R3, 0x1, P3 ;  /* 0x0000000305057211 */ /* 0x000fe200018f0eff */
[C---:B------:R-:W-:Y:S01]  /*4d00*/  IMAD R17, R7.reuse, R17, R2 ;  /* 0x0000001107117224 */ /* 0x040fe200078e0202 */
[----:B------:R-:W-:Y:S01]  /*4d10*/  SHF.R.S32.HI R0, RZ, 0x1f, R228 ;  /* 0x0000001fff007819 */ /* 0x000fe200000114e4 */
[----:B------:R-:W-:-:S03]  /*4d20*/  IMAD.WIDE.U32 R2, R7, R14, R4 ;  /* 0x0000000e07027225 */ /* 0x000fc600078e0004 */
[----:B------:R-:W-:Y:S02]  /*4d30*/  SEL R15, R0, RZ, !P0 ;  /* 0x000000ff000f7207 */ /* 0x000fe40004000000 */
[----:B------:R-:W-:Y:S01]  /*4d40*/  SHF.L.U64.HI R14, R10, 0x2, R13 ;  /* 0x000000020a0e7819 */ /* 0x000fe2000001020d */
[----:B------:R-:W-:Y:S01]  /*4d50*/  IMAD.IADD R3, R3, 0x1, R11 ;  /* 0x0000000103037824 */ /* 0x000fe200078e020b */
[----:B------:R-:W-:Y:S01]  /*4d60*/  SEL R11, R228, RZ, !P0 ;  /* 0x000000ffe40b7207 */ /* 0x000fe20004000000 */
[----:B------:R-:W-:-:S04]  /*4d70*/  IMAD.WIDE.U32 R4, R7, R16, R4 ;  /* 0x0000001007047225 */ /* 0x000fc800078e0004 */
[----:B------:R-:W-:Y:S02]  /*4d80*/  IMAD R0, R15, R18, RZ ;  /* 0x000000120f007224 */ /* 0x000fe400078e02ff */
[----:B------:R-:W-:Y:S02]  /*4d90*/  IMAD.SHL.U32 R16, R10, 0x4, RZ ;  /* 0x000000040a107824 */ /* 0x000fe400078e00ff */
[----:B------:R-:W-:Y:S02]  /*4da0*/  IMAD.IADD R5, R5, 0x1, R17 ;  /* 0x0000000105057824 */ /* 0x000fe400078e0211 */
[----:B------:R-:W-:Y:S01]  /*4db0*/  IMAD R17, R11, R19, R0 ;  /* 0x000000130b117224 */ /* 0x000fe200078e0200 */
[----:B------:R-:W-:Y:S01]  /*4dc0*/  IADD3 R6, P4, R16, UR6, RZ ;  /* 0x0000000610067c10 */ /* 0x000fe2000ff9e0ff */
[----:B--2---:R-:W-:Y:S02]  /*4dd0*/  IMAD R0, R15, R20, RZ ;  /* 0x000000140f007224 */ /* 0x004fe400078e02ff */
[----:B------:R-:W-:-:S04]  /*4de0*/  IMAD.WIDE.U32 R2, R11, R18, R2 ;  /* 0x000000120b027225 */ /* 0x000fc800078e0002 */
[----:B------:R-:W-:Y:S01]  /*4df0*/  IMAD.WIDE.U32 R4, R11, R20, R4 ;  /* 0x000000140b047225 */ /* 0x000fe200078e0004 */
[----:B------:R-:W-:-:S03]  /*4e00*/  LEA R22, P3, R2, R22, 0x2 ;  /* 0x0000001602167211 */ /* 0x000fc600078610ff */
[----:B------:R-:W-:Y:S01]  /*4e10*/  IMAD.MOV R10, RZ, RZ, -R7 ;  /* 0x000000ffff0a7224 */ /* 0x000fe200078e0a07 */
[----:B------:R-:W-:Y:S01]  /*4e20*/  IADD3.X R7, R14, UR7, RZ, P4, !PT ;  /* 0x000000070e077c10 */ /* 0x000fe2000a7fe4ff */
[----:B------:R-:W-:Y:S01]  /*4e30*/  IMAD R11, R11, R21, R0 ;  /* 0x000000150b0b7224 */ /* 0x000fe200078e0200 */
[----:B---3--:R-:W-:Y:S01]  /*4e40*/  LEA R24, P0, R4, R24, 0x2 ;  /* 0x0000001804187211 */ /* 0x008fe200078010ff */
[----:B------:R-:W-:Y:S02]  /*4e50*/  IMAD R13, R12, R10, R9 ;  /* 0x0000000a0c0d7224 */ /* 0x000fe400078e0209 */
[----:B------:R-:W-:Y:S02]  /*4e60*/  IMAD.IADD R10, R3, 0x1, R17 ;  /* 0x00000001030a7824 */ /* 0x000fe400078e0211 */
[----:B------:R-:W-:Y:S01]  /*4e70*/  IMAD.IADD R9, R5, 0x1, R11 ;  /* 0x0000000105097824 */ /* 0x000fe200078e020b */
[----:B----4-:R-:W-:Y:S07]  /*4e80*/  @P2 BRA `(.L_x_981) ;  /* 0x0000000000142947 */ /* 0x010fee0003800000 */
.L_x_982:
[----:B------:R-:W2:Y:S04]  /*4e90*/  LDG.E.STRONG.GPU R0, desc[UR38][R6.64] ;  /* 0x0000002606007981 */ /* 0x000ea8000c1ef900 */
[----:B--2---:R-:W-:Y:S01]  /*4ea0*/  CCTL.IVALL ;  /* 0x00000000ff00798f */ /* 0x004fe20002000000 */
[----:B------:R-:W-:Y:S05]  /*4eb0*/  YIELD ;  /* 0x0000000000007946 */ /* 0x000fea0003800000 */
[----:B------:R-:W-:-:S13]  /*4ec0*/  ISETP.NE.AND P2, PT, R0, R13, PT ;  /* 0x0000000d0000720c */ /* 0x000fda0003f45270 */
[----:B------:R-:W-:Y:S05]  /*4ed0*/  @P2 BRA `(.L_x_982) ;  /* 0xfffffffc00ec2947 */ /* 0x000fea000383ffff */
.L_x_981:
[----:B------:R-:W-:Y:S05]  /*4ee0*/  BSYNC B0 ;  /* 0x0000000000007941 */ /* 0x000fea0003800000 */
.L_x_980:
[----:B------:R-:W-:Y:S01]  /*4ef0*/  UMOV UR5, 0xffffffff ;  /* 0xffffffff00057882 */ /* 0x000fe20000000000 */
[----:B------:R-:W-:Y:S02]  /*4f00*/  LEA.HI.X R10, R2, R23, R10, 0x2, P3 ;  /* 0x00000017020a7211 */ /* 0x000fe400018f140a */
[----:B------:R-:W-:Y:S01]  /*4f10*/  LEA.HI.X R9, R4, R25, R9, 0x2, P0 ;  /* 0x0000001904097211 */ /* 0x000fe200000f1409 */
[----:B------:R-:W-:Y:S06]  /*4f20*/  BRA.DIV UR5, `(.L_x_983) ;  /* 0x00000042059c7947 */ /* 0x000fec000b800000 */
[----:B------:R-:W-:Y:S01]  /*4f30*/  NOP ;  /* 0x0000000000007918 */ /* 0x000fe20000000000 */
.L_x_1073:
        /* <DEDUP_REMOVED lines=16> */
.L_x_986:
[----:B------:R-:W-:Y:S01]  /*5040*/  @P0 ELECT P2, URZ, PT ;  /* 0x00000000003f082f */ /* 0x000fe20003840000 */
[----:B------:R1:W-:-:S12]  /*5050*/  UBLKRED.G.S.ADD.F32.RN [UR6], [UR4], UR5, desc[UR8] ;  /* 0x00000806040073bb */ /* 0x0003d800080a1405 */
[----:B------:R-:W-:Y:S02]  /*5060*/  @P2 PLOP3.LUT P0, PT, P2, PT, PT, 0x8, 0x0 ;  /* 0x000000000000281c */ /* 0x000fe4000170e170 */
[----:B------:R-:W-:-:S11]  /*5070*/  PLOP3.LUT P2, PT, PT, PT, PT, 0x8, 0x0 ;  /* 0x000000000000781c */ /* 0x000fd60003f4e170 */
[----:B-1----:R-:W-:Y:S05]  /*5080*/  @P0 BRA.U.ANY `(.L_x_986) ;  /* 0xfffffffd00ec0947 */ /* 0x002fea000393ffff */
[----:B------:R0:W-:Y:S01]  /*5090*/  UTMACMDFLUSH ;  /* 0x00000000000079b7 */ /* 0x0001e20000000000 */
[----:B------:R-:W-:-:S04]  /*50a0*/  DEPBAR.LE SB0, 0x0 ;  /* 0x000080000000791a */ /* 0x000fc80000000000 */
.L_x_985:
[----:B------:R-:W-:Y:S05]  /*50b0*/  BSYNC B0 ;  /* 0x0000000000007941 */ /* 0x000fea0003800000 */
.L_x_984:
        /* <DEDUP_REMOVED lines=14> */
.L_x_988:
[----:B------:R-:W-:Y:S05]  /*51a0*/  BSYNC B0 ;  /* 0x0000000000007941 */ /* 0x000fea0003800000 */
.L_x_987:
        /* <DEDUP_REMOVED lines=22> */
.L_x_991:
[----:B------:R-:W2:Y:S04]  /*5310*/  LDG.E.STRONG.GPU R0, desc[UR38][R2.64] ;  /* 0x0000002602007981 */ /* 0x000ea8000c1ef900 */
[----:B--2---:R-:W-:Y:S01]  /*5320*/  CCTL.IVALL ;  /* 0x00000000ff00798f */ /* 0x004fe20002000000 */
[----:B------:R-:W-:Y:S05]  /*5330*/  YIELD ;  /* 0x0000000000007946 */ /* 0x000fea0003800000 */
[----:B------:R-:W-:-:S13]  /*5340*/  ISETP.NE.AND P0, PT, R0, R13, PT ;  /* 0x0000000d0000720c */ /* 0x000fda0003f05270 */
[----:B------:R-:W-:Y:S05]  /*5350*/  @P0 BRA `(.L_x_991) ;  /* 0xfffffffc00ec0947 */ /* 0x000fea000383ffff */
.L_x_990:
[----:B------:R-:W-:Y:S05]  /*5360*/  BSYNC B0 ;  /* 0x0000000000007941 */ /* 0x000fea0003800000 */
.L_x_989:
[----:B------:R-:W-:-:S03]  /*5370*/  UMOV UR5, 0xffffffff ;  /* 0xffffffff00057882 */ /* 0x000fc60000000000 */
[----:B------:R-:W-:Y:S05]  /*5380*/  BRA.DIV UR5, `(.L_x_992) ;  /* 0x0000003e05a07947 */ /* 0x000fea000b800000 */
[----:B------:R-:W-:Y:S01]  /*5390*/  NOP ;  /* 0x0000000000007918 */ /* 0x000fe20000000000 */
.L_x_1076:
        /* <DEDUP_REMOVED lines=14> */
[----:B------:R-:W-:Y:S01]  /*5480*/  PLOP3.LUT P0, PT, PT, PT, PT, 0x80, 0x0 ;  /* 0x000000000000781c */ /* 0x000fe20003f0f070 */
[----:B------:R-:W-:-:S12]  /*5490*/  UMOV UR9, 0x14f00000 ;  /* 0x14f0000000097882 */ /* 0x000fd80000000000 */
.L_x_995:
[----:B------:R-:W-:Y:S01]  /*54a0*/  @P0 ELECT P2, URZ, PT ;  /* 0x00000000003f082f */ /* 0x000fe20003840000 */
[----:B------:R2:W-:-:S12]  /*54b0*/  UBLKRED.G.S.ADD.F32.RN [UR6], [UR4], UR5, desc[UR8] ;  /* 0x00000806040073bb */ /* 0x0005d800080a1405 */
[----:B------:R-:W-:Y:S02]  /*54c0*/  @P2 PLOP3.LUT P0, PT, P2, PT, PT, 0x8, 0x0 ;  /* 0x000000000000281c */ /* 0x000fe4000170e170 */
[----:B------:R-:W-:-:S11]  /*54d0*/  PLOP3.LUT P2, PT, PT, PT, PT, 0x8, 0x0 ;  /* 0x000000000000781c */ /* 0x000fd60003f4e170 */
[----:B--2---:R-:W-:Y:S05]  /*54e0*/  @P0 BRA.U.ANY `(.L_x_995) ;  /* 0xfffffffd00ec0947 */ /* 0x004fea000393ffff */
[----:B------:R0:W-:Y:S01]  /*54f0*/  UTMACMDFLUSH ;  /* 0x00000000000079b7 */ /* 0x0001e20000000000 */
[----:B------:R-:W-:-:S04]  /*5500*/  DEPBAR.LE SB0, 0x0 ;  /* 0x000080000000791a */ /* 0x000fc80000000000 */
.L_x_994:
[----:B------:R-:W-:Y:S05]  /*5510*/  BSYNC B0 ;  /* 0x0000000000007941 */ /* 0x000fea0003800000 */
.L_x_993:
        /* <DEDUP_REMOVED lines=14> */
.L_x_951:
        /* <DEDUP_REMOVED lines=21> */
.L_x_997:
        /* <DEDUP_REMOVED lines=13> */
.L_x_999:
[----:B------:R-:W-:-:S05]  /*5820*/  ULDC UR4, c[0x0][0x8c4] ;  /* 0x0002310000047ab9 */ /* 0x000fca0000000800 */
.L_x_998:
        /* <DEDUP_REMOVED lines=37> */
.L_x_1000:
        /* <DEDUP_REMOVED lines=20> */
[----:B------:R-:W-:-:S02]  /*5bc0*/  USEL UR13, UR5, URZ, !UP0 ;  /* 0x0000003f050d7287 */ /* 0x000fc4000c000000 */
[----:B------:R-:W-:Y:S01]  /*5bd0*/  UIADD3 UR8, UP0, UR6, UR14, URZ ;  /* 0x0000000e06087290 */ /* 0x000fe2000ff1e03f */
[----:B------:R-:W-:Y:S01]  /*5be0*/  SHF.R.S32.HI R3, RZ, 0x6, R3 ;  /* 0x00000006ff037819 */ /* 0x000fe20000011403 */
[----:B------:R-:W-:Y:S01]  /*5bf0*/  UIADD3 UR5, UR15, UR9, URZ ;  /* 0x000000090f057290 */ /* 0x000fe2000fffe03f */
[----:B------:R-:W-:Y:S01]  /*5c00*/  ULDC UR10, c[0x0][0x288] ;  /* 0x0000a200000a7ab9 */ /* 0x000fe20000000800 */
[----:B------:R-:W-:Y:S01]  /*5c10*/  ULDC.64 UR16, c[0x0][0x2e0] ;  /* 0x0000b80000107ab9 */ /* 0x000fe20000000a00 */
[----:B------:R-:W-:Y:S01]  /*5c20*/  UIMAD UR12, UR12, UR10, URZ ;  /* 0x0000000a0c0c72a4 */ /* 0x000fe2000f8e023f */
[----:B------:R-:W-:Y:S01]  /*5c30*/  VIMNMX R3, R3, 0x1, !PT ;  /* 0x0000000103037848 */ /* 0x000fe20007fe0100 */
[----:B------:R-:W-:Y:S01]  /*5c40*/  ULDC UR11, c[0x0][0x760] ;  /* 0x0001d800000b7ab9 */ /* 0x000fe20000000800 */
[----:B------:R-:W-:Y:S02]  /*5c50*/  UIADD3.X UR9, UR7, UR5, URZ, UP0, !UPT ;  /* 0x0000000507097290 */ /* 0x000fe400087fe43f */
[----:B------:R-:W-:Y:S01]  /*5c60*/  UIMAD UR13, UR13, UR16, URZ ;  /* 0x000000100d0d72a4 */ /* 0x000fe2000f8e023f */
[----:B------:R-:W-:Y:S01]  /*5c70*/  LOP3.LUT R6, R3, 0x1, RZ, 0xc0, !PT ;  /* 0x0000000103067812 */ /* 0x000fe200078ec0ff */
[----:B------:R-:W-:-:S02]  /*5c80*/  UIMAD UR10, UR10, UR11, URZ ;  /* 0x0000000b0a0a72a4 */ /* 0x000fc4000f8e023f */
[----:B------:R-:W-:Y:S02]  /*5c90*/  UIADD3 UR11, UP0, UR12, UR19, URZ ;  /* 0x000000130c0b7290 */ /* 0x000fe4000ff1e03f */
[----:B------:R-:W-:Y:S01]  /*5ca0*/  UIMAD UR13, UR18, UR17, UR13 ;  /* 0x00000011120d72a4 */ /* 0x000fe2000f8e020d */
[----:B-1----:R-:W-:Y:S01]  /*5cb0*/  LOP3.LUT R0, R4, 0x1f, RZ, 0xc0, !PT ;  /* 0x0000001f04007812 */ /* 0x002fe200078ec0ff */
[----:B------:R-:W-:Y:S02]  /*5cc0*/  UIMAD.WIDE.U32 UR8, UR18, UR16, UR8 ;  /* 0x00000010120872a5 */ /* 0x000fe4000f8e0008 */
[----:B------:R-:W-:Y:S01]  /*5cd0*/  ULEA.HI.X.SX32 UR12, UR12, UR4, 0x1, UP0 ;  /* 0x000000040c0c7291 */ /* 0x000fe200080f0e3f */
[----:B------:R-:W-:Y:S01]  /*5ce0*/  ELECT P0, URZ, PT ;  /* 0x00000000003f782f */ /* 0x000fe20003800000 */
        /* <DEDUP_REMOVED lines=19> */
.L_x_1026:
        /* <DEDUP_REMOVED lines=17> */
.L_x_1004:
[----:B------:R-:W2:Y:S04]  /*5f30*/  LDG.E.STRONG.GPU R5, desc[UR38][R2.64] ;  /* 0x0000002602057981 */ /* 0x000ea8000c1ef900 */
[----:B--2---:R-:W-:Y:S01]  /*5f40*/  CCTL.IVALL ;  /* 0x00000000ff00798f */ /* 0x004fe20002000000 */
[----:B------:R-:W-:Y:S05]  /*5f50*/  YIELD ;  /* 0x0000000000007946 */ /* 0x000fea0003800000 */
[----:B------:R-:W-:-:S13]  /*5f60*/  ISETP.NE.AND P3, PT, R5, UR24, PT ;  /* 0x0000001805007c0c */ /* 0x000fda000bf65270 */
[----:B------:R-:W-:Y:S05]  /*5f70*/  @P3 BRA `(.L_x_1004) ;  /* 0xfffffffc00ec3947 */ /* 0x000fea000383ffff */
.L_x_1003:
[----:B------:R-:W-:Y:S05]  /*5f80*/  BSYNC B0 ;  /* 0x0000000000007941 */ /* 0x000fea0003800000 */
.L_x_1002:
[----:B------:R-:W-:-:S03]  /*5f90*/  UMOV UR22, 0xffffffff ;  /* 0xffffffff00167882 */ /* 0x000fc60000000000 */
[----:B------:R-:W-:Y:S05]  /*5fa0*/  BRA.DIV UR22, `(.L_x_1005) ;  /* 0x0000003216b47947 */ /* 0x000fea000b800000 */
[----:B------:R-:W-:Y:S01]  /*5fb0*/  NOP ;  /* 0x0000000000007918 */ /* 0x000fe20000000000 */
.L_x_1079:
        /* <DEDUP_REMOVED lines=19> */
.L_x_1007:
[----:B------:R-:W-:Y:S05]  /*60f0*/  BSYNC B0 ;  /* 0x0000000000007941 */ /* 0x000fea0003800000 */
.L_x_1006:
        /* <DEDUP_REMOVED lines=13> */
.L_x_1009:
[----:B------:R-:W-:Y:S05]  /*61d0*/  BSYNC B0 ;  /* 0x0000000000007941 */ /* 0x000fea0003800000 */
.L_x_1008:
[----:B------:R-:W-:Y:S06]  /*61e0*/  BAR.ARV 0xa, 0xa0 ;  /* 0x0282800000007b1d */ /* 0x000fec0000002000 */
[----:B------:R-:W-:Y:S04]  /*61f0*/  BSSY B0, `(.L_x_1010) ;  /* 0x0000003000007945 */ /* 0x000fe80003800000 */
[----:B------:R-:W-:Y:S05]  /*6200*/  @!P0 BRA `(.L_x_1011) ;  /* 0x0000000000048947 */ /* 0x000fea0003800000 */
[----:B------:R-:W-:-:S04]  /*6210*/  DEPBAR.LE SB0, 0x0 ;  /* 0x000080000000791a */ /* 0x000fc80000000000 */
.L_x_1011:
[----:B------:R-:W-:Y:S05]  /*6220*/  BSYNC B0 ;  /* 0x0000000000007941 */ /* 0x000fea0003800000 */
.L_x_1010:
        /* <DEDUP_REMOVED lines=19> */
.L_x_1013:
[----:B------:R-:W-:Y:S05]  /*6360*/  BSYNC B0 ;  /* 0x0000000000007941 */ /* 0x000fea0003800000 */
.L_x_1012:
        /* <DEDUP_REMOVED lines=9> */
.L_x_1016:
[----:B------:R-:W2:Y:S04]  /*6400*/  LDG.E.STRONG.GPU R5, desc[UR38][R2.64] ;  /* 0x0000002602057981 */ /* 0x000ea8000c1ef900 */
[----:B--2---:R-:W-:Y:S01]  /*6410*/  CCTL.IVALL ;  /* 0x00000000ff00798f */ /* 0x004fe20002000000 */
[----:B------:R-:W-:Y:S05]  /*6420*/  YIELD ;  /* 0x0000000000007946 */ /* 0x000fea0003800000 */
[----:B------:R-:W-:-:S13]  /*6430*/  ISETP.NE.AND P3, PT, R5, UR24, PT ;  /* 0x0000001805007c0c */ /* 0x000fda000bf65270 */
[----:B------:R-:W-:Y:S05]  /*6440*/  @P3 BRA `(.L_x_1016) ;  /* 0xfffffffc00ec3947 */ /* 0x000fea000383ffff */
.L_x_1015:
[----:B------:R-:W-:Y:S05]  /*6450*/  BSYNC B0 ;  /* 0x0000000000007941 */ /* 0x000fea0003800000 */
.L_x_1014:
[----:B------:R-:W-:-:S03]  /*6460*/  UMOV UR6, 0xffffffff ;  /* 0xffffffff00067882 */ /* 0x000fc60000000000 */
[----:B------:R-:W-:Y:S05]  /*6470*/  BRA.DIV UR6, `(.L_x_1017) ;  /* 0x0000002e069c7947 */ /* 0x000fea000b800000 */
[----:B------:R-:W-:Y:S01]  /*6480*/  NOP ;  /* 0x0000000000007918 */ /* 0x000fe20000000000 */
.L_x_1082:
        /* <DEDUP_REMOVED lines=13> */
.L_x_1019:
[----:B------:R-:W-:Y:S05]  /*6560*/  BSYNC B0 ;  /* 0x0000000000007941 */ /* 0x000fea0003800000 */
.L_x_1018:
        /* <DEDUP_REMOVED lines=13> */
.L_x_1021:
[----:B------:R-:W-:Y:S05]  /*6640*/  BSYNC B0 ;  /* 0x0000000000007941 */ /* 0x000fea0003800000 */
.L_x_1020:
[----:B------:R-:W-:Y:S06]  /*6650*/  BAR.ARV 0xa, 0xa0 ;  /* 0x0282800000007b1d */ /* 0x000fec0000002000 */
[----:B------:R-:W-:Y:S04]  /*6660*/  BSSY B0, `(.L_x_1022) ;  /* 0x0000003000007945 */ /* 0x000fe80003800000 */
[----:B------:R-:W-:Y:S05]  /*6670*/  @!P0 BRA `(.L_x_1023) ;  /* 0x0000000000048947 */ /* 0x000fea0003800000 */
[----:B------:R-:W-:-:S04]  /*6680*/  DEPBAR.LE SB0, 0x0 ;  /* 0x000080000000791a */ /* 0x000fc80000000000 */
.L_x_1023:
[----:B------:R-:W-:Y:S05]  /*6690*/  BSYNC B0 ;  /* 0x0000000000007941 */ /* 0x000fea0003800000 */
.L_x_1022:
        /* <DEDUP_REMOVED lines=19> */
.L_x_1025:
[----:B------:R-:W-:Y:S05]  /*67d0*/  BSYNC B0 ;  /* 0x0000000000007941 */ /* 0x000fea0003800000 */
.L_x_1024:
[----:B------:R-:W-:Y:S02]  /*67e0*/  UIADD3 UR4, UR4, 0x2, URZ ;  /* 0x0000000204047890 */ /* 0x000fe4000fffe03f */
[----:B------:R-:W-:Y:S01]  /*67f0*/  UIADD3 UR5, UR5, 0x1, URZ ;  /* 0x0000000105057890 */ /* 0x000fe2000fffe03f */
[----:B------:R-:W-:Y:S11]  /*6800*/  @P2 BRA `(.L_x_1026) ;  /* 0xfffffff400842947 */ /* 0x000ff6000383ffff */
.L_x_1001:
        /* <DEDUP_REMOVED lines=13> */
.L_x_1029:
[----:B------:R-:W2:Y:S04]  /*68e0*/  LDG.E.STRONG.GPU R0, desc[UR38][R2.64] ;  /* 0x0000002602007981 */ /* 0x000ea8000c1ef900 */
[----:B--2---:R-:W-:Y:S01]  /*68f0*/  CCTL.IVALL ;  /* 0x00000000ff00798f */ /* 0x004fe20002000000 */
[----:B------:R-:W-:Y:S05]  /*6900*/  YIELD ;  /* 0x0000000000007946 */ /* 0x000fea0003800000 */
[----:B------:R-:W-:-:S13]  /*6910*/  ISETP.NE.AND P1, PT, R0, UR24, PT ;  /* 0x0000001800007c0c */ /* 0x000fda000bf25270 */
[----:B------:R-:W-:Y:S05]  /*6920*/  @P1 BRA `(.L_x_1029) ;  /* 0xfffffffc00ec1947 */ /* 0x000fea000383ffff */
.L_x_1028:
[----:B------:R-:W-:Y:S05]  /*6930*/  BSYNC B0 ;  /* 0x0000000000007941 */ /* 0x000fea0003800000 */
.L_x_1027:
[----:B------:R-:W-:-:S03]  /*6940*/  UMOV UR5, 0xffffffff ;  /* 0xffffffff00057882 */ /* 0x000fc60000000000 */
[----:B------:R-:W-:Y:S05]  /*6950*/  BRA.DIV UR5, `(.L_x_1030) ;  /* 0x0000002a05807947 */ /* 0x000fea000b800000 */
[----:B------:R-:W-:Y:S01]  /*6960*/  NOP ;  /* 0x0000000000007918 */ /* 0x000fe20000000000 */
.L_x_1085:
        /* <DEDUP_REMOVED lines=22> */
.L_x_1032:
[----:B------:R-:W-:Y:S05]  /*6ad0*/  BSYNC B0 ;  /* 0x0000000000007941 */ /* 0x000fea0003800000 */
.L_x_1031:
        /* <DEDUP_REMOVED lines=20> */
.L_x_1034:
[----:B------:R-:W-:Y:S05]  /*6c20*/  BSYNC B0 ;  /* 0x0000000000007941 */ /* 0x000fea0003800000 */
.L_x_1033:
[----:B------:R-:W-:Y:S06]  /*6c30*/  BAR.ARV 0xa, 0xa0 ;  /* 0x0282800000007b1d */ /* 0x000fec0000002000 */
[----:B------:R-:W-:Y:S04]  /*6c40*/  BSSY B0, `(.L_x_1035) ;  /* 0x0000003000007945 */ /* 0x000fe80003800000 */
[----:B------:R-:W-:Y:S05]  /*6c50*/  @!P0 BRA `(.L_x_1036) ;  /* 0x0000000000048947 */ /* 0x000fea0003800000 */
[----:B------:R-:W-:-:S04]  /*6c60*/  DEPBAR.LE SB0, 0x0 ;  /* 0x000080000000791a */ /* 0x000fc80000000000 */
.L_x_1036:
[----:B------:R-:W-:Y:S05]  /*6c70*/  BSYNC B0 ;  /* 0x0000000000007941 */ /* 0x000fea0003800000 */
.L_x_1035:
        /* <DEDUP_REMOVED lines=19> */
.L_x_996:
        /* <DEDUP_REMOVED lines=10> */
.L_x_1037:
        /* <DEDUP_REMOVED lines=10> */
.L_x_1039:
[----:B------:R-:W3:Y:S02]  /*6ef0*/  LDC R5, c[0x0][0x8c4] ;  /* 0x00023100ff057b82 */ /* 0x000ee40000000800 */
.L_x_1038:
        /* <DEDUP_REMOVED lines=45> */
.L_x_1041:
        /* <DEDUP_REMOVED lines=66> */
.L_x_1086:
        /* <DEDUP_REMOVED lines=9> */
.L_x_1044:
        /* <DEDUP_REMOVED lines=82> */
.L_x_1055:
[----:B------:R-:W-:-:S04]  /*7ba0*/  SHF.L.U32 R21, R10, 0x1f, RZ ;  /* 0x0000001f0a157819 */ /* 0x000fc800000006ff */
[----:B-1----:R-:W1:Y:S02]  /*7bb0*/  SYNCS.PHASECHK.TRANS64.TRYWAIT P1, [R12+URZ+0x30840], R21 ;  /* 0x030840150c0075a7 */ /* 0x002e64000802017f */
[----:B-12--5:R-:W-:Y:S05]  /*7bc0*/  @!P1 BRA `(.L_x_1047) ;  /* 0x0000001800149947 */ /* 0x026fea0003800000 */
.L_x_1087:
[----:B------:R-:W-:Y:S05]  /*7bd0*/  @P0 BRA `(.L_x_1048) ;  /* 0x0000000000140947 */ /* 0x000fea0003800000 */
[----:B------:R-:W-:Y:S01]  /*7be0*/  ISETP.NE.AND P1, PT, R20, RZ, PT ;  /* 0x000000ff1400720c */ /* 0x000fe20003f25270 */
[----:B------:R-:W-:-:S04]  /*7bf0*/  IMAD.MOV.U32 R3, RZ, RZ, 0x4100 ;  /* 0x00004100ff037424 */ /* 0x000fc800078e00ff */
[----:B------:R2:W-:Y:S08]  /*7c00*/  SYNCS.ARRIVE.TRANS64 RZ, [R12+URZ+0x30830], R3 ;  /* 0x030830030cff79a7 */ /* 0x0005f0000800003f */
[----:B------:R-:W-:Y:S05]  /*7c10*/  @!P1 BRA `(.L_x_1048) ;  /* 0x0000000000049947 */ /* 0x000fea0003800000 */
[----:B------:R-:W-:Y:S01]  /*7c20*/  BPT.TRAP 0x1 ;  /* 0x000000040000795c */ /* 0x000fe20000300000 */
.L_x_1048:
        /* <DEDUP_REMOVED lines=37> */
.L_x_1088:
[----:B------:R-:W-:Y:S05]  /*7e80*/  @P0 BRA `(.L_x_1050) ;  /* 0x0000000000140947 */ /* 0x000fea0003800000 */
[----:B------:R-:W-:Y:S01]  /*7e90*/  ISETP.NE.AND P1, PT, R20, RZ, PT ;  /* 0x000000ff1400720c */ /* 0x000fe20003f25270 */
[----:B------:R-:W-:-:S04]  /*7ea0*/  IMAD.MOV.U32 R2, RZ, RZ, 0x4100 ;  /* 0x00004100ff027424 */ /* 0x000fc800078e00ff */
[----:B------:R3:W-:Y:S08]  /*7eb0*/  SYNCS.ARRIVE.TRANS64 RZ, [R12+URZ+0x30818], R2 ;  /* 0x030818020cff79a7 */ /* 0x0007f0000800003f */
[----:B------:R-:W-:Y:S05]  /*7ec0*/  @!P1 BRA `(.L_x_1050) ;  /* 0x0000000000049947 */ /* 0x000fea0003800000 */
[----:B------:R-:W-:Y:S01]  /*7ed0*/  BPT.TRAP 0x1 ;  /* 0x000000040000795c */ /* 0x000fe20000300000 */
.L_x_1050:
        /* <DEDUP_REMOVED lines=29> */
.L_x_1089:
        /* <DEDUP_REMOVED lines=9> */
.L_x_1052:
        /* <DEDUP_REMOVED lines=31> */
.L_x_1091:
[----:B------:R-:W-:Y:S05]  /*8330*/  @P0 BRA `(.L_x_1054) ;  /* 0x0000000000140947 */ /* 0x000fea0003800000 */
[----:B------:R-:W-:Y:S01]  /*8340*/  ISETP.NE.AND P1, PT, R20, RZ, PT ;  /* 0x000000ff1400720c */ /* 0x000fe20003f25270 */
[----:B-1----:R-:W-:-:S04]  /*8350*/  IMAD.MOV.U32 R5, RZ, RZ, 0x4100 ;  /* 0x00004100ff057424 */ /* 0x002fc800078e00ff */
[----:B------:R2:W-:Y:S08]  /*8360*/  SYNCS.ARRIVE.TRANS64 RZ, [R12+URZ+0x30810], R5 ;  /* 0x030810050cff79a7 */ /* 0x0005f0000800003f */
[----:B------:R-:W-:Y:S05]  /*8370*/  @!P1 BRA `(.L_x_1054) ;  /* 0x0000000000049947 */ /* 0x000fea0003800000 */
[----:B------:R-:W-:Y:S01]  /*8380*/  BPT.TRAP 0x1 ;  /* 0x000000040000795c */ /* 0x000fe20000300000 */
.L_x_1054:
        /* <DEDUP_REMOVED lines=30> */
.L_x_1046:
[----:B------:R-:W-:-:S13]  /*8570*/  ISETP.NE.AND P1, PT, R18, RZ, PT ;  /* 0x000000ff1200720c */ /* 0x000fda0003f25270 */
[----:B------:R-:W-:Y:S05]  /*8580*/  @!P1 BRA `(.L_x_1045) ;  /* 0x0000000400309947 */ /* 0x000fea0003800000 */
[----:B------:R-:W-:-:S04]  /*8590*/  SHF.L.U32 R13, R10, 0x1f, RZ ;  /* 0x0000001f0a0d7819 */ /* 0x000fc800000006ff */
[----:B------:R-:W1:Y:S02]  /*85a0*/  SYNCS.PHASECHK.TRANS64.TRYWAIT P1, [R12+URZ+0x30840], R13 ;  /* 0x0308400d0c0075a7 */ /* 0x000e64000802017f */
[----:B-1----:R-:W-:Y:S05]  /*85b0*/  @!P1 BRA `(.L_x_1056) ;  /* 0x0000000c00ec9947 */ /* 0x002fea0003800000 */
.L_x_1092:
[----:B------:R-:W-:Y:S05]  /*85c0*/  @P0 BRA `(.L_x_1057) ;  /* 0x0000000000140947 */ /* 0x000fea0003800000 */
[----:B------:R-:W-:Y:S01]  /*85d0*/  ISETP.NE.AND P1, PT, R20, RZ, PT ;  /* 0x000000ff1400720c */ /* 0x000fe20003f25270 */
[----:B------:R-:W-:-:S04]  /*85e0*/  IMAD.MOV.U32 R5, RZ, RZ, 0x4100 ;  /* 0x00004100ff057424 */ /* 0x000fc800078e00ff */
[----:B------:R2:W-:Y:S08]  /*85f0*/  SYNCS.ARRIVE.TRANS64 RZ, [R12+URZ+0x30830], R5 ;  /* 0x030830050cff79a7 */ /* 0x0005f0000800003f */
[----:B------:R-:W-:Y:S05]  /*8600*/  @!P1 BRA `(.L_x_1057) ;  /* 0x0000000000049947 */ /* 0x000fea0003800000 */
[----:B------:R-:W-:Y:S01]  /*8610*/  BPT.TRAP 0x1 ;  /* 0x000000040000795c */ /* 0x000fe20000300000 */
.L_x_1057:
        /* <DEDUP_REMOVED lines=34> */
.L_x_1093:
[----:B------:R-:W-:Y:S05]  /*8840*/  @P0 BRA `(.L_x_1059) ;  /* 0x0000000000140947 */ /* 0x000fea0003800000 */
[----:B------:R-:W-:Y:S01]  /*8850*/  ISETP.NE.AND P0, PT, R20, RZ, PT ;  /* 0x000000ff1400720c */ /* 0x000fe20003f05270 */
[----:B------:R-:W-:-:S04]  /*8860*/  IMAD.MOV.U32 R5, RZ, RZ, 0x4100 ;  /* 0x00004100ff057424 */ /* 0x000fc800078e00ff */
[----:B------:R3:W-:Y:S08]  /*8870*/  SYNCS.ARRIVE.TRANS64 RZ, [R12+URZ+0x30818], R5 ;  /* 0x030818050cff79a7 */ /* 0x0007f0000800003f */
[----:B------:R-:W-:Y:S05]  /*8880*/  @!P0 BRA `(.L_x_1059) ;  /* 0x0000000000048947 */ /* 0x000fea0003800000 */
[----:B------:R-:W-:Y:S01]  /*8890*/  BPT.TRAP 0x1 ;  /* 0x000000040000795c */ /* 0x000fe20000300000 */
.L_x_1059:
        /* <DEDUP_REMOVED lines=27> */
.L_x_1045:
[----:B-----5:R-:W-:Y:S01]  /*8a50*/  IMAD R4, R0, 0x8, R12 ;  /* 0x0000000800047824 */ /* 0x020fe200078e020c */
[----:B------:R-:W-:Y:S01]  /*8a60*/  SHF.L.U32 R3, R10, 0x1f, RZ ;  /* 0x0000001f0a037819 */ /* 0x000fe200000006ff */
[----:B------:R-:W3:Y:S03]  /*8a70*/  S2R R2, SR_TID.X ;  /* 0x0000000000027919 */ /* 0x000ee60000002100 */
[----:B------:R-:W4:Y:S01]  /*8a80*/  SYNCS.PHASECHK.TRANS64.TRYWAIT P0, [R4+URZ+0x30840], R3 ;  /* 0x03084003040075a7 */ /* 0x000f22000800017f */
[----:B---3--:R-:W-:-:S04]  /*8a90*/  LOP3.LUT R2, R2, 0x7f, RZ, 0xc0, !PT ;  /* 0x0000007f02027812 */ /* 0x008fc800078ec0ff */
[----:B------:R-:W-:Y:S01]  /*8aa0*/  ISETP.NE.AND P1, PT, R2, RZ, PT ;  /* 0x000000ff0200720c */ /* 0x000fe20003f25270 */
[----:B----4-:R-:W-:-:S12]  /*8ab0*/  @!P0 BRA `(.L_x_1060) ;  /* 0x0000000800d48947 */ /* 0x010fd80003800000 */
.L_x_1094:
[----:B------:R-:W-:Y:S05]  /*8ac0*/  @P1 BRA `(.L_x_1061) ;  /* 0x0000000000181947 */ /* 0x000fea0003800000 */
[----:B------:R-:W4:Y:S01]  /*8ad0*/  S2R R2, SR_TID.X ;  /* 0x0000000000027919 */ /* 0x000f220000002100 */
[----:B---3--:R-:W-:-:S04]  /*8ae0*/  IMAD.MOV.U32 R3, RZ, RZ, 0x4100 ;  /* 0x00004100ff037424 */ /* 0x008fc800078e00ff */
[----:B------:R3:W-:Y:S01]  /*8af0*/  SYNCS.ARRIVE.TRANS64 RZ, [R4+URZ+0x30830], R3 ;  /* 0x0308300304ff79a7 */ /* 0x0007e2000800003f */
[----:B----4-:R-:W-:-:S13]  /*8b00*/  LOP3.LUT P0, RZ, R2, 0x1f, RZ, 0xc0, !PT ;  /* 0x0000001f02ff7812 */ /* 0x010fda000780c0ff */
[----:B---3--:R-:W-:Y:S05]  /*8b10*/  @!P0 BRA `(.L_x_1061) ;  /* 0x0000000000048947 */ /* 0x008fea0003800000 */
[----:B------:R-:W-:Y:S01]  /*8b20*/  BPT.TRAP 0x1 ;  /* 0x000000040000795c */ /* 0x000fe20000300000 */
.L_x_1061:
        /* <DEDUP_REMOVED lines=41> */
.L_x_1042:
[----:B------:R-:W-:Y:S05]  /*8dc0*/  BSYNC B0 ;  /* 0x0000000000007941 */ /* 0x000fea0003800000 */
.L_x_1040:
[----:B------:R-:W-:-:S03]  /*8dd0*/  UMOV UR6, 0xffffffff ;  /* 0xffffffff00067882 */ /* 0x000fc60000000000 */
[----:B------:R-:W-:Y:S05]  /*8de0*/  BRA.DIV UR6, `(.L_x_1062) ;  /* 0x0000000a061c7947 */ /* 0x000fea000b800000 */
[----:B------:R-:W-:-:S13]  /*8df0*/  ELECT P0, URZ, PT ;  /* 0x00000000003f782f */ /* 0x000fda0003800000 */
.L_x_1097:
[----:B------:R-:W-:Y:S05]  /*8e00*/  @!P0 BRA `(.L_x_956) ;  /* 0x0000000000848947 */ /* 0x000fea0003800000 */
[----:B------:R-:W3:Y:S02]  /*8e10*/  LDL.LU R2, [R1] ;  /* 0x0000000001027983 */ /* 0x000ee40000300800 */
[----:B---3--:R-:W-:-:S04]  /*8e20*/  LOP3.LUT R2, R2, 0x2, RZ, 0xfc, !PT ;  /* 0x0000000202027812 */ /* 0x008fc800078efcff */
[----:B------:R-:W-:-:S13]  /*8e30*/  ISETP.NE.AND P0, PT, R2, 0x3, PT ;  /* 0x000000030200780c */ /* 0x000fda0003f05270 */
[----:B------:R-:W-:Y:S05]  /*8e40*/  @!P0 BRA `(.L_x_1063) ;  /* 0x0000000000048947 */ /* 0x000fea0003800000 */
[----:B--2---:R-:W-:Y:S01]  /*8e50*/  BPT.TRAP 0x1 ;  /* 0x000000040000795c */ /* 0x004fe20000300000 */
.L_x_1063:
        /* <DEDUP_REMOVED lines=15> */
.L_x_1098:
[----:B------:R-:W3:Y:S02]  /*8f50*/  SYNCS.PHASECHK.TRANS64.TRYWAIT P1, [R11+URZ], R2 ;  /* 0x000000020b0075a7 */ /* 0x000ee4000802017f */
[----:B---3--:R-:W-:Y:S05]  /*8f60*/  @!P1 BRA `(.L_x_1065) ;  /* 0x0000000400f49947 */ /* 0x008fea0003800000 */
.L_x_1099:
[----:B------:R-:W-:Y:S05]  /*8f70*/  @!P0 BRA `(.L_x_1066) ;  /* 0x0000000000048947 */ /* 0x000fea0003800000 */
[----:B--2---:R-:W-:Y:S01]  /*8f80*/  BPT.TRAP 0x1 ;  /* 0x000000040000795c */ /* 0x004fe20000300000 */
.L_x_1066:
[----:B------:R-:W-:-:S04]  /*8f90*/  VIADD R0, R6, 0x30840 ;  /* 0x0003084006007836 */ /* 0x000fc80000000000 */
[----:B------:R-:W-:-:S04]  /*8fa0*/  IMAD R9, R9, 0x8, R0 ;  /* 0x0000000809097824 */ /* 0x000fc800078e0200 */
[----:B------:R-:W4:Y:S02]  /*8fb0*/  SYNCS.PHASECHK.TRANS64.TRYWAIT P0, [R9+URZ], R4 ;  /* 0x00000004090075a7 */ /* 0x000f24000800017f */
[----:B----4-:R-:W-:Y:S05]  /*8fc0*/  @!P0 BRA `(.L_x_1067) ;  /* 0x0000000400f08947 */ /* 0x010fea0003800000 */
.L_x_1100:
[----:B------:R-:W-:-:S07]  /*8fd0*/  IMAD R3, R3, 0x8, R0 ;  /* 0x0000000803037824 */ /* 0x000fce00078e0200 */
.L_x_1068:
[----:B------:R1:W1:Y:S02]  /*8fe0*/  SYNCS.PHASECHK.TRANS64.TRYWAIT P0, [R3+URZ], R2 ;  /* 0x00000002030075a7 */ /* 0x000264000800017f */
[----:B-1----:R-:W-:Y:S05]  /*8ff0*/  @!P0 NANOSLEEP.SYNCS 0x989680 ;  /* 0x009896800000895d */ /* 0x002fea0003900000 */
[----:B------:R-:W1:Y:S02]  /*9000*/  @!P0 SYNCS.PHASECHK.TRANS64 P0, [R3+URZ], R2 ;  /* 0x00000002030085a7 */ /* 0x000e64000800007f */
[----:B-1----:R-:W-:Y:S05]  /*9010*/  @!P0 BRA `(.L_x_1068) ;  /* 0xfffffffc00f08947 */ /* 0x002fea000383ffff */
.L_x_956:
[----:B--2---:R-:W-:Y:S05]  /*9020*/  BSYNC B6 ;  /* 0x0000000000067941 */ /* 0x004fea0003800000 */
.L_x_950:
[----:B------:R-:W-:Y:S05]  /*9030*/  EXIT ;  /* 0x000000000000794d */ /* 0x000fea0003800000 */
.L_x_966:
[----:B------:R-:W-:Y:S02]  /*9040*/  IMAD.MOV.U32 R12, RZ, RZ, RZ ;  /* 0x000000ffff0c7224 */ /* 0x000fe400078e00ff */
[----:B------:R-:W-:Y:S02]  /*9050*/  IMAD.MOV.U32 R11, RZ, RZ, 0x1f ;  /* 0x0000001fff0b7424 */ /* 0x000fe400078e00ff */
[----:B------:R-:W-:-:S07]  /*9060*/  IMAD.MOV.U32 R15, RZ, RZ, -0x1 ;  /* 0xffffffffff0f7424 */ /* 0x000fce00078e00ff */
[----:B------:R-:W-:Y:S05]  /*9070*/  WARPSYNC.COLLECTIVE R15, `(.L_x_1069) ;  /* 0x000000000f087348 */ /* 0x000fea0003c00000 */
[----:B------:R1:W2:Y:S02]  /*9080*/  SHFL.IDX P6, R14, R13, R12, R11 ;  /* 0x0000000c0d0e7389 */ /* 0x0002a400000c000b */
[----:B-12---:R-:W-:Y:S01]  /*9090*/  ENDCOLLECTIVE ;  /* 0x000000000000791b */ /* 0x006fe20003800000 */
.L_x_1069:
[----:B------:R-:W-:Y:S05]  /*90a0*/  BRA `(.L_x_1070) ;  /* 0xffffff8000b07947 */ /* 0x000fea000383ffff */
.L_x_968:
[----:B--2---:R2:W3:Y:S02]  /*90b0*/  SYNCS.PHASECHK.TRANS64.TRYWAIT P0, [R16+URZ+0x30800], R21 ;  /* 0x03080015100075a7 */ /* 0x0044e4000800017f */
[----:B---3--:R-:W-:Y:S05]  /*90c0*/  @!P0 NANOSLEEP.SYNCS 0x989680 ;  /* 0x009896800000895d */ /* 0x008fea0003900000 */
[----:B------:R-:W3:Y:S02]  /*90d0*/  @!P0 SYNCS.PHASECHK.TRANS64 P0, [R16+URZ+0x30800], R21 ;  /* 0x03080015100085a7 */ /* 0x000ee4000800007f */
[----:B---3--:R-:W-:Y:S05]  /*90e0*/  @!P0 BRA `(.L_x_968) ;  /* 0xfffffffc00f08947 */ /* 0x008fea000383ffff */
[----:B------:R-:W-:Y:S05]  /*90f0*/  BRA `(.L_x_967) ;  /* 0xffffff8400507947 */ /* 0x000fea000383ffff */
.L_x_972:
[----:B----4-:R4:W1:Y:S02]  /*9100*/  SYNCS.PHASECHK.TRANS64.TRYWAIT P1, [R2+URZ+0x30810], R153 ;  /* 0x03081099020075a7 */ /* 0x010864000802017f */
[----:B-1----:R-:W-:Y:S05]  /*9110*/  @!P1 NANOSLEEP.SYNCS 0x989680 ;  /* 0x009896800000995d */ /* 0x002fea0003900000 */
[----:B------:R-:W1:Y:S02]  /*9120*/  @!P1 SYNCS.PHASECHK.TRANS64 P1, [R2+URZ+0x30810], R153 ;  /* 0x03081099020095a7 */ /* 0x000e64000802007f */
[----:B-1----:R-:W-:Y:S05]  /*9130*/  @!P1 BRA `(.L_x_972) ;  /* 0xfffffffc00f09947 */ /* 0x002fea000383ffff */
[----:B------:R-:W-:Y:S05]  /*9140*/  BRA `(.L_x_971) ;  /* 0xffffff8800907947 */ /* 0x000fea000383ffff */
.L_x_976:
[----:B------:R1:W1:Y:S02]  /*9150*/  SYNCS.PHASECHK.TRANS64.TRYWAIT P1, [R2+URZ+0x30830], R153 ;  /* 0x03083099020075a7 */ /* 0x000264000802017f */
[----:B-1----:R-:W-:Y:S05]  /*9160*/  @!P1 NANOSLEEP.SYNCS 0x989680 ;  /* 0x009896800000995d */ /* 0x002fea0003900000 */
[----:B------:R-:W1:Y:S02]  /*9170*/  @!P1 SYNCS.PHASECHK.TRANS64 P1, [R2+URZ+0x30830], R153 ;  /* 0x03083099020095a7 */ /* 0x000e64000802007f */
[----:B-1----:R-:W-:Y:S05]  /*9180*/  @!P1 BRA `(.L_x_976) ;  /* 0xfffffffc00f09947 */ /* 0x002fea000383ffff */
[----:B------:R-:W-:Y:S05]  /*9190*/  BRA `(.L_x_975) ;  /* 0xffffff8c00e87947 */ /* 0x000fea000383ffff */
.L_x_983:
[----:B------:R-:W-:Y:S01]  /*91a0*/  BSSY B0, `(.L_x_1071) ;  /* 0x0000005000007945 */ /* 0x000fe20003800000 */
[----:B------:R-:W-:-:S07]  /*91b0*/  IMAD.MOV.U32 R15, RZ, RZ, -0x1 ;  /* 0xffffffffff0f7424 */ /* 0x000fce00078e00ff */
[----:B------:R-:W-:Y:S05]  /*91c0*/  WARPSYNC.COLLECTIVE R15, `(.L_x_1072) ;  /* 0x000000000f087348 */ /* 0x000fea0003c00000 */
[----:B------:R-:W-:Y:S01]  /*91d0*/  NOP ;  /* 0x0000000000007918 */ /* 0x000fe20000000000 */
[----:B------:R-:W-:Y:S01]  /*91e0*/  ENDCOLLECTIVE ;  /* 0x000000000000791b */ /* 0x000fe20003800000 */
.L_x_1072:
[----:B------:R-:W-:Y:S05]  /*91f0*/  BSYNC B0 ;  /* 0x0000000000007941 */ /* 0x000fea0003800000 */
.L_x_1071:
[----:B------:R-:W-:Y:S05]  /*9200*/  BRA `(.L_x_1073) ;  /* 0xffffffbc004c7947 */ /* 0x000fea000383ffff */
.L_x_992:
[----:B------:R-:W-:Y:S01]  /*9210*/  BSSY B0, `(.L_x_1074) ;  /* 0x0000005000007945 */ /* 0x000fe20003800000 */
[----:B------:R-:W-:-:S07]  /*9220*/  IMAD.MOV.U32 R15, RZ, RZ, -0x1 ;  /* 0xffffffffff0f7424 */ /* 0x000fce00078e00ff */
[----:B-1----:R-:W-:Y:S05]  /*9230*/  WARPSYNC.COLLECTIVE R15, `(.L_x_1075) ;  /* 0x000000000f087348 */ /* 0x002fea0003c00000 */
[----:B------:R-:W-:Y:S01]  /*9240*/  NOP ;  /* 0x0000000000007918 */ /* 0x000fe20000000000 */
[----:B-1----:R-:W-:Y:S01]  /*9250*/  ENDCOLLECTIVE ;  /* 0x000000000000791b */ /* 0x002fe20003800000 */
.L_x_1075:
[----:B------:R-:W-:Y:S05]  /*9260*/  BSYNC B0 ;  /* 0x0000000000007941 */ /* 0x000fea0003800000 */
.L_x_1074:
[----:B------:R-:W-:Y:S05]  /*9270*/  BRA `(.L_x_1076) ;  /* 0xffffffc000487947 */ /* 0x000fea000383ffff */
.L_x_1005:
[----:B------:R-:W-:Y:S01]  /*9280*/  BSSY B0, `(.L_x_1077) ;  /* 0x0000005000007945 */ /* 0x000fe20003800000 */
[----:B------:R-:W-:-:S07]  /*9290*/  IMAD.MOV.U32 R15, RZ, RZ, -0x1 ;  /* 0xffffffffff0f7424 */ /* 0x000fce00078e00ff */
[----:B------:R-:W-:Y:S05]  /*92a0*/  WARPSYNC.COLLECTIVE R15, `(.L_x_1078) ;  /* 0x000000000f087348 */ /* 0x000fea0003c00000 */
[----:B------:R-:W-:Y:S01]  /*92b0*/  NOP ;  /* 0x0000000000007918 */ /* 0x000fe20000000000 */
[----:B------:R-:W-:Y:S01]  /*92c0*/  ENDCOLLECTIVE ;  /* 0x000000000000791b */ /* 0x000fe20003800000 */
.L_x_1078:
[----:B------:R-:W-:Y:S05]  /*92d0*/  BSYNC B0 ;  /* 0x0000000000007941 */ /* 0x000fea0003800000 */
.L_x_1077:
[----:B------:R-:W-:Y:S05]  /*92e0*/  BRA `(.L_x_1079) ;  /* 0xffffffcc00347947 */ /* 0x000fea000383ffff */
.L_x_1017:
[----:B------:R-:W-:Y:S01]  /*92f0*/  BSSY B0, `(.L_x_1080) ;  /* 0x0000005000007945 */ /* 0x000fe20003800000 */
[----:B------:R-:W-:-:S07]  /*9300*/  IMAD.MOV.U32 R15, RZ, RZ, -0x1 ;  /* 0xffffffffff0f7424 */ /* 0x000fce00078e00ff */
[----:B------:R-:W-:Y:S05]  /*9310*/  WARPSYNC.COLLECTIVE R15, `(.L_x_1081) ;  /* 0x000000000f087348 */ /* 0x000fea0003c00000 */
[----:B------:R-:W-:Y:S01]  /*9320*/  NOP ;  /* 0x0000000000007918 */ /* 0x000fe20000000000 */
[----:B------:R-:W-:Y:S01]  /*9330*/  ENDCOLLECTIVE ;  /* 0x000000000000791b */ /* 0x000fe20003800000 */
.L_x_1081:
[----:B------:R-:W-:Y:S05]  /*9340*/  BSYNC B0 ;  /* 0x0000000000007941 */ /* 0x000fea0003800000 */
.L_x_1080:
[----:B------:R-:W-:Y:S05]  /*9350*/  BRA `(.L_x_1082) ;  /* 0xffffffd0004c7947 */ /* 0x000fea000383ffff */
.L_x_1030:
[----:B------:R-:W-:Y:S01]  /*9360*/  BSSY B0, `(.L_x_1083) ;  /* 0x0000005000007945 */ /* 0x000fe20003800000 */
[----:B------:R-:W-:-:S07]  /*9370*/  IMAD.MOV.U32 R15, RZ, RZ, -0x1 ;  /* 0xffffffffff0f7424 */ /* 0x000fce00078e00ff */
[----:B------:R-:W-:Y:S05]  /*9380*/  WARPSYNC.COLLECTIVE R15, `(.L_x_1084) ;  /* 0x000000000f087348 */ /* 0x000fea0003c00000 */
[----:B------:R-:W-:Y:S01]  /*9390*/  NOP ;  /* 0x0000000000007918 */ /* 0x000fe20000000000 */
[----:B------:R-:W-:Y:S01]  /*93a0*/  ENDCOLLECTIVE ;  /* 0x000000000000791b */ /* 0x000fe20003800000 */
.L_x_1084:
[----:B------:R-:W-:Y:S05]  /*93b0*/  BSYNC B0 ;  /* 0x0000000000007941 */ /* 0x000fea0003800000 */
.L_x_1083:
[----:B------:R-:W-:Y:S05]  /*93c0*/  BRA `(.L_x_1085) ;  /* 0xffffffd400687947 */ /* 0x000fea000383ffff */
.L_x_1043:
[----:B-1----:R1:W2:Y:S02]  /*93d0*/  SYNCS.PHASECHK.TRANS64.TRYWAIT P1, [R12+URZ+0x30820], R3 ;  /* 0x030820030c0075a7 */ /* 0x0022a4000802017f */
[----:B--2---:R-:W-:Y:S05]  /*93e0*/  @!P1 NANOSLEEP.SYNCS 0x989680 ;  /* 0x009896800000995d */ /* 0x004fea0003900000 */
[----:B------:R-:W2:Y:S02]  /*93f0*/  @!P1 SYNCS.PHASECHK.TRANS64 P1, [R12+URZ+0x30820], R3 ;  /* 0x030820030c0095a7 */ /* 0x000ea4000802007f */
[----:B--2---:R-:W-:Y:S05]  /*9400*/  @!P1 BRA `(.L_x_1043) ;  /* 0xfffffffc00f09947 */ /* 0x004fea000383ffff */
[----:B------:R-:W-:Y:S05]  /*9410*/  BRA `(.L_x_1086) ;  /* 0xffffffe000747947 */ /* 0x000fea000383ffff */
.L_x_1047:
[----:B-1----:R1:W2:Y:S02]  /*9420*/  SYNCS.PHASECHK.TRANS64.TRYWAIT P1, [R12+URZ+0x30840], R21 ;  /* 0x030840150c0075a7 */ /* 0x0022a4000802017f */
[----:B--2---:R-:W-:Y:S05]  /*9430*/  @!P1 NANOSLEEP.SYNCS 0x989680 ;  /* 0x009896800000995d */ /* 0x004fea0003900000 */
[----:B------:R-:W2:Y:S02]  /*9440*/  @!P1 SYNCS.PHASECHK.TRANS64 P1, [R12+URZ+0x30840], R21 ;  /* 0x030840150c0095a7 */ /* 0x000ea4000802007f */
[----:B--2---:R-:W-:Y:S05]  /*9450*/  @!P1 BRA `(.L_x_1047) ;  /* 0xfffffffc00f09947 */ /* 0x004fea000383ffff */
[----:B------:R-:W-:Y:S05]  /*9460*/  BRA `(.L_x_1087) ;  /* 0xffffffe400d87947 */ /* 0x000fea000383ffff */
.L_x_1049:
[----:B--2---:R2:W3:Y:S02]  /*9470*/  SYNCS.PHASECHK.TRANS64.TRYWAIT P1, [R12+URZ+0x30828], R21 ;  /* 0x030828150c0075a7 */ /* 0x0044e4000802017f */
[----:B---3--:R-:W-:Y:S05]  /*9480*/  @!P1 NANOSLEEP.SYNCS 0x989680 ;  /* 0x009896800000995d */ /* 0x008fea0003900000 */
[----:B------:R-:W3:Y:S02]  /*9490*/  @!P1 SYNCS.PHASECHK.TRANS64 P1, [R12+URZ+0x30828], R21 ;  /* 0x030828150c0095a7 */ /* 0x000ee4000802007f */
[----:B---3--:R-:W-:Y:S05]  /*94a0*/  @!P1 BRA `(.L_x_1049) ;  /* 0xfffffffc00f09947 */ /* 0x008fea000383ffff */
[----:B------:R-:W-:Y:S05]  /*94b0*/  BRA `(.L_x_1088) ;  /* 0xffffffe800707947 */ /* 0x000fea000383ffff */
.L_x_1051:
[----:B---3--:R3:W4:Y:S02]  /*94c0*/  SYNCS.PHASECHK.TRANS64.TRYWAIT P1, [R12+URZ+0x30848], R21 ;  /* 0x030848150c0075a7 */ /* 0x008724000802017f */
[----:B----4-:R-:W-:Y:S05]  /*94d0*/  @!P1 NANOSLEEP.SYNCS 0x989680 ;  /* 0x009896800000995d */ /* 0x010fea0003900000 */
[----:B------:R-:W4:Y:S02]  /*94e0*/  @!P1 SYNCS.PHASECHK.TRANS64 P1, [R12+URZ+0x30848], R21 ;  /* 0x030848150c0095a7 */ /* 0x000f24000802007f */
[----:B----4-:R-:W-:Y:S05]  /*94f0*/  @!P1 BRA `(.L_x_1051) ;  /* 0xfffffffc00f09947 */ /* 0x010fea000383ffff */
[----:B------:R-:W-:Y:S05]  /*9500*/  BRA `(.L_x_1089) ;  /* 0xffffffe800e87947 */ /* 0x000fea000383ffff */
.L_x_1053:
[----:B------:R-:W-:-:S07]  /*9510*/  SHF.L.U32 R5, R10, 0x1f, RZ ;  /* 0x0000001f0a057819 */ /* 0x000fce00000006ff */
.L_x_1090:
[----:B-1----:R1:W2:Y:S02]  /*9520*/  SYNCS.PHASECHK.TRANS64.TRYWAIT P1, [R12+URZ+0x30820], R5 ;  /* 0x030820050c0075a7 */ /* 0x0022a4000802017f */
[----:B--2---:R-:W-:Y:S05]  /*9530*/  @!P1 NANOSLEEP.SYNCS 0x989680 ;  /* 0x009896800000995d */ /* 0x004fea0003900000 */
[----:B------:R-:W2:Y:S02]  /*9540*/  @!P1 SYNCS.PHASECHK.TRANS64 P1, [R12+URZ+0x30820], R5 ;  /* 0x030820050c0095a7 */ /* 0x000ea4000802007f */
[----:B--2---:R-:W-:Y:S05]  /*9550*/  @!P1 BRA `(.L_x_1090) ;  /* 0xfffffffc00f09947 */ /* 0x004fea000383ffff */
[----:B------:R-:W-:Y:S05]  /*9560*/  BRA `(.L_x_1091) ;  /* 0xffffffec00707947 */ /* 0x000fea000383ffff */
.L_x_1056:
[----:B-1----:R1:W2:Y:S02]  /*9570*/  SYNCS.PHASECHK.TRANS64.TRYWAIT P1, [R12+URZ+0x30840], R13 ;  /* 0x0308400d0c0075a7 */ /* 0x0022a4000802017f */
[----:B--2---:R-:W-:Y:S05]  /*9580*/  @!P1 NANOSLEEP.SYNCS 0x989680 ;  /* 0x009896800000995d */ /* 0x004fea0003900000 */
[----:B------:R-:W2:Y:S02]  /*9590*/  @!P1 SYNCS.PHASECHK.TRANS64 P1, [R12+URZ+0x30840], R13 ;  /* 0x0308400d0c0095a7 */ /* 0x000ea4000802007f */
[----:B--2---:R-:W-:Y:S05]  /*95a0*/  @!P1 BRA `(.L_x_1056) ;  /* 0xfffffffc00f09947 */ /* 0x004fea000383ffff */
[----:B------:R-:W-:Y:S05]  /*95b0*/  BRA `(.L_x_1092) ;  /* 0xfffffff000007947 */ /* 0x000fea000383ffff */
.L_x_1058:
[----:B--2---:R2:W3:Y:S02]  /*95c0*/  SYNCS.PHASECHK.TRANS64.TRYWAIT P1, [R12+URZ+0x30828], R13 ;  /* 0x0308280d0c0075a7 */ /* 0x0044e4000802017f */
[----:B---3--:R-:W-:Y:S05]  /*95d0*/  @!P1 NANOSLEEP.SYNCS 0x989680 ;  /* 0x009896800000995d */ /* 0x008fea0003900000 */
[----:B------:R-:W3:Y:S02]  /*95e0*/  @!P1 SYNCS.PHASECHK.TRANS64 P1, [R12+URZ+0x30828], R13 ;  /* 0x0308280d0c0095a7 */ /* 0x000ee4000802007f */
[----:B---3--:R-:W-:Y:S05]  /*95f0*/  @!P1 BRA `(.L_x_1058) ;  /* 0xfffffffc00f09947 */ /* 0x008fea000383ffff */
[----:B------:R-:W-:Y:S05]  /*9600*/  BRA `(.L_x_1093) ;  /* 0xfffffff0008c7947 */ /* 0x000fea000383ffff */
.L_x_1060:
[----:B---3--:R3:W4:Y:S02]  /*9610*/  SYNCS.PHASECHK.TRANS64.TRYWAIT P0, [R4+URZ+0x30840], R3 ;  /* 0x03084003040075a7 */ /* 0x008724000800017f */
[----:B----4-:R-:W-:Y:S05]  /*9620*/  @!P0 NANOSLEEP.SYNCS 0x989680 ;  /* 0x009896800000895d */ /* 0x010fea0003900000 */
[----:B------:R-:W4:Y:S02]  /*9630*/  @!P0 SYNCS.PHASECHK.TRANS64 P0, [R4+URZ+0x30840], R3 ;  /* 0x03084003040085a7 */ /* 0x000f24000800007f */
[----:B----4-:R-:W-:Y:S05]  /*9640*/  @!P0 BRA `(.L_x_1060) ;  /* 0xfffffffc00f08947 */ /* 0x010fea000383ffff */
[----:B------:R-:W-:Y:S05]  /*9650*/  BRA `(.L_x_1094) ;  /* 0xfffffff400187947 */ /* 0x000fea000383ffff */
.L_x_1062:
[----:B------:R-:W-:Y:S01]  /*9660*/  BSSY B0, `(.L_x_1095) ;  /* 0x0000006000007945 */ /* 0x000fe20003800000 */
[----:B------:R-:W-:-:S07]  /*9670*/  IMAD.MOV.U32 R15, RZ, RZ, -0x1 ;  /* 0xffffffffff0f7424 */ /* 0x000fce00078e00ff */
[----:B--2---:R-:W-:Y:S05]  /*9680*/  WARPSYNC.COLLECTIVE R15, `(.L_x_1096) ;  /* 0x000000000f0c7348 */ /* 0x004fea0003c00000 */
[----:B------:R-:W-:Y:S02]  /*9690*/  ELECT P6, UR62, PT ;  /* 0x00000000003e782f */ /* 0x000fe400038c0000 */
[----:B------:R-:W-:Y:S01]  /*96a0*/  MOV R14, UR62 ;  /* 0x0000003e000e7c02 */ /* 0x000fe20008000f00 */
[----:B--2---:R-:W-:Y:S10]  /*96b0*/  ENDCOLLECTIVE ;  /* 0x000000000000791b */ /* 0x004ff40003800000 */
.L_x_1096:
[----:B------:R-:W-:Y:S05]  /*96c0*/  BSYNC B0 ;  /* 0x0000000000007941 */ /* 0x000fea0003800000 */
.L_x_1095:
[----:B------:R-:W-:Y:S01]  /*96d0*/  PLOP3.LUT P0, PT, P6, PT, PT, 0x80, 0x0 ;  /* 0x000000000000781c */ /* 0x000fe2000370f070 */
[----:B------:R-:W-:-:S12]  /*96e0*/  BRA `(.L_x_1097) ;  /* 0xfffffff400c47947 */ /* 0x000fd8000383ffff */
.L_x_1064:
[----:B-1----:R1:W3:Y:S02]  /*96f0*/  SYNCS.PHASECHK.TRANS64.TRYWAIT P1, [R7+URZ], R4 ;  /* 0x00000004070075a7 */ /* 0x0022e4000802017f */
[----:B---3--:R-:W-:Y:S05]  /*9700*/  @!P1 NANOSLEEP.SYNCS 0x989680 ;  /* 0x009896800000995d */ /* 0x008fea0003900000 */
[----:B------:R-:W3:Y:S02]  /*9710*/  @!P1 SYNCS.PHASECHK.TRANS64 P1, [R7+URZ], R4 ;  /* 0x00000004070095a7 */ /* 0x000ee4000802007f */
[----:B---3--:R-:W-:Y:S05]  /*9720*/  @!P1 BRA `(.L_x_1064) ;  /* 0xfffffffc00f09947 */ /* 0x008fea000383ffff */
[----:B------:R-:W-:Y:S05]  /*9730*/  BRA `(.L_x_1098) ;  /* 0xfffffff800047947 */ /* 0x000fea000383ffff */
.L_x_1065:
[----:B---3--:R3:W4:Y:S02]  /*9740*/  SYNCS.PHASECHK.TRANS64.TRYWAIT P1, [R11+URZ], R2 ;  /* 0x000000020b0075a7 */ /* 0x008724000802017f */
[----:B----4-:R-:W-:Y:S05]  /*9750*/  @!P1 NANOSLEEP.SYNCS 0x989680 ;  /* 0x009896800000995d */ /* 0x010fea0003900000 */
[----:B------:R-:W4:Y:S02]  /*9760*/  @!P1 SYNCS.PHASECHK.TRANS64 P1, [R11+URZ], R2 ;  /* 0x000000020b0095a7 */ /* 0x000f24000802007f */
[----:B----4-:R-:W-:Y:S05]  /*9770*/  @!P1 BRA `(.L_x_1065) ;  /* 0xfffffffc00f09947 */ /* 0x010fea000383ffff */
[----:B------:R-:W-:Y:S05]  /*9780*/  BRA `(.L_x_1099) ;  /* 0xfffffff400f87947 */ /* 0x000fea000383ffff */
.L_x_1067:
[----:B----4-:R4:W1:Y:S02]  /*9790*/  SYNCS.PHASECHK.TRANS64.TRYWAIT P0, [R9+URZ], R4 ;  /* 0x00000004090075a7 */ /* 0x010864000800017f */
[----:B-1----:R-:W-:Y:S05]  /*97a0*/  @!P0 NANOSLEEP.SYNCS 0x989680 ;  /* 0x009896800000895d */ /* 0x002fea0003900000 */
[----:B------:R-:W1:Y:S02]  /*97b0*/  @!P0 SYNCS.PHASECHK.TRANS64 P0, [R9+URZ], R4 ;  /* 0x00000004090085a7 */ /* 0x000e64000800007f */
[----:B-1----:R-:W-:Y:S05]  /*97c0*/  @!P0 BRA `(.L_x_1067) ;  /* 0xfffffffc00f08947 */ /* 0x002fea000383ffff */
[----:B------:R-:W-:Y:S05]  /*97d0*/  BRA `(.L_x_1100) ;  /* 0xfffffff400fc7947 */ /* 0x000fea000383ffff */
.L_x_1101:
        /* <DEDUP_REMOVED lines=10> */
.L_x_7297:


//--------------------- .text._ZN7cutlass13device_kernelIN5flash11enable_sm90INS1_16FlashAttnBwdSm90INS1_25CollectiveMainloopBwdSm90ILi2ELi2ELi2EN4cute5tupleIJNS5_1CILi1EEES8_S8_EEENS6_IJNS7_ILi64EEENS7_ILi128EEESB_EEENS_6half_tEfNS_4arch4Sm90ELb0ELb1ELb1ELb0ELb0ELb1ELb0ELb0ELi2ELi1ELi2ELi1ELb0EEENS1_21CollectiveEpilogueBwdISC_SD_SF_Li256ELb0ELb0ELi1EEENS1_19SingleTileSchedulerILb0ELb0ELb0ELi128EEEEEEEEEvNT_6ParamsE --------------------------
	.section	.text._ZN7cutlass13device_kernelIN5flash11enable_sm90INS1_16FlashAttnBwdSm90INS1_25CollectiveMainloopBwdSm90ILi2ELi2ELi2EN4cute5tupleIJNS5_1CILi1EEES8_S8_EEENS6_IJNS7_ILi64EEENS7_ILi128EEESB_EEENS_6half_tEfNS_4arch4Sm90ELb0ELb1ELb1ELb0ELb0ELb1ELb0ELb0ELi2ELi1ELi2ELi1ELb0EEENS1_21CollectiveEpilogueBwdISC_SD_SF_Li256ELb0ELb0ELi1EEENS1_19SingleTileSchedulerILb0ELb0ELb0ELi128EEEEEEEEEvNT_6ParamsE,"ax",@progbits
	.align	128
.text._ZN7cutlass13device_kernelIN5flash11enable_sm90INS1_16FlashAttnBwdSm90INS1_25CollectiveMainloopBwdSm90ILi2ELi2ELi2EN4cute5tupleIJNS5_1CILi1EEES8_S8_EEENS6_IJNS7_ILi64EEENS7_ILi128EEESB_EEENS_6half_tEfNS_4arch4Sm90ELb0ELb1ELb1ELb0ELb0ELb1ELb0ELb0ELi2ELi1ELi2ELi1ELb0EEENS1_21CollectiveEpilogueBwdISC_SD_SF_Li256ELb0ELb0ELi1EEENS1_19SingleTileSchedulerILb0ELb0ELb0ELi128EEEEEEEEEvNT_6ParamsE:
        .type           _ZN7cutlass13device_kernelIN5flash11enable_sm90INS1_16FlashAttnBwdSm90INS1_25CollectiveMainloopBwdSm90ILi2ELi2ELi2EN4cute5tupleIJNS5_1CILi1EEES8_S8_EEENS6_IJNS7_ILi64EEENS7_ILi128EEESB_EEENS_6half_tEfNS_4arch4Sm90ELb0ELb1ELb1ELb0ELb0ELb1ELb0ELb0ELi2ELi1ELi2ELi1ELb0EEENS1_21CollectiveEpilogueBwdISC_SD_SF_Li256ELb0ELb0ELi1EEENS1_19SingleTileSchedulerILb0ELb0ELb0ELi128EEEEEEEEEvNT_6ParamsE,@function
        .size           _ZN7cutlass13device_kernelIN5flash11enable_sm90INS1_16FlashAttnBwdSm90INS1_25CollectiveMainloopBwdSm90ILi2ELi2ELi2EN4cute5tupleIJNS5_1CILi1EEES8_S8_EEENS6_IJNS7_ILi64EEENS7_ILi128EEESB_EEENS_6half_tEfNS_4arch4Sm90ELb0ELb1ELb1ELb0ELb0ELb1ELb0ELb0ELi2ELi1ELi2ELi1ELb0EEENS1_21CollectiveEpilogueBwdISC_SD_SF_Li256ELb0ELb0ELi1EEENS1_19SingleTileSchedulerILb0ELb0ELb0ELi128EEEEEEEEEvNT_6ParamsE,(.L_x_7298 - _ZN7cutlass13device_kernelIN5flash11enable_sm90INS1_16FlashAttnBwdSm90INS1_25CollectiveMainloopBwdSm90ILi2ELi2ELi2EN4cute5tupleIJNS5_1CILi1EEES8_S8_EEENS6_IJNS7_ILi64EEENS7_ILi128EEESB_EEENS_6half_tEfNS_4arch4Sm90ELb0ELb1ELb1ELb0ELb0ELb1ELb0ELb0ELi2ELi1ELi2ELi1ELb0EEENS1_21CollectiveEpilogueBwdISC_SD_SF_Li256ELb0ELb0ELi1EEENS1_19SingleTileSchedulerILb0ELb0ELb0ELi128EEEEEEEEEvNT_6ParamsE)
        .other          _ZN7cutlass13device_kernelIN5flash11enable_sm90INS1_16FlashAttnBwdSm90INS1_25CollectiveMainloopBwdSm90ILi2ELi2ELi2EN4cute5tupleIJNS5_1CILi1EEES8_S8_EEENS6_IJNS7_ILi64EEENS7_ILi128EEESB_EEENS_6half_tEfNS_4arch4Sm90ELb0ELb1ELb1ELb0ELb0ELb1ELb0ELb0ELi2ELi1ELi2ELi1ELb0EEENS1_21CollectiveEpilogueBwdISC_SD_SF_Li256ELb0ELb0ELi1EEENS1_19SingleTileSchedulerILb0ELb0ELb0ELi128EEEEEEEEEvNT_6ParamsE,@"STO_CUDA_ENTRY STV_DEFAULT"
_ZN7cutlass13device_kernelIN5flash11enable_sm90INS1_16FlashAttnBwdSm90INS1_25CollectiveMainloopBwdSm90ILi2ELi2ELi2EN4cute5tupleIJNS5_1CILi1EEES8_S8_EEENS6_IJNS7_ILi64EEENS7_ILi128EEESB_EEENS_6half_tEfNS_4arch4Sm90ELb0ELb1ELb1ELb0ELb0ELb1ELb0ELb0ELi2ELi1ELi2ELi1ELb0EEENS1_21CollectiveEpilogueBwdISC_SD_SF_Li256ELb0ELb0ELi1EEENS1_19SingleTileSchedulerILb0ELb0ELb0ELi128EEEEEEEEEvNT_6ParamsE:
[----:B------:R-:W1:Y:S02]  /*0000*/  LDC R1, c[0x0][0x28] ;  /* 0x00000a00ff017b82 */ /* 0x000e640000000800 */
[----:B-1----:R-:W-:Y:S01]  /*0010*/  VIADD R1, R1, 0xfffffff0 ;  /* 0xfffffff001017836 */ /* 0x002fe20000000000 */
[----:B------:R-:W1:Y:S01]  /*0020*/  S2R R3, SR_TID.X ;  /* 0x0000000000037919 */ /* 0x000e620000002100 */
[----:B------:R-:W-:Y:S01]  /*0030*/  ELECT P0, URZ, PT ;  /* 0x00000000003f782f */ /* 0x000fe20003800000 */
[----:B------:R-:W-:Y:S01]  /*0040*/  BSSY B0, `(.L_x_1102) ;  /* 0x000001a000007945 */ /* 0x000fe20003800000 */
[--C-:B-1----:R-:W-:Y:S02]  /*0050*/  SHF.R.U32.HI R0, RZ, 0x5, R3.reuse ;  /* 0x00000005ff007819 */ /* 0x102fe40000011603 */
[----:B------:R-:W-:-:S03]  /*0060*/  SHF.R.U32.HI R3, RZ, 0x7, R3 ;  /* 0x00000007ff037819 */ /* 0x000fc60000011603 */
        /* <DEDUP_REMOVED lines=23> */
.L_x_1103:
[----:B------:R-:W-:Y:S05]  /*01e0*/  BSYNC B0 ;  /* 0x0000000000007941 */ /* 0x000fea0003800000 */
.L_x_1102:
[----:B------:R-:W-:Y:S01]  /*01f0*/  VOTEU.ANY UP0, P0 ;  /* 0x00000000003f7886 */ /* 0x000fe20000000100 */
[----:B------:R-:W1:Y:S01]  /*0200*/  SHFL.IDX PT, R3, R3, RZ, 0x1f ;  /* 0x00001fff03037589 */ /* 0x000e6200000e0000 */
[----:B------:R-:W-:Y:S01]  /*0210*/  UMOV UR4, 0x1 ;  /* 0x0000000100047882 */ /* 0x000fe20000000000 */
[----:B------:R-:W-:Y:S01]  /*0220*/  VOTEU.ANY UP1, P0 ;  /* 0x00000000003f7886 */ /* 0x000fe20000020100 */
[----:B------:R-:W-:Y:S01]  /*0230*/  UMOV UR38, 0x1 ;  /* 0x0000000100267882 */ /* 0x000fe20000000000 */
[----:B------:R-:W2:Y:S01]  /*0240*/  @UP0 S2UR UR7, SR_CgaCtaId ;  /* 0x00000000000709c3 */ /* 0x000ea20000008800 */
[----:B------:R-:W3:Y:S01]  /*0250*/  SHFL.IDX PT, R2, R0, RZ, 0x1f ;  /* 0x00001fff00027589 */ /* 0x000ee200000e0000 */
[----:B------:R-:W-:Y:S01]  /*0260*/  @UP0 UMOV UR6, 0x400 ;  /* 0x0000040000060882 */ /* 0x000fe20000000000 */
[----:B------:R-:W-:-:S04]  /*0270*/  @UP0 UIADD3 UR4, -UR4, 0x100000, URZ ;  /* 0x0010000004040890 */ /* 0x000fc8000fffe13f */
[----:B------:R-:W-:Y:S02]  /*0280*/  @UP0 USHF.L.U32 UR5, UR4, 0xb, URZ ;  /* 0x0000000b04050899 */ /* 0x000fe4000800063f */
[----:B------:R-:W-:Y:S01]  /*0290*/  @UP0 USHF.L.U32 UR4, UR4, 0x1, URZ ;  /* 0x0000000104040899 */ /* 0x000fe2000800063f */
[----:B-1----:R-:W-:Y:S01]  /*02a0*/  R2UR UR8, R3 ;  /* 0x00000000030872ca */ /* 0x002fe200000e0000 */
[----:B--2---:R-:W-:Y:S01]  /*02b0*/  @UP0 ULEA UR6, UR7, UR6, 0x18 ;  /* 0x0000000607060291 */ /* 0x004fe2000f8ec03f */
[----:B---3--:R-:W-:-:S11]  /*02c0*/  ISETP.NE.AND P1, PT, R2, RZ, PT ;  /* 0x000000ff0200720c */ /* 0x008fd60003f25270 */
[----:B------:R-:W-:Y:S01]  /*02d0*/  UISETP.NE.AND UP0, UPT, UR8, URZ, UPT ;  /* 0x0000003f0800728c */ /* 0x000fe2000bf05270 */
[----:B------:R-:W1:Y:S02]  /*02e0*/  FENCE.VIEW.ASYNC.S ;  /* 0x00000000000073c6 */ /* 0x000e640000000000 */
[----:B-1----:R1:W2:Y:S01]  /*02f0*/  @UP1 SYNCS.EXCH.64 URZ, [UR6+0x30800], UR4 ;  /* 0x03080004063f15b2 */ /* 0x0022a20008000100 */
[----:B------:R-:W-:Y:S01]  /*0300*/  USEL UR38, UR38, 0x2, !UP0 ;  /* 0x0000000226267887 */ /* 0x000fe2000c000000 */
[----:B------:R-:W-:Y:S11]  /*0310*/  @P1 BRA `(.L_x_1104) ;  /* 0x0000000000481947 */ /* 0x000ff60003800000 */
[----:B-1----:R-:W1:Y:S01]  /*0320*/  S2UR UR5, SR_CgaCtaId ;  /* 0x00000000000579c3 */ /* 0x002e620000008800 */
        /* <DEDUP_REMOVED lines=15> */
[----:B------:R3:W1:Y:S02]  /*0420*/  SYNCS.EXCH.64 URZ, [UR8+0x30828], UR4 ;  /* 0x03082804083f75b2 */ /* 0x0006640008000100 */
[----:B---3--:R-:W-:Y:S01]  /*0430*/  NOP ;  /* 0x0000000000007918 */ /* 0x008fe20000000000 */
.L_x_1104:
        /* <DEDUP_REMOVED lines=22> */
.L_x_1105:
[----:B------:R-:W-:Y:S01]  /*05a0*/  PLOP3.LUT P0, PT, PT, PT, UP0, 0x80, 0x0 ;  /* 0x000000000000781c */ /* 0x000fe20003f0f008 */
[----:B------:R-:W-:Y:S01]  /*05b0*/  NOP ;  /* 0x0000000000007918 */ /* 0x000fe20000000000 */
[----:B------:R-:W-:Y:S01]  /*05c0*/  BSSY B6, `(.L_x_1106) ;  /* 0x0000987000067945 */ /* 0x000fe20003800000 */
[----:B-12-4-:R-:W-:Y:S10]  /*05d0*/  BAR.SYNC.DEFER_BLOCKING 0x0 ;  /* 0x0000000000007b1d */ /* 0x016ff40000010000 */
[----:B------:R-:W-:Y:S05]  /*05e0*/  @!P0 BRA `(.L_x_1107) ;  /* 0x00000068007c8947 */ /* 0x000fea0003800000 */
.L_x_1108:
        /* <DEDUP_REMOVED lines=14> */
[----:B------:R-:W1:Y:S01]  /*06d0*/  S2UR UR39, SR_CTAID.X ;  /* 0x00000000002779c3 */ /* 0x000e620000002500 */
[----:B------:R-:W-:Y:S01]  /*06e0*/  ULDC UR7, c[0x0][0x280] ;  /* 0x0000a00000077ab9 */ /* 0x000fe20000000800 */
[----:B------:R-:W-:Y:S01]  /*06f0*/  ULDC UR6, c[0x0][0x290] ;  /* 0x0000a40000067ab9 */ /* 0x000fe20000000800 */
[----:B------:R-:W-:Y:S01]  /*0700*/  ULDC UR4, c[0x0][0x74c] ;  /* 0x0001d30000047ab9 */ /* 0x000fe20000000800 */
        /* <DEDUP_REMOVED lines=20> */
[----:B-1----:R-:W-:Y:S02]  /*0850*/  ULEA UR5, UR39, UR7, 0x7 ;  /* 0x0000000727057291 */ /* 0x002fe4000f8e383f */
[----:B------:R-:W-:Y:S02]  /*0860*/  ISETP.LE.AND P1, PT, RZ, UR39, PT ;  /* 0x00000027ff007c0c */ /* 0x000fe4000bf23270 */
[----:B------:R-:W-:-:S02]  /*0870*/  CS2R R48, SRZ ;  /* 0x0000000000307805 */ /* 0x000fc4000001ff00 */
[----:B------:R-:W-:Y:S01]  /*0880*/  CS2R R46, SRZ ;  /* 0x00000000002e7805 */ /* 0x000fe2000001ff00 */
[----:B------:R-:W-:Y:S01]  /*0890*/  UIADD3 UR4, -UR4, UR5, -UR6 ;  /* 0x0000000504047290 */ /* 0x000fe2000fffe906 */
[----:B------:R-:W-:Y:S02]  /*08a0*/  CS2R R44, SRZ ;  /* 0x00000000002c7805 */ /* 0x000fe4000001ff00 */
[----:B------:R-:W-:Y:S02]  /*08b0*/  CS2R R42, SRZ ;  /* 0x00000000002a7805 */ /* 0x000fe4000001ff00 */
[----:B------:R-:W-:Y:S01]  /*08c0*/  CS2R R40, SRZ ;  /* 0x0000000000287805 */ /* 0x000fe2000001ff00 */
[----:B------:R-:W-:Y:S01]  /*08d0*/  USHF.R.S32.HI UR5, URZ, 0x1f, UR4 ;  /* 0x0000001f3f057899 */ /* 0x000fe20008011404 */
[----:B------:R-:W-:Y:S02]  /*08e0*/  CS2R R38, SRZ ;  /* 0x0000000000267805 */ /* 0x000fe4000001ff00 */
[----:B------:R-:W-:-:S02]  /*08f0*/  CS2R R36, SRZ ;  /* 0x0000000000247805 */ /* 0x000fc4000001ff00 */
[----:B------:R-:W-:Y:S01]  /*0900*/  CS2R R34, SRZ ;  /* 0x0000000000227805 */ /* 0x000fe2000001ff00 */
[----:B------:R-:W-:Y:S01]  /*0910*/  ULEA.HI UR5, UR5, UR4, URZ, 0x6 ;  /* 0x0000000405057291 */ /* 0x000fe2000f8f303f */
[----:B------:R-:W-:Y:S01]  /*0920*/  CS2R R32, SRZ ;  /* 0x0000000000207805 */ /* 0x000fe2000001ff00 */
[----:B------:R-:W-:Y:S01]  /*0930*/  UIADD3 UR4, UR7, 0x3f, URZ ;  /* 0x0000003f07047890 */ /* 0x000fe2000fffe03f */
[----:B------:R-:W-:Y:S01]  /*0940*/  CS2R R30, SRZ ;  /* 0x00000000001e7805 */ /* 0x000fe2000001ff00 */
[----:B------:R-:W-:Y:S01]  /*0950*/  USHF.R.S32.HI UR6, URZ, 0x6, UR5 ;  /* 0x000000063f067899 */ /* 0x000fe20008011405 */
[----:B------:R-:W-:Y:S01]  /*0960*/  CS2R R28, SRZ ;  /* 0x00000000001c7805 */ /* 0x000fe2000001ff00 */
[----:B------:R-:W-:Y:S01]  /*0970*/  USHF.R.S32.HI UR5, URZ, 0x1f, UR4 ;  /* 0x0000001f3f057899 */ /* 0x000fe20008011404 */
[----:B------:R-:W-:Y:S01]  /*0980*/  CS2R R26, SRZ ;  /* 0x00000000001a7805 */ /* 0x000fe2000001ff00 */
[----:B------:R-:W-:Y:S01]  /*0990*/  UISETP.LT.AND UP0, UPT, URZ, UR6, UPT ;  /* 0x000000063f00728c */ /* 0x000fe2000bf01270 */
[----:B------:R-:W-:Y:S01]  /*09a0*/  CS2R R24, SRZ ;  /* 0x0000000000187805 */ /* 0x000fe2000001ff00 */
[----:B------:R-:W-:Y:S01]  /*09b0*/  ULEA.HI UR5, UR5, UR4, URZ, 0x6 ;  /* 0x0000000405057291 */ /* 0x000fe2000f8f303f */
[----:B------:R-:W-:Y:S01]  /*09c0*/  CS2R R150, SRZ ;  /* 0x0000000000967805 */ /* 0x000fe2000001ff00 */
[----:B------:R-:W-:Y:S01]  /*09d0*/  USEL UR37, URZ, UR6, !UP0 ;  /* 0x000000063f257287 */ /* 0x000fe2000c000000 */
[----:B------:R-:W-:Y:S01]  /*09e0*/  CS2R R148, SRZ ;  /* 0x0000000000947805 */ /* 0x000fe2000001ff00 */
[----:B------:R-:W-:Y:S01]  /*09f0*/  USHF.R.S32.HI UR36, URZ, 0x6, UR5 ;  /* 0x000000063f247899 */ /* 0x000fe20008011405 */
        /* <DEDUP_REMOVED lines=24> */
[----:B------:R-:W-:Y:S01]  /*0b80*/  IMAD.MOV.U32 R99, RZ, RZ, RZ ;  /* 0x000000ffff637224 */ /* 0x000fe200078e00ff */
[----:B------:R-:W-:Y:S06]  /*0b90*/  @!P1 BRA `(.L_x_1110) ;  /* 0x0000000000289947 */ /* 0x000fec0003800000 */
[----:B------:R-:W-:Y:S01]  /*0ba0*/  ULEA UR4, UR39, UR7, 0x7 ;  /* 0x0000000727047291 */ /* 0x000fe2000f8e383f */
[----:B------:R-:W-:-:S03]  /*0bb0*/  ULDC UR5, c[0x0][0x290] ;  /* 0x0000a40000057ab9 */ /* 0x000fc60000000800 */
[----:B------:R-:W-:-:S03]  /*0bc0*/  UIADD3 UR4, -UR5, 0xbf, UR4 ;  /* 0x000000bf05047890 */ /* 0x000fc6000fffe104 */
[----:B------:R-:W-:Y:S02]  /*0bd0*/  ULDC UR5, c[0x0][0x748] ;  /* 0x0001d20000057ab9 */ /* 0x000fe40000000800 */
[----:B------:R-:W-:-:S04]  /*0be0*/  UIADD3 UR4, UR4, UR5, URZ ;  /* 0x0000000504047290 */ /* 0x000fc8000fffe03f */
[----:B------:R-:W-:-:S04]  /*0bf0*/  USHF.R.S32.HI UR5, URZ, 0x1f, UR4 ;  /* 0x0000001f3f057899 */ /* 0x000fc80008011404 */
[----:B------:R-:W-:-:S04]  /*0c00*/  ULEA.HI UR5, UR5, UR4, URZ, 0x6 ;  /* 0x0000000405057291 */ /* 0x000fc8000f8f303f */
[----:B------:R-:W-:-:S04]  /*0c10*/  USHF.R.S32.HI UR5, URZ, 0x6, UR5 ;  /* 0x000000063f057899 */ /* 0x000fc80008011405 */
[----:B------:R-:W-:-:S04]  /*0c20*/  UISETP.LT.AND UP0, UPT, UR36, UR5, UPT ;  /* 0x000000052400728c */ /* 0x000fc8000bf01270 */
[----:B------:R-:W-:-:S12]  /*0c30*/  USEL UR36, UR36, UR5, UP0 ;  /* 0x0000000524247287 */ /* 0x000fd80008000000 */
.L_x_1110:
[----:B------:R-:W-:Y:S01]  /*0c40*/  UISETP.GT.AND UP0, UPT, UR36, UR37, UPT ;  /* 0x000000252400728c */ /* 0x000fe2000bf04270 */
[----:B------:R-:W-:Y:S01]  /*0c50*/  IMAD.MOV.U32 R98, RZ, RZ, RZ ;  /* 0x000000ffff627224 */ /* 0x000fe200078e00ff */
[----:B------:R-:W-:Y:S02]  /*0c60*/  CS2R R96, SRZ ;  /* 0x0000000000607805 */ /* 0x000fe4000001ff00 */
[----:B------:R-:W-:Y:S02]  /*0c70*/  CS2R R94, SRZ ;  /* 0x00000000005e7805 */ /* 0x000fe4000001ff00 */
[----:B------:R-:W-:Y:S02]  /*0c80*/  CS2R R92, SRZ ;  /* 0x00000000005c7805 */ /* 0x000fe4000001ff00 */
[----:B------:R-:W-:Y:S02]  /*0c90*/  CS2R R90, SRZ ;  /* 0x00000000005a7805 */ /* 0x000fe4000001ff00 */
[----:B------:R-:W-:-:S02]  /*0ca0*/  PLOP3.LUT P1, PT, PT, PT, UP0, 0x80, 0x0 ;  /* 0x000000000000781c */ /* 0x000fc40003f2f008 */
[----:B------:R-:W-:-:S11]  /*0cb0*/  CS2R R88, SRZ ;  /* 0x0000000000587805 */ /* 0x000fd6000001ff00 */
[----:B------:R-:W-:Y:S05]  /*0cc0*/  @!P1 BRA `(.L_x_1111) ;  /* 0x0000004000049947 */ /* 0x000fea0003800000 */
[----:B------:R-:W-:Y:S01]  /*0cd0*/  MOV R0, RZ ;  /* 0x000000ff00007202 */ /* 0x000fe20000000f00 */
[----:B------:R-:W-:Y:S01]  /*0ce0*/  ULDC UR40, c[0x0][0x280] ;  /* 0x0000a00000287ab9 */ /* 0x000fe20000000800 */
[----:B------:R-:W-:Y:S01]  /*0cf0*/  ULDC UR41, c[0x0][0x75c] ;  /* 0x0001d70000297ab9 */ /* 0x000fe20000000800 */
[----:B------:R-:W-:Y:S01]  /*0d00*/  ULDC UR42, c[0x0][0x744] ;  /* 0x0001d100002a7ab9 */ /* 0x000fe20000000800 */
        /* <DEDUP_REMOVED lines=18> */
.L_x_1113:
        /* <DEDUP_REMOVED lines=15> */
.L_x_1112:
        /* <DEDUP_REMOVED lines=22> */
.L_x_1115:
        /* <DEDUP_REMOVED lines=15> */
.L_x_1114:
        /* <DEDUP_REMOVED lines=8> */
.L_x_1220:
[----:B------:R-:W-:Y:S02]  /*11f0*/  SHF.L.U32 R8, RZ, 0x1f, RZ ;  /* 0x0000001fff087819 */ /* 0x000fe400000006ff */
[----:B--2---:R-:W-:Y:S02]  /*1200*/  LEA.HI R4, R14, R14, RZ, 0x1 ;  /* 0x0000000e0e047211 */ /* 0x004fe400078f08ff */
[----:B------:R-:W2:Y:S01]  /*1210*/  SYNCS.PHASECHK.TRANS64.TRYWAIT P0, [R16+URZ+0x30800], R8 ;  /* 0x03080008100075a7 */ /* 0x000ea2000800017f */
[----:B------:R-:W-:Y:S02]  /*1220*/  LOP3.LUT R7, R2, 0xffffff80, RZ, 0xc0, !PT ;  /* 0xffffff8002077812 */ /* 0x000fe400078ec0ff */
[----:B------:R-:W-:Y:S02]  /*1230*/  LOP3.LUT R5, R4, 0xfffffffe, RZ, 0xc0, !PT ;  /* 0xfffffffe04057812 */ /* 0x000fe400078ec0ff */
[CC--:B------:R-:W-:Y:S01]  /*1240*/  LEA.HI R4, R3.reuse, R0.reuse, RZ, 0x5 ;  /* 0x0000000003047211 */ /* 0x0c0fe200078f28ff */
[----:B------:R-:W-:Y:S01]  /*1250*/  IMAD.IADD R7, R0, 0x1, -R7 ;  /* 0x0000000100077824 */ /* 0x000fe200078e0a07 */
[CC--:B------:R-:W-:Y:S01]  /*1260*/  LEA.HI R9, R3.reuse, R0.reuse, RZ, 0x3 ;  /* 0x0000000003097211 */ /* 0x0c0fe200078f18ff */
[----:B------:R-:W-:Y:S01]  /*1270*/  IMAD.IADD R228, R14, 0x1, -R5 ;  /* 0x000000010ee47824 */ /* 0x000fe200078e0a05 */
[----:B------:R-:W-:Y:S01]  /*1280*/  LEA.HI R5, R3, R0, RZ, 0x4 ;  /* 0x0000000003057211 */ /* 0x000fe200078f20ff */
[----:B------:R-:W-:Y:S01]  /*1290*/  IMAD.SHL.U32 R3, R0, 0x40, RZ ;  /* 0x0000004000037824 */ /* 0x000fe200078e00ff */
[----:B------:R-:W-:-:S02]  /*12a0*/  SHF.R.S32.HI R2, RZ, 0x1f, R7 ;  /* 0x0000001fff027819 */ /* 0x000fc40000011407 */
[----:B------:R-:W-:Y:S02]  /*12b0*/  SHF.R.S32.HI R4, RZ, 0x5, R4 ;  /* 0x00000005ff047819 */ /* 0x000fe40000011404 */
[----:B------:R-:W-:Y:S02]  /*12c0*/  SHF.R.S32.HI R10, RZ, 0x4, R5 ;  /* 0x00000004ff0a7819 */ /* 0x000fe40000011405 */
[----:B------:R-:W-:Y:S01]  /*12d0*/  LEA.HI R0, R2, R7, RZ, 0x2 ;  /* 0x0000000702007211 */ /* 0x000fe200078f10ff */
[----:B------:R-:W-:Y:S01]  /*12e0*/  IMAD.SHL.U32 R6, R4, 0x10, RZ ;  /* 0x0000001004067824 */ /* 0x000fe200078e00ff */
[----:B------:R-:W-:Y:S02]  /*12f0*/  LEA.HI R11, R5, R10, RZ, 0x1 ;  /* 0x0000000a050b7211 */ /* 0x000fe400078f08ff */
[----:B------:R-:W-:Y:S02]  /*1300*/  LOP3.LUT R3, R3, 0x1c0, RZ, 0xc0, !PT ;  /* 0x000001c003037812 */ /* 0x000fe400078ec0ff */
[----:B------:R-:W-:-:S02]  /*1310*/  SHF.R.S32.HI R4, RZ, 0x2, R0 ;  /* 0x00000002ff047819 */ /* 0x000fc40000011400 */
[----:B------:R-:W-:Y:S01]  /*1320*/  SHF.R.S32.HI R5, RZ, 0x1f, R0 ;  /* 0x0000001fff057819 */ /* 0x000fe20000011400 */
[----:B--2---:R-:W-:Y:S06]  /*1330*/  @P0 BRA `(.L_x_1117) ;  /* 0x0000000000080947 */ /* 0x004fec0003800000 */
[----:B------:R-:W2:Y:S02]  /*1340*/  SYNCS.PHASECHK.TRANS64.TRYWAIT P0, [R16+URZ+0x30800], R8 ;  /* 0x03080008100075a7 */ /* 0x000ea4000800017f */
[----:B--2---:R-:W-:Y:S05]  /*1350*/  @!P0 BRA `(.L_x_1118) ;  /* 0x0000008800d88947 */ /* 0x004fea0003800000 */
.L_x_1117:
[----:B------:R-:W-:Y:S01]  /*1360*/  LEA.HI R5, R5, R4, RZ, 0x3 ;  /* 0x0000000405057211 */ /* 0x000fe200078f18ff */
[----:B------:R-:W3:Y:S01]  /*1370*/  S2R R14, SR_CgaCtaId ;  /* 0x00000000000e7919 */ /* 0x000ee20000008800 */
[----:B--2---:R-:W-:Y:S01]  /*1380*/  LOP3.LUT R8, R3, 0x30, R6, 0xf8, !PT ;  /* 0x0000003003087812 */ /* 0x004fe200078ef806 */
[----:B------:R-:W-:Y:S01]  /*1390*/  ULDC UR4, c[0x0][0x290] ;  /* 0x0000a40000047ab9 */ /* 0x000fe20000000800 */
[----:B------:R-:W-:Y:S01]  /*13a0*/  LOP3.LUT R5, R5, 0xfffffff8, RZ, 0xc0, !PT ;  /* 0xfffffff805057812 */ /* 0x000fe200078ec0ff */
[----:B------:R-:W2:Y:S01]  /*13b0*/  S2R R229, SR_CTAID.X ;  /* 0x0000000000e57919 */ /* 0x000ea20000002500 */
[----:B------:R-:W-:Y:S01]  /*13c0*/  LOP3.LUT R11, R11, 0x7ffffe, RZ, 0xc0, !PT ;  /* 0x007ffffe0b0b7812 */ /* 0x000fe200078ec0ff */
[----:B------:R-:W-:Y:S01]  /*13d0*/  UIMAD UR4, UR39, -0x80, UR4 ;  /* 0xffffff80270478a4 */ /* 0x000fe2000f8e0204 */
[C---:B------:R-:W-:Y:S01]  /*13e0*/  LEA.HI R6, R13.reuse, R13, RZ, 0x1 ;  /* 0x0000000d0d067211 */ /* 0x040fe200078f08ff */
[----:B------:R-:W-:Y:S01]  /*13f0*/  IMAD.IADD R5, R4, 0x1, -R5 ;  /* 0x0000000104057824 */ /* 0x000fe200078e0a05 */
[----:B------:R-:W-:Y:S01]  /*1400*/  LOP3.LUT R9, R8, 0x8, R9, 0xf8, !PT ;  /* 0x0000000808097812 */ /* 0x000fe200078ef809 */
[----:B------:R-:W-:Y:S01]  /*1410*/  IMAD.IADD R11, R10, 0x1, -R11 ;  /* 0x000000010a0b7824 */ /* 0x000fe200078e0a0b */
[----:B------:R-:W-:Y:S01]  /*1420*/  LEA.HI R4, R2, R7, RZ, 0x5 ;  /* 0x0000000702047211 */ /* 0x000fe200078f28ff */
[----:B------:R-:W-:Y:S01]  /*1430*/  IMAD.SHL.U32 R2, R13, 0x1000, RZ ;  /* 0x000010000d027824 */ /* 0x000fe200078e00ff */
[----:B------:R-:W-:-:S02]  /*1440*/  SHF.R.U32.HI R8, RZ, 0x3, R3 ;  /* 0x00000003ff087819 */ /* 0x000fc40000011603 */
[----:B------:R-:W-:Y:S02]  /*1450*/  CS2R R86, SRZ ;  /* 0x0000000000567805 */ /* 0x000fe4000001ff00 */
[----:B------:R-:W-:Y:S01]  /*1460*/  LOP3.LUT R6, R6, 0x3fffffe, RZ, 0xc0, !PT ;  /* 0x03fffffe06067812 */ /* 0x000fe200078ec0ff */
[----:B------:R-:W-:Y:S01]  /*1470*/  IMAD R11, R11, 0x200, R2 ;  /* 0x000002000b0b7824 */ /* 0x000fe200078e0202 */
[----:B------:R-:W-:Y:S02]  /*1480*/  LOP3.LUT R0, R0, 0x7ffffffc, RZ, 0xc0, !PT ;  /* 0x7ffffffc00007812 */ /* 0x000fe400078ec0ff */
[----:B------:R-:W-:Y:S02]  /*1490*/  CS2R R84, SRZ ;  /* 0x0000000000547805 */ /* 0x000fe4000001ff00 */
[----:B------:R-:W-:Y:S01]  /*14a0*/  LOP3.LUT R8, R9, R8, RZ, 0x3c, !PT ;  /* 0x0000000809087212 */ /* 0x000fe200078e3cff */
[----:B------:R-:W-:Y:S01]  /*14b0*/  IMAD.IADD R3, R13, 0x1, -R6 ;  /* 0x000000010d037824 */ /* 0x000fe200078e0a06 */
[----:B------:R-:W-:Y:S01]  /*14c0*/  SHF.R.S32.HI R4, RZ, 0x5, R4 ;  /* 0x00000005ff047819 */ /* 0x000fe20000011404 */
[C---:B------:R-:W-:Y:S01]  /*14d0*/  IMAD R6, R7.reuse, 0x4, R2 ;  /* 0x0000000407067824 */ /* 0x040fe200078e0202 */
[----:B------:R-:W-:Y:S01]  /*14e0*/  MOV R12, 0x400 ;  /* 0x00000400000c7802 */ /* 0x000fe20000000f00 */
[----:B------:R-:W-:Y:S01]  /*14f0*/  IMAD.IADD R0, R7, 0x1, -R0 ;  /* 0x0000000107007824 */ /* 0x000fe200078e0a00 */
[----:B------:R-:W-:Y:S01]  /*1500*/  CS2R R82, SRZ ;  /* 0x0000000000527805 */ /* 0x000fe2000001ff00 */
[----:B------:R-:W-:Y:S01]  /*1510*/  IMAD.IADD R7, R8, 0x1, R11 ;  /* 0x0000000108077824 */ /* 0x000fe200078e020b */
[----:B------:R-:W-:Y:S01]  /*1520*/  CS2R R80, SRZ ;  /* 0x0000000000507805 */ /* 0x000fe2000001ff00 */
[----:B------:R-:W-:Y:S01]  /*1530*/  IMAD R4, R4, 0x10, R5 ;  /* 0x0000001004047824 */ /* 0x000fe200078e0205 */
[----:B------:R-:W-:-:S02]  /*1540*/  CS2R R78, SRZ ;  /* 0x00000000004e7805 */ /* 0x000fc4000001ff00 */
[----:B------:R-:W-:Y:S01]  /*1550*/  CS2R R76, SRZ ;  /* 0x00000000004c7805 */ /* 0x000fe2000001ff00 */
[----:B------:R4:W-:Y:S01]  /*1560*/  STL [R1+0x8], R7 ;  /* 0x0000080701007387 */ /* 0x0009e20000100800 */
[----:B------:R-:W-:Y:S01]  /*1570*/  IMAD R2, R3, 0x40, R4 ;  /* 0x0000004003027824 */ /* 0x000fe200078e0204 */
[----:B---3--:R-:W-:Y:S02]  /*1580*/  LEA R12, R14, R12, 0x18 ;  /* 0x0000000c0e0c7211 */ /* 0x008fe400078ec0ff */
[----:B------:R-:W-:Y:S02]  /*1590*/  CS2R R4, SRZ ;  /* 0x0000000000047805 */ /* 0x000fe4000001ff00 */
[----:B------:R-:W-:Y:S01]  /*15a0*/  CS2R R74, SRZ ;  /* 0x00000000004a7805 */ /* 0x000fe2000001ff00 */
[----:B--2---:R-:W-:Y:S01]  /*15b0*/  IMAD R229, R229, -0x80, -R2 ;  /* 0xffffff80e5e57824 */ /* 0x004fe200078e0a02 */
        /* <DEDUP_REMOVED lines=56> */
[----:B------:R-:W-:Y:S01]  /*1940*/  CS2R R88, SRZ ;  /* 0x0000000000587805 */ /* 0x000fe2000001ff00 */
[----:B------:R-:W-:Y:S01]  /*1950*/  IMAD R3, R6, 0x4, R12 ;  /* 0x0000000406037824 */ /* 0x000fe200078e020c */
[----:B------:R-:W-:Y:S01]  /*1960*/  IADD3 R2, -R2, UR4, RZ ;  /* 0x0000000402027c10 */ /* 0x000fe2000fffe1ff */
[----:B----4-:R-:W-:-:S07]  /*1970*/  IMAD.SHL.U32 R230, R0, 0x2, RZ ;  /* 0x0000000200e67824 */ /* 0x010fce00078e00ff */
.L_x_1129:
[----:B------:R-:W-:Y:S01]  /*1980*/  IMAD.U32 R0, RZ, RZ, UR38 ;  /* 0x00000026ff007e24 */ /* 0x000fe2000f8e00ff */
[----:B------:R-:W-:Y:S05]  /*1990*/  YIELD ;  /* 0x0000000000007946 */ /* 0x000fea0003800000 */
[----:B------:R-:W-:-:S04]  /*19a0*/  LOP3.LUT R0, R0, 0x1, RZ, 0xfc, !PT ;  /* 0x0000000100007812 */ /* 0x000fc800078efcff */
[----:B------:R-:W-:-:S13]  /*19b0*/  ISETP.NE.AND P6, PT, R0, 0x3, PT ;  /* 0x000000030000780c */ /* 0x000fda0003fc5270 */
[----:B-1----:R-:W-:Y:S05]  /*19c0*/  @!P6 BRA `(.L_x_1119) ;  /* 0x000000000004e947 */ /* 0x002fea0003800000 */
[----:B------:R-:W-:Y:S01]  /*19d0*/  BPT.TRAP 0x1 ;  /* 0x000000040000795c */ /* 0x000fe20000300000 */
.L_x_1119:
[----:B------:R-:W2:Y:S01]  /*19e0*/  S2R R6, SR_CgaCtaId ;  /* 0x0000000000067919 */ /* 0x000ea20000008800 */
[----:B------:R-:W-:Y:S02]  /*19f0*/  MOV R0, 0x400 ;  /* 0x0000040000007802 */ /* 0x000fe40000000f00 */
[----:B------:R-:W-:Y:S02]  /*1a00*/  SHF.L.U32 R191, R5, 0x1f, RZ ;  /* 0x0000001f05bf7819 */ /* 0x000fe400000006ff */
[----:B--2---:R-:W-:-:S05]  /*1a10*/  LEA R0, R6, R0, 0x18 ;  /* 0x0000000006007211 */ /* 0x004fca00078ec0ff */
[----:B------:R-:W-:-:S04]  /*1a20*/  IMAD R0, R4, 0x8, R0 ;  /* 0x0000000804007824 */ /* 0x000fc800078e0200 */
[----:B------:R2:W3:Y:S01]  /*1a30*/  SYNCS.PHASECHK.TRANS64.TRYWAIT P0, [R0+URZ+0x30810], R191 ;  /* 0x030810bf000075a7 */ /* 0x0004e2000800017f */
[----:B------:R-:W-:Y:S05]  /*1a40*/  @!P6 BRA `(.L_x_1120) ;  /* 0x000000000004e947 */ /* 0x000fea0003800000 */
[----:B------:R-:W-:Y:S01]  /*1a50*/  BPT.TRAP 0x1 ;  /* 0x000000040000795c */ /* 0x000fe20000300000 */
.L_x_1120:
[----:B---3--:R-:W-:Y:S05]  /*1a60*/  @P0 BRA `(.L_x_1121) ;  /* 0x0000000000080947 */ /* 0x008fea0003800000 */
[----:B------:R-:W3:Y:S02]  /*1a70*/  SYNCS.PHASECHK.TRANS64.TRYWAIT P0, [R0+URZ+0x30810], R191 ;  /* 0x030810bf000075a7 */ /* 0x000ee4000800017f */
[----:B---3--:R-:W-:Y:S05]  /*1a80*/  @!P0 BRA `(.L_x_1122) ;  /* 0x00000084002c8947 */ /* 0x008fea0003800000 */
.L_x_1121:
[----:B------:R-:W-:Y:S05]  /*1a90*/  WARPSYNC.ALL ;  /* 0x0000000000007948 */ /* 0x000fea0003800000 */
[----:B------:R-:W4:Y:S01]  /*1aa0*/  S2R R209, SR_CgaCtaId ;  /* 0x0000000000d17919 */ /* 0x000f220000008800 */
[----:B------:R-:W-:Y:S01]  /*1ab0*/  MOV R208, 0x400 ;  /* 0x0000040000d07802 */ /* 0x000fe20000000f00 */
[----:B------:R-:W-:Y:S01]  /*1ac0*/  WARPGROUP.ARRIVE ;  /* 0x00000000000079c5 */ /* 0x000fe20000000000 */
[----:B------:R-:W-:Y:S01]  /*1ad0*/  R2UR UR9, R4 ;  /* 0x00000000040972ca */ /* 0x000fe200000e0000 */
[----:B------:R-:W-:Y:S01]  /*1ae0*/  UMOV UR11, 0x40000040 ;  /* 0x40000040000b7882 */ /* 0x000fe20000000000 */
[----:B----4-:R-:W-:-:S04]  /*1af0*/  LEA R208, R209, R208, 0x18 ;  /* 0x000000d0d1d07211 */ /* 0x010fc800078ec0ff */
[----:B------:R-:W-:Y:S01]  /*1b00*/  R2UR UR4, R208 ;  /* 0x00000000d00472ca */ /* 0x000fe200000e0000 */
[----:B------:R-:W-:-:S05]  /*1b10*/  IMAD R6, R228, 0x2000, R208 ;  /* 0x00002000e4067824 */ /* 0x000fca00078e02d0 */
[----:B------:R-:W-:Y:S01]  /*1b20*/  R2UR UR5, R6 ;  /* 0x00000000060572ca */ /* 0x000fe200000e0000 */
[----:B------:R-:W-:-:S04]  /*1b30*/  IMAD R6, R4, 0x40, R230 ;  /* 0x0000004004067824 */ /* 0x000fc800078e02e6 */
[----:B------:R-:W-:Y:S02]  /*1b40*/  IMAD R6, R6, 0x4, R208 ;  /* 0x0000000406067824 */ /* 0x000fe400078e02d0 */
[----:B------:R-:W-:-:S04]  /*1b50*/  UIADD3 UR4, UR4, 0x18000, URZ ;  /* 0x0001800004047890 */ /* 0x000fc8000fffe03f */
[----:B------:R-:W-:Y:S02]  /*1b60*/  USHF.R.U32.HI UR4, URZ, 0x4, UR4 ;  /* 0x000000043f047899 */ /* 0x000fe40008011604 */
[----:B------:R-:W-:Y:S02]  /*1b70*/  USHF.R.U32.HI UR6, URZ, 0x4, UR5 ;  /* 0x000000043f067899 */ /* 0x000fe40008011605 */
[----:B------:R-:W-:Y:S02]  /*1b80*/  ULOP3.LUT UR4, UR4, 0x3fff, URZ, 0xc0, !UPT ;  /* 0x00003fff04047892 */ /* 0x000fe4000f8ec03f */
[----:B------:R-:W-:Y:S02]  /*1b90*/  ULOP3.LUT UR6, UR6, 0x3fff, URZ, 0xc0, !UPT ;  /* 0x00003fff06067892 */ /* 0x000fe4000f8ec03f */
[----:B------:R-:W-:Y:S02]  /*1ba0*/  ULOP3.LUT UR8, UR4, 0x10000, URZ, 0xfc, !UPT ;  /* 0x0001000004087892 */ /* 0x000fe4000f8efc3f */
[----:B------:R-:W-:-:S02]  /*1bb0*/  ULOP3.LUT UR7, UR6, 0x10000, URZ, 0xfc, !UPT ;  /* 0x0001000006077892 */ /* 0x000fc4000f8efc3f */
[----:B------:R-:W-:-:S03]  /*1bc0*/  ULEA UR6, UR9, UR8, 0xa ;  /* 0x0000000809067291 */ /* 0x000fc6000f8e503f */
[----:B------:R-:W-:Y:S02]  /*1bd0*/  UMOV UR9, 0x40000040 ;  /* 0x4000004000097882 */ /* 0x000fe40000000000 */
[----:B------:R-:W-:Y:S02]  /*1be0*/  UMOV UR8, UR7 ;  /* 0x0000000700087c82 */ /* 0x000fe40008000000 */
        /* <DEDUP_REMOVED lines=62> */
.L_x_1123:
[----:B------:R1:W1:Y:S01]  /*1fd0*/  SYNCS.PHASECHK.TRANS64.TRYWAIT P0, [R0+URZ+0x30830], R191 ;  /* 0x030830bf000075a7 */ /* 0x000262000800017f */
[----:B------:R-:W-:Y:S05]  /*1fe0*/  @!P6 BRA `(.L_x_1124) ;  /* 0x000000000004e947 */ /* 0x000fea0003800000 */
[----:B------:R-:W-:Y:S01]  /*1ff0*/  BPT.TRAP 0x1 ;  /* 0x000000040000795c */ /* 0x000fe20000300000 */
.L_x_1124:
[----:B------:R-:W-:Y:S01]  /*2000*/  FMUL.FTZ R7, R152, UR41 ;  /* 0x0000002998077c20 */ /* 0x000fe20008410000 */
[----:B------:R-:W-:Y:S01]  /*2010*/  FMUL.FTZ R8, R153, UR41 ;  /* 0x0000002999087c20 */ /* 0x000fe20008410000 */
[----:B------:R-:W-:Y:S01]  /*2020*/  FMUL.FTZ R9, R154, UR41 ;  /* 0x000000299a097c20 */ /* 0x000fe20008410000 */
[----:B------:R-:W2:Y:S01]  /*2030*/  LDC.64 R152, c[0x0][0x748] ;  /* 0x0001d200ff987b82 */ /* 0x000ea20000000a00 */
[----:B------:R-:W-:Y:S01]  /*2040*/  FMUL.FTZ R10, R155, UR41 ;  /* 0x000000299b0a7c20 */ /* 0x000fe20008410000 */
[----:B------:R-:W-:Y:S01]  /*2050*/  FMUL.FTZ R11, R156, UR41 ;  /* 0x000000299c0b7c20 */ /* 0x000fe20008410000 */
[----:B------:R-:W-:Y:S01]  /*2060*/  FMUL.FTZ R12, R157, UR41 ;  /* 0x000000299d0c7c20 */ /* 0x000fe20008410000 */
[----:B-1----:R-:W-:Y:S01]  /*2070*/  FMUL.FTZ R13, R158, UR41 ;  /* 0x000000299e0d7c20 */ /* 0x002fe20008410000 */
        /* <DEDUP_REMOVED lines=16> */
[----:B------:R-:W1:Y:S01]  /*2180*/  MUFU.TANH R7, R7 ;  /* 0x0000000700077308 */ /* 0x000e620000002400 */
[----:B------:R-:W-:Y:S01]  /*2190*/  FMUL.FTZ R190, R175, UR41 ;  /* 0x00000029afbe7c20 */ /* 0x000fe20008410000 */
[----:B------:R-:W-:-:S06]  /*21a0*/  VIADD R154, R208, 0x20000 ;  /* 0x00020000d09a7836 */ /* 0x000fcc0000000000 */
[----:B------:R-:W1:Y:S08]  /*21b0*/  MUFU.TANH R8, R8 ;  /* 0x0000000800087308 */ /* 0x000e700000002400 */
        /* <DEDUP_REMOVED lines=20> */
[----:B------:R-:W1:Y:S01]  /*2300*/  MUFU.TANH R189, R189 ;  /* 0x000000bd00bd7308 */ /* 0x000e620000002400 */
[----:B--2---:R-:W-:Y:S05]  /*2310*/  @P0 BRA `(.L_x_1125) ;  /* 0x0000000000080947 */ /* 0x004fea0003800000 */
[----:B------:R-:W2:Y:S02]  /*2320*/  SYNCS.PHASECHK.TRANS64.TRYWAIT P0, [R0+URZ+0x30830], R191 ;  /* 0x030830bf000075a7 */ /* 0x000ea4000800017f */
[----:B--2---:R-:W-:Y:S05]  /*2330*/  @!P0 BRA `(.L_x_1126) ;  /* 0x0000007c00148947 */ /* 0x004fea0003800000 */
.L_x_1125:
[----:B------:R-:W-:Y:S01]  /*2340*/  SHF.R.U32.HI R154, RZ, 0x4, R154 ;  /* 0x00000004ff9a7819 */ /* 0x000fe2000001169a */
[----:B------:R-:W-:Y:S01]  /*2350*/  ULEA UR6, UR37, -UR40, 0x6 ;  /* 0x8000002825067291 */ /* 0x000fe2000f8e303f */
[C---:B------:R-:W-:Y:S01]  /*2360*/  ISETP.GT.AND P2, PT, R229.reuse, RZ, PT ;  /* 0x000000ffe500720c */ /* 0x040fe20003f44270 */
[----:B------:R-:W4:Y:S01]  /*2370*/  MUFU.TANH R190, R190 ;  /* 0x000000be00be7308 */ /* 0x000f220000002400 */
[----:B--23--:R-:W-:Y:S01]  /*2380*/  LOP3.LUT R191, R154, 0x3fff, RZ, 0xc0, !PT ;  /* 0x00003fff9abf7812 */ /* 0x00cfe200078ec0ff */
[----:B------:R-:W-:Y:S01]  /*2390*/  FMUL.FTZ R236, R178, UR41 ;  /* 0x00000029b2ec7c20 */ /* 0x000fe20008410000 */
[----:B------:R-:W-:Y:S01]  /*23a0*/  ISETP.GT.AND P0, PT, R229, 0x8, PT ;  /* 0x00000008e500780c */ /* 0x000fe20003f04270 */
[----:B------:R-:W-:Y:S01]  /*23b0*/  FMUL.FTZ R237, R177, UR41 ;  /* 0x00000029b1ed7c20 */ /* 0x000fe20008410000 */
[----:B------:R-:W-:Y:S01]  /*23c0*/  LOP3.LUT R155, R191, 0x10000, RZ, 0xfc, !PT ;  /* 0x00010000bf9b7812 */ /* 0x000fe200078efcff */
[----:B------:R-:W-:Y:S01]  /*23d0*/  FMUL.FTZ R176, R176, UR41 ;  /* 0x00000029b0b07c20 */ /* 0x000fe20008410000 */
[C---:B------:R-:W-:Y:S01]  /*23e0*/  IADD3 R154, R2.reuse, UR6, R230 ;  /* 0x00000006029a7c10 */ /* 0x040fe2000fffe0e6 */
[----:B------:R-:W-:Y:S01]  /*23f0*/  FMUL.FTZ R235, R179, UR41 ;  /* 0x00000029b3eb7c20 */ /* 0x000fe20008410000 */
[----:B------:R-:W-:Y:S01]  /*2400*/  ISETP.GT.AND P3, PT, R2, 0x8, PT ;  /* 0x000000080200780c */ /* 0x000fe20003f64270 */
[----:B------:R-:W-:Y:S01]  /*2410*/  IMAD R155, R4, 0x400, R155 ;  /* 0x00000400049b7824 */ /* 0x000fe200078e029b */
[--C-:B------:R-:W-:Y:S01]  /*2420*/  IADD3 R160, RZ, -R154, -R153.reuse ;  /* 0x8000009affa07210 */ /* 0x100fe20007ffe899 */
[----:B------:R2:W-:Y:S01]  /*2430*/  STL [R1+0xc], R0 ;  /* 0x00000c0001007387 */ /* 0x0005e20000100800 */
[----:B------:R-:W-:Y:S01]  /*2440*/  ISETP.GT.AND P1, PT, R2, RZ, PT ;  /* 0x000000ff0200720c */ /* 0x000fe20003f24270 */
[----:B------:R-:W-:Y:S01]  /*2450*/  MUFU.TANH R236, R236 ;  /* 0x000000ec00ec7308 */ /* 0x000fe20000002400 */
[----:B------:R-:W-:Y:S01]  /*2460*/  R2UR UR6, R155 ;  /* 0x000000009b0672ca */ /* 0x000fe200000e0000 */
[----:B------:R-:W-:Y:S01]  /*2470*/  UIADD3 UR5, UR5, 0x8000, URZ ;  /* 0x0000800005057890 */ /* 0x000fe2000fffe03f */
[----:B------:R-:W-:Y:S01]  /*2480*/  IADD3 R155, -R154, 0x8, -R153 ;  /* 0x000000089a9b7810 */ /* 0x000fe20007ffe999 */
[C-C-:B------:R-:W-:Y:S01]  /*2490*/  IMAD.IADD R153, R152.reuse, 0x1, -R154.reuse ;  /* 0x0000000198997824 */ /* 0x140fe200078e0a9a */
[----:B------:R-:W-:Y:S01]  /*24a0*/  IADD3 R152, R152, 0x8, -R154 ;  /* 0x0000000898987810 */ /* 0x000fe20007ffe89a */
[----:B------:R-:W-:Y:S01]  /*24b0*/  USHF.R.U32.HI UR5, URZ, 0x4, UR5 ;  /* 0x000000043f057899 */ /* 0x000fe20008011605 */
[----:B------:R-:W-:Y:S01]  /*24c0*/  SEL R167, R155, 0x40, P3 ;  /* 0x000000409ba77807 */ /* 0x000fe20001800000 */
[----:B--2---:R-:W2:Y:S01]  /*24d0*/  MUFU.TANH R0, R176 ;  /* 0x000000b000007308 */ /* 0x004ea20000002400 */
[----:B------:R-:W-:Y:S01]  /*24e0*/  SEL R153, R153, 0x40, !P2 ;  /* 0x0000004099997807 */ /* 0x000fe20005000000 */
[----:B------:R-:W-:Y:S01]  /*24f0*/  ULOP3.LUT UR5, UR5, 0x3fff, URZ, 0xc0, !UPT ;  /* 0x00003fff05057892 */ /* 0x000fe2000f8ec03f */
[----:B------:R-:W-:Y:S01]  /*2500*/  SEL R168, R152, 0x40, !P0 ;  /* 0x0000004098a87807 */ /* 0x000fe20004000000 */
[----:B------:R-:W-:Y:S01]  /*2510*/  FMUL.FTZ R234, R180, UR41 ;  /* 0x00000029b4ea7c20 */ /* 0x000fe20008410000 */
[----:B------:R-:W-:Y:S01]  /*2520*/  SEL R160, R160, 0x40, P1 ;  /* 0x00000040a0a07807 */ /* 0x000fe20000800000 */
[----:B------:R-:W-:Y:S01]  /*2530*/  ULOP3.LUT UR5, UR5, 0x10000, URZ, 0xfc, !UPT ;  /* 0x0001000005057892 */ /* 0x000fe2000f8efc3f */
[C---:B------:R-:W-:Y:S01]  /*2540*/  ISETP.GE.AND P0, PT, R153.reuse, RZ, PT ;  /* 0x000000ff9900720c */ /* 0x040fe20003f06270 */
[----:B------:R-:W3:Y:S01]  /*2550*/  MUFU.TANH R237, R237 ;  /* 0x000000ed00ed7308 */ /* 0x000ee20000002400 */
[----:B------:R-:W-:Y:S01]  /*2560*/  ISETP.GE.AND P3, PT, R153, 0x8, PT ;  /* 0x000000089900780c */ /* 0x000fe20003f66270 */
[----:B------:R-:W-:Y:S01]  /*2570*/  FMUL.FTZ R233, R181, UR41 ;  /* 0x00000029b5e97c20 */ /* 0x000fe20008410000 */
[----:B------:R-:W-:Y:S01]  /*2580*/  ISETP.GE.AND P1, PT, R168, RZ, PT ;  /* 0x000000ffa800720c */ /* 0x000fe20003f26270 */
[----:B------:R-:W-:Y:S01]  /*2590*/  FMUL.FTZ R232, R182, UR41 ;  /* 0x00000029b6e87c20 */ /* 0x000fe20008410000 */
[----:B------:R-:W-:Y:S01]  /*25a0*/  ISETP.GE.AND P2, PT, R168, 0x8, PT ;  /* 0x00000008a800780c */ /* 0x000fe20003f46270 */
[----:B------:R-:W-:Y:S01]  /*25b0*/  FMUL.FTZ R231, R183, UR41 ;  /* 0x00000029b7e77c20 */ /* 0x000fe20008410000 */
[C---:B------:R-:W-:Y:S01]  /*25c0*/  ISETP.GT.OR P0, PT, R160.reuse, RZ, !P0 ;  /* 0x000000ffa000720c */ /* 0x040fe20004704670 */
[----:B------:R-:W3:Y:S01]  /*25d0*/  MUFU.TANH R235, R235 ;  /* 0x000000eb00eb7308 */ /* 0x000ee20000002400 */
[----:B------:R-:W-:Y:S01]  /*25e0*/  ISETP.GT.OR P3, PT, R160, 0x8, !P3 ;  /* 0x00000008a000780c */ /* 0x000fe20005f64670 */
[----:B------:R-:W-:Y:S01]  /*25f0*/  UMOV UR10, UR6 ;  /* 0x00000006000a7c82 */ /* 0x000fe20008000000 */
[C---:B------:R-:W-:Y:S01]  /*2600*/  ISETP.GT.OR P1, PT, R167.reuse, RZ, !P1 ;  /* 0x000000ffa700720c */ /* 0x040fe20004f24670 */
[----:B------:R-:W-:Y:S01]  /*2610*/  UMOV UR11, 0x40000040 ;  /* 0x40000040000b7882 */ /* 0x000fe20000000000 */
[----:B------:R-:W-:Y:S01]  /*2620*/  ISETP.GT.OR P2, PT, R167, 0x8, !P2 ;  /* 0x00000008a700780c */ /* 0x000fe20005744670 */
[----:B------:R-:W-:Y:S01]  /*2630*/  UMOV UR8, UR5 ;  /* 0x0000000500087c82 */ /* 0x000fe20008000000 */
[----:B------:R-:W-:Y:S01]  /*2640*/  ISETP.GE.AND P4, PT, R153, 0x1, PT ;  /* 0x000000019900780c */ /* 0x000fe20003f86270 */
[----:B------:R-:W-:Y:S01]  /*2650*/  UMOV UR9, 0x40000040 ;  /* 0x4000004000097882 */ /* 0x000fe20000000000 */
[----:B------:R-:W-:Y:S01]  /*2660*/  ISETP.GE.AND P5, PT, R168, 0x1, PT ;  /* 0x00000001a800780c */ /* 0x000fe20003fa6270 */
[----:B------:R-:W3:Y:S01]  /*2670*/  MUFU.TANH R234, R234 ;  /* 0x000000ea00ea7308 */ /* 0x000ee20000002400 */
[----:B-1----:R-:W-:-:S02]  /*2680*/  FSEL R223, R7, -INF , !P0 ;  /* 0xff80000007df7808 */ /* 0x002fc40004000000 */
[C---:B------:R-:W-:Y:S01]  /*2690*/  FSEL R161, R11.reuse, -INF , !P3 ;  /* 0xff8000000ba17808 */ /* 0x040fe20005800000 */
[----:B------:R-:W-:Y:S01]  /*26a0*/  FFMA.FTZ R11, -R11, R11, 1 ;  /* 0x3f8000000b0b7423 */ /* 0x000fe2000001010b */
[----:B------:R-:W-:Y:S01]  /*26b0*/  ISETP.GE.AND P0, PT, R153, 0x9, PT ;  /* 0x000000099900780c */ /* 0x000fe20003f06270 */
[--C-:B------:R-:W-:Y:S01]  /*26c0*/  FFMA.FTZ R223, R223, UR42, -R202.reuse ;  /* 0x0000002adfdf7c23 */ /* 0x100fe200080108ca */
[----:B------:R-:W-:Y:S01]  /*26d0*/  FSEL R169, R9, -INF , !P1 ;  /* 0xff80000009a97808 */ /* 0x000fe20004800000 */
[----:B------:R-:W-:Y:S01]  /*26e0*/  MUFU.TANH R233, R233 ;  /* 0x000000e900e97308 */ /* 0x000fe20000002400 */
[----:B------:R-:W-:Y:S02]  /*26f0*/  ISETP.GE.AND P3, PT, R153, 0x11, PT ;  /* 0x000000119900780c */ /* 0x000fe40003f66270 */
[----:B------:R-:W-:Y:S01]  /*2700*/  ISETP.GE.AND P1, PT, R168, 0x9, PT ;  /* 0x00000009a800780c */ /* 0x000fe20003f26270 */
[----:B------:R-:W-:Y:S01]  /*2710*/  FFMA.FTZ R222, R169, UR42, -R202 ;  /* 0x0000002aa9de7c23 */ /* 0x000fe200080108ca */
[----:B------:R-:W-:Y:S01]  /*2720*/  FSEL R171, R13, -INF , !P2 ;  /* 0xff8000000dab7808 */ /* 0x000fe20005000000 */
[--C-:B------:R-:W-:Y:S01]  /*2730*/  FFMA.FTZ R202, R161, UR42, -R206.reuse ;  /* 0x0000002aa1ca7c23 */ /* 0x100fe200080108ce */
[----:B------:R-:W-:Y:S01]  /*2740*/  ISETP.GT.OR P4, PT, R160, 0x1, !P4 ;  /* 0x00000001a000780c */ /* 0x000fe20006784670 */
[----:B------:R-:W1:Y:S01]  /*2750*/  MUFU.TANH R232, R232 ;  /* 0x000000e800e87308 */ /* 0x000e620000002400 */
[----:B------:R-:W-:Y:S01]  /*2760*/  ISETP.GT.OR P5, PT, R167, 0x1, !P5 ;  /* 0x00000001a700780c */ /* 0x000fe20006fa4670 */
[----:B------:R-:W-:Y:S01]  /*2770*/  FFMA.FTZ R208, R171, UR42, -R206 ;  /* 0x0000002aabd07c23 */ /* 0x000fe200080108ce */
[----:B------:R-:W-:-:S02]  /*2780*/  ISETP.GE.AND P2, PT, R168, 0x11, PT ;  /* 0x00000011a800780c */ /* 0x000fc40003f46270 */
[C---:B------:R-:W-:Y:S02]  /*2790*/  ISETP.GT.OR P0, PT, R160.reuse, 0x9, !P0 ;  /* 0x00000009a000780c */ /* 0x040fe40004704670 */
[----:B------:R-:W-:Y:S01]  /*27a0*/  ISETP.GT.OR P3, PT, R160, 0x11, !P3 ;  /* 0x00000011a000780c */ /* 0x000fe20005f64670 */
[----:B------:R-:W1:Y:S01]  /*27b0*/  MUFU.TANH R231, R231 ;  /* 0x000000e700e77308 */ /* 0x000e620000002400 */
[C---:B------:R-:W-:Y:S02]  /*27c0*/  ISETP.GT.OR P1, PT, R167.reuse, 0x9, !P1 ;  /* 0x00000009a700780c */ /* 0x040fe40004f24670 */
[----:B------:R-:W-:Y:S02]  /*27d0*/  FSEL R162, R8, -INF , !P4 ;  /* 0xff80000008a27808 */ /* 0x000fe40006000000 */
[----:B------:R-:W-:Y:S02]  /*27e0*/  FSEL R170, R10, -INF , !P5 ;  /* 0xff8000000aaa7808 */ /* 0x000fe40006800000 */
[----:B------:R-:W-:Y:S01]  /*27f0*/  ISETP.GT.OR P2, PT, R167, 0x11, !P2 ;  /* 0x00000011a700780c */ /* 0x000fe20005744670 */
[--C-:B------:R-:W-:Y:S01]  /*2800*/  FFMA.FTZ R221, R162, UR42, -R203.reuse ;  /* 0x0000002aa2dd7c23 */ /* 0x100fe200080108cb */
[----:B------:R-:W-:Y:S01]  /*2810*/  ISETP.GE.AND P4, PT, R153, 0x10, PT ;  /* 0x000000109900780c */ /* 0x000fe20003f86270 */
[----:B------:R-:W-:Y:S01]  /*2820*/  FFMA.FTZ R203, R170, UR42, -R203 ;  /* 0x0000002aaacb7c23 */ /* 0x000fe200080108cb */
[----:B------:R-:W-:Y:S01]  /*2830*/  ISETP.GE.AND P5, PT, R168, 0x10, PT ;  /* 0x00000010a800780c */ /* 0x000fe20003fa6270 */
[----:B------:R-:W-:Y:S01]  /*2840*/  MUFU.EX2 R208, R208 ;  /* 0x000000d000d07308 */ /* 0x000fe20000000800 */
[----:B------:R-:W-:-:S02]  /*2850*/  FSEL R164, R12, -INF , !P0 ;  /* 0xff8000000ca47808 */ /* 0x000fc40004000000 */
[----:B------:R-:W-:Y:S02]  /*2860*/  FSEL R166, R16, -INF , !P3 ;  /* 0xff80000010a67808 */ /* 0x000fe40005800000 */
[C---:B------:R-:W-:Y:S01]  /*2870*/  ISETP.GE.AND P0, PT, R153.reuse, 0x18, PT ;  /* 0x000000189900780c */ /* 0x040fe20003f06270 */
[--C-:B------:R-:W-:Y:S01]  /*2880*/  FFMA.FTZ R206, R164, UR42, -R207.reuse ;  /* 0x0000002aa4ce7c23 */ /* 0x100fe200080108cf */
[C---:B------:R-:W-:Y:S01]  /*2890*/  FSEL R172, R14.reuse, -INF , !P1 ;  /* 0xff8000000eac7808 */ /* 0x040fe20004800000 */
[----:B------:R-:W-:Y:S01]  /*28a0*/  FFMA.FTZ R14, -R14, R14, 1 ;  /* 0x3f8000000e0e7423 */ /* 0x000fe2000001010e */
[----:B------:R-:W-:Y:S02]  /*28b0*/  ISETP.GE.AND P3, PT, R153, 0x20, PT ;  /* 0x000000209900780c */ /* 0x000fe40003f66270 */
[----:B------:R-:W-:Y:S01]  /*28c0*/  ISETP.GE.AND P1, PT, R168, 0x18, PT ;  /* 0x00000018a800780c */ /* 0x000fe20003f26270 */
[----:B------:R-:W-:Y:S01]  /*28d0*/  FFMA.FTZ R209, R172, UR42, -R207 ;  /* 0x0000002aacd17c23 */ /* 0x000fe200080108cf */
[----:B------:R-:W-:Y:S01]  /*28e0*/  FSEL R174, R18, -INF , !P2 ;  /* 0xff80000012ae7808 */ /* 0x000fe20005000000 */
[----:B------:R-:W-:Y:S01]  /*28f0*/  MUFU.EX2 R206, R206 ;  /* 0x000000ce00ce7308 */ /* 0x000fe20000000800 */
[----:B------:R-:W-:Y:S01]  /*2900*/  ISETP.GT.OR P4, PT, R160, 0x10, !P4 ;  /* 0x00000010a000780c */ /* 0x000fe20006784670 */
[----:B------:R-:W-:Y:S01]  /*2910*/  FFMA.FTZ R18, -R18, R18, 1 ;  /* 0x3f80000012127423 */ /* 0x000fe20000010112 */
[----:B------:R-:W-:Y:S01]  /*2920*/  ISETP.GT.OR P5, PT, R167, 0x10, !P5 ;  /* 0x00000010a700780c */ /* 0x000fe20006fa4670 */
[----:B------:R-:W-:Y:S01]  /*2930*/  FFMA.FTZ R211, R174, UR42, -R205 ;  /* 0x0000002aaed37c23 */ /* 0x000fe200080108cd */
[----:B------:R-:W-:-:S02]  /*2940*/  ISETP.GE.AND P2, PT, R168, 0x20, PT ;  /* 0x00000020a800780c */ /* 0x000fc40003f46270 */
[C---:B------:R-:W-:Y:S01]  /*2950*/  ISETP.GT.OR P0, PT, R160.reuse, 0x18, !P0 ;  /* 0x00000018a000780c */ /* 0x040fe20004704670 */
[----:B------:R-:W-:Y:S01]  /*2960*/  MUFU.EX2 R209, R209 ;  /* 0x000000d100d17308 */ /* 0x000fe20000000800 */
[----:B------:R-:W-:Y:S02]  /*2970*/  ISETP.GT.OR P3, PT, R160, 0x20, !P3 ;  /* 0x00000020a000780c */ /* 0x000fe40005f64670 */
[----:B------:R-:W-:Y:S02]  /*2980*/  ISETP.GT.OR P1, PT, R167, 0x18, !P1 ;  /* 0x00000018a700780c */ /* 0x000fe40004f24670 */
[----:B------:R-:W-:Y:S02]  /*2990*/  FSEL R163, R15, -INF , !P4 ;  /* 0xff8000000fa37808 */ /* 0x000fe40006000000 */
[----:B------:R-:W-:Y:S01]  /*29a0*/  FSEL R173, R17, -INF , !P5 ;  /* 0xff80000011ad7808 */ /* 0x000fe20006800000 */
[----:B------:R-:W-:Y:S01]  /*29b0*/  MUFU.EX2 R211, R211 ;  /* 0x000000d300d37308 */ /* 0x000fe20000000800 */
[----:B------:R-:W-:Y:S01]  /*29c0*/  ISETP.GT.OR P2, PT, R167, 0x20, !P2 ;  /* 0x00000020a700780c */ /* 0x000fe20005744670 */
[--C-:B------:R-:W-:Y:S01]  /*29d0*/  FFMA.FTZ R207, R163, UR42, -R204.reuse ;  /* 0x0000002aa3cf7c23 */ /* 0x100fe200080108cc */
[----:B------:R-:W-:Y:S01]  /*29e0*/  ISETP.GE.AND P4, PT, R153, 0x19, PT ;  /* 0x000000199900780c */ /* 0x000fe20003f86270 */
[----:B------:R-:W-:Y:S01]  /*29f0*/  FFMA.FTZ R210, R173, UR42, -R204 ;  /* 0x0000002aadd27c23 */ /* 0x000fe200080108cc */
[----:B------:R-:W-:Y:S01]  /*2a00*/  ISETP.GE.AND P5, PT, R168, 0x19, PT ;  /* 0x00000019a800780c */ /* 0x000fe20003fa6270 */
[----:B------:R-:W-:Y:S01]  /*2a10*/  FFMA.FTZ R204, R166, UR42, -R205 ;  /* 0x0000002aa6cc7c23 */ /* 0x000fe200080108cd */
[----:B------:R-:W-:Y:S01]  /*2a20*/  FSEL R165, R19, -INF , !P0 ;  /* 0xff80000013a57808 */ /* 0x000fe20004000000 */
[----:B------:R-:W-:Y:S01]  /*2a30*/  MUFU.EX2 R207, R207 ;  /* 0x000000cf00cf7308 */ /* 0x000fe20000000800 */
[C---:B------:R-:W-:Y:S01]  /*2a40*/  FSEL R227, R23.reuse, -INF , !P3 ;  /* 0xff80000017e37808 */ /* 0x040fe20005800000 */
[----:B------:R-:W-:Y:S01]  /*2a50*/  FFMA.FTZ R23, -R23, R23, 1 ;  /* 0x3f80000017177423 */ /* 0x000fe20000010117 */
[----:B------:R-:W-:Y:S01]  /*2a60*/  ISETP.GE.AND P0, PT, R153, 0x21, PT ;  /* 0x000000219900780c */ /* 0x000fe20003f06270 */
[----:B------:R-:W-:Y:S01]  /*2a70*/  FFMA.FTZ R205, R165, UR42, -R198 ;  /* 0x0000002aa5cd7c23 */ /* 0x000fe200080108c6 */
[----:B------:R-:W-:Y:S01]  /*2a80*/  FSEL R159, R21, -INF , !P1 ;  /* 0xff800000159f7808 */ /* 0x000fe20004800000 */
[----:B------:R-:W-:Y:S01]  /*2a90*/  FFMA.FTZ R227, R227, UR42, -R200 ;  /* 0x0000002ae3e37c23 */ /* 0x000fe200080108c8 */
[----:B------:R-:W-:Y:S01]  /*2aa0*/  ISETP.GE.AND P3, PT, R153, 0x29, PT ;  /* 0x000000299900780c */ /* 0x000fe20003f66270 */
[----:B------:R-:W-:Y:S01]  /*2ab0*/  MUFU.EX2 R210, R210 ;  /* 0x000000d200d27308 */ /* 0x000fe20000000800 */
[----:B------:R-:W-:Y:S01]  /*2ac0*/  ISETP.GE.AND P1, PT, R168, 0x21, PT ;  /* 0x00000021a800780c */ /* 0x000fe20003f26270 */
[----:B------:R-:W-:Y:S01]  /*2ad0*/  FFMA.FTZ R198, R159, UR42, -R198 ;  /* 0x0000002a9fc67c23 */ /* 0x000fe200080108c6 */
[----:B------:R-:W-:-:S02]  /*2ae0*/  FSEL R157, R185, -INF , !P2 ;  /* 0xff800000b99d7808 */ /* 0x000fc40005000000 */
[----:B------:R-:W-:Y:S02]  /*2af0*/  ISETP.GT.OR P4, PT, R160, 0x19, !P4 ;  /* 0x00000019a000780c */ /* 0x000fe40006784670 */
[----:B------:R-:W-:Y:S01]  /*2b00*/  ISETP.GT.OR P5, PT, R167, 0x19, !P5 ;  /* 0x00000019a700780c */ /* 0x000fe20006fa4670 */
[----:B------:R-:W-:Y:S01]  /*2b10*/  FFMA.FTZ R224, R157, UR42, -R200 ;  /* 0x0000002a9de07c23 */ /* 0x000fe200080108c8 */
[----:B------:R-:W-:Y:S01]  /*2b20*/  ISETP.GE.AND P2, PT, R168, 0x29, PT ;  /* 0x00000029a800780c */ /* 0x000fe20003f46270 */
[----:B------:R-:W-:Y:S01]  /*2b30*/  MUFU.EX2 R204, R204 ;  /* 0x000000cc00cc7308 */ /* 0x000fe20000000800 */
[C---:B------:R-:W-:Y:S02]  /*2b40*/  ISETP.GT.OR P0, PT, R160.reuse, 0x21, !P0 ;  /* 0x00000021a000780c */ /* 0x040fe40004704670 */
[----:B------:R-:W-:Y:S02]  /*2b50*/  ISETP.GT.OR P3, PT, R160, 0x29, !P3 ;  /* 0x00000029a000780c */ /* 0x000fe40005f64670 */
[----:B------:R-:W-:-:S02]  /*2b60*/  ISETP.GT.OR P1, PT, R167, 0x21, !P1 ;  /* 0x00000021a700780c */ /* 0x000fc40004f24670 */
[----:B------:R-:W-:Y:S01]  /*2b70*/  FSEL R158, R20, -INF , !P4 ;  /* 0xff800000149e7808 */ /* 0x000fe20006000000 */
[----:B------:R-:W-:Y:S01]  /*2b80*/  MUFU.EX2 R205, R205 ;  /* 0x000000cd00cd7308 */ /* 0x000fe20000000800 */
[----:B------:R-:W-:Y:S01]  /*2b90*/  FSEL R156, R22, -INF , !P5 ;  /* 0xff800000169c7808 */ /* 0x000fe20006800000 */
[----:B------:R-:W-:Y:S01]  /*2ba0*/  FFMA.FTZ R20, -R20, R20, 1 ;  /* 0x3f80000014147423 */ /* 0x000fe20000010114 */
        /* <DEDUP_REMOVED lines=9> */
[----:B------:R-:W-:Y:S01]  /*2c40*/  FFMA.FTZ R200, R154, UR42, -R201 ;  /* 0x0000002a9ac87c23 */ /* 0x000fe200080108c9 */
[----:B------:R-:W-:Y:S01]  /*2c50*/  FSEL R152, R186, -INF , !P1 ;  /* 0xff800000ba987808 */ /* 0x000fe20004800000 */
[----:B------:R-:W-:Y:S01]  /*2c60*/  FFMA.FTZ R212, R212, UR42, -R195 ;  /* 0x0000002ad4d47c23 */ /* 0x000fe200080108c3 */
[----:B------:R-:W-:Y:S01]  /*2c70*/  ISETP.GE.AND P3, PT, R168, 0x30, PT ;  /* 0x00000030a800780c */ /* 0x000fe20003f66270 */
[----:B------:R-:W-:Y:S01]  /*2c80*/  MUFU.EX2 R225, R225 ;  /* 0x000000e100e17308 */ /* 0x000fe20000000800 */
[----:B------:R-:W-:Y:S01]  /*2c90*/  ISETP.GE.AND P1, PT, R153, 0x31, PT ;  /* 0x000000319900780c */ /* 0x000fe20003f26270 */
[----:B------:R-:W-:Y:S01]  /*2ca0*/  FFMA.FTZ R201, R152, UR42, -R201 ;  /* 0x0000002a98c97c23 */ /* 0x000fe200080108c9 */
[----:B----4-:R-:W-:-:S02]  /*2cb0*/  FSEL R214, R190, -INF , !P2 ;  /* 0xff800000bed67808 */ /* 0x010fc40005000000 */
[----:B------:R-:W-:Y:S02]  /*2cc0*/  ISETP.GT.OR P4, PT, R160, 0x28, !P4 ;  /* 0x00000028a000780c */ /* 0x000fe40006784670 */
[C---:B------:R-:W-:Y:S01]  /*2cd0*/  ISETP.GT.OR P5, PT, R167.reuse, 0x28, !P5 ;  /* 0x00000028a700780c */ /* 0x040fe20006fa4670 */
[----:B------:R-:W-:Y:S01]  /*2ce0*/  FFMA.FTZ R214, R214, UR42, -R195 ;  /* 0x0000002ad6d67c23 */ /* 0x000fe200080108c3 */
[----:B------:R-:W-:Y:S01]  /*2cf0*/  ISETP.GE.AND P2, PT, R168, 0x31, PT ;  /* 0x00000031a800780c */ /* 0x000fe20003f46270 */
[----:B------:R4:W-:Y:S01]  /*2d00*/  MUFU.EX2 R195, R222 ;  /* 0x000000de00c37308 */ /* 0x0009e20000000800 */
        /* <DEDUP_REMOVED lines=12> */
[----:B------:R-:W4:Y:S01]  /*2dd0*/  MUFU.EX2 R194, R223 ;  /* 0x000000df00c27308 */ /* 0x000f220000000800 */
[----:B--2---:R-:W-:-:S02]  /*2de0*/  FSEL R215, R0, -INF , !P0 ;  /* 0xff80000000d77808 */ /* 0x004fc40004000000 */
[----:B------:R-:W-:Y:S02]  /*2df0*/  FSEL R153, R236, -INF , !P3 ;  /* 0xff800000ec997808 */ /* 0x000fe40005800000 */
[----:B---3--:R-:W-:Y:S01]  /*2e00*/  FSEL R152, R237, -INF , !P1 ;  /* 0xff800000ed987808 */ /* 0x008fe20004800000 */
[--C-:B------:R-:W-:Y:S01]  /*2e10*/  FFMA.FTZ R215, R215, UR42, -R196.reuse ;  /* 0x0000002ad7d77c23 */ /* 0x100fe200080108c4 */
[----:B------:R-:W-:Y:S01]  /*2e20*/  FSEL R154, R235, -INF , !P2 ;  /* 0xff800000eb9a7808 */ /* 0x000fe20005000000 */
[----:B------:R-:W-:Y:S01]  /*2e30*/  FFMA.FTZ R216, R153, UR42, -R196 ;  /* 0x0000002a99d87c23 */ /* 0x000fe200080108c4 */
[----:B------:R-:W-:Y:S01]  /*2e40*/  ISETP.GE.AND P0, PT, R168, 0x38, PT ;  /* 0x00000038a800780c */ /* 0x000fe20003f06270 */
[--C-:B------:R-:W-:Y:S01]  /*2e50*/  FFMA.FTZ R196, R152, UR42, -R197.reuse ;  /* 0x0000002a98c47c23 */ /* 0x100fe200080108c5 */
[----:B------:R-:W-:Y:S01]  /*2e60*/  ISETP.GE.AND P3, PT, R168, 0x39, PT ;  /* 0x00000039a800780c */ /* 0x000fe20003f66270 */
[----:B------:R-:W-:Y:S01]  /*2e70*/  FFMA.FTZ R197, R154, UR42, -R197 ;  /* 0x0000002a9ac57c23 */ /* 0x000fe200080108c5 */
[C---:B------:R-:W-:Y:S01]  /*2e80*/  ISETP.GT.OR P4, PT, R160.reuse, 0x38, !P4 ;  /* 0x00000038a000780c */ /* 0x040fe20006784670 */
[----:B------:R-:W-:Y:S01]  /*2e90*/  MUFU.EX2 R226, R226 ;  /* 0x000000e200e27308 */ /* 0x000fe20000000800 */
[----:B------:R-:W-:-:S02]  /*2ea0*/  ISETP.GT.OR P5, PT, R160, 0x39, !P5 ;  /* 0x00000039a000780c */ /* 0x000fc40006fa4670 */
[C---:B------:R-:W-:Y:S02]  /*2eb0*/  ISETP.GT.OR P0, PT, R167.reuse, 0x38, !P0 ;  /* 0x00000038a700780c */ /* 0x040fe40004704670 */
[----:B------:R-:W-:Y:S02]  /*2ec0*/  ISETP.GT.OR P3, PT, R167, 0x39, !P3 ;  /* 0x00000039a700780c */ /* 0x000fe40005f64670 */
[----:B------:R-:W-:Y:S01]  /*2ed0*/  WARPGROUP.ARRIVE ;  /* 0x00000000000079c5 */ /* 0x000fe20000000000 */
[----:B------:R-:W-:Y:S01]  /*2ee0*/  FSEL R217, R234, -INF , !P4 ;  /* 0xff800000ead97808 */ /* 0x000fe20006000000 */
[----:B------:R-:W-:Y:S01]  /*2ef0*/  MUFU.EX2 R215, R215 ;  /* 0x000000d700d77308 */ /* 0x000fe20000000800 */
[----:B-1----:R-:W-:Y:S02]  /*2f00*/  FSEL R219, R232, -INF , !P0 ;  /* 0xff800000e8db7808 */ /* 0x002fe40004000000 */
[----:B------:R-:W-:Y:S01]  /*2f10*/  FSEL R218, R233, -INF , !P5 ;  /* 0xff800000e9da7808 */ /* 0x000fe20006800000 */
[----:B------:R-:W-:Y:S01]  /*2f20*/  HGMMA.64x64x16.F32 R152, gdesc[UR8], RZ, !UPT, gsb0 ;  /* 0x00e00000089879f0 */ /* 0x000fe2000c0008ff */
[----:B------:R-:W-:Y:S01]  /*2f30*/  UIADD3 UR10, UR6, 0x2, URZ ;  /* 0x00000002060a7890 */ /* 0x000fe2000fffe03f */
[----:B------:R-:W-:Y:S01]  /*2f40*/  FSEL R220, R231, -INF , !P3 ;  /* 0xff800000e7dc7808 */ /* 0x000fe20005800000 */
[----:B------:R-:W-:Y:S01]  /*2f50*/  UIADD3 UR8, UR5, 0x2, URZ ;  /* 0x0000000205087890 */ /* 0x000fe2000fffe03f */
[--C-:B------:R-:W-:Y:S01]  /*2f60*/  FFMA.FTZ R217, R217, UR42, -R192.reuse ;  /* 0x0000002ad9d97c23 */ /* 0x100fe200080108c0 */
[----:B------:R-:W-:Y:S01]  /*2f70*/  UMOV UR11, 0x40000040 ;  /* 0x40000040000b7882 */ /* 0x000fe20000000000 */
[----:B------:R-:W-:Y:S01]  /*2f80*/  UMOV UR9, 0x40000040 ;  /* 0x4000004000097882 */ /* 0x000fe20000000000 */
[----:B------:R-:W-:Y:S01]  /*2f90*/  FFMA.FTZ R219, R219, UR42, -R192 ;  /* 0x0000002adbdb7c23 */ /* 0x000fe200080108c0 */
[--C-:B------:R-:W-:Y:S01]  /*2fa0*/  FFMA.FTZ R218, R218, UR42, -R193.reuse ;  /* 0x0000002adada7c23 */ /* 0x100fe200080108c1 */
[----:B------:R-:W-:Y:S01]  /*2fb0*/  FFMA.FTZ R220, R220, UR42, -R193 ;  /* 0x0000002adcdc7c23 */ /* 0x000fe200080108c1 */
[----:B------:R-:W-:Y:S08]  /*2fc0*/  MUFU.EX2 R214, R214 ;  /* 0x000000d600d67308 */ /* 0x000ff00000000800 */
[----:B------:R-:W-:Y:S08]  /*2fd0*/  MUFU.EX2 R216, R216 ;  /* 0x000000d800d87308 */ /* 0x000ff00000000800 */
[----:B------:R-:W-:Y:S08]  /*2fe0*/  MUFU.EX2 R227, R227 ;  /* 0x000000e300e37308 */ /* 0x000ff00000000800 */
[----:B------:R-:W-:Y:S08]  /*2ff0*/  MUFU.EX2 R213, R213 ;  /* 0x000000d500d57308 */ /* 0x000ff00000000800 */
[----:B------:R-:W-:Y:S08]  /*3000*/  MUFU.EX2 R219, R219 ;  /* 0x000000db00db7308 */ /* 0x000ff00000000800 */
[----:B------:R-:W-:Y:S08]  /*3010*/  MUFU.EX2 R217, R217 ;  /* 0x000000d900d97308 */ /* 0x000ff00000000800 */
[----:B------:R-:W-:Y:S01]  /*3020*/  MUFU.EX2 R218, R218 ;  /* 0x000000da00da7308 */ /* 0x000fe20000000800 */
        /* <DEDUP_REMOVED lines=46> */
[----:B------:R-:W4:Y:S02]  /*3310*/  LDS.64 R192, [R6+0x28200] ;  /* 0x0282000006c07984 */ /* 0x000f240000000a00 */
[--C-:B----4-:R-:W-:Y:S01]  /*3320*/  FADD.FTZ R222, R152, -R192.reuse ;  /* 0x800000c098de7221 */ /* 0x110fe20000010000 */
[----:B------:R-:W-:Y:S01]  /*3330*/  FFMA.FTZ R152, -R7, R7, 1 ;  /* 0x3f80000007987423 */ /* 0x000fe20000010107 */
[----:B------:R-:W-:Y:S01]  /*3340*/  FADD.FTZ R154, R154, -R192 ;  /* 0x800000c09a9a7221 */ /* 0x000fe20000010000 */
[----:B------:R1:W2:Y:S01]  /*3350*/  MUFU.EX2 R7, R221 ;  /* 0x000000dd00077308 */ /* 0x0002a20000000800 */
[----:B------:R-:W-:Y:S01]  /*3360*/  FMUL.FTZ R222, R194, R222 ;  /* 0x000000dec2de7220 */ /* 0x000fe20000410000 */
[----:B------:R-:W-:Y:S01]  /*3370*/  FFMA.FTZ R192, -R9, R9, 1 ;  /* 0x3f80000009c07423 */ /* 0x000fe20000010109 */
[--C-:B------:R-:W-:Y:S01]  /*3380*/  FADD.FTZ R153, R153, -R193.reuse ;  /* 0x800000c199997221 */ /* 0x100fe20000010000 */
[----:B------:R-:W-:Y:S01]  /*3390*/  FADD.FTZ R155, R155, -R193 ;  /* 0x800000c19b9b7221 */ /* 0x000fe20000010000 */
[----:B------:R-:W-:-:S03]  /*33a0*/  FMUL.FTZ R154, R195, R154 ;  /* 0x0000009ac39a7220 */ /* 0x000fc60000410000 */
[----:B------:R3:W-:Y:S01]  /*33b0*/  MUFU.EX2 R193, R198 ;  /* 0x000000c600c17308 */ /* 0x0007e20000000800 */
[----:B-1----:R-:W-:Y:S01]  /*33c0*/  FMUL.FTZ R221, R152, R222 ;  /* 0x000000de98dd7220 */ /* 0x002fe20000410000 */
[----:B------:R-:W-:Y:S01]  /*33d0*/  FFMA.FTZ R222, -R8, R8, 1 ;  /* 0x3f80000008de7423 */ /* 0x000fe20000010108 */
[----:B------:R-:W-:Y:S01]  /*33e0*/  FMUL.FTZ R192, R192, R154 ;  /* 0x0000009ac0c07220 */ /* 0x000fe20000410000 */
[----:B------:R-:W1:Y:S04]  /*33f0*/  LDS.64 R8, [R6+0x28220] ;  /* 0x0282200006087984 */ /* 0x000e680000000a00 */
[----:B------:R4:W4:Y:S01]  /*3400*/  MUFU.EX2 R152, R203 ;  /* 0x000000cb00987308 */ /* 0x0009220000000800 */
[----:B--2---:R-:W-:Y:S01]  /*3410*/  FMUL.FTZ R153, R7, R153 ;  /* 0x0000009907997220 */ /* 0x004fe20000410000 */
[----:B---3--:R-:W-:-:S03]  /*3420*/  FFMA.FTZ R198, -R19, R19, 1 ;  /* 0x3f80000013c67423 */ /* 0x008fc60000010113 */
[----:B------:R-:W-:-:S03]  /*3430*/  FMUL.FTZ R222, R222, R153 ;  /* 0x00000099dede7220 */ /* 0x000fc60000410000 */
[----:B------:R2:W3:Y:S01]  /*3440*/  MUFU.EX2 R153, R202 ;  /* 0x000000ca00997308 */ /* 0x0004e20000000800 */
[----:B----4-:R-:W-:-:S07]  /*3450*/  FFMA.FTZ R203, -R13, R13, 1 ;  /* 0x3f8000000dcb7423 */ /* 0x010fce000001010d */
[----:B------:R4:W3:Y:S01]  /*3460*/  MUFU.EX2 R13, R199 ;  /* 0x000000c7000d7308 */ /* 0x0008e20000000800 */
[----:B------:R-:W-:Y:S01]  /*3470*/  FMUL.FTZ R155, R152, R155 ;  /* 0x0000009b989b7220 */ /* 0x000fe20000410000 */
[----:B--2---:R-:W-:Y:S01]  /*3480*/  FFMA.FTZ R202, -R10, R10, 1 ;  /* 0x3f8000000aca7423 */ /* 0x004fe2000001010a */
[----:B------:R-:W-:Y:S01]  /*3490*/  LOP3.LUT R10, R191, 0x2000000, RZ, 0xfc, !PT ;  /* 0x02000000bf0a7812 */ /* 0x000fe200078efcff */
[----:B------:R-:W-:Y:S02]  /*34a0*/  FFMA.FTZ R191, -R189, R189, 1 ;  /* 0x3f800000bdbf7423 */ /* 0x000fe400000101bd */
[----:B------:R-:W-:Y:S02]  /*34b0*/  FMUL.FTZ R202, R202, R155 ;  /* 0x0000009bcaca7220 */ /* 0x000fe40000410000 */
[----:B------:R-:W2:Y:S01]  /*34c0*/  LDS.64 R154, [R6+0x28240] ;  /* 0x02824000069a7984 */ /* 0x000ea20000000a00 */
[----:B------:R-:W-:Y:S02]  /*34d0*/  IMAD R10, R4, 0x400, R10 ;  /* 0x00000400040a7824 */ /* 0x000fe400078e020a */
[----:B----4-:R-:W-:Y:S01]  /*34e0*/  FFMA.FTZ R199, -R21, R21, 1 ;  /* 0x3f80000015c77423 */ /* 0x010fe20000010115 */
[----:B------:R-:W-:Y:S01]  /*34f0*/  FFMA.FTZ R21, -R22, R22, 1 ;  /* 0x3f80000016157423 */ /* 0x000fe20000010116 */
[----:B------:R-:W-:Y:S01]  /*3500*/  MUFU.EX2 R19, R196 ;  /* 0x000000c400137308 */ /* 0x000fe20000000800 */
[----:B------:R-:W-:Y:S01]  /*3510*/  R2UR UR6, R10 ;  /* 0x000000000a0672ca */ /* 0x000fe200000e0000 */
[--C-:B-1----:R-:W-:Y:S01]  /*3520*/  FADD.FTZ R156, R156, -R8.reuse ;  /* 0x800000089c9c7221 */ /* 0x102fe20000010000 */
[----:B------:R-:W-:Y:S01]  /*3530*/  FADD.FTZ R8, R158, -R8 ;  /* 0x800000089e087221 */ /* 0x000fe20000010000 */
[--C-:B------:R-:W-:Y:S01]  /*3540*/  FADD.FTZ R157, R157, -R9.reuse ;  /* 0x800000099d9d7221 */ /* 0x100fe20000010000 */
[----:B------:R-:W-:Y:S01]  /*3550*/  FADD.FTZ R159, R159, -R9 ;  /* 0x800000099f9f7221 */ /* 0x000fe20000010000 */
[----:B---3--:R-:W-:Y:S01]  /*3560*/  FMUL.FTZ R156, R153, R156 ;  /* 0x0000009c999c7220 */ /* 0x008fe20000410000 */
[----:B------:R-:W-:Y:S01]  /*3570*/  FMUL.FTZ R8, R208, R8 ;  /* 0x00000008d0087220 */ /* 0x000fe20000410000 */
[----:B------:R-:W-:Y:S01]  /*3580*/  FFMA.FTZ R158, -R12, R12, 1 ;  /* 0x3f8000000c9e7423 */ /* 0x000fe2000001010c */
[----:B------:R-:W-:Y:S01]  /*3590*/  FMUL.FTZ R157, R206, R157 ;  /* 0x0000009dce9d7220 */ /* 0x000fe20000410000 */
[----:B------:R-:W-:Y:S01]  /*35a0*/  FMUL.FTZ R156, R11, R156 ;  /* 0x0000009c0b9c7220 */ /* 0x000fe20000410000 */
[----:B------:R-:W-:Y:S01]  /*35b0*/  FMUL.FTZ R203, R203, R8 ;  /* 0x00000008cbcb7220 */ /* 0x000fe20000410000 */
[----:B------:R-:W-:Y:S01]  /*35c0*/  FMUL.FTZ R159, R209, R159 ;  /* 0x0000009fd19f7220 */ /* 0x000fe20000410000 */
[----:B------:R-:W1:Y:S01]  /*35d0*/  LDS.64 R8, [R6+0x28260] ;  /* 0x0282600006087984 */ /* 0x000e620000000a00 */
[----:B------:R-:W-:Y:S01]  /*35e0*/  FMUL.FTZ R158, R158, R157 ;  /* 0x0000009d9e9e7220 */ /* 0x000fe20000410000 */
[----:B------:R-:W3:Y:S01]  /*35f0*/  MUFU.EX2 R12, R200 ;  /* 0x000000c8000c7308 */ /* 0x000ee20000000800 */
[----:B------:R-:W-:Y:S01]  /*3600*/  FMUL.FTZ R157, R14, R159 ;  /* 0x0000009f0e9d7220 */ /* 0x000fe20000410000 */
[----:B------:R-:W-:-:S06]  /*3610*/  FFMA.FTZ R159, -R185, R185, 1 ;  /* 0x3f800000b99f7423 */ /* 0x000fcc00000101b9 */
[----:B------:R-:W4:Y:S01]  /*3620*/  MUFU.EX2 R14, R201 ;  /* 0x000000c9000e7308 */ /* 0x000f220000000800 */
[--C-:B--2---:R-:W-:Y:S01]  /*3630*/  FADD.FTZ R160, R160, -R154.reuse ;  /* 0x8000009aa0a07221 */ /* 0x104fe20000010000 */
[----:B------:R-:W-:Y:S01]  /*3640*/  FADD.FTZ R11, R162, -R154 ;  /* 0x8000009aa20b7221 */ /* 0x000fe20000010000 */
[----:B------:R-:W-:Y:S01]  /*3650*/  FFMA.FTZ R154, -R15, R15, 1 ;  /* 0x3f8000000f9a7423 */ /* 0x000fe2000001010f */
[----:B------:R-:W-:Y:S01]  /*3660*/  FFMA.FTZ R15, -R17, R17, 1 ;  /* 0x3f800000110f7423 */ /* 0x000fe20000010111 */
[----:B------:R-:W-:Y:S01]  /*3670*/  FMUL.FTZ R17, R207, R160 ;  /* 0x000000a0cf117220 */ /* 0x000fe20000410000 */
[--C-:B------:R-:W-:Y:S01]  /*3680*/  FADD.FTZ R162, R163, -R155.reuse ;  /* 0x8000009ba3a27221 */ /* 0x100fe20000010000 */
[----:B------:R-:W-:Y:S01]  /*3690*/  FMUL.FTZ R10, R210, R11 ;  /* 0x0000000bd20a7220 */ /* 0x000fe20000410000 */
[----:B------:R-:W-:Y:S01]  /*36a0*/  FADD.FTZ R161, R161, -R155 ;  /* 0x8000009ba1a17221 */ /* 0x000fe20000010000 */
[----:B------:R-:W-:Y:S01]  /*36b0*/  FMUL.FTZ R154, R154, R17 ;  /* 0x000000119a9a7220 */ /* 0x000fe20000410000 */
[----:B------:R-:W-:Y:S01]  /*36c0*/  FMUL.FTZ R17, R211, R162 ;  /* 0x000000a2d3117220 */ /* 0x000fe20000410000 */
[----:B------:R-:W-:Y:S01]  /*36d0*/  FFMA.FTZ R162, -R184, R184, 1 ;  /* 0x3f800000b8a27423 */ /* 0x000fe200000101b8 */
[----:B------:R-:W-:Y:S01]  /*36e0*/  FFMA.FTZ R184, -R0, R0, 1 ;  /* 0x3f80000000b87423 */ /* 0x000fe20000010100 */
[----:B------:R-:W-:Y:S01]  /*36f0*/  FMUL.FTZ R15, R15, R10 ;  /* 0x0000000a0f0f7220 */ /* 0x000fe20000410000 */
[----:B------:R2:W5:Y:S01]  /*3700*/  LDL.LU R0, [R1+0xc] ;  /* 0x00000c0001007983 */ /* 0x0005620000300800 */
[----:B------:R-:W-:Y:S01]  /*3710*/  FFMA.FTZ R155, -R16, R16, 1 ;  /* 0x3f800000109b7423 */ /* 0x000fe20000010110 */
[----:B------:R-:W-:Y:S01]  /*3720*/  FMUL.FTZ R16, R204, R161 ;  /* 0x000000a1cc107220 */ /* 0x000fe20000410000 */
[----:B------:R-:W-:Y:S01]  /*3730*/  FMUL.FTZ R18, R18, R17 ;  /* 0x0000001112127220 */ /* 0x000fe20000410000 */
[----:B------:R-:W3:Y:S01]  /*3740*/  LDS.64 R10, [R6+0x28280] ;  /* 0x02828000060a7984 */ /* 0x000ee20000000a00 */
[--C-:B-1----:R-:W-:Y:S01]  /*3750*/  FADD.FTZ R164, R164, -R8.reuse ;  /* 0x80000008a4a47221 */ /* 0x102fe20000010000 */
[----:B------:R-:W-:Y:S01]  /*3760*/  FADD.FTZ R166, R166, -R8 ;  /* 0x80000008a6a67221 */ /* 0x000fe20000010000 */
[--C-:B------:R-:W-:Y:S01]  /*3770*/  FADD.FTZ R8, R165, -R9.reuse ;  /* 0x80000009a5087221 */ /* 0x100fe20000010000 */
[----:B------:R-:W-:Y:S01]  /*3780*/  FMUL.FTZ R155, R155, R16 ;  /* 0x000000109b9b7220 */ /* 0x000fe20000410000 */
[----:B------:R-:W2:Y:S01]  /*3790*/  LDL R165, [R1+0x8] ;  /* 0x0000080001a57983 */ /* 0x000ea20000100800 */
[----:B------:R-:W-:Y:S01]  /*37a0*/  FADD.FTZ R16, R167, -R9 ;  /* 0x80000009a7107221 */ /* 0x000fe20000010000 */
[----:B------:R-:W-:Y:S01]  /*37b0*/  FMUL.FTZ R9, R205, R164 ;  /* 0x000000a4cd097220 */ /* 0x000fe20000410000 */
[----:B------:R-:W-:Y:S01]  /*37c0*/  FMUL.FTZ R166, R193, R166 ;  /* 0x000000a6c1a67220 */ /* 0x000fe20000410000 */
[----:B------:R-:W-:Y:S01]  /*37d0*/  MUFU.EX2 R220, R220 ;  /* 0x000000dc00dc7308 */ /* 0x000fe20000000800 */
[----:B------:R-:W-:Y:S01]  /*37e0*/  FMUL.FTZ R16, R13, R16 ;  /* 0x000000100d107220 */ /* 0x000fe20000410000 */
[----:B------:R-:W-:Y:S01]  /*37f0*/  FMUL.FTZ R198, R198, R9 ;  /* 0x00000009c6c67220 */ /* 0x000fe20000410000 */
[----:B------:R-:W-:Y:S01]  /*3800*/  FMUL.FTZ R9, R225, R8 ;  /* 0x00000008e1097220 */ /* 0x000fe20000410000 */
[----:B------:R-:W-:Y:S01]  /*3810*/  FMUL.FTZ R199, R199, R166 ;  /* 0x000000a6c7c77220 */ /* 0x000fe20000410000 */
[----:B------:R-:W-:Y:S01]  /*3820*/  FMUL.FTZ R21, R21, R16 ;  /* 0x0000001015157220 */ /* 0x000fe20000410000 */
[----:B------:R-:W-:Y:S01]  /*3830*/  FFMA.FTZ R185, -R236, R236, 1 ;  /* 0x3f800000ecb97423 */ /* 0x000fe200000101ec */
[----:B------:R-:W-:Y:S01]  /*3840*/  FMUL.FTZ R22, R20, R9 ;  /* 0x0000000914167220 */ /* 0x000fe20000410000 */
[----:B------:R-:W-:Y:S01]  /*3850*/  FFMA.FTZ R160, -R186, R186, 1 ;  /* 0x3f800000baa07423 */ /* 0x000fe200000101ba */
[----:B------:R-:W1:Y:S01]  /*3860*/  LDS.64 R8, [R6+0x282a0] ;  /* 0x0282a00006087984 */ /* 0x000e620000000a00 */
[----:B------:R4:W1:Y:S01]  /*3870*/  MUFU.EX2 R20, R197 ;  /* 0x000000c500147308 */ /* 0x0008620000000800 */
[--C-:B---3--:R-:W-:Y:S01]  /*3880*/  FADD.FTZ R17, R170, -R10.reuse ;  /* 0x8000000aaa117221 */ /* 0x108fe20000010000 */
[----:B------:R-:W-:Y:S01]  /*3890*/  FADD.FTZ R168, R168, -R10 ;  /* 0x8000000aa8a87221 */ /* 0x000fe20000010000 */
[--C-:B------:R-:W-:Y:S01]  /*38a0*/  FADD.FTZ R169, R169, -R11.reuse ;  /* 0x8000000ba9a97221 */ /* 0x100fe20000010000 */
[----:B------:R-:W-:Y:S01]  /*38b0*/  FADD.FTZ R171, R171, -R11 ;  /* 0x8000000babab7221 */ /* 0x000fe20000010000 */
[----:B------:R-:W-:Y:S01]  /*38c0*/  FMUL.FTZ R16, R224, R17 ;  /* 0x00000011e0107220 */ /* 0x000fe20000410000 */
[----:B------:R-:W3:Y:S01]  /*38d0*/  LDS.64 R10, [R6+0x282c0] ;  /* 0x0282c000060a7984 */ /* 0x000ee20000000a00 */
[----:B------:R-:W2:Y:S02]  /*38e0*/  S2R R166, SR_CgaCtaId ;  /* 0x0000000000a67919 */ /* 0x000ea40000008800 */
[----:B------:R-:W-:Y:S01]  /*38f0*/  FMUL.FTZ R159, R159, R16 ;  /* 0x000000109f9f7220 */ /* 0x000fe20000410000 */
[----:B----4-:R-:W-:Y:S01]  /*3900*/  F2FP.F16.F32.PACK_AB R197, R18, R15 ;  /* 0x0000000f12c5723e */ /* 0x010fe200000000ff */
[----:B------:R-:W-:Y:S01]  /*3910*/  FMUL.FTZ R168, R227, R168 ;  /* 0x000000a8e3a87220 */ /* 0x000fe20000410000 */
[----:B------:R4:W3:Y:S01]  /*3920*/  LDS.64 R16, [R6+0x282e0] ;  /* 0x0282e00006107984 */ /* 0x0008e20000000a00 */
[----:B------:R-:W-:Y:S01]  /*3930*/  FMUL.FTZ R169, R12, R169 ;  /* 0x000000a90ca97220 */ /* 0x000fe20000410000 */
[----:B------:R-:W-:Y:S01]  /*3940*/  FMUL.FTZ R171, R14, R171 ;  /* 0x000000ab0eab7220 */ /* 0x000fe20000410000 */
[----:B------:R-:W-:Y:S01]  /*3950*/  FFMA.FTZ R234, -R234, R234, 1 ;  /* 0x3f800000eaea7423 */ /* 0x000fe200000101ea */
[----:B------:R-:W-:Y:S01]  /*3960*/  FFMA.FTZ R232, -R232, R232, 1 ;  /* 0x3f800000e8e87423 */ /* 0x000fe200000101e8 */
[----:B------:R-:W-:Y:S01]  /*3970*/  FFMA.FTZ R233, -R233, R233, 1 ;  /* 0x3f800000e9e97423 */ /* 0x000fe200000101e9 */
[----:B------:R-:W-:Y:S01]  /*3980*/  FFMA.FTZ R231, -R231, R231, 1 ;  /* 0x3f800000e7e77423 */ /* 0x000fe200000101e7 */
[----:B------:R-:W-:Y:S01]  /*3990*/  FMUL.FTZ R23, R23, R168 ;  /* 0x000000a817177220 */ /* 0x000fe20000410000 */
[----:B------:R-:W-:Y:S01]  /*39a0*/  FMUL.FTZ R162, R162, R169 ;  /* 0x000000a9a2a27220 */ /* 0x000fe20000410000 */
[----:B------:R-:W-:Y:S01]  /*39b0*/  FMUL.FTZ R160, R160, R171 ;  /* 0x000000aba0a07220 */ /* 0x000fe20000410000 */
[--C-:B-1----:R-:W-:Y:S01]  /*39c0*/  FADD.FTZ R161, R172, -R8.reuse ;  /* 0x80000008aca17221 */ /* 0x102fe20000010000 */
[--C-:B------:R-:W-:Y:S01]  /*39d0*/  FADD.FTZ R173, R173, -R9.reuse ;  /* 0x80000009adad7221 */ /* 0x100fe20000010000 */
[----:B------:R-:W-:Y:S01]  /*39e0*/  FADD.FTZ R174, R174, -R8 ;  /* 0x80000008aeae7221 */ /* 0x000fe20000010000 */
[----:B------:R-:W-:Y:S01]  /*39f0*/  FADD.FTZ R175, R175, -R9 ;  /* 0x80000009afaf7221 */ /* 0x000fe20000010000 */
[----:B------:R-:W-:Y:S01]  /*3a00*/  FFMA.FTZ R8, -R190, R190, 1 ;  /* 0x3f800000be087423 */ /* 0x000fe200000101be */
[----:B------:R-:W-:Y:S01]  /*3a10*/  FMUL.FTZ R190, R226, R161 ;  /* 0x000000a1e2be7220 */ /* 0x000fe20000410000 */
[----:B------:R-:W-:Y:S01]  /*3a20*/  FFMA.FTZ R9, -R188, R188, 1 ;  /* 0x3f800000bc097423 */ /* 0x000fe200000101bc */
[----:B----4-:R-:W-:Y:S01]  /*3a30*/  FMUL.FTZ R6, R212, R173 ;  /* 0x000000add4067220 */ /* 0x010fe20000410000 */
[----:B------:R-:W-:Y:S01]  /*3a40*/  FMUL.FTZ R175, R214, R175 ;  /* 0x000000afd6af7220 */ /* 0x000fe20000410000 */
[----:B------:R-:W-:Y:S01]  /*3a50*/  FMUL.FTZ R174, R213, R174 ;  /* 0x000000aed5ae7220 */ /* 0x000fe20000410000 */
[----:B------:R-:W-:Y:S01]  /*3a60*/  FMUL.FTZ R190, R187, R190 ;  /* 0x000000bebbbe7220 */ /* 0x000fe20000410000 */
[----:B------:R-:W-:Y:S01]  /*3a70*/  FMUL.FTZ R9, R9, R6 ;  /* 0x0000000609097220 */ /* 0x000fe20000410000 */
[----:B------:R-:W-:Y:S01]  /*3a80*/  FMUL.FTZ R6, R8, R175 ;  /* 0x000000af08067220 */ /* 0x000fe20000410000 */
[--C-:B---3--:R-:W-:Y:S01]  /*3a90*/  FADD.FTZ R176, R176, -R10.reuse ;  /* 0x8000000ab0b07221 */ /* 0x108fe20000010000 */
[----:B------:R-:W-:Y:S01]  /*3aa0*/  FADD.FTZ R163, R178, -R10 ;  /* 0x8000000ab2a37221 */ /* 0x000fe20000010000 */
[--C-:B------:R-:W-:Y:S01]  /*3ab0*/  FADD.FTZ R164, R177, -R11.reuse ;  /* 0x8000000bb1a47221 */ /* 0x100fe20000010000 */
[----:B------:R-:W-:Y:S01]  /*3ac0*/  FADD.FTZ R179, R179, -R11 ;  /* 0x8000000bb3b37221 */ /* 0x000fe20000010000 */
[----:B------:R-:W-:Y:S01]  /*3ad0*/  FMUL.FTZ R161, R215, R176 ;  /* 0x000000b0d7a17220 */ /* 0x000fe20000410000 */
[----:B------:R-:W-:Y:S01]  /*3ae0*/  FMUL.FTZ R10, R216, R163 ;  /* 0x000000a3d80a7220 */ /* 0x000fe20000410000 */
[--C-:B------:R-:W-:Y:S01]  /*3af0*/  FADD.FTZ R180, R180, -R16.reuse ;  /* 0x80000010b4b47221 */ /* 0x100fe20000010000 */
[----:B------:R-:W-:Y:S01]  /*3b00*/  FADD.FTZ R16, R182, -R16 ;  /* 0x80000010b6107221 */ /* 0x000fe20000010000 */
[--C-:B------:R-:W-:Y:S01]  /*3b10*/  FADD.FTZ R181, R181, -R17.reuse ;  /* 0x80000011b5b57221 */ /* 0x100fe20000010000 */
[----:B------:R-:W-:Y:S01]  /*3b20*/  FADD.FTZ R183, R183, -R17 ;  /* 0x80000011b7b77221 */ /* 0x000fe20000010000 */
[----:B------:R-:W-:Y:S01]  /*3b30*/  FMUL.FTZ R184, R184, R161 ;  /* 0x000000a1b8b87220 */ /* 0x000fe20000410000 */
[----:B------:R-:W-:Y:S01]  /*3b40*/  FMUL.FTZ R185, R185, R10 ;  /* 0x0000000ab9b97220 */ /* 0x000fe20000410000 */
[----:B------:R-:W-:Y:S01]  /*3b50*/  FMUL.FTZ R161, R219, R16 ;  /* 0x00000010dba17220 */ /* 0x000fe20000410000 */
[----:B------:R-:W-:Y:S01]  /*3b60*/  FFMA.FTZ R11, -R237, R237, 1 ;  /* 0x3f800000ed0b7423 */ /* 0x000fe200000101ed */
[----:B------:R-:W-:Y:S01]  /*3b70*/  FFMA.FTZ R8, -R235, R235, 1 ;  /* 0x3f800000eb087423 */ /* 0x000fe200000101eb */
[----:B------:R-:W-:Y:S01]  /*3b80*/  FMUL.FTZ R164, R19, R164 ;  /* 0x000000a413a47220 */ /* 0x000fe20000410000 */
        /* <DEDUP_REMOVED lines=29> */
[----:B------:R-:W-:Y:S01]  /*3d60*/  F2FP.F16.F32.PACK_AB R159, R209, R208 ;  /* 0x000000d0d19f723e */ /* 0x000fe200000000ff */
[----:B------:R-:W-:Y:S01]  /*3d70*/  UMOV UR7, 0x40000040 ;  /* 0x4000004000077882 */ /* 0x000fe20000000000 */
[----:B------:R-:W-:Y:S01]  /*3d80*/  F2FP.F16.F32.PACK_AB R152, R204, R207 ;  /* 0x000000cfcc98723e */ /* 0x000fe200000000ff */
[----:B------:R-:W-:Y:S01]  /*3d90*/  UIADD3 UR8, UR6, 0x80, URZ ;  /* 0x0000008006087890 */ /* 0x000fe2000fffe03f */
[----:B------:R-:W-:-:S02]  /*3da0*/  F2FP.F16.F32.PACK_AB R153, R211, R210 ;  /* 0x000000d2d399723e */ /* 0x000fc400000000ff */
[----:B------:R-:W-:Y:S02]  /*3db0*/  F2FP.F16.F32.PACK_AB R154, R225, R205 ;  /* 0x000000cde19a723e */ /* 0x000fe400000000ff */
[----:B------:R-:W-:Y:S01]  /*3dc0*/  F2FP.F16.F32.PACK_AB R155, R13, R193 ;  /* 0x000000c10d9b723e */ /* 0x000fe200000000ff */
[----:B------:R-:W-:Y:S01]  /*3dd0*/  UMOV UR11, 0x40000040 ;  /* 0x40000040000b7882 */ /* 0x000fe20000000000 */
[----:B------:R-:W-:Y:S01]  /*3de0*/  UMOV UR10, UR8 ;  /* 0x00000008000a7c82 */ /* 0x000fe20008000000 */
[----:B--2---:R-:W-:Y:S01]  /*3df0*/  IMAD R15, R4, 0x2000, R165 ;  /* 0x00002000040f7824 */ /* 0x004fe200078e02a5 */
[----:B------:R-:W-:-:S04]  /*3e00*/  MOV R165, 0x400 ;  /* 0x0000040000a57802 */ /* 0x000fc80000000f00 */
[----:B------:R-:W-:-:S05]  /*3e10*/  LEA R165, R166, R165, 0x18 ;  /* 0x000000a5a6a57211 */ /* 0x000fca00078ec0ff */
[----:B------:R-:W-:-:S05]  /*3e20*/  IMAD R15, R15, 0x2, R165 ;  /* 0x000000020f0f7824 */ /* 0x000fca00078e02a5 */
[----:B------:R1:W-:Y:S04]  /*3e30*/  STSM.16.MT88.4 [R15+0x28800], R200 ;  /* 0x028800c80f007844 */ /* 0x0003e80000004200 */
[----:B------:R1:W-:Y:S04]  /*3e40*/  STSM.16.MT88.4 [R15+0x29000], R196 ;  /* 0x029000c40f007844 */ /* 0x0003e80000004200 */
[----:B------:R1:W-:Y:S04]  /*3e50*/  STSM.16.MT88.4 [R15+0x29800], R188 ;  /* 0x029800bc0f007844 */ /* 0x0003e80000004200 */
[----:B------:R1:W-:Y:S01]  /*3e60*/  STSM.16.MT88.4 [R15+0x2a000], R184 ;  /* 0x02a000b80f007844 */ /* 0x0003e20000004200 */
[----:B------:R-:W-:-:S06]  /*3e70*/  WARPGROUP.ARRIVE ;  /* 0x00000000000079c5 */ /* 0x000fcc0000000000 */
[----:B------:R-:W-:Y:S01]  /*3e80*/  HGMMA.64x128x16.F32 R88, R156, gdesc[UR4].tnspB, R88, gsb0 ;  /* 0x41e000049c587df0 */ /* 0x000fe20008000858 */
[----:B------:R-:W-:Y:S02]  /*3e90*/  UIADD3 UR8, UR6, 0x100, URZ ;  /* 0x0000010006087890 */ /* 0x000fe4000fffe03f */
[----:B------:R-:W-:Y:S02]  /*3ea0*/  WARPGROUP.DEPBAR.LE gsb0, 0x0 ;  /* 0x00008000000079c5 */ /* 0x000fe40000010000 */
[----:B------:R-:W-:-:S07]  /*3eb0*/  WARPGROUP.ARRIVE ;  /* 0x00000000000079c5 */ /* 0x000fce0000000000 */
[----:B------:R-:W-:Y:S01]  /*3ec0*/  HGMMA.64x128x16.F32 R88, R152, gdesc[UR8].tnspB, R88, gsb0 ;  /* 0x41e0000898587df0 */ /* 0x000fe20008000858 */
[----:B------:R-:W-:Y:S01]  /*3ed0*/  UMOV UR10, UR8 ;  /* 0x00000008000a7c82 */ /* 0x000fe20008000000 */
[----:B------:R-:W-:Y:S01]  /*3ee0*/  UMOV UR11, 0x40000040 ;  /* 0x40000040000b7882 */ /* 0x000fe20000000000 */
[----:B------:R-:W-:Y:S01]  /*3ef0*/  UIADD3 UR6, UR6, 0x180, URZ ;  /* 0x0000018006067890 */ /* 0x000fe2000fffe03f */
[----:B------:R-:W-:Y:S02]  /*3f00*/  WARPGROUP.DEPBAR.LE gsb0, 0x0 ;  /* 0x00008000000079c5 */ /* 0x000fe40000010000 */
[----:B------:R-:W-:Y:S02]  /*3f10*/  F2FP.F16.F32.PACK_AB R152, R12, R227 ;  /* 0x000000e30c98723e */ /* 0x000fe400000000ff */
[----:B------:R-:W-:Y:S02]  /*3f20*/  F2FP.F16.F32.PACK_AB R153, R14, R224 ;  /* 0x000000e00e99723e */ /* 0x000fe400000000ff */
[----:B------:R-:W-:-:S02]  /*3f30*/  F2FP.F16.F32.PACK_AB R154, R212, R226 ;  /* 0x000000e2d49a723e */ /* 0x000fc400000000ff */
[----:B------:R-:W-:-:S04]  /*3f40*/  F2FP.F16.F32.PACK_AB R155, R214, R213 ;  /* 0x000000d5d69b723e */ /* 0x000fc800000000ff */
[----:B------:R-:W-:-:S06]  /*3f50*/  WARPGROUP.ARRIVE ;  /* 0x00000000000079c5 */ /* 0x000fcc0000000000 */
[----:B------:R-:W-:Y:S01]  /*3f60*/  HGMMA.64x128x16.F32 R88, R152, gdesc[UR8].tnspB, R88, gsb0 ;  /* 0x41e0000898587df0 */ /* 0x000fe20008000858 */
[----:B------:R-:W-:Y:S01]  /*3f70*/  UMOV UR10, UR6 ;  /* 0x00000006000a7c82 */ /* 0x000fe20008000000 */
[----:B------:R-:W-:Y:S01]  /*3f80*/  UMOV UR11, 0x40000040 ;  /* 0x40000040000b7882 */ /* 0x000fe20000000000 */
[----:B------:R-:W2:Y:S01]  /*3f90*/  S2R R21, SR_CgaCtaId ;  /* 0x0000000000157919 */ /* 0x000ea20000008800 */
[----:B------:R-:W-:Y:S01]  /*3fa0*/  MOV R18, 0x400 ;  /* 0x0000040000127802 */ /* 0x000fe20000000f00 */
[----:B------:R-:W-:Y:S01]  /*3fb0*/  IMAD R8, R228, 0x4000, R165 ;  /* 0x00004000e4087824 */ /* 0x000fe200078e02a5 */
[----:B------:R-:W-:Y:S02]  /*3fc0*/  WARPGROUP.DEPBAR.LE gsb0, 0x0 ;  /* 0x00008000000079c5 */ /* 0x000fe40000010000 */
[----:B------:R-:W-:Y:S02]  /*3fd0*/  F2FP.F16.F32.PACK_AB R152, R19, R215 ;  /* 0x000000d71398723e */ /* 0x000fe400000000ff */
[----:B------:R-:W-:-:S02]  /*3fe0*/  F2FP.F16.F32.PACK_AB R153, R20, R216 ;  /* 0x000000d81499723e */ /* 0x000fc400000000ff */
[----:B------:R-:W-:Y:S02]  /*3ff0*/  F2FP.F16.F32.PACK_AB R154, R218, R217 ;  /* 0x000000d9da9a723e */ /* 0x000fe400000000ff */
[----:B------:R-:W-:-:S04]  /*4000*/  F2FP.F16.F32.PACK_AB R155, R220, R219 ;  /* 0x000000dbdc9b723e */ /* 0x000fc800000000ff */
[----:B------:R-:W-:-:S06]  /*4010*/  WARPGROUP.ARRIVE ;  /* 0x00000000000079c5 */ /* 0x000fcc0000000000 */
[----:B------:R-:W-:Y:S01]  /*4020*/  HGMMA.64x128x16.F32 R88, R152, gdesc[UR8].tnspB, R88, gsb0 ;  /* 0x41e0000898587df0 */ /* 0x000fe20008000858 */
[----:B--2---:R-:W-:-:S05]  /*4030*/  LEA R18, R21, R18, 0x18 ;  /* 0x0000001215127211 */ /* 0x004fca00078ec0ff */
[----:B------:R-:W-:-:S05]  /*4040*/  VIADD R18, R18, 0x28800 ;  /* 0x0002880012127836 */ /* 0x000fca0000000000 */
[----:B------:R-:W-:-:S04]  /*4050*/  SHF.R.U32.HI R6, RZ, 0x4, R18 ;  /* 0x00000004ff067819 */ /* 0x000fc80000011612 */
[----:B------:R-:W-:Y:S02]  /*4060*/  LOP3.LUT R6, R6, 0x3fff, RZ, 0xc0, !PT ;  /* 0x00003fff06067812 */ /* 0x000fe400078ec0ff */
[----:B------:R-:W-:Y:S02]  /*4070*/  R2UR UR7, R8 ;  /* 0x00000000080772ca */ /* 0x000fe400000e0000 */
[----:B------:R-:W-:-:S05]  /*4080*/  LOP3.LUT R7, R6, 0x10000, RZ, 0xfc, !PT ;  /* 0x0001000006077812 */ /* 0x000fca00078efcff */
[----:B------:R-:W-:-:S05]  /*4090*/  IMAD R7, R4, 0x400, R7 ;  /* 0x0000040004077824 */ /* 0x000fca00078e0207 */
[----:B------:R-:W-:Y:S01]  /*40a0*/  R2UR UR5, R7 ;  /* 0x00000000070572ca */ /* 0x000fe200000e0000 */
[----:B------:R-:W-:-:S04]  /*40b0*/  USHF.R.U32.HI UR7, URZ, 0x4, UR7 ;  /* 0x000000043f077899 */ /* 0x000fc80008011607 */
[----:B------:R-:W-:Y:S01]  /*40c0*/  ULOP3.LUT UR7, UR7, 0x3fff, URZ, 0xc0, !UPT ;  /* 0x00003fff07077892 */ /* 0x000fe2000f8ec03f */
[----:B------:R-:W-:Y:S01]  /*40d0*/  UMOV UR9, 0x40000040 ;  /* 0x4000004000097882 */ /* 0x000fe20000000000 */
[----:B------:R-:W-:-:S05]  /*40e0*/  UMOV UR11, 0x40000040 ;  /* 0x40000040000b7882 */ /* 0x000fca0000000000 */
[----:B------:R-:W-:Y:S01]  /*40f0*/  UMOV UR10, UR7 ;  /* 0x00000007000a7c82 */ /* 0x000fe20008000000 */
[----:B------:R-:W-:Y:S01]  /*4100*/  UMOV UR8, UR5 ;  /* 0x0000000500087c82 */ /* 0x000fe20008000000 */
[----:B------:R-:W-:Y:S02]  /*4110*/  WARPGROUP.DEPBAR.LE gsb0, 0x0 ;  /* 0x00008000000079c5 */ /* 0x000fe40000010000 */
[----:B------:R-:W-:Y:S01]  /*4120*/  @!PT LDS RZ, [RZ] ;  /* 0x00000000fffff984 */ /* 0x000fe20000000800 */
[----:B------:R-:W-:Y:S01]  /*4130*/  @!PT LDS RZ, [RZ] ;  /* 0x00000000fffff984 */ /* 0x000fe20000000800 */
[----:B------:R-:W-:Y:S01]  /*4140*/  @!PT LDS RZ, [RZ] ;  /* 0x00000000fffff984 */ /* 0x000fe20000000800 */
[----:B------:R-:W-:Y:S01]  /*4150*/  @!PT LDS RZ, [RZ] ;  /* 0x00000000fffff984 */ /* 0x000fe20000000800 */
[----:B------:R2:W-:Y:S06]  /*4160*/  MEMBAR.ALL.CTA ;  /* 0x0000000000007992 */ /* 0x0005ec0000008000 */
[----:B--2---:R-:W2:Y:S02]  /*4170*/  FENCE.VIEW.ASYNC.S ;  /* 0x00000000000073c6 */ /* 0x004ea40000000000 */
[----:B--2---:R-:W-:Y:S06]  /*4180*/  BAR.SYNC.DEFER_BLOCKING 0x9, 0x100 ;  /* 0x0244000000007b1d */ /* 0x004fec0000010000 */
        /* <DEDUP_REMOVED lines=52> */
[----:B-1----:R-:W-:Y:S05]  /*44d0*/  @!P6 BRA `(.L_x_1127) ;  /* 0x000000000004e947 */ /* 0x002fea0003800000 */
[----:B------:R-:W-:Y:S01]  /*44e0*/  BPT.TRAP 0x1 ;  /* 0x000000040000795c */ /* 0x000fe20000300000 */
.L_x_1127:
[----:B------:R-:W-:Y:S01]  /*44f0*/  R2UR UR5, R4 ;  /* 0x00000000040572ca */ /* 0x000fe200000e0000 */
[----:B-----5:R-:W-:Y:S01]  /*4500*/  VIADD R6, R0, 0x30840 ;  /* 0x0003084000067836 */ /* 0x020fe20000000000 */
[----:B------:R-:W-:Y:S01]  /*4510*/  ULOP3.LUT UR4, UR4, 0x2000000, URZ, 0xfc, !UPT ;  /* 0x0200000004047892 */ /* 0x000fe2000f8efc3f */
[----:B------:R-:W1:Y:S01]  /*4520*/  S2R R7, SR_TID.X ;  /* 0x0000000000077919 */ /* 0x000e620000002100 */
[----:B------:R-:W-:Y:S02]  /*4530*/  UMOV UR7, 0x40000040 ;  /* 0x4000004000077882 */ /* 0x000fe40000000000 */
[----:B------:R-:W-:-:S04]  /*4540*/  PRMT R6, RZ, 0x654, R6 ;  /* 0x00000654ff067816 */ /* 0x000fc80000000006 */
[----:B------:R2:W-:Y:S01]  /*4550*/  SYNCS.ARRIVE.TRANS64.RED.A1T0 RZ, [R6+URZ], RZ ;  /* 0x000000ff06ff79a7 */ /* 0x0005e2000810043f */
[----:B------:R-:W-:Y:S02]  /*4560*/  WARPGROUP.ARRIVE ;  /* 0x00000000000079c5 */ /* 0x000fe40000000000 */
[----:B------:R-:W-:-:S07]  /*4570*/  ULEA UR4, UR5, UR4, 0xa ;  /* 0x0000000405047291 */ /* 0x000fce000f8e503f */
        /* <DEDUP_REMOVED lines=40> */
.L_x_1128:
[----:B------:R-:W-:Y:S01]  /*4800*/  UIADD3 UR37, UR37, 0x1, URZ ;  /* 0x0000000125257890 */ /* 0x000fe2000fffe03f */
[----:B------:R-:W-:Y:S02]  /*4810*/  VIADD R0, R0, 0x30820 ;  /* 0x0003082000007836 */ /* 0x000fe40000000000 */
[----:B------:R-:W-:Y:S01]  /*4820*/  VIADD R4, R4, 0x1 ;  /* 0x0000000104047836 */ /* 0x000fe20000000000 */
[----:B------:R-:W-:Y:S02]  /*4830*/  UISETP.GE.AND UP0, UPT, UR37, UR36, UPT ;  /* 0x000000242500728c */ /* 0x000fe4000bf06270 */
[----:B------:R-:W-:Y:S02]  /*4840*/  PRMT R0, RZ, 0x654, R0 ;  /* 0x00000654ff007816 */ /* 0x000fe40000000000 */
[C---:B------:R-:W-:Y:S02]  /*4850*/  ISETP.NE.AND P0, PT, R4.reuse, 0x2, PT ;  /* 0x000000020400780c */ /* 0x040fe40003f05270 */
[----:B------:R-:W-:Y:S01]  /*4860*/  PLOP3.LUT P1, PT, PT, PT, UP0, 0x80, 0x0 ;  /* 0x000000000000781c */ /* 0x000fe20003f2f008 */
[----:B------:R2:W-:Y:S01]  /*4870*/  SYNCS.ARRIVE.TRANS64.RED.A1T0 RZ, [R0+URZ], RZ ;  /* 0x000000ff00ff79a7 */ /* 0x0005e2000810043f */
[----:B------:R-:W-:-:S02]  /*4880*/  SEL R4, R4, RZ, P0 ;  /* 0x000000ff04047207 */ /* 0x000fc40000000000 */
[----:B--2---:R-:W-:-:S04]  /*4890*/  SEL R0, RZ, 0x1, P0 ;  /* 0x00000001ff007807 */ /* 0x004fc80000000000 */
[----:B------:R-:W-:-:S05]  /*48a0*/  LOP3.LUT R5, R5, R0, RZ, 0x3c, !PT ;  /* 0x0000000005057212 */ /* 0x000fca00078e3cff */
        /* <DEDUP_REMOVED lines=67> */
.L_x_1111:
[----:B------:R-:W-:Y:S05]  /*4ce0*/  @P0 BRA `(.L_x_1130) ;  /* 0x0000000c00a80947 */ /* 0x000fea0003800000 */
[----:B------:R-:W2:Y:S01]  /*4cf0*/  S2UR UR4, SR_CgaCtaId ;  /* 0x00000000000479c3 */ /* 0x000ea20000008800 */
[----:B------:R-:W-:Y:S02]  /*4d00*/  UMOV UR36, 0x400 ;  /* 0x0000040000247882 */ /* 0x000fe40000000000 */
[----:B--2---:R-:W-:-:S06]  /*4d10*/  ULEA UR36, UR4, UR36, 0x18 ;  /* 0x0000002404247291 */ /* 0x004fcc000f8ec03f */
[----:B------:R-:W-:-:S05]  /*4d20*/  IMAD.U32 R16, RZ, RZ, UR36 ;  /* 0x00000024ff107e24 */ /* 0x000fca000f8e00ff */
[----:B------:R-:W-:-:S13]  /*4d30*/  LOP3.LUT P0, RZ, R16, 0x3ff, RZ, 0xc0, !PT ;  /* 0x000003ff10ff7812 */ /* 0x000fda000780c0ff */
[----:B------:R-:W-:Y:S05]  /*4d40*/  @!P0 BRA `(.L_x_1131) ;  /* 0x0000000000408947 */ /* 0x000fea0003800000 */
[----:B------:R-:W-:Y:S01]  /*4d50*/  MOV R0, 0x0 ;  /* 0x0000000000007802 */ /* 0x000fe20000000f00 */
[----:B------:R-:W-:Y:S01]  /*4d60*/  ULDC.64 UR4, c[0x4][0x90] ;  /* 0x0100240000047ab9 */ /* 0x000fe20000000a00 */
[----:B------:R-:W-:Y:S01]  /*4d70*/  ULDC.64 UR6, c[0x4][0x98] ;  /* 0x0100260000067ab9 */ /* 0x000fe20000000a00 */
[----:B------:R-:W-:Y:S01]  /*4d80*/  IMAD.U32 R4, RZ, RZ, UR4 ;  /* 0x00000004ff047e24 */ /* 0x000fe2000f8e00ff */
[----:B-1----:R1:W2:Y:S01]  /*4d90*/  LDC.64 R2, c[0x4][R0] ;  /* 0x0100000000027b82 */ /* 0x0022a20000000a00 */
        /* <DEDUP_REMOVED lines=11> */
.L_x_1131:
[----:B------:R-:W-:-:S06]  /*4e50*/  UIADD3 UR4, UR36, 0x8000, URZ ;  /* 0x0000800024047890 */ /* 0x000fcc000fffe03f */
        /* <DEDUP_REMOVED lines=19> */
.L_x_1132:
        /* <DEDUP_REMOVED lines=18> */
.L_x_1133:
        /* <DEDUP_REMOVED lines=18> */
.L_x_1134:
[----:B------:R-:W1:Y:S01]  /*51d0*/  S2R R0, SR_TID.X ;  /* 0x0000000000007919 */ /* 0x000e620000002100 */
[----:B------:R-:W-:Y:S02]  /*51e0*/  F2FP.F16.F32.PACK_AB R88, R89, R88 ;  /* 0x000000585958723e */ /* 0x000fe400000000ff */
[----:B------:R-:W-:Y:S01]  /*51f0*/  F2FP.F16.F32.PACK_AB R89, R91, R90 ;  /* 0x0000005a5b59723e */ /* 0x000fe200000000ff */
[----:B------:R-:W-:Y:S01]  /*5200*/  BAR.SYNC.DEFER_BLOCKING 0x1, 0x100 ;  /* 0x0044000000007b1d */ /* 0x000fe20000010000 */
        /* <DEDUP_REMOVED lines=14> */
[----:B-1----:R-:W-:Y:S01]  /*52f0*/  VIADD R7, R0, 0xffffff80 ;  /* 0xffffff8000077836 */ /* 0x002fe20000000000 */
[----:B------:R-:W-:Y:S02]  /*5300*/  F2FP.F16.F32.PACK_AB R115, R119, R118 ;  /* 0x000000767773723e */ /* 0x000fe400000000ff */
[----:B------:R-:W-:-:S02]  /*5310*/  F2FP.F16.F32.PACK_AB R121, R123, R122 ;  /* 0x0000007a7b79723e */ /* 0x000fc400000000ff */
[----:B------:R-:W-:Y:S02]  /*5320*/  SHF.R.S32.HI R2, RZ, 0x1f, R7 ;  /* 0x0000001fff027819 */ /* 0x000fe40000011407 */
[----:B------:R-:W-:Y:S02]  /*5330*/  F2FP.F16.F32.PACK_AB R128, R129, R128 ;  /* 0x000000808180723e */ /* 0x000fe400000000ff */
[CC--:B------:R-:W-:Y:S02]  /*5340*/  LEA.HI R4, R2.reuse, R7.reuse, RZ, 0x4 ;  /* 0x0000000702047211 */ /* 0x0c0fe400078f20ff */
[----:B------:R-:W-:Y:S02]  /*5350*/  LEA.HI R2, R2, R7, RZ, 0x5 ;  /* 0x0000000702027211 */ /* 0x000fe400078f28ff */
[----:B------:R-:W-:Y:S02]  /*5360*/  LOP3.LUT R0, R4, 0xfffffff0, RZ, 0xc0, !PT ;  /* 0xfffffff004007812 */ /* 0x000fe400078ec0ff */
[----:B------:R-:W-:-:S02]  /*5370*/  SHF.R.S32.HI R4, RZ, 0x4, R4 ;  /* 0x00000004ff047819 */ /* 0x000fc40000011404 */
[----:B------:R-:W-:Y:S01]  /*5380*/  SHF.R.S32.HI R6, RZ, 0x5, R2 ;  /* 0x00000005ff067819 */ /* 0x000fe20000011402 */
[----:B------:R-:W-:Y:S01]  /*5390*/  IMAD.IADD R0, R7, 0x1, -R0 ;  /* 0x0000000107007824 */ /* 0x000fe200078e0a00 */
[----:B------:R-:W-:Y:S01]  /*53a0*/  F2FP.F16.F32.PACK_AB R122, R125, R124 ;  /* 0x0000007c7d7a723e */ /* 0x000fe200000000ff */
[----:B------:R-:W-:Y:S01]  /*53b0*/  IMAD.SHL.U32 R7, R4, 0x8, RZ ;  /* 0x0000000804077824 */ /* 0x000fe200078e00ff */
[----:B------:R-:W-:Y:S01]  /*53c0*/  F2FP.F16.F32.PACK_AB R123, R127, R126 ;  /* 0x0000007e7f7b723e */ /* 0x000fe200000000ff */
[----:B------:R-:W-:Y:S01]  /*53d0*/  IMAD.MOV.U32 R2, RZ, RZ, 0x40 ;  /* 0x00000040ff027424 */ /* 0x000fe200078e00ff */
[----:B------:R-:W-:Y:S02]  /*53e0*/  SHF.R.S32.HI R3, RZ, 0x1f, R0 ;  /* 0x0000001fff037819 */ /* 0x000fe40000011400 */
[----:B------:R-:W-:Y:S02]  /*53f0*/  F2FP.F16.F32.PACK_AB R129, R131, R130 ;  /* 0x000000828381723e */ /* 0x000fe400000000ff */
[----:B------:R-:W-:-:S02]  /*5400*/  LEA.HI R3, R3, R0, RZ, 0x3 ;  /* 0x0000000003037211 */ /* 0x000fc400078f18ff */
[----:B------:R-:W-:Y:S02]  /*5410*/  F2FP.F16.F32.PACK_AB R136, R137, R136 ;  /* 0x000000888988723e */ /* 0x000fe400000000ff */
[C---:B------:R-:W-:Y:S01]  /*5420*/  LOP3.LUT R5, R3.reuse, 0xfffffff8, RZ, 0xc0, !PT ;  /* 0xfffffff803057812 */ /* 0x040fe200078ec0ff */
[----:B------:R-:W-:Y:S01]  /*5430*/  IMAD.SHL.U32 R3, R3, 0x40, RZ ;  /* 0x0000004003037824 */ /* 0x000fe200078e00ff */
[----:B------:R-:W-:Y:S02]  /*5440*/  F2FP.F16.F32.PACK_AB R130, R133, R132 ;  /* 0x000000848582723e */ /* 0x000fe400000000ff */
[----:B------:R-:W-:Y:S01]  /*5450*/  F2FP.F16.F32.PACK_AB R131, R135, R134 ;  /* 0x000000868783723e */ /* 0x000fe200000000ff */
[----:B------:R-:W-:Y:S01]  /*5460*/  IMAD.IADD R5, R0, 0x1, -R5 ;  /* 0x0000000100057824 */ /* 0x000fe200078e0a05 */
[----:B------:R-:W-:Y:S02]  /*5470*/  LOP3.LUT R3, R3, 0x7ffffe00, RZ, 0xc0, !PT ;  /* 0x7ffffe0003037812 */ /* 0x000fe400078ec0ff */
[----:B------:R-:W-:Y:S01]  /*5480*/  F2FP.F16.F32.PACK_AB R137, R139, R138 ;  /* 0x0000008a8b89723e */ /* 0x000fe200000000ff */
[C---:B------:R-:W-:Y:S01]  /*5490*/  IMAD.SHL.U32 R0, R5.reuse, 0x40, RZ ;  /* 0x0000004005007824 */ /* 0x040fe200078e00ff */
[----:B------:R-:W-:Y:S01]  /*54a0*/  R2P PR, R5, 0x6 ;  /* 0x0000000605007804 */ /* 0x000fe20000000000 */
[----:B------:R-:W-:Y:S01]  /*54b0*/  IMAD R3, R6, 0x400, R3 ;  /* 0x0000040006037824 */ /* 0x000fe200078e0203 */
[----:B------:R-:W-:Y:S01]  /*54c0*/  F2FP.F16.F32.PACK_AB R144, R145, R144 ;  /* 0x000000909190723e */ /* 0x000fe200000000ff */
[----:B------:R-:W1:Y:S01]  /*54d0*/  SHFL.IDX PT, R5, R6, RZ, 0x1f ;  /* 0x00001fff06057589 */ /* 0x000e6200000e0000 */
        /* <DEDUP_REMOVED lines=11> */
[----:B------:R-:W-:Y:S02]  /*5590*/  F2FP.F16.F32.PACK_AB R146, R149, R148 ;  /* 0x000000949592723e */ /* 0x000fe400000000ff */
[----:B------:R-:W-:Y:S02]  /*55a0*/  LEA R0, R0, UR36, 0x1 ;  /* 0x0000002400007c11 */ /* 0x000fe4000f8e08ff */
        /* <DEDUP_REMOVED lines=40> */
[----:B------:R2:W-:Y:S01]  /*5830*/  STSM.16.M88.4 [R0+0x4000], R56 ;  /* 0x0040003800007844 */ /* 0x0005e20000000200 */
[----:B------:R-:W-:-:S02]  /*5840*/  F2FP.F16.F32.PACK_AB R67, R71, R70 ;  /* 0x000000464743723e */ /* 0x000fc400000000ff */
[----:B------:R-:W-:Y:S02]  /*5850*/  F2FP.F16.F32.PACK_AB R73, R75, R74 ;  /* 0x0000004a4b49723e */ /* 0x000fe400000000ff */
        /* <DEDUP_REMOVED lines=8> */
[----:B-1----:R-:W-:-:S03]  /*58e0*/  ISETP.NE.AND P0, PT, R5, 0x7, PT ;  /* 0x000000070500780c */ /* 0x002fc60003f05270 */
[----:B------:R2:W-:Y:S01]  /*58f0*/  STSM.16.M88.4 [R2+-0x4000], R80 ;  /* 0xffc0005002007844 */ /* 0x0005e20000000200 */
[----:B------:R-:W-:Y:S01]  /*5900*/  @!PT LDS RZ, [RZ] ;  /* 0x00000000fffff984 */ /* 0x000fe20000000800 */
[----:B------:R-:W-:Y:S01]  /*5910*/  @!PT LDS RZ, [RZ] ;  /* 0x00000000fffff984 */ /* 0x000fe20000000800 */
[----:B------:R-:W-:Y:S01]  /*5920*/  @!PT LDS RZ, [RZ] ;  /* 0x00000000fffff984 */ /* 0x000fe20000000800 */
[----:B------:R1:W-:Y:S06]  /*5930*/  MEMBAR.ALL.CTA ;  /* 0x0000000000007992 */ /* 0x0003ec0000008000 */
[----:B-1----:R-:W1:Y:S02]  /*5940*/  FENCE.VIEW.ASYNC.S ;  /* 0x00000000000073c6 */ /* 0x002e640000000000 */
[----:B-1----:R-:W-:Y:S06]  /*5950*/  BAR.ARV 0x1, 0x120 ;  /* 0x0044800000007b1d */ /* 0x002fec0000002000 */
[----:B------:R-:W-:Y:S05]  /*5960*/  @P0 BRA `(.L_x_1135) ;  /* 0x0000000000800947 */ /* 0x000fea0003800000 */
[----:B------:R-:W-:Y:S01]  /*5970*/  BAR.SYNC.DEFER_BLOCKING 0x1, 0x120 ;  /* 0x0044800000007b1d */ /* 0x000fe20000010000 */
[----:B------:R-:W-:-:S05]  /*5980*/  ELECT P0, URZ, PT ;  /* 0x00000000003f782f */ /* 0x000fca0003800000 */
[----:B------:R-:W-:Y:S08]  /*5990*/  BSSY B0, `(.L_x_1135) ;  /* 0x000001d000007945 */ /* 0x000ff00003800000 */
[----:B------:R-:W-:Y:S05]  /*59a0*/  @!P0 BRA `(.L_x_1136) ;  /* 0x00000000006c8947 */ /* 0x000fea0003800000 */
[----:B------:R-:W1:Y:S01]  /*59b0*/  S2UR UR10, SR_CTAID.X ;  /* 0x00000000000a79c3 */ /* 0x000e620000002500 */
[----:B------:R-:W-:Y:S01]  /*59c0*/  ULDC.64 UR6, c[0x0][0x198] ;  /* 0x0000660000067ab9 */ /* 0x000fe20000000a00 */
[----:B------:R-:W-:Y:S02]  /*59d0*/  UIADD3 UR8, UR36, 0x8000, URZ ;  /* 0x0000800024087890 */ /* 0x000fe4000fffe03f */
[----:B------:R-:W-:Y:S02]  /*59e0*/  UIADD3 UR4, UP0, UR6, 0x770, URZ ;  /* 0x0000077006047890 */ /* 0x000fe4000ff1e03f */
[----:B------:R-:W-:Y:S02]  /*59f0*/  UIADD3 UR6, UP1, UR6, 0x670, URZ ;  /* 0x0000067006067890 */ /* 0x000fe4000ff3e03f */
[----:B------:R-:W3:Y:S01]  /*5a00*/  S2UR UR11, SR_CTAID.Y ;  /* 0x00000000000b79c3 */ /* 0x000ee20000002600 */
[----:B------:R-:W-:Y:S02]  /*5a10*/  UIADD3.X UR5, URZ, UR7, URZ, UP0, !UPT ;  /* 0x000000073f057290 */ /* 0x000fe400087fe43f */
[----:B------:R-:W-:-:S02]  /*5a20*/  UIADD3 UR24, UR36, 0xc000, URZ ;  /* 0x0000c00024187890 */ /* 0x000fc4000fffe03f */
[----:B------:R-:W-:Y:S02]  /*5a30*/  UIADD3.X UR7, URZ, UR7, URZ, UP1, !UPT ;  /* 0x000000073f077290 */ /* 0x000fe40008ffe43f */
[----:B------:R-:W-:Y:S01]  /*5a40*/  UIADD3 UR16, UR36, 0x4000, URZ ;  /* 0x0000400024107890 */ /* 0x000fe2000fffe03f */
[----:B------:R-:W4:Y:S01]  /*5a50*/  S2UR UR12, SR_CTAID.Z ;  /* 0x00000000000c79c3 */ /* 0x000f220000002700 */
[----:B------:R-:W-:Y:S01]  /*5a60*/  UMOV UR9, URZ ;  /* 0x0000003f00097c82 */ /* 0x000fe20008000000 */
[----:B------:R-:W-:Y:S01]  /*5a70*/  UMOV UR25, 0x40 ;  /* 0x0000004000197882 */ /* 0x000fe20000000000 */
[----:B------:R-:W-:Y:S01]  /*5a80*/  UMOV UR17, 0x40 ;  /* 0x0000004000117882 */ /* 0x000fe20000000000 */
[----:B-1----:R-:W-:-:S07]  /*5a90*/  USHF.L.U32 UR10, UR10, 0x7, URZ ;  /* 0x000000070a0a7899 */ /* 0x002fce000800063f */
[----:B------:R-:W-:Y:S01]  /*5aa0*/  UMOV UR26, UR10 ;  /* 0x0000000a001a7c82 */ /* 0x000fe20008000000 */
[----:B---3--:R-:W-:Y:S01]  /*5ab0*/  UMOV UR27, UR11 ;  /* 0x0000000b001b7c82 */ /* 0x008fe20008000000 */
[----:B------:R-:W-:Y:S01]  /*5ac0*/  UMOV UR19, UR11 ;  /* 0x0000000b00137c82 */ /* 0x000fe20008000000 */
[----:B------:R-:W-:Y:S01]  /*5ad0*/  UMOV UR18, UR10 ;  /* 0x0000000a00127c82 */ /* 0x000fe20008000000 */
[----:B----4-:R-:W-:Y:S01]  /*5ae0*/  UMOV UR28, UR12 ;  /* 0x0000000c001c7c82 */ /* 0x010fe20008000000 */
[----:B------:R1:W-:Y:S01]  /*5af0*/  UTMASTG.4D [UR8], [UR4] ;  /* 0x00000008040073b5 */ /* 0x0003e20008018000 */
[----:B------:R-:W-:Y:S01]  /*5b00*/  UMOV UR20, UR12 ;  /* 0x0000000c00147c82 */ /* 0x000fe20008000000 */
[----:B------:R3:W-:Y:S01]  /*5b10*/  UTMASTG.4D [UR24], [UR4] ;  /* 0x00000018040073b5 */ /* 0x0007e20008018000 */
[----:B-1----:R-:W-:Y:S02]  /*5b20*/  UMOV UR8, UR36 ;  /* 0x0000002400087c82 */ /* 0x002fe40008000000 */
[----:B------:R3:W-:Y:S01]  /*5b30*/  UTMASTG.4D [UR8], [UR6] ;  /* 0x00000008060073b5 */ /* 0x0007e20008018000 */
[----:B------:R3:W-:Y:S02]  /*5b40*/  UTMASTG.4D [UR16], [UR6] ;  /* 0x00000010060073b5 */ /* 0x0007e40008018000 */
[----:B---3--:R0:W-:Y:S02]  /*5b50*/  UTMACMDFLUSH ;  /* 0x00000000000079b7 */ /* 0x0081e40000000000 */
.L_x_1136:
[----:B------:R-:W-:Y:S05]  /*5b60*/  BSYNC B0 ;  /* 0x0000000000007941 */ /* 0x000fea0003800000 */
.L_x_1135:
[----:B------:R-:W-:-:S04]  /*5b70*/  DEPBAR.LE SB0, 0x0 ;  /* 0x000080000000791a */ /* 0x000fc80000000000 */
[----:B------:R-:W-:Y:S05]  /*5b80*/  BRA `(.L_x_1109) ;  /* 0x0000004000a87947 */ /* 0x000fea0003800000 */
.L_x_1130:
[----:B------:R-:W1:Y:S01]  /*5b90*/  S2R R0, SR_TID.X ;  /* 0x0000000000007919 */ /* 0x000e620000002100 */
[----:B------:R-:W2:Y:S01]  /*5ba0*/  S2UR UR11, SR_CTAID.Y ;  /* 0x00000000000b79c3 */ /* 0x000ea20000002600 */
[----:B------:R-:W-:Y:S01]  /*5bb0*/  ULDC.64 UR4, c[0x0][0x208] ;  /* 0x0000820000047ab9 */ /* 0x000fe20000000a00 */
[----:B------:R-:W-:Y:S01]  /*5bc0*/  BSSY B0, `(.L_x_1137) ;  /* 0x0000033000007945 */ /* 0x000fe20003800000 */
[----:B------:R-:W3:Y:S05]  /*5bd0*/  S2R R11, SR_CTAID.X ;  /* 0x00000000000b7919 */ /* 0x000eea0000002500 */
[----:B------:R-:W4:Y:S08]  /*5be0*/  LDC.64 R4, c[0x0][0x820] ;  /* 0x00020800ff047b82 */ /* 0x000f300000000a00 */
[----:B------:R-:W3:Y:S08]  /*5bf0*/  LDC.64 R20, c[0x0][0x808] ;  /* 0x00020200ff147b82 */ /* 0x000ef00000000a00 */
[----:B------:R-:W5:Y:S01]  /*5c00*/  S2UR UR10, SR_CTAID.Z ;  /* 0x00000000000a79c3 */ /* 0x000f620000002700 */
[----:B--2---:R-:W-:Y:S01]  /*5c10*/  USHF.R.S32.HI UR7, URZ, 0x1f, UR11 ;  /* 0x0000001f3f077899 */ /* 0x004fe2000801140b */
[----:B-1----:R-:W-:-:S06]  /*5c20*/  VIADD R3, R0, 0xffffff80 ;  /* 0xffffff8000037836 */ /* 0x002fcc0000000000 */
[----:B------:R-:W1:Y:S01]  /*5c30*/  LDC.64 R12, c[0x0][0x828] ;  /* 0x00020a00ff0c7b82 */ /* 0x000e620000000a00 */
[----:B------:R-:W-:-:S04]  /*5c40*/  SHF.R.S32.HI R0, RZ, 0x1f, R3 ;  /* 0x0000001fff007819 */ /* 0x000fc80000011403 */
[----:B------:R-:W-:Y:S01]  /*5c50*/  LEA.HI R8, R0, R3, RZ, 0x4 ;  /* 0x0000000300087211 */ /* 0x000fe200078f20ff */
[----:B---3--:R-:W-:Y:S02]  /*5c60*/  IMAD R17, R11, -0x80, R20 ;  /* 0xffffff800b117824 */ /* 0x008fe400078e0214 */
[----:B------:R-:W2:Y:S01]  /*5c70*/  LDC.64 R18, c[0x0][0x850] ;  /* 0x00021400ff127b82 */ /* 0x000ea20000000a00 */
[----:B------:R-:W-:Y:S01]  /*5c80*/  LOP3.LUT R0, R8, 0x1ffffff0, RZ, 0xc0, !PT ;  /* 0x1ffffff008007812 */ /* 0x000fe200078ec0ff */
[----:B-----5:R-:W-:-:S04]  /*5c90*/  USHF.R.S32.HI UR6, URZ, 0x1f, UR10 ;  /* 0x0000001f3f067899 */ /* 0x020fc8000801140a */
[----:B------:R-:W-:Y:S02]  /*5ca0*/  IMAD.IADD R0, R3, 0x1, -R0 ;  /* 0x0000000103007824 */ /* 0x000fe400078e0a00 */
[----:B------:R-:W3:Y:S02]  /*5cb0*/  LDC.64 R22, c[0x0][0x858] ;  /* 0x00021600ff167b82 */ /* 0x000ee40000000a00 */
[----:B------:R-:W-:Y:S02]  /*5cc0*/  IMAD.SHL.U32 R6, R0, 0x8, RZ ;  /* 0x0000000800067824 */ /* 0x000fe400078e00ff */
[----:B----4-:R-:W-:-:S03]  /*5cd0*/  IMAD R0, R4, UR7, RZ ;  /* 0x0000000704007c24 */ /* 0x010fc6000f8e02ff */
[----:B------:R-:W-:Y:S01]  /*5ce0*/  SHF.R.S32.HI R7, RZ, 0x1f, R6 ;  /* 0x0000001fff077819 */ /* 0x000fe20000011406 */
[----:B------:R-:W-:Y:S02]  /*5cf0*/  IMAD R5, R5, UR11, R0 ;  /* 0x0000000b05057c24 */ /* 0x000fe4000f8e0200 */
[----:B------:R-:W-:Y:S01]  /*5d00*/  IMAD.WIDE.U32 R2, R4, UR11, R6 ;  /* 0x0000000b04027c25 */ /* 0x000fe2000f8e0006 */
[----:B------:R-:W-:-:S03]  /*5d10*/  SHF.R.S32.HI R4, RZ, 0x4, R8 ;  /* 0x00000004ff047819 */ /* 0x000fc60000011408 */
[----:B------:R-:W-:Y:S01]  /*5d20*/  IMAD.IADD R3, R3, 0x1, R5 ;  /* 0x0000000103037824 */ /* 0x000fe200078e0205 */
[C---:B------:R-:W-:Y:S01]  /*5d30*/  ISETP.GE.AND P6, PT, R4.reuse, R17, PT ;  /* 0x000000110400720c */ /* 0x040fe20003fc6270 */
[C---:B------:R-:W-:Y:S01]  /*5d40*/  VIADD R0, R4.reuse, 0x10 ;  /* 0x0000001004007836 */ /* 0x040fe20000000000 */
[----:B------:R-:W-:Y:S01]  /*5d50*/  SHF.R.S32.HI R5, RZ, 0x1f, R4 ;  /* 0x0000001fff057819 */ /* 0x000fe20000011404 */
[----:B------:R-:W-:Y:S01]  /*5d60*/  VIADD R8, R4, 0x30 ;  /* 0x0000003004087836 */ /* 0x000fe20000000000 */
[----:B------:R-:W-:Y:S01]  /*5d70*/  ISETP.GE.OR P4, PT, R6, R21, P6 ;  /* 0x000000150600720c */ /* 0x000fe20003786670 */
[----:B------:R-:W-:Y:S01]  /*5d80*/  VIADD R10, R4, 0x40 ;  /* 0x00000040040a7836 */ /* 0x000fe20000000000 */
[-C--:B------:R-:W-:Y:S01]  /*5d90*/  ISETP.GE.AND P5, PT, R0, R17.reuse, PT ;  /* 0x000000110000720c */ /* 0x080fe20003fa6270 */
[----:B------:R-:W-:Y:S01]  /*5da0*/  VIADD R0, R4, 0x20 ;  /* 0x0000002004007836 */ /* 0x000fe20000000000 */
[-C--:B------:R-:W-:Y:S01]  /*5db0*/  ISETP.GE.AND P1, PT, R8, R17.reuse, PT ;  /* 0x000000110800720c */ /* 0x080fe20003f26270 */
[----:B-1----:R-:W-:Y:S01]  /*5dc0*/  IMAD.WIDE.U32 R8, R12, UR10, R2 ;  /* 0x0000000a0c087c25 */ /* 0x002fe2000f8e0002 */
[----:B------:R-:W-:-:S02]  /*5dd0*/  ISETP.GE.AND P2, PT, R10, R17, PT ;  /* 0x000000110a00720c */ /* 0x000fc40003f46270 */
[----:B------:R-:W-:Y:S01]  /*5de0*/  ISETP.GE.AND P0, PT, R0, R17, PT ;  /* 0x000000110000720c */ /* 0x000fe20003f06270 */
[----:B------:R-:W-:Y:S01]  /*5df0*/  IMAD R0, R12, UR6, RZ ;  /* 0x000000060c007c24 */ /* 0x000fe2000f8e02ff */
[----:B------:R-:W-:Y:S01]  /*5e00*/  ISETP.GE.OR P3, PT, R6, R21, P5 ;  /* 0x000000150600720c */ /* 0x000fe20002f66670 */
[----:B------:R-:W-:-:S04]  /*5e10*/  IMAD.WIDE R2, R11, 0x80, R4 ;  /* 0x000000800b027825 */ /* 0x000fc800078e0204 */
[----:B------:R-:W-:-:S04]  /*5e20*/  IMAD R13, R13, UR10, R0 ;  /* 0x0000000a0d0d7c24 */ /* 0x000fc8000f8e0200 */
[----:B------:R-:W-:Y:S01]  /*5e30*/  IMAD.IADD R13, R9, 0x1, R13 ;  /* 0x00000001090d7824 */ /* 0x000fe200078e020d */
[----:B------:R-:W-:Y:S06]  /*5e40*/  @P4 BRA `(.L_x_1138) ;  /* 0x0000000000284947 */ /* 0x000fec0003800000 */
        /* <DEDUP_REMOVED lines=10> */
.L_x_1138:
[----:B------:R-:W-:Y:S05]  /*5ef0*/  BSYNC B0 ;  /* 0x0000000000007941 */ /* 0x000fea0003800000 */
.L_x_1137:
[----:B------:R-:W-:Y:S01]  /*5f00*/  BSSY B0, `(.L_x_1139) ;  /* 0x0000010000007945 */ /* 0x000fe20003800000 */
[----:B------:R-:W-:-:S03]  /*5f10*/  ISETP.GE.OR P4, PT, R6, R21, P0 ;  /* 0x000000150600720c */ /* 0x000fc60000786670 */
[----:B------:R-:W-:Y:S10]  /*5f20*/  @P3 BRA `(.L_x_1140) ;  /* 0x0000000000343947 */ /* 0x000ff40003800000 */
        /* <DEDUP_REMOVED lines=13> */
.L_x_1140:
[----:B------:R-:W-:Y:S05]  /*6000*/  BSYNC B0 ;  /* 0x0000000000007941 */ /* 0x000fea0003800000 */
.L_x_1139:
[----:B------:R-:W-:Y:S01]  /*6010*/  BSSY B0, `(.L_x_1141) ;  /* 0x0000010000007945 */ /* 0x000fe20003800000 */
[----:B------:R-:W-:-:S03]  /*6020*/  ISETP.GE.OR P3, PT, R6, R21, P1 ;  /* 0x000000150600720c */ /* 0x000fc60000f66670 */
[----:B------:R-:W-:Y:S10]  /*6030*/  @P4 BRA `(.L_x_1142) ;  /* 0x0000000000344947 */ /* 0x000ff40003800000 */
[----:B-1--4-:R-:W-:Y:S01]  /*6040*/  IADD3 R15, P4, R2, 0x20, RZ ;  /* 0x00000020020f7810 */ /* 0x012fe20007f9e0ff */
        /* <DEDUP_REMOVED lines=12> */
.L_x_1142:
[----:B------:R-:W-:Y:S05]  /*6110*/  BSYNC B0 ;  /* 0x0000000000007941 */ /* 0x000fea0003800000 */
.L_x_1141:
[----:B------:R-:W-:Y:S01]  /*6120*/  BSSY B0, `(.L_x_1143) ;  /* 0x0000011000007945 */ /* 0x000fe20003800000 */
[----:B------:R-:W-:Y:S01]  /*6130*/  ISETP.GE.OR P4, PT, R6, R21, P2 ;  /* 0x000000150600720c */ /* 0x000fe20001786670 */
[----:B------:R-:W-:Y:S02]  /*6140*/  VIADD R0, R4, 0x50 ;  /* 0x0000005004007836 */ /* 0x000fe40000000000 */
[----:B------:R-:W-:Y:S10]  /*6150*/  @P3 BRA `(.L_x_1144) ;  /* 0x0000000000343947 */ /* 0x000ff40003800000 */
[----:B-1--4-:R-:W-:Y:S01]  /*6160*/  IADD3 R15, P3, R2, 0x30, RZ ;  /* 0x00000030020f7810 */ /* 0x012fe20007f7e0ff */
        /* <DEDUP_REMOVED lines=11> */
[----:B------:R1:W-:Y:S02]  /*6220*/  STG.E.128 desc[UR4][R14.64], RZ ;  /* 0x000000ff0e007986 */ /* 0x0003e4000c101d04 */
.L_x_1144:
[----:B------:R-:W-:Y:S05]  /*6230*/  BSYNC B0 ;  /* 0x0000000000007941 */ /* 0x000fea0003800000 */
.L_x_1143:
[----:B------:R-:W-:Y:S01]  /*6240*/  BSSY B0, `(.L_x_1145) ;  /* 0x0000010000007945 */ /* 0x000fe20003800000 */
[----:B------:R-:W-:-:S03]  /*6250*/  ISETP.GE.AND P3, PT, R0, R17, PT ;  /* 0x000000110000720c */ /* 0x000fc60003f66270 */
        /* <DEDUP_REMOVED lines=14> */
.L_x_1146:
[----:B------:R-:W-:Y:S05]  /*6340*/  BSYNC B0 ;  /* 0x0000000000007941 */ /* 0x000fea0003800000 */
.L_x_1145:
[----:B------:R-:W-:Y:S01]  /*6350*/  ISETP.GE.OR P4, PT, R6, R21, P3 ;  /* 0x000000150600720c */ /* 0x000fe20001f86670 */
[----:B------:R-:W-:Y:S01]  /*6360*/  BSSY B0, `(.L_x_1147) ;  /* 0x0000011000007945 */ /* 0x000fe20003800000 */
[----:B--2---:R-:W-:Y:S02]  /*6370*/  IMAD R16, R18, UR7, RZ ;  /* 0x0000000712107c24 */ /* 0x004fe4000f8e02ff */
[----:B------:R-:W-:-:S09]  /*6380*/  VIADD R0, R4, 0x60 ;  /* 0x0000006004007836 */ /* 0x000fd20000000000 */
[----:B------:R-:W-:Y:S05]  /*6390*/  @P4 BRA `(.L_x_1148) ;  /* 0x0000000000344947 */ /* 0x000fea0003800000 */
        /* <DEDUP_REMOVED lines=13> */
.L_x_1148:
[----:B------:R-:W-:Y:S05]  /*6470*/  BSYNC B0 ;  /* 0x0000000000007941 */ /* 0x000fea0003800000 */
.L_x_1147:
[----:B------:R-:W-:Y:S01]  /*6480*/  ULDC UR8, c[0x0][0x83c] ;  /* 0x00020f0000087ab9 */ /* 0x000fe20000000800 */
[----:B------:R-:W-:Y:S01]  /*6490*/  ISETP.GE.AND P4, PT, R0, R17, PT ;  /* 0x000000110000720c */ /* 0x000fe20003f86270 */
[----:B-12-4-:R-:W-:Y:S01]  /*64a0*/  IMAD R15, R19, UR11, R16 ;  /* 0x0000000b130f7c24 */ /* 0x016fe2000f8e0210 */
[----:B------:R-:W-:Y:S01]  /*64b0*/  ISETP.GE.OR P5, PT, R6, UR8, P5 ;  /* 0x0000000806007c0c */ /* 0x000fe2000afa6670 */
[----:B------:R-:W-:Y:S01]  /*64c0*/  IMAD.WIDE.U32 R10, R18, UR11, R6 ;  /* 0x0000000b120a7c25 */ /* 0x000fe2000f8e0006 */
[----:B------:R-:W-:Y:S01]  /*64d0*/  ISETP.GE.OR P6, PT, R6, UR8, P6 ;  /* 0x0000000806007c0c */ /* 0x000fe2000b7c6670 */
[----:B------:R-:W-:Y:S01]  /*64e0*/  BSSY B0, `(.L_x_1149) ;  /* 0x0000019000007945 */ /* 0x000fe20003800000 */
[----:B------:R-:W-:Y:S01]  /*64f0*/  P2R R24, PR, RZ, 0x20 ;  /* 0x00000020ff187803 */ /* 0x000fe20000000000 */
[----:B------:R-:W-:Y:S01]  /*6500*/  VIADD R0, R4, 0x70 ;  /* 0x0000007004007836 */ /* 0x000fe20000000000 */
[C---:B------:R-:W-:Y:S01]  /*6510*/  ISETP.GE.OR P5, PT, R6.reuse, R21, P4 ;  /* 0x000000150600720c */ /* 0x040fe200027a6670 */
[----:B------:R-:W-:Y:S01]  /*6520*/  IMAD.IADD R15, R11, 0x1, R15 ;  /* 0x000000010b0f7824 */ /* 0x000fe200078e020f */
[----:B------:R-:W-:-:S02]  /*6530*/  ISETP.GE.OR P0, PT, R6, UR8, P0 ;  /* 0x0000000806007c0c */ /* 0x000fc40008706670 */
[----:B------:R-:W-:Y:S02]  /*6540*/  P2R R20, PR, RZ, 0x40 ;  /* 0x00000040ff147803 */ /* 0x000fe40000000000 */
[C---:B------:R-:W-:Y:S02]  /*6550*/  ISETP.GE.OR P1, PT, R6.reuse, UR8, P1 ;  /* 0x0000000806007c0c */ /* 0x040fe40008f26670 */
[C---:B------:R-:W-:Y:S02]  /*6560*/  ISETP.GE.OR P2, PT, R6.reuse, UR8, P2 ;  /* 0x0000000806007c0c */ /* 0x040fe40009746670 */
[C---:B------:R-:W-:Y:S02]  /*6570*/  ISETP.GE.OR P3, PT, R6.reuse, UR8, P3 ;  /* 0x0000000806007c0c */ /* 0x040fe40009f66670 */
[----:B------:R-:W-:Y:S01]  /*6580*/  ISETP.GE.OR P4, PT, R6, UR8, P4 ;  /* 0x0000000806007c0c */ /* 0x000fe2000a786670 */
[----:B------:R-:W-:-:S12]  /*6590*/  @P5 BRA `(.L_x_1150) ;  /* 0x0000000000345947 */ /* 0x000fd80003800000 */
        /* <DEDUP_REMOVED lines=13> */
.L_x_1150:
[----:B------:R-:W-:Y:S05]  /*6670*/  BSYNC B0 ;  /* 0x0000000000007941 */ /* 0x000fea0003800000 */
.L_x_1149:
[----:B------:R-:W-:Y:S01]  /*6680*/  ISETP.GE.AND P6, PT, R0, R17, PT ;  /* 0x000000110000720c */ /* 0x000fe20003fc6270 */
[----:B---3--:R-:W-:Y:S01]  /*6690*/  IMAD R0, R22, UR6, RZ ;  /* 0x0000000616007c24 */ /* 0x008fe2000f8e02ff */
[----:B------:R-:W-:Y:S01]  /*66a0*/  BSSY B0, `(.L_x_1151) ;  /* 0x0000014000007945 */ /* 0x000fe20003800000 */
[----:B------:R-:W-:Y:S01]  /*66b0*/  IMAD.MOV.U32 R14, RZ, RZ, R10 ;  /* 0x000000ffff0e7224 */ /* 0x000fe200078e000a */
[C---:B------:R-:W-:Y:S01]  /*66c0*/  ISETP.GE.OR P5, PT, R6.reuse, R21, P6 ;  /* 0x000000150600720c */ /* 0x040fe200037a6670 */
[----:B------:R-:W-:Y:S01]  /*66d0*/  IMAD R11, R23, UR10, R0 ;  /* 0x0000000a170b7c24 */ /* 0x000fe2000f8e0200 */
[----:B------:R-:W-:Y:S01]  /*66e0*/  ISETP.GE.OR P6, PT, R6, UR8, P6 ;  /* 0x0000000806007c0c */ /* 0x000fe2000b7c6670 */
[----:B------:R-:W-:-:S10]  /*66f0*/  IMAD.WIDE.U32 R6, R22, UR10, R14 ;  /* 0x0000000a16067c25 */ /* 0x000fd4000f8e000e */
        /* <DEDUP_REMOVED lines=14> */
.L_x_1152:
[----:B------:R-:W-:Y:S05]  /*67e0*/  BSYNC B0 ;  /* 0x0000000000007941 */ /* 0x000fea0003800000 */
.L_x_1151:
[----:B------:R-:W-:Y:S01]  /*67f0*/  ISETP.NE.AND P5, PT, R20, RZ, PT ;  /* 0x000000ff1400720c */ /* 0x000fe20003fa5270 */
[----:B------:R-:W-:Y:S01]  /*6800*/  BSSY B0, `(.L_x_1153) ;  /* 0x000000d000007945 */ /* 0x000fe20003800000 */
[----:B--2---:R-:W-:-:S11]  /*6810*/  IMAD.IADD R9, R7, 0x1, R11 ;  /* 0x0000000107097824 */ /* 0x004fd600078e020b */
[----:B------:R-:W-:Y:S05]  /*6820*/  @P5 BRA `(.L_x_1154) ;  /* 0x0000000000285947 */ /* 0x000fea0003800000 */
        /* <DEDUP_REMOVED lines=10> */
.L_x_1154:
[----:B------:R-:W-:Y:S05]  /*68d0*/  BSYNC B0 ;  /* 0x0000000000007941 */ /* 0x000fea0003800000 */
.L_x_1153:
[----:B------:R-:W-:Y:S01]  /*68e0*/  ISETP.NE.AND P5, PT, R24, RZ, PT ;  /* 0x000000ff1800720c */ /* 0x000fe20003fa5270 */
[----:B------:R-:W-:-:S12]  /*68f0*/  BSSY B0, `(.L_x_1155) ;  /* 0x000000f000007945 */ /* 0x000fd80003800000 */
[----:B------:R-:W-:Y:S05]  /*6900*/  @P5 BRA `(.L_x_1156) ;  /* 0x0000000000345947 */ /* 0x000fea0003800000 */
[----:B--2---:R-:W-:Y:S01]  /*6910*/  IADD3 R11, P5, R2, 0x10, RZ ;  /* 0x00000010020b7810 */ /* 0x004fe20007fbe0ff */
        /* <DEDUP_REMOVED lines=12> */
.L_x_1156:
[----:B------:R-:W-:Y:S05]  /*69e0*/  BSYNC B0 ;  /* 0x0000000000007941 */ /* 0x000fea0003800000 */
.L_x_1155:
[----:B------:R-:W-:Y:S04]  /*69f0*/  BSSY B0, `(.L_x_1157) ;  /* 0x000000f000007945 */ /* 0x000fe80003800000 */
[----:B------:R-:W-:Y:S05]  /*6a00*/  @P0 BRA `(.L_x_1158) ;  /* 0x0000000000340947 */ /* 0x000fea0003800000 */
[----:B--23--:R-:W-:Y:S01]  /*6a10*/  IADD3 R11, P0, R2, 0x20, RZ ;  /* 0x00000020020b7810 */ /* 0x00cfe20007f1e0ff */
        /* <DEDUP_REMOVED lines=12> */
.L_x_1158:
[----:B------:R-:W-:Y:S05]  /*6ae0*/  BSYNC B0 ;  /* 0x0000000000007941 */ /* 0x000fea0003800000 */
.L_x_1157:
[----:B------:R-:W-:Y:S04]  /*6af0*/  BSSY B0, `(.L_x_1159) ;  /* 0x000000f000007945 */ /* 0x000fe80003800000 */
[----:B------:R-:W-:Y:S05]  /*6b00*/  @P1 BRA `(.L_x_1160) ;  /* 0x0000000000341947 */ /* 0x000fea0003800000 */
[----:B--234-:R-:W-:Y:S01]  /*6b10*/  IADD3 R11, P0, R2, 0x30, RZ ;  /* 0x00000030020b7810 */ /* 0x01cfe20007f1e0ff */
        /* <DEDUP_REMOVED lines=12> */
.L_x_1160:
[----:B------:R-:W-:Y:S05]  /*6be0*/  BSYNC B0 ;  /* 0x0000000000007941 */ /* 0x000fea0003800000 */
.L_x_1159:
        /* <DEDUP_REMOVED lines=15> */
.L_x_1162:
[----:B------:R-:W-:Y:S05]  /*6ce0*/  BSYNC B0 ;  /* 0x0000000000007941 */ /* 0x000fea0003800000 */
.L_x_1161:
        /* <DEDUP_REMOVED lines=15> */
.L_x_1164:
[----:B------:R-:W-:Y:S05]  /*6de0*/  BSYNC B0 ;  /* 0x0000000000007941 */ /* 0x000fea0003800000 */
.L_x_1163:
        /* <DEDUP_REMOVED lines=15> */
.L_x_1166:
[----:B------:R-:W-:Y:S05]  /*6ee0*/  BSYNC B0 ;  /* 0x0000000000007941 */ /* 0x000fea0003800000 */
.L_x_1165:
        /* <DEDUP_REMOVED lines=15> */
.L_x_1107:
        /* <DEDUP_REMOVED lines=12> */
[----:B------:R-:W1:Y:S01]  /*70a0*/  S2UR UR9, SR_CTAID.X ;  /* 0x00000000000979c3 */ /* 0x000e620000002500 */
[----:B------:R-:W-:Y:S01]  /*70b0*/  ULDC UR4, c[0x0][0x280] ;  /* 0x0000a00000047ab9 */ /* 0x000fe20000000800 */
[----:B------:R-:W-:Y:S01]  /*70c0*/  ULDC UR6, c[0x0][0x290] ;  /* 0x0000a40000067ab9 */ /* 0x000fe20000000800 */
[----:B------:R-:W-:-:S05]  /*70d0*/  ULDC UR7, c[0x0][0x74c] ;  /* 0x0001d30000077ab9 */ /* 0x000fca0000000800 */
[----:B------:R-:W2:Y:S01]  /*70e0*/  S2UR UR13, SR_CTAID.Y ;  /* 0x00000000000d79c3 */ /* 0x000ea20000002600 */
[----:B-1----:R-:W-:Y:S02]  /*70f0*/  ULEA UR5, UR9, UR4, 0x7 ;  /* 0x0000000409057291 */ /* 0x002fe4000f8e383f */
[----:B------:R-:W-:Y:S02]  /*7100*/  ISETP.LE.AND P0, PT, RZ, UR9, PT ;  /* 0x00000009ff007c0c */ /* 0x000fe4000bf03270 */
[----:B------:R-:W-:-:S04]  /*7110*/  UIADD3 UR5, -UR7, UR5, -UR6 ;  /* 0x0000000507057290 */ /* 0x000fc8000fffe906 */
[----:B------:R-:W-:-:S04]  /*7120*/  USHF.R.S32.HI UR6, URZ, 0x1f, UR5 ;  /* 0x0000001f3f067899 */ /* 0x000fc80008011405 */
[----:B------:R-:W-:-:S04]  /*7130*/  ULEA.HI UR6, UR6, UR5, URZ, 0x6 ;  /* 0x0000000506067291 */ /* 0x000fc8000f8f303f */
[----:B------:R-:W-:Y:S02]  /*7140*/  USHF.R.S32.HI UR5, URZ, 0x6, UR6 ;  /* 0x000000063f057899 */ /* 0x000fe40008011406 */
[----:B------:R-:W-:Y:S02]  /*7150*/  UIADD3 UR6, UR4, 0x3f, URZ ;  /* 0x0000003f04067890 */ /* 0x000fe4000fffe03f */
[----:B------:R-:W-:Y:S02]  /*7160*/  UISETP.LT.AND UP0, UPT, URZ, UR5, UPT ;  /* 0x000000053f00728c */ /* 0x000fe4000bf01270 */
[----:B------:R-:W-:Y:S02]  /*7170*/  USHF.R.S32.HI UR7, URZ, 0x1f, UR6 ;  /* 0x0000001f3f077899 */ /* 0x000fe40008011406 */
[----:B------:R-:W-:Y:S02]  /*7180*/  USEL UR5, URZ, UR5, !UP0 ;  /* 0x000000053f057287 */ /* 0x000fe4000c000000 */
[----:B------:R-:W-:-:S04]  /*7190*/  ULEA.HI UR7, UR7, UR6, URZ, 0x6 ;  /* 0x0000000607077291 */ /* 0x000fc8000f8f303f */
[----:B------:R-:W-:Y:S01]  /*71a0*/  USHF.R.S32.HI UR8, URZ, 0x6, UR7 ;  /* 0x000000063f087899 */ /* 0x000fe20008011407 */
[----:B--2---:R-:W-:Y:S11]  /*71b0*/  @!P0 BRA `(.L_x_1168) ;  /* 0x0000000000288947 */ /* 0x004ff60003800000 */
        /* <DEDUP_REMOVED lines=10> */
.L_x_1168:
[----:B------:R-:W-:Y:S02]  /*7260*/  UISETP.GT.AND UP0, UPT, UR8, UR5, UPT ;  /* 0x000000050800728c */ /* 0x000fe4000bf04270 */
[----:B------:R-:W-:Y:S02]  /*7270*/  USHF.R.S32.HI UR14, URZ, 0x1f, UR12 ;  /* 0x0000001f3f0e7899 */ /* 0x000fe4000801140c */
[----:B------:R-:W-:Y:S02]  /*7280*/  USHF.R.S32.HI UR9, URZ, 0x1f, UR13 ;  /* 0x0000001f3f097899 */ /* 0x000fe4000801140d */
[----:B------:R-:W-:-:S13]  /*7290*/  PLOP3.LUT P0, PT, PT, PT, UP0, 0x80, 0x0 ;  /* 0x000000000000781c */ /* 0x000fda0003f0f008 */
[----:B------:R-:W-:Y:S05]  /*72a0*/  @!P0 BRA `(.L_x_1109) ;  /* 0x0000002800e08947 */ /* 0x000fea0003800000 */
[----:B------:R-:W-:Y:S01]  /*72b0*/  UIADD3 UR4, -UR5, UR8, URZ ;  /* 0x0000000805047290 */ /* 0x000fe2000fffe13f */
[----:B------:R-:W-:Y:S01]  /*72c0*/  ULDC.64 UR10, c[0x0][0x2d8] ;  /* 0x0000b600000a7ab9 */ /* 0x000fe20000000a00 */
[----:B------:R-:W-:Y:S02]  /*72d0*/  ELECT P0, URZ, PT ;  /* 0x00000000003f782f */ /* 0x000fe40003800000 */
[----:B------:R-:W-:Y:S02]  /*72e0*/  ULOP3.LUT UR4, UR4, 0x1, URZ, 0xc0, !UPT ;  /* 0x0000000104047892 */ /* 0x000fe4000f8ec03f */
[----:B------:R-:W-:Y:S02]  /*72f0*/  UIMAD UR9, UR9, UR10, URZ ;  /* 0x0000000a090972a4 */ /* 0x000fe4000f8e023f */
[----:B------:R-:W-:Y:S02]  /*7300*/  UISETP.NE.U32.AND UP0, UPT, UR4, 0x1, UPT ;  /* 0x000000010400788c */ /* 0x000fe4000bf05070 */
[----:B------:R-:W-:-:S02]  /*7310*/  UIMAD.WIDE.U32 UR6, UR13, UR10, URZ ;  /* 0x0000000a0d0672a5 */ /* 0x000fc4000f8e003f */
[----:B------:R-:W-:Y:S02]  /*7320*/  UIMAD UR9, UR13, UR11, UR9 ;  /* 0x0000000b0d0972a4 */ /* 0x000fe4000f8e0209 */
[----:B------:R-:W-:Y:S01]  /*7330*/  PLOP3.LUT P1, PT, PT, PT, UP0, 0x80, 0x0 ;  /* 0x000000000000781c */ /* 0x000fe20003f2f008 */
[----:B------:R-:W-:Y:S01]  /*7340*/  ULDC.64 UR10, c[0x0][0x2e0] ;  /* 0x0000b800000a7ab9 */ /* 0x000fe20000000a00 */
[----:B------:R-:W-:Y:S02]  /*7350*/  UIADD3 UR7, UR7, UR9, URZ ;  /* 0x0000000907077290 */ /* 0x000fe4000fffe03f */
[----:B------:R-:W-:Y:S02]  /*7360*/  UIMAD UR9, UR14, UR10, URZ ;  /* 0x0000000a0e0972a4 */ /* 0x000fe4000f8e023f */
[----:B------:R-:W-:Y:S02]  /*7370*/  UIMAD.WIDE.U32 UR6, UR12, UR10, UR6 ;  /* 0x0000000a0c0672a5 */ /* 0x000fe4000f8e0006 */
[----:B------:R-:W-:-:S04]  /*7380*/  UIMAD UR9, UR12, UR11, UR9 ;  /* 0x0000000b0c0972a4 */ /* 0x000fc8000f8e0209 */
[----:B------:R-:W-:Y:S01]  /*7390*/  UIADD3 UR9, UR7, UR9, URZ ;  /* 0x0000000907097290 */ /* 0x000fe2000fffe03f */
[----:B------:R-:W-:Y:S11]  /*73a0*/  @P1 BRA `(.L_x_1169) ;  /* 0x0000000000bc1947 */ /* 0x000ff60003800000 */
[----:B------:R-:W-:Y:S01]  /*73b0*/  USHF.L.U32 UR14, UR5, 0xd, URZ ;  /* 0x0000000d050e7899 */ /* 0x000fe2000800063f */
        /* <DEDUP_REMOVED lines=9> */
[----:B------:R-:W-:Y:S01]  /*7450*/  UMOV UR16, 0x0 ;  /* 0x0000000000107882 */ /* 0x000fe20000000000 */
[----:B------:R-:W-:Y:S02]  /*7460*/  UMOV UR17, 0x14f00000 ;  /* 0x14f0000000117882 */ /* 0x000fe40000000000 */
[----:B------:R-:W-:-:S02]  /*7470*/  ULEA.HI.X UR11, UR13, UR11, UR15, 0x2, UP0 ;  /* 0x0000000b0d0b7291 */ /* 0x000fc400080f140f */
[----:B-1----:R-:W-:-:S03]  /*7480*/  ULEA UR4, UR12, UR4, 0x18 ;  /* 0x000000040c047291 */ /* 0x002fc6000f8ec03f */
[----:B------:R-:W-:Y:S01]  /*7490*/  UMOV UR12, 0x400 ;  /* 0x00000400000c7882 */ /* 0x000fe20000000000 */
[----:B------:R-:W-:-:S09]  /*74a0*/  UIADD3 UR4, UR4, 0x10000, URZ ;  /* 0x0001000004047890 */ /* 0x000fd2000fffe03f */
[----:B------:R1:W-:Y:S02]  /*74b0*/  UBLKRED.G.S.ADD.F32.RN [UR10], [UR4], UR12, desc[UR16] ;  /* 0x0000100a040073bb */ /* 0x0003e400080a140c */
[----:B-1----:R0:W-:Y:S02]  /*74c0*/  UTMACMDFLUSH ;  /* 0x00000000000079b7 */ /* 0x0021e40000000000 */
.L_x_1171:
[----:B------:R-:W-:Y:S05]  /*74d0*/  BSYNC B0 ;  /* 0x0000000000007941 */ /* 0x000fea0003800000 */
.L_x_1170:
        /* <DEDUP_REMOVED lines=9> */
[----:B------:R-:W-:Y:S02]  /*7570*/  UMOV UR17, 0x14f00000 ;  /* 0x14f0000000117882 */ /* 0x000fe40000000000 */
[----:B------:R-:W-:Y:S02]  /*7580*/  ULEA.HI.X.SX32 UR4, UR4, UR9, 0x1, UP0 ;  /* 0x0000000904047291 */ /* 0x000fe400080f0e3f */
[----:B------:R-:W-:-:S04]  /*7590*/  ULEA UR10, UP0, UR15, UR10, 0x2 ;  /* 0x0000000a0f0a7291 */ /* 0x000fc8000f80103f */
[----:B------:R-:W-:-:S03]  /*75a0*/  ULEA.HI.X UR11, UR15, UR11, UR4, 0x2, UP0 ;  /* 0x0000000b0f0b7291 */ /* 0x000fc600080f1404 */
[----:B------:R-:W-:Y:S01]  /*75b0*/  UMOV UR4, 0x400 ;  /* 0x0000040000047882 */ /* 0x000fe20000000000 */
[----:B-1----:R-:W-:-:S04]  /*75c0*/  ULEA UR12, UR13, UR12, 0x18 ;  /* 0x0000000c0d0c7291 */ /* 0x002fc8000f8ec03f */
[----:B------:R-:W-:-:S09]  /*75d0*/  UIADD3 UR12, UR12, 0x14000, URZ ;  /* 0x000140000c0c7890 */ /* 0x000fd2000fffe03f */
[----:B------:R1:W-:Y:S01]  /*75e0*/  UBLKRED.G.S.ADD.F32.RN [UR10], [UR12], UR4, desc[UR16] ;  /* 0x0000100a0c0073bb */ /* 0x0003e200080a1404 */
[----:B------:R0:W-:Y:S01]  /*75f0*/  UTMACMDFLUSH ;  /* 0x00000000000079b7 */ /* 0x0001e20000000000 */
[----:B-1----:R-:W-:-:S04]  /*7600*/  DEPBAR.LE SB0, 0x1 ;  /* 0x000080400000791a */ /* 0x002fc80000000000 */
.L_x_1173:
[----:B------:R-:W-:Y:S05]  /*7610*/  BSYNC B0 ;  /* 0x0000000000007941 */ /* 0x000fea0003800000 */
.L_x_1172:
[----:B------:R-:W-:Y:S06]  /*7620*/  BAR.ARV 0xa, 0xa0 ;  /* 0x0282800000007b1d */ /* 0x000fec0000002000 */
[----:B------:R-:W-:Y:S04]  /*7630*/  BSSY B0, `(.L_x_1174) ;  /* 0x0000003000007945 */ /* 0x000fe80003800000 */
[----:B------:R-:W-:Y:S05]  /*7640*/  @!P0 BRA `(.L_x_1175) ;  /* 0x0000000000048947 */ /* 0x000fea0003800000 */
[----:B------:R-:W-:-:S04]  /*7650*/  DEPBAR.LE SB0, 0x0 ;  /* 0x000080000000791a */ /* 0x000fc80000000000 */
.L_x_1175:
[----:B------:R-:W-:Y:S05]  /*7660*/  BSYNC B0 ;  /* 0x0000000000007941 */ /* 0x000fea0003800000 */
.L_x_1174:
[----:B------:R-:W-:Y:S06]  /*7670*/  BAR.ARV 0xb, 0xa0 ;  /* 0x02c2800000007b1d */ /* 0x000fec0000002000 */
[----:B------:R-:W-:Y:S01]  /*7680*/  UIADD3 UR12, UR5, 0x1, URZ ;  /* 0x00000001050c7890 */ /* 0x000fe2000fffe03f */
[----:B------:R-:W-:Y:S11]  /*7690*/  BRA `(.L_x_1176) ;  /* 0x0000000000047947 */ /* 0x000ff60003800000 */
.L_x_1169:
[----:B------:R-:W-:-:S05]  /*76a0*/  UMOV UR12, UR5 ;  /* 0x00000005000c7c82 */ /* 0x000fca0008000000 */
.L_x_1176:
[----:B------:R-:W-:-:S04]  /*76b0*/  UIADD3 UR4, UR5, 0x1, URZ ;  /* 0x0000000105047890 */ /* 0x000fc8000fffe03f */
[----:B------:R-:W-:-:S06]  /*76c0*/  UISETP.NE.AND UP0, UPT, UR8, UR4, UPT ;  /* 0x000000040800728c */ /* 0x000fcc000bf05270 */
[----:B------:R-:W-:-:S13]  /*76d0*/  PLOP3.LUT P1, PT, PT, PT, UP0, 0x80, 0x0 ;  /* 0x000000000000781c */ /* 0x000fda0003f2f008 */
[----:B------:R-:W-:Y:S05]  /*76e0*/  @!P1 BRA `(.L_x_1109) ;  /* 0x0000002400d09947 */ /* 0x000fea0003800000 */
[----:B------:R-:W-:Y:S01]  /*76f0*/  ULDC.64 UR18, c[0x0][0x2c0] ;  /* 0x0000b00000127ab9 */ /* 0x000fe20000000a00 */
[----:B------:R-:W-:Y:S02]  /*7700*/  USHF.L.U32 UR13, UR12, 0xd, URZ ;  /* 0x0000000d0c0d7899 */ /* 0x000fe4000800063f */
[----:B------:R-:W-:Y:S01]  /*7710*/  ULEA UR18, UP0, UR6, UR18, 0x2 ;  /* 0x0000001206127291 */ /* 0x000fe2000f80103f */
[----:B------:R-:W-:Y:S01]  /*7720*/  UMOV UR4, URZ ;  /* 0x0000003f00047c82 */ /* 0x000fe20008000000 */
[----:B------:R-:W-:Y:S02]  /*7730*/  ULDC.64 UR24, c[0x0][0x2c0] ;  /* 0x0000b00000187ab9 */ /* 0x000fe40000000a00 */
[----:B------:R-:W-:Y:S02]  /*7740*/  ULEA.HI.X UR19, UR6, UR19, UR9, 0x2, UP0 ;  /* 0x0000001306137291 */ /* 0x000fe400080f1409 */
[----:B------:R-:W-:Y:S02]  /*7750*/  UIADD3 UR14, UP0, UR18, 0x4000, URZ ;  /* 0x00004000120e7890 */ /* 0x000fe4000ff1e03f */
[----:B------:R-:W-:-:S02]  /*7760*/  UIADD3 UR16, UP1, UR18, 0x8000, URZ ;  /* 0x0000800012107890 */ /* 0x000fc4000ff3e03f */
[----:B------:R-:W-:Y:S02]  /*7770*/  UIADD3 UR18, UP2, UR18, 0xc000, URZ ;  /* 0x0000c00012127890 */ /* 0x000fe4000ff5e03f */
[----:B------:R-:W-:Y:S02]  /*7780*/  UIADD3.X UR15, URZ, UR19, URZ, UP0, !UPT ;  /* 0x000000133f0f7290 */ /* 0x000fe400087fe43f */
[----:B------:R-:W-:Y:S02]  /*7790*/  UIADD3.X UR17, URZ, UR19, URZ, UP1, !UPT ;  /* 0x000000133f117290 */ /* 0x000fe40008ffe43f */
[----:B------:R-:W-:Y:S01]  /*77a0*/  UIADD3.X UR19, URZ, UR19, URZ, UP2, !UPT ;  /* 0x000000133f137290 */ /* 0x000fe200097fe43f */
[----:B------:R-:W-:-:S11]  /*77b0*/  UMOV UR20, UR13 ;  /* 0x0000000d00147c82 */ /* 0x000fd60008000000 */
.L_x_1189:
[----:B------:R-:W-:Y:S01]  /*77c0*/  UIADD3 UR10, UR13, UR4, URZ ;  /* 0x000000040d0a7290 */ /* 0x000fe2000fffe03f */
[----:B------:R-:W-:Y:S03]  /*77d0*/  BAR.SYNC.DEFER_BLOCKING 0xd, 0xa0 ;  /* 0x0342800000007b1d */ /* 0x000fe60000010000 */
[----:B------:R-:W-:Y:S02]  /*77e0*/  UIMAD.WIDE UR26, UR10, 0x4, UR14 ;  /* 0x000000040a1a78a5 */ /* 0x000fe4000f8e020e */
[----:B------:R-:W-:Y:S01]  /*77f0*/  UIMAD.WIDE UR28, UR10, 0x4, UR16 ;  /* 0x000000040a1c78a5 */ /* 0x000fe2000f8e0210 */
[----:B------:R-:W-:Y:S01]  /*7800*/  BSSY B0, `(.L_x_1177) ;  /* 0x0000010000007945 */ /* 0x000fe20003800000 */
[----:B------:R-:W-:-:S03]  /*7810*/  UIMAD.WIDE UR10, UR10, 0x4, UR18 ;  /* 0x000000040a0a78a5 */ /* 0x000fc6000f8e0212 */
[----:B------:R-:W-:Y:S09]  /*7820*/  @!P0 BRA `(.L_x_1178) ;  /* 0x0000000000348947 */ /* 0x000ff20003800000 */
[----:B------:R-:W1:Y:S01]  /*7830*/  S2UR UR22, SR_CgaCtaId ;  /* 0x00000000001679c3 */ /* 0x000e620000008800 */
[----:B------:R-:W-:Y:S01]  /*7840*/  UIADD3 UR23, UP0, UR20, UR6, URZ ;  /* 0x0000000614177290 */ /* 0x000fe2000ff1e03f */
[----:B------:R-:W-:Y:S01]  /*7850*/  UMOV UR21, 0x400 ;  /* 0x0000040000157882 */ /* 0x000fe20000000000 */
[----:B------:R-:W-:Y:S02]  /*7860*/  UMOV UR32, 0x0 ;  /* 0x0000000000207882 */ /* 0x000fe40000000000 */
[----:B------:R-:W-:Y:S01]  /*7870*/  ULEA.HI.X.SX32 UR30, UR20, UR9, 0x1, UP0 ;  /* 0x00000009141e7291 */ /* 0x000fe200080f0e3f */
[----:B------:R-:W-:Y:S01]  /*7880*/  UMOV UR33, 0x14f00000 ;  /* 0x14f0000000217882 */ /* 0x000fe20000000000 */
[----:B-1----:R-:W-:Y:S02]  /*7890*/  ULEA UR21, UR22, UR21, 0x18 ;  /* 0x0000001516157291 */ /* 0x002fe4000f8ec03f */
[----:B------:R-:W-:Y:S02]  /*78a0*/  ULEA UR22, UP0, UR23, UR24, 0x2 ;  /* 0x0000001817167291 */ /* 0x000fe4000f80103f */
[----:B------:R-:W-:-:S02]  /*78b0*/  UIADD3 UR21, UR21, 0x10000, URZ ;  /* 0x0001000015157890 */ /* 0x000fc4000fffe03f */
[----:B------:R-:W-:-:S03]  /*78c0*/  ULEA.HI.X UR23, UR23, UR25, UR30, 0x2, UP0 ;  /* 0x0000001917177291 */ /* 0x000fc600080f141e */
[----:B------:R-:W-:-:S06]  /*78d0*/  UMOV UR30, 0x400 ;  /* 0x00000400001e7882 */ /* 0x000fcc0000000000 */
[----:B------:R1:W-:Y:S02]  /*78e0*/  UBLKRED.G.S.ADD.F32.RN [UR22], [UR21], UR30, desc[UR32] ;  /* 0x00002016150073bb */ /* 0x0003e400080a141e */
[----:B-1----:R0:W-:Y:S02]  /*78f0*/  UTMACMDFLUSH ;  /* 0x00000000000079b7 */ /* 0x0021e40000000000 */
.L_x_1178:
[----:B------:R-:W-:Y:S05]  /*7900*/  BSYNC B0 ;  /* 0x0000000000007941 */ /* 0x000fea0003800000 */
.L_x_1177:
        /* <DEDUP_REMOVED lines=13> */
.L_x_1180:
[----:B------:R-:W-:Y:S05]  /*79e0*/  BSYNC B0 ;  /* 0x0000000000007941 */ /* 0x000fea0003800000 */
.L_x_1179:
[----:B------:R-:W-:Y:S06]  /*79f0*/  BAR.ARV 0xa, 0xa0 ;  /* 0x0282800000007b1d */ /* 0x000fec0000002000 */
[----:B------:R-:W-:Y:S04]  /*7a00*/  BSSY B0, `(.L_x_1181) ;  /* 0x0000003000007945 */ /* 0x000fe80003800000 */
[----:B------:R-:W-:Y:S05]  /*7a10*/  @!P0 BRA `(.L_x_1182) ;  /* 0x0000000000048947 */ /* 0x000fea0003800000 */
[----:B------:R-:W-:-:S04]  /*7a20*/  DEPBAR.LE SB0, 0x0 ;  /* 0x000080000000791a */ /* 0x000fc80000000000 */
.L_x_1182:
[----:B------:R-:W-:Y:S05]  /*7a30*/  BSYNC B0 ;  /* 0x0000000000007941 */ /* 0x000fea0003800000 */
.L_x_1181:
        /* <DEDUP_REMOVED lines=13> */
.L_x_1184:
[----:B------:R-:W-:Y:S05]  /*7b10*/  BSYNC B0 ;  /* 0x0000000000007941 */ /* 0x000fea0003800000 */
.L_x_1183:
        /* <DEDUP_REMOVED lines=13> */
.L_x_1186:
[----:B------:R-:W-:Y:S05]  /*7bf0*/  BSYNC B0 ;  /* 0x0000000000007941 */ /* 0x000fea0003800000 */
.L_x_1185:
[----:B------:R-:W-:Y:S01]  /*7c00*/  UIADD3 UR12, UR12, 0x2, URZ ;  /* 0x000000020c0c7890 */ /* 0x000fe2000fffe03f */
[----:B------:R-:W-:Y:S06]  /*7c10*/  BAR.ARV 0xa, 0xa0 ;  /* 0x0282800000007b1d */ /* 0x000fec0000002000 */
[----:B------:R-:W-:Y:S01]  /*7c20*/  UISETP.GE.AND UP0, UPT, UR12, UR8, UPT ;  /* 0x000000080c00728c */ /* 0x000fe2000bf06270 */
[----:B------:R-:W-:Y:S04]  /*7c30*/  BSSY B0, `(.L_x_1187) ;  /* 0x0000003000007945 */ /* 0x000fe80003800000 */
[----:B------:R-:W-:Y:S06]  /*7c40*/  @!P0 BRA `(.L_x_1188) ;  /* 0x0000000000048947 */ /* 0x000fec0003800000 */
[----:B------:R-:W-:-:S04]  /*7c50*/  DEPBAR.LE SB0, 0x0 ;  /* 0x000080000000791a */ /* 0x000fc80000000000 */
.L_x_1188:
[----:B------:R-:W-:Y:S05]  /*7c60*/  BSYNC B0 ;  /* 0x0000000000007941 */ /* 0x000fea0003800000 */
.L_x_1187:
[----:B------:R-:W-:Y:S06]  /*7c70*/  BAR.ARV 0xb, 0xa0 ;  /* 0x02c2800000007b1d */ /* 0x000fec0000002000 */
[----:B------:R-:W-:Y:S01]  /*7c80*/  PLOP3.LUT P1, PT, PT, PT, UP0, 0x80, 0x0 ;  /* 0x000000000000781c */ /* 0x000fe20003f2f008 */
[----:B------:R-:W-:Y:S02]  /*7c90*/  UIADD3 UR20, UR20, 0x4000, URZ ;  /* 0x0000400014147890 */ /* 0x000fe4000fffe03f */
[----:B------:R-:W-:-:S10]  /*7ca0*/  UIADD3 UR4, UR4, 0x4000, URZ ;  /* 0x0000400004047890 */ /* 0x000fd4000fffe03f */
[----:B------:R-:W-:Y:S05]  /*7cb0*/  @!P1 BRA `(.L_x_1189) ;  /* 0xfffffff800c09947 */ /* 0x000fea000383ffff */
[----:B------:R-:W-:Y:S05]  /*7cc0*/  BRA `(.L_x_1109) ;  /* 0x0000002000587947 */ /* 0x000fea0003800000 */
.L_x_1167:
[----:B------:R-:W1:Y:S01]  /*7cd0*/  S2UR UR21, SR_CTAID.Z ;  /* 0x00000000001579c3 */ /* 0x000e620000002700 */
[----:B------:R-:W-:Y:S01]  /*7ce0*/  IMAD.MOV.U32 R11, RZ, RZ, 0x1 ;  /* 0x00000001ff0b7424 */ /* 0x000fe200078e00ff */
[----:B-1----:R-:W-:-:S13]  /*7cf0*/  ISETP.LE.AND P0, PT, RZ, UR21, PT ;  /* 0x00000015ff007c0c */ /* 0x002fda000bf03270 */
[----:B------:R-:W-:Y:S05]  /*7d00*/  @!P0 BRA `(.L_x_1190) ;  /* 0x0000001c00b48947 */ /* 0x000fea0003800000 */
[----:B------:R-:W1:Y:S01]  /*7d10*/  S2UR UR9, SR_CTAID.X ;  /* 0x00000000000979c3 */ /* 0x000e620000002500 */
[----:B------:R-:W-:Y:S01]  /*7d20*/  ULDC UR8, c[0x0][0x280] ;  /* 0x0000a00000087ab9 */ /* 0x000fe20000000800 */
[----:B------:R-:W-:Y:S01]  /*7d30*/  ULDC UR4, c[0x0][0x290] ;  /* 0x0000a40000047ab9 */ /* 0x000fe20000000800 */
[----:B------:R-:W-:-:S05]  /*7d40*/  ULDC UR5, c[0x0][0x74c] ;  /* 0x0001d30000057ab9 */ /* 0x000fca0000000800 */
[----:B------:R-:W2:Y:S01]  /*7d50*/  S2UR UR20, SR_CTAID.Y ;  /* 0x00000000001479c3 */ /* 0x000ea20000002600 */
[----:B-1----:R-:W-:Y:S02]  /*7d60*/  USHF.L.U32 UR11, UR9, 0x7, URZ ;  /* 0x00000007090b7899 */ /* 0x002fe4000800063f */
[----:B------:R-:W-:Y:S02]  /*7d70*/  ISETP.LE.AND P0, PT, RZ, UR9, PT ;  /* 0x00000009ff007c0c */ /* 0x000fe4000bf03270 */
[----:B------:R-:W-:-:S04]  /*7d80*/  UIADD3 UR4, -UR4, UR11, UR8 ;  /* 0x0000000b04047290 */ /* 0x000fc8000fffe108 */
[----:B------:R-:W-:-:S04]  /*7d90*/  UIADD3 UR4, UR4, -UR5, URZ ;  /* 0x8000000504047290 */ /* 0x000fc8000fffe03f */
[----:B------:R-:W-:-:S04]  /*7da0*/  USHF.R.S32.HI UR5, URZ, 0x1f, UR4 ;  /* 0x0000001f3f057899 */ /* 0x000fc80008011404 */
[----:B------:R-:W-:Y:S02]  /*7db0*/  ULEA.HI UR5, UR5, UR4, URZ, 0x6 ;  /* 0x0000000405057291 */ /* 0x000fe4000f8f303f */
[----:B------:R-:W-:Y:S02]  /*7dc0*/  UIADD3 UR4, UR8, 0x3f, URZ ;  /* 0x0000003f08047890 */ /* 0x000fe4000fffe03f */
[----:B------:R-:W-:Y:S02]  /*7dd0*/  USHF.R.S32.HI UR5, URZ, 0x6, UR5 ;  /* 0x000000063f057899 */ /* 0x000fe40008011405 */
[----:B------:R-:W-:Y:S02]  /*7de0*/  USHF.R.S32.HI UR6, URZ, 0x1f, UR4 ;  /* 0x0000001f3f067899 */ /* 0x000fe40008011404 */
[----:B------:R-:W-:Y:S02]  /*7df0*/  UISETP.LT.AND UP0, UPT, URZ, UR5, UPT ;  /* 0x000000053f00728c */ /* 0x000fe4000bf01270 */
[----:B------:R-:W-:-:S02]  /*7e00*/  ULEA.HI UR6, UR6, UR4, URZ, 0x6 ;  /* 0x0000000406067291 */ /* 0x000fc4000f8f303f */
[----:B------:R-:W-:Y:S02]  /*7e10*/  USEL UR7, URZ, UR5, !UP0 ;  /* 0x000000053f077287 */ /* 0x000fe4000c000000 */
[----:B------:R-:W-:Y:S01]  /*7e20*/  USHF.R.S32.HI UR6, URZ, 0x6, UR6 ;  /* 0x000000063f067899 */ /* 0x000fe20008011406 */
[----:B--2---:R-:W-:Y:S11]  /*7e30*/  @!P0 BRA `(.L_x_1191) ;  /* 0x0000000000288947 */ /* 0x004ff60003800000 */
[----:B------:R-:W-:Y:S01]  /*7e40*/  ULEA UR8, UR9, UR8, 0x7 ;  /* 0x0000000809087291 */ /* 0x000fe2000f8e383f */
[----:B------:R-:W-:Y:S01]  /*7e50*/  ULDC UR4, c[0x0][0x290] ;  /* 0x0000a40000047ab9 */ /* 0x000fe20000000800 */
[----:B------:R-:W-:Y:S02]  /*7e60*/  ULDC UR5, c[0x0][0x748] ;  /* 0x0001d20000057ab9 */ /* 0x000fe40000000800 */
[----:B------:R-:W-:-:S04]  /*7e70*/  UIADD3 UR4, -UR4, 0xbf, UR8 ;  /* 0x000000bf04047890 */ /* 0x000fc8000fffe108 */
[----:B------:R-:W-:-:S04]  /*7e80*/  UIADD3 UR4, UR4, UR5, URZ ;  /* 0x0000000504047290 */ /* 0x000fc8000fffe03f */
[----:B------:R-:W-:-:S04]  /*7e90*/  USHF.R.S32.HI UR5, URZ, 0x1f, UR4 ;  /* 0x0000001f3f057899 */ /* 0x000fc80008011404 */
[----:B------:R-:W-:-:S04]  /*7ea0*/  ULEA.HI UR5, UR5, UR4, URZ, 0x6 ;  /* 0x0000000405057291 */ /* 0x000fc8000f8f303f */
[----:B------:R-:W-:-:S04]  /*7eb0*/  USHF.R.S32.HI UR5, URZ, 0x6, UR5 ;  /* 0x000000063f057899 */ /* 0x000fc80008011405 */
[----:B------:R-:W-:-:S04]  /*7ec0*/  UISETP.LT.AND UP0, UPT, UR5, UR6, UPT ;  /* 0x000000060500728c */ /* 0x000fc8000bf01270 */
[----:B------:R-:W-:-:S12]  /*7ed0*/  USEL UR6, UR5, UR6, UP0 ;  /* 0x0000000605067287 */ /* 0x000fd80008000000 */
.L_x_1191:
[----:B------:R-:W-:-:S06]  /*7ee0*/  UISETP.GT.AND UP0, UPT, UR6, UR7, UPT ;  /* 0x000000070600728c */ /* 0x000fcc000bf04270 */
[----:B------:R-:W-:-:S13]  /*7ef0*/  PLOP3.LUT P0, PT, PT, PT, UP0, 0x80, 0x0 ;  /* 0x000000000000781c */ /* 0x000fda0003f0f008 */
[----:B------:R-:W-:Y:S05]  /*7f00*/  @!P0 BRA `(.L_x_1190) ;  /* 0x0000001c00348947 */ /* 0x000fea0003800000 */
[----:B------:R-:W-:Y:S01]  /*7f10*/  USHF.R.S32.HI UR10, URZ, 0x1f, UR20 ;  /* 0x0000001f3f0a7899 */ /* 0x000fe20008011414 */
[----:B------:R-:W-:Y:S01]  /*7f20*/  IMAD.U32 R4, RZ, RZ, UR7 ;  /* 0x00000007ff047e24 */ /* 0x000fe2000f8e00ff */
[----:B------:R-:W-:Y:S01]  /*7f30*/  ULDC.64 UR8, c[0x0][0x718] ;  /* 0x0001c60000087ab9 */ /* 0x000fe20000000a00 */
[----:B------:R-:W-:Y:S01]  /*7f40*/  ULDC.64 UR12, c[0x0][0x730] ;  /* 0x0001cc00000c7ab9 */ /* 0x000fe20000000a00 */
[----:B------:R-:W-:Y:S01]  /*7f50*/  UIMAD.WIDE.U32 UR4, UR20, UR8, URZ ;  /* 0x00000008140472a5 */ /* 0x000fe2000f8e003f */
[----:B------:R-:W-:Y:S01]  /*7f60*/  BSSY B0, `(.L_x_1190) ;  /* 0x00001c7000007945 */ /* 0x000fe20003800000 */
[----:B------:R-:W-:Y:S01]  /*7f70*/  UIMAD UR8, UR10, UR8, URZ ;  /* 0x000000080a0872a4 */ /* 0x000fe2000f8e023f */
[----:B------:R-:W-:Y:S01]  /*7f80*/  IMAD.MOV.U32 R0, RZ, RZ, RZ ;  /* 0x000000ffff007224 */ /* 0x000fe200078e00ff */
[----:B------:R-:W-:Y:S02]  /*7f90*/  UIMAD UR10, UR10, UR12, URZ ;  /* 0x0000000c0a0a72a4 */ /* 0x000fe4000f8e023f */
[----:B------:R-:W-:-:S02]  /*7fa0*/  UIMAD UR22, UR20, UR9, UR8 ;  /* 0x00000009141672a4 */ /* 0x000fc4000f8e0208 */
[----:B------:R-:W-:Y:S02]  /*7fb0*/  UIMAD.WIDE.U32 UR8, UR20, UR12, URZ ;  /* 0x0000000c140872a5 */ /* 0x000fe4000f8e003f */
[----:B------:R-:W-:Y:S02]  /*7fc0*/  UIMAD UR12, UR20, UR13, UR10 ;  /* 0x0000000d140c72a4 */ /* 0x000fe4000f8e020a */
[----:B------:R-:W-:Y:S01]  /*7fd0*/  USHF.R.S32.HI UR13, URZ, 0x1f, UR21 ;  /* 0x0000001f3f0d7899 */ /* 0x000fe20008011415 */
[----:B------:R-:W-:Y:S01]  /*7fe0*/  ULDC UR10, c[0x0][0x2e8] ;  /* 0x0000ba00000a7ab9 */ /* 0x000fe20000000800 */
[----:B------:R-:W-:Y:S01]  /*7ff0*/  ELECT P0, URZ, PT ;  /* 0x00000000003f782f */ /* 0x000fe20003800000 */
[----:B------:R-:W-:Y:S01]  /*8000*/  UISETP.NE.AND UP0, UPT, UR10, 0x1, UPT ;  /* 0x000000010a00788c */ /* 0x000fe2000bf05270 */
[----:B------:R-:W-:Y:S01]  /*8010*/  ULDC.64 UR14, c[0x0][0x720] ;  /* 0x0001c800000e7ab9 */ /* 0x000fe20000000a00 */
[----:B------:R-:W-:Y:S02]  /*8020*/  UIADD3 UR23, UR5, UR22, URZ ;  /* 0x0000001605177290 */ /* 0x000fe4000fffe03f */
[----:B------:R-:W-:-:S02]  /*8030*/  UIMAD UR10, UR13, UR14, URZ ;  /* 0x0000000e0d0a72a4 */ /* 0x000fc4000f8e023f */
[----:B------:R-:W-:Y:S01]  /*8040*/  UIADD3 UR9, UR9, UR12, URZ ;  /* 0x0000000c09097290 */ /* 0x000fe2000fffe03f */
[----:B------:R-:W-:Y:S01]  /*8050*/  ULDC.64 UR18, c[0x0][0x738] ;  /* 0x0001ce0000127ab9 */ /* 0x000fe20000000a00 */
[----:B------:R-:W-:-:S03]  /*8060*/  UMOV UR22, UR4 ;  /* 0x0000000400167c82 */ /* 0x000fc60008000000 */
[----:B------:R-:W-:Y:S01]  /*8070*/  @UP0 ULDC UR16, c[0x0][0x2ec] ;  /* 0x0000bb0000100ab9 */ /* 0x000fe20000000800 */
[----:B------:R-:W-:Y:S02]  /*8080*/  UIMAD UR13, UR13, UR18, URZ ;  /* 0x000000120d0d72a4 */ /* 0x000fe4000f8e023f */
[----:B------:R-:W-:Y:S02]  /*8090*/  UIMAD UR5, UR21, UR15, UR10 ;  /* 0x0000000f150572a4 */ /* 0x000fe4000f8e020a */
[----:B------:R-:W-:Y:S02]  /*80a0*/  UIMAD.WIDE.U32 UR22, UR21, UR14, UR22 ;  /* 0x0000000e151672a5 */ /* 0x000fe4000f8e0016 */
[----:B------:R-:W-:Y:S02]  /*80b0*/  UIMAD.WIDE.U32 UR16, UR20, UR16, URZ ;  /* 0x00000010141072a5 */ /* 0x000fe4000f8e003f */
[----:B------:R-:W-:Y:S01]  /*80c0*/  UIMAD.WIDE.U32 UR14, UR21, UR18, UR8 ;  /* 0x00000012150e72a5 */ /* 0x000fe2000f8e0008 */
[----:B------:R-:W-:-:S02]  /*80d0*/  UMOV UR12, UR20 ;  /* 0x00000014000c7c82 */ /* 0x000fc40008000000 */
[----:B------:R-:W-:Y:S01]  /*80e0*/  @UP0 ULDC UR8, c[0x0][0x2f0] ;  /* 0x0000bc0000080ab9 */ /* 0x000fe20000000800 */
[----:B------:R-:W-:Y:S02]  /*80f0*/  UIMAD UR4, UR21, UR19, UR13 ;  /* 0x00000013150472a4 */ /* 0x000fe4000f8e020d */
[----:B------:R-:W-:Y:S01]  /*8100*/  @UP0 USHF.R.U32.HI UR12, URZ, UR8, UR17 ;  /* 0x000000083f0c0299 */ /* 0x000fe20008011611 */
[----:B------:R-:W-:Y:S11]  /*8110*/  @!P0 BRA `(.L_x_1192) ;  /* 0x0000001800ac8947 */ /* 0x000ff60003800000 */
[----:B------:R-:W1:Y:S01]  /*8120*/  S2R R3, SR_CgaCtaId ;  /* 0x0000000000037919 */ /* 0x000e620000008800 */
[----:B------:R-:W-:-:S04]  /*8130*/  MOV R16, 0x400 ;  /* 0x0000040000107802 */ /* 0x000fc80000000f00 */
[----:B-1----:R-:W-:Y:S01]  /*8140*/  LEA R16, R3, R16, 0x18 ;  /* 0x0000001003107211 */ /* 0x002fe200078ec0ff */
[----:B------:R-:W-:-:S05]  /*8150*/  IMAD.MOV.U32 R3, RZ, RZ, 0x1 ;  /* 0x00000001ff037424 */ /* 0x000fca00078e00ff */
[----:B------:R-:W-:-:S04]  /*8160*/  SHF.L.U32 R3, R3, 0x1f, RZ ;  /* 0x0000001f03037819 */ /* 0x000fc800000006ff */
[----:B------:R-:W1:Y:S02]  /*8170*/  SYNCS.PHASECHK.TRANS64.TRYWAIT P0, [R16+URZ+0x30820], R3 ;  /* 0x03082003100075a7 */ /* 0x000e64000800017f */
[----:B-1----:R-:W-:Y:S05]  /*8180*/  @!P0 BRA `(.L_x_1193) ;  /* 0x0000001c00948947 */ /* 0x002fea0003800000 */
.L_x_1221:
[----:B------:R-:W2:Y:S01]  /*8190*/  S2R R0, SR_TID.X ;  /* 0x0000000000007919 */ /* 0x000ea20000002100 */
[----:B------:R-:W-:Y:S02]  /*81a0*/  IMAD.U32 R15, RZ, RZ, UR23 ;  /* 0x00000017ff0f7e24 */ /* 0x000fe4000f8e00ff */
[----:B------:R-:W-:Y:S02]  /*81b0*/  IMAD.U32 R14, RZ, RZ, UR15 ;  /* 0x0000000fff0e7e24 */ /* 0x000fe4000f8e00ff */
[----:B------:R-:W-:Y:S02]  /*81c0*/  VIADD R15, R15, UR5 ;  /* 0x000000050f0f7c36 */ /* 0x000fe40008000000 */
[----:B------:R-:W-:Y:S02]  /*81d0*/  VIADD R14, R14, UR4 ;  /* 0x000000040e0e7c36 */ /* 0x000fe40008000000 */
[----:B------:R-:W-:Y:S01]  /*81e0*/  IMAD.MOV.U32 R11, RZ, RZ, 0x1 ;  /* 0x00000001ff0b7424 */ /* 0x000fe200078e00ff */
[----:B--2---:R-:W-:-:S04]  /*81f0*/  LOP3.LUT R0, R0, 0x7f, RZ, 0xc0, !PT ;  /* 0x0000007f00007812 */ /* 0x004fc800078ec0ff */
[----:B------:R-:W-:-:S13]  /*8200*/  ISETP.NE.AND P0, PT, R0, RZ, PT ;  /* 0x000000ff0000720c */ /* 0x000fda0003f05270 */
[----:B------:R-:W-:Y:S05]  /*8210*/  @P0 BRA `(.L_x_1194) ;  /* 0x0000000000180947 */ /* 0x000fea0003800000 */
[----:B------:R-:W2:Y:S01]  /*8220*/  S2R R0, SR_TID.X ;  /* 0x0000000000007919 */ /* 0x000ea20000002100 */
[----:B-1----:R-:W-:-:S04]  /*8230*/  IMAD.MOV.U32 R3, RZ, RZ, 0x4100 ;  /* 0x00004100ff037424 */ /* 0x002fc800078e00ff */
[----:B------:R3:W-:Y:S01]  /*8240*/  SYNCS.ARRIVE.TRANS64 RZ, [R16+URZ+0x30810], R3 ;  /* 0x0308100310ff79a7 */ /* 0x0007e2000800003f */
[----:B--2---:R-:W-:-:S13]  /*8250*/  LOP3.LUT P1, RZ, R0, 0x1f, RZ, 0xc0, !PT ;  /* 0x0000001f00ff7812 */ /* 0x004fda000782c0ff */
[----:B---3--:R-:W-:Y:S05]  /*8260*/  @!P1 BRA `(.L_x_1194) ;  /* 0x0000000000049947 */ /* 0x008fea0003800000 */
[----:B------:R-:W-:Y:S01]  /*8270*/  BPT.TRAP 0x1 ;  /* 0x000000040000795c */ /* 0x000fe20000300000 */
.L_x_1194:
[----:B------:R-:W-:Y:S01]  /*8280*/  R2UR UR19, R4 ;  /* 0x00000000041372ca */ /* 0x000fe200000e0000 */
[----:B------:R-:W2:Y:S01]  /*8290*/  LDC.64 R6, c[0x0][0x198] ;  /* 0x00006600ff067b82 */ /* 0x000ea20000000a00 */
[----:B------:R-:W-:Y:S01]  /*82a0*/  R2UR UR7, R15 ;  /* 0x000000000f0772ca */ /* 0x000fe200000e0000 */
[----:B------:R-:W-:Y:S01]  /*82b0*/  ULDC.64 UR16, c[0x0][0x700] ;  /* 0x0001c00000107ab9 */ /* 0x000fe20000000a00 */
[----:B------:R-:W-:Y:S01]  /*82c0*/  UMOV UR36, 0x0 ;  /* 0x0000000000247882 */ /* 0x000fe20000000000 */
[----:B------:R-:W-:Y:S01]  /*82d0*/  IMAD.U32 R10, RZ, RZ, UR16 ;  /* 0x00000010ff0a7e24 */ /* 0x000fe2000f8e00ff */
[----:B------:R-:W-:Y:S01]  /*82e0*/  UMOV UR37, 0x14f00000 ;  /* 0x14f0000000257882 */ /* 0x000fe20000000000 */
[----:B------:R-:W-:Y:S01]  /*82f0*/  IMAD.U32 R9, RZ, RZ, UR17 ;  /* 0x00000011ff097e24 */ /* 0x000fe2000f8e00ff */
[----:B------:R-:W-:Y:S01]  /*8300*/  UMOV UR18, URZ ;  /* 0x0000003f00127c82 */ /* 0x000fe20008000000 */
[----:B------:R-:W-:Y:S01]  /*8310*/  UMOV UR26, 0x40 ;  /* 0x00000040001a7882 */ /* 0x000fe20000000000 */
[----:B------:R-:W-:Y:S01]  /*8320*/  UMOV UR28, UR20 ;  /* 0x00000014001c7c82 */ /* 0x000fe20008000000 */
[----:B------:R-:W-:Y:S01]  /*8330*/  UMOV UR29, UR21 ;  /* 0x00000015001d7c82 */ /* 0x000fe20008000000 */
[----:B------:R-:W-:Y:S01]  /*8340*/  IMAD.MOV.U32 R5, RZ, RZ, 0x10000 ;  /* 0x00010000ff057424 */ /* 0x000fe200078e00ff */
[----:B------:R-:W-:Y:S01]  /*8350*/  USHF.L.U32 UR19, UR19, 0x6, URZ ;  /* 0x0000000613137899 */ /* 0x000fe2000800063f */
[----:B------:R-:W-:Y:S01]  /*8360*/  IMAD.MOV.U32 R19, RZ, RZ, RZ ;  /* 0x000000ffff137224 */ /* 0x000fe200078e00ff */
[----:B------:R-:W-:Y:S01]  /*8370*/  UMOV UR48, 0x0 ;  /* 0x0000000000307882 */ /* 0x000fe20000000000 */
[----:B------:R-:W-:Y:S01]  /*8380*/  UMOV UR49, 0x10000000 ;  /* 0x1000000000317882 */ /* 0x000fe20000000000 */
[----:B------:R-:W-:Y:S01]  /*8390*/  UIADD3 UR8, UP0, UR19, UR22, URZ ;  /* 0x0000001613087290 */ /* 0x000fe2000ff1e03f */
[----:B------:R-:W-:-:S02]  /*83a0*/  UMOV UR13, UR21 ;  /* 0x00000015000d7c82 */ /* 0x000fc40008000000 */
[----:B------:R-:W-:Y:S01]  /*83b0*/  UMOV UR27, UR19 ;  /* 0x00000013001b7c82 */ /* 0x000fe20008000000 */
[----:B------:R-:W-:Y:S02]  /*83c0*/  ULEA.HI.X.SX32 UR7, UR19, UR7, 0x1, UP0 ;  /* 0x0000000713077291 */ /* 0x000fe400080f0e3f */
[----:B-1----:R-:W-:Y:S01]  /*83d0*/  IMAD.U32 R3, RZ, RZ, UR8 ;  /* 0x00000008ff037e24 */ /* 0x002fe2000f8e00ff */
[----:B------:R-:W-:Y:S01]  /*83e0*/  UMOV UR10, UR18 ;  /* 0x00000012000a7c82 */ /* 0x000fe20008000000 */
[----:B------:R-:W-:Y:S01]  /*83f0*/  IMAD.U32 R2, RZ, RZ, UR8 ;  /* 0x00000008ff027e24 */ /* 0x000fe2000f8e00ff */
[----:B------:R-:W-:Y:S01]  /*8400*/  R2UR UR8, R16 ;  /* 0x00000000100872ca */ /* 0x000fe200000e0000 */
[----:B--2---:R-:W-:Y:S01]  /*8410*/  IMAD.MOV.U32 R8, RZ, RZ, R6 ;  /* 0x000000ffff087224 */ /* 0x004fe200078e0006 */
[----:B------:R-:W-:Y:S01]  /*8420*/  LEA R0, P1, R3, R10, 0x2 ;  /* 0x0000000a03007211 */ /* 0x000fe200078210ff */
[----:B------:R-:W-:Y:S01]  /*8430*/  IMAD.U32 R3, RZ, RZ, UR7 ;  /* 0x00000007ff037e24 */ /* 0x000fe2000f8e00ff */
[----:B------:R-:W-:Y:S01]  /*8440*/  UMOV UR7, 0x10 ;  /* 0x0000001000077882 */ /* 0x000fe20000000000 */
[----:B------:R-:W-:Y:S01]  /*8450*/  UMOV UR42, 0x40 ;  /* 0x00000040002a7882 */ /* 0x000fe20000000000 */
[----:B------:R-:W-:Y:S01]  /*8460*/  R2UR UR32, R0 ;  /* 0x00000000002072ca */ /* 0x000fe200000e0000 */
[----:B------:R-:W-:Y:S01]  /*8470*/  UMOV UR43, UR11 ;  /* 0x0000000b002b7c82 */ /* 0x000fe20008000000 */
[----:B------:R-:W-:Y:S01]  /*8480*/  LEA.HI.X R2, R2, R9, R3, 0x2, P1 ;  /* 0x0000000902027211 */ /* 0x000fe200008f1403 */
[----:B------:R-:W-:Y:S01]  /*8490*/  UMOV UR44, UR12 ;  /* 0x0000000c002c7c82 */ /* 0x000fe20008000000 */
[----:B------:R-:W-:Y:S01]  /*84a0*/  IADD3 R0, P1, R8, 0x2f0, RZ ;  /* 0x000002f008007810 */ /* 0x000fe20007f3e0ff */
[----:B------:R-:W-:Y:S01]  /*84b0*/  UMOV UR45, UR21 ;  /* 0x00000015002d7c82 */ /* 0x000fe20008000000 */
[----:B------:R-:W-:Y:S01]  /*84c0*/  R2UR UR33, R2 ;  /* 0x00000000022172ca */ /* 0x000fe200000e0000 */
[----:B------:R-:W-:Y:S01]  /*84d0*/  UIADD3 UR16, UR8, 0x18000, URZ ;  /* 0x0001800008107890 */ /* 0x000fe2000fffe03f */
[----:B------:R-:W-:Y:S01]  /*84e0*/  R2UR UR30, R0 ;  /* 0x00000000001e72ca */ /* 0x000fe200000e0000 */
[----:B------:R-:W-:Y:S01]  /*84f0*/  UIADD3 UR17, UR8, 0x30810, URZ ;  /* 0x0003081008117890 */ /* 0x000fe2000fffe03f */
[----:B------:R-:W-:Y:S01]  /*8500*/  IADD3 R0, P2, R8, 0x3f0, RZ ;  /* 0x000003f008007810 */ /* 0x000fe20007f5e0ff */
[----:B------:R-:W-:-:S02]  /*8510*/  UIADD3 UR24, UR8, 0x1a000, URZ ;  /* 0x0001a00008187890 */ /* 0x000fc4000fffe03f */
[----:B------:R-:W-:Y:S01]  /*8520*/  UIADD3 UR50, UR8, 0x28000, URZ ;  /* 0x0002800008327890 */ /* 0x000fe2000fffe03f */
[----:B------:R-:W-:Y:S01]  /*8530*/  R2UR UR46, R0 ;  /* 0x00000000002e72ca */ /* 0x000fe200000e0000 */
[--C-:B------:R-:W-:Y:S01]  /*8540*/  IMAD.X R0, RZ, RZ, R7.reuse, P1 ;  /* 0x000000ffff007224 */ /* 0x100fe200008e0607 */
[----:B------:R-:W-:Y:S01]  /*8550*/  IADD3 R2, P1, R8, 0xf0, RZ ;  /* 0x000000f008027810 */ /* 0x000fe20007f3e0ff */
[----:B------:R-:W-:Y:S01]  /*8560*/  UMOV UR25, UR17 ;  /* 0x0000001100197c82 */ /* 0x000fe20008000000 */
[----:B------:R-:W-:Y:S01]  /*8570*/  UMOV UR51, UR17 ;  /* 0x0000001100337c82 */ /* 0x000fe20008000000 */
[----:B------:R-:W-:Y:S01]  /*8580*/  UIADD3 UR9, UR8, 0x30800, URZ ;  /* 0x0003080008097890 */ /* 0x000fe2000fffe03f */
[----:B------:R-:W-:Y:S01]  /*8590*/  R2UR UR31, R0 ;  /* 0x00000000001f72ca */ /* 0x000fe200000e0000 */
[--C-:B------:R-:W-:Y:S01]  /*85a0*/  IMAD.X R0, RZ, RZ, R7.reuse, P2 ;  /* 0x000000ffff007224 */ /* 0x100fe200010e0607 */
[----:B------:R-:W-:Y:S01]  /*85b0*/  R2UR UR34, R2 ;  /* 0x00000000022272ca */ /* 0x000fe200000e0000 */
[----:B------:R-:W-:Y:S01]  /*85c0*/  IMAD.X R3, RZ, RZ, R7, P1 ;  /* 0x000000ffff037224 */ /* 0x000fe200008e0607 */
[----:B------:R-:W-:-:S02]  /*85d0*/  UIADD3 UR40, UR8, 0x4000, URZ ;  /* 0x0000400008287890 */ /* 0x000fc4000fffe03f */
[----:B------:R-:W-:Y:S01]  /*85e0*/  R2UR UR47, R0 ;  /* 0x00000000002f72ca */ /* 0x000fe200000e0000 */
[----:B------:R-:W-:Y:S01]  /*85f0*/  IMAD.U32 R0, RZ, RZ, UR6 ;  /* 0x00000006ff007e24 */ /* 0x000fe2000f8e00ff */
[----:B------:R-:W-:Y:S01]  /*8600*/  R2UR UR35, R3 ;  /* 0x00000000032372ca */ /* 0x000fe200000e0000 */
[----:B------:R-:W-:Y:S02]  /*8610*/  UMOV UR41, UR9 ;  /* 0x0000000900297c82 */ /* 0x000fe40008000000 */
[----:B------:R-:W-:-:S05]  /*8620*/  VIADD R6, R0, 0xffffffff ;  /* 0xffffffff00067836 */ /* 0x000fca0000000000 */
[----:B------:R1:W-:Y:S01]  /*8630*/  STL [R1], R6 ;  /* 0x0000000601007387 */ /* 0x0003e20000100800 */
[----:B------:R-:W-:-:S04]  /*8640*/  ISETP.GE.AND P1, PT, R4, R6, PT ;  /* 0x000000060400720c */ /* 0x000fc80003f26270 */
[----:B------:R-:W-:Y:S01]  /*8650*/  UTMALDG.4D [UR16], [UR34], desc[UR36] ;  /* 0x00002410220075b4 */ /* 0x000fe20008019000 */
[----:B------:R-:W-:Y:S01]  /*8660*/  UTMALDG.4D [UR24], [UR34], desc[UR36] ;  /* 0x00002418220075b4 */ /* 0x000fe20008019000 */
[----:B------:R2:W-:Y:S01]  /*8670*/  UBLKCP.S.G [UR50], [UR32], UR7 ;  /* 0x00000032200073ba */ /* 0x0005e20008000207 */
[----:B------:R1:W-:Y:S01]  /*8680*/  SYNCS.ARRIVE.TRANS64 RZ, [R16+URZ+0x30800], R5 ;  /* 0x0308000510ff79a7 */ /* 0x0003e2000800003f */
[----:B------:R1:W-:Y:S01]  /*8690*/  UTMALDG.4D [UR8], [UR30], desc[UR48] ;  /* 0x000030081e0075b4 */ /* 0x0003e20008019000 */
[----:B--2---:R-:W-:Y:S01]  /*86a0*/  UIADD3 UR32, UR8, 0x8000, URZ ;  /* 0x0000800008207890 */ /* 0x004fe2000fffe03f */
[----:B------:R1:W-:Y:S01]  /*86b0*/  UTMALDG.4D [UR40], [UR30], desc[UR48] ;  /* 0x000030281e0075b4 */ /* 0x0003e20008019000 */
[----:B------:R-:W-:Y:S01]  /*86c0*/  UIADD3 UR24, UR8, 0xc000, URZ ;  /* 0x0000c00008187890 */ /* 0x000fe2000fffe03f */
[----:B------:R-:W-:Y:S01]  /*86d0*/  UMOV UR35, UR11 ;  /* 0x0000000b00237c82 */ /* 0x000fe20008000000 */
[----:B------:R-:W-:Y:S01]  /*86e0*/  UMOV UR36, UR12 ;  /* 0x0000000c00247c82 */ /* 0x000fe20008000000 */
[----:B------:R-:W-:Y:S01]  /*86f0*/  UMOV UR37, UR21 ;  /* 0x0000001500257c82 */ /* 0x000fe20008000000 */
[----:B------:R-:W-:Y:S01]  /*8700*/  UMOV UR34, UR18 ;  /* 0x0000001200227c82 */ /* 0x000fe20008000000 */
[----:B------:R-:W-:Y:S01]  /*8710*/  UMOV UR33, UR9 ;  /* 0x0000000900217c82 */ /* 0x000fe20008000000 */
[----:B------:R-:W-:Y:S01]  /*8720*/  UMOV UR27, UR11 ;  /* 0x0000000b001b7c82 */ /* 0x000fe20008000000 */
[----:B------:R-:W-:Y:S01]  /*8730*/  UMOV UR28, UR12 ;  /* 0x0000000c001c7c82 */ /* 0x000fe20008000000 */
[----:B------:R-:W-:Y:S01]  /*8740*/  UMOV UR25, UR9 ;  /* 0x0000000900197c82 */ /* 0x000fe20008000000 */
[----:B------:R1:W-:Y:S01]  /*8750*/  UTMALDG.4D [UR32], [UR46], desc[UR48] ;  /* 0x000030202e0075b4 */ /* 0x0003e20008019000 */
[----:B------:R1:W-:Y:S02]  /*8760*/  UTMALDG.4D [UR24], [UR46], desc[UR48] ;  /* 0x000030182e0075b4 */ /* 0x0003e40008019000 */
[----:B-1----:R-:W-:Y:S05]  /*8770*/  @P1 BRA `(.L_x_1195) ;  /* 0x00000010003c1947 */ /* 0x002fea0003800000 */
[----:B------:R-:W-:Y:S01]  /*8780*/  R2UR UR7, R4 ;  /* 0x00000000040772ca */ /* 0x000fe200000e0000 */
[----:B------:R-:W1:Y:S01]  /*8790*/  S2R R6, SR_TID.X ;  /* 0x0000000000067919 */ /* 0x000e620000002100 */
[----:B------:R-:W-:Y:S01]  /*87a0*/  UIADD3 UR8, UR6, -0x2, URZ ;  /* 0xfffffffe06087890 */ /* 0x000fe2000fffe03f */
[----:B------:R-:W-:-:S05]  /*87b0*/  IMAD.MOV.U32 R11, RZ, RZ, 0x1 ;  /* 0x00000001ff0b7424 */ /* 0x000fca00078e00ff */
[----:B------:R-:W-:-:S05]  /*87c0*/  ISETP.NE.AND P1, PT, R4, UR8, PT ;  /* 0x0000000804007c0c */ /* 0x000fca000bf25270 */
[----:B------:R-:W-:-:S04]  /*87d0*/  ULOP3.LUT UR7, URZ, UR7, URZ, 0x33, !UPT ;  /* 0x000000073f077292 */ /* 0x000fc8000f8e333f */
[----:B------:R-:W-:-:S06]  /*87e0*/  UIADD3 UR7, UR7, UR6, URZ ;  /* 0x0000000607077290 */ /* 0x000fcc000fffe03f */
[----:B------:R-:W-:-:S05]  /*87f0*/  IMAD.U32 R0, RZ, RZ, UR7 ;  /* 0x00000007ff007e24 */ /* 0x000fca000f8e00ff */
[----:B------:R-:W-:Y:S01]  /*8800*/  LOP3.LUT R5, R0, 0x1, RZ, 0xc0, !PT ;  /* 0x0000000100057812 */ /* 0x000fe200078ec0ff */
[----:B------:R-:W-:-:S04]  /*8810*/  IMAD.MOV.U32 R0, RZ, RZ, R4 ;  /* 0x000000ffff007224 */ /* 0x000fc800078e0004 */
[----:B------:R2:W-:Y:S01]  /*8820*/  STL [R1+0x4], R5 ;  /* 0x0000040501007387 */ /* 0x0005e20000100800 */
[----:B-1----:R-:W-:Y:S01]  /*8830*/  LOP3.LUT R6, R6, 0x1f, RZ, 0xc0, !PT ;  /* 0x0000001f06067812 */ /* 0x002fe200078ec0ff */
[----:B------:R-:W-:Y:S06]  /*8840*/  @!P1 BRA `(.L_x_1196) ;  /* 0x0000000800b09947 */ /* 0x000fec0003800000 */
[----:B------:R-:W-:Y:S01]  /*8850*/  R2UR UR8, R5 ;  /* 0x00000000050872ca */ /* 0x000fe200000e0000 */
[----:B------:R-:W-:Y:S02]  /*8860*/  IMAD.MOV.U32 R0, RZ, RZ, R4 ;  /* 0x000000ffff007224 */ /* 0x000fe400078e0004 */
[----:B------:R-:W-:-:S10]  /*8870*/  IMAD.MOV.U32 R11, RZ, RZ, 0x1 ;  /* 0x00000001ff0b7424 */ /* 0x000fd400078e00ff */
[----:B------:R-:W-:-:S06]  /*8880*/  UIADD3 UR7, UR7, -UR8, URZ ;  /* 0x8000000807077290 */ /* 0x000fcc000fffe03f */
[----:B------:R-:W-:-:S07]  /*8890*/  IMAD.U32 R20, RZ, RZ, UR7 ;  /* 0x00000007ff147e24 */ /* 0x000fce000f8e00ff */
.L_x_1205:
[----:B--234-:R-:W-:-:S04]  /*88a0*/  SHF.L.U32 R21, R11, 0x1f, RZ ;  /* 0x0000001f0b157819 */ /* 0x01cfc800000006ff */
[----:B------:R-:W1:Y:S02]  /*88b0*/  SYNCS.PHASECHK.TRANS64.TRYWAIT P1, [R16+URZ+0x30840], R21 ;  /* 0x03084015100075a7 */ /* 0x000e64000802017f */
[----:B-1----:R-:W-:Y:S05]  /*88c0*/  @!P1 BRA `(.L_x_1197) ;  /* 0x0000001400d89947 */ /* 0x002fea0003800000 */
.L_x_1222:
[----:B------:R-:W-:Y:S05]  /*88d0*/  @P0 BRA `(.L_x_1198) ;  /* 0x0000000000140947 */ /* 0x000fea0003800000 */
[----:B------:R-:W-:Y:S01]  /*88e0*/  ISETP.NE.AND P1, PT, R6, RZ, PT ;  /* 0x000000ff0600720c */ /* 0x000fe20003f25270 */
[----:B------:R-:W-:-:S04]  /*88f0*/  IMAD.MOV.U32 R3, RZ, RZ, 0x4100 ;  /* 0x00004100ff037424 */ /* 0x000fc800078e00ff */
[----:B------:R3:W-:Y:S08]  /*8900*/  SYNCS.ARRIVE.TRANS64 RZ, [R16+URZ+0x30830], R3 ;  /* 0x0308300310ff79a7 */ /* 0x0007f0000800003f */
[----:B------:R-:W-:Y:S05]  /*8910*/  @!P1 BRA `(.L_x_1198) ;  /* 0x0000000000049947 */ /* 0x000fea0003800000 */
[----:B------:R-:W-:Y:S01]  /*8920*/  BPT.TRAP 0x1 ;  /* 0x000000040000795c */ /* 0x000fe20000300000 */
.L_x_1198:
[----:B------:R-:W3:Y:S01]  /*8930*/  LDC.64 R12, c[0x0][0x728] ;  /* 0x0001ca00ff0c7b82 */ /* 0x000ee20000000a00 */
[----:B------:R-:W-:Y:S01]  /*8940*/  IMAD.SHL.U32 R18, R0, 0x40, RZ ;  /* 0x0000004000127824 */ /* 0x000fe200078e00ff */
[----:B------:R-:W-:Y:S01]  /*8950*/  R2UR UR32, R16 ;  /* 0x00000000102072ca */ /* 0x000fe200000e0000 */
[----:B------:R-:W-:Y:S01]  /*8960*/  UMOV UR30, 0x0 ;  /* 0x00000000001e7882 */ /* 0x000fe20000000000 */
[----:B------:R-:W-:Y:S01]  /*8970*/  UMOV UR31, 0x14f00000 ;  /* 0x14f00000001f7882 */ /* 0x000fe20000000000 */
[----:B------:R-:W-:Y:S01]  /*8980*/  UMOV UR18, URZ ;  /* 0x0000003f00127c82 */ /* 0x000fe20008000000 */
[C---:B------:R-:W-:Y:S01]  /*8990*/  IADD3 R2, P1, R18.reuse, UR14, RZ ;  /* 0x0000000e12027c10 */ /* 0x040fe2000ff3e0ff */
[----:B------:R-:W-:Y:S01]  /*89a0*/  UMOV UR26, 0x40 ;  /* 0x00000040001a7882 */ /* 0x000fe20000000000 */
[----:B--2---:R-:W2:Y:S01]  /*89b0*/  LDC.64 R4, c[0x0][0x198] ;  /* 0x00006600ff047b82 */ /* 0x004ea20000000a00 */
        /* <DEDUP_REMOVED lines=14> */
[----:B--2---:R-:W-:Y:S02]  /*8aa0*/  IMAD.MOV.U32 R8, RZ, RZ, R4 ;  /* 0x000000ffff087224 */ /* 0x004fe400078e0004 */
        /* <DEDUP_REMOVED lines=12> */
.L_x_1223:
[----:B------:R-:W-:Y:S05]  /*8b70*/  @P0 BRA `(.L_x_1200) ;  /* 0x0000000000140947 */ /* 0x000fea0003800000 */
[----:B------:R-:W-:Y:S01]  /*8b80*/  ISETP.NE.AND P1, PT, R6, RZ, PT ;  /* 0x000000ff0600720c */ /* 0x000fe20003f25270 */
[----:B------:R-:W-:-:S04]  /*8b90*/  IMAD.MOV.U32 R2, RZ, RZ, 0x4100 ;  /* 0x00004100ff027424 */ /* 0x000fc800078e00ff */
[----:B------:R3:W-:Y:S08]  /*8ba0*/  SYNCS.ARRIVE.TRANS64 RZ, [R16+URZ+0x30818], R2 ;  /* 0x0308180210ff79a7 */ /* 0x0007f0000800003f */
[----:B------:R-:W-:Y:S05]  /*8bb0*/  @!P1 BRA `(.L_x_1200) ;  /* 0x0000000000049947 */ /* 0x000fea0003800000 */
[----:B------:R-:W-:Y:S01]  /*8bc0*/  BPT.TRAP 0x1 ;  /* 0x000000040000795c */ /* 0x000fe20000300000 */
.L_x_1200:
[----:B------:R-:W-:Y:S01]  /*8bd0*/  VIADD R18, R18, 0x40 ;  /* 0x0000004012127836 */ /* 0x000fe20000000000 */
[----:B------:R-:W-:Y:S01]  /*8be0*/  ULDC.64 UR8, c[0x0][0x700] ;  /* 0x0001c00000087ab9 */ /* 0x000fe20000000a00 */
[----:B------:R-:W-:Y:S01]  /*8bf0*/  R2UR UR32, R16 ;  /* 0x00000000102072ca */ /* 0x000fe200000e0000 */
[----:B------:R-:W-:Y:S01]  /*8c00*/  IMAD.U32 R10, RZ, RZ, UR8 ;  /* 0x00000008ff0a7e24 */ /* 0x000fe2000f8e00ff */
[----:B------:R-:W-:Y:S01]  /*8c10*/  UMOV UR30, 0x0 ;  /* 0x00000000001e7882 */ /* 0x000fe20000000000 */
[----:B---3--:R-:W-:Y:S01]  /*8c20*/  IADD3 R2, P1, R18, UR22, RZ ;  /* 0x0000001612027c10 */ /* 0x008fe2000ff3e0ff */
[----:B------:R-:W-:Y:S01]  /*8c30*/  IMAD.U32 R9, RZ, RZ, UR9 ;  /* 0x00000009ff097e24 */ /* 0x000fe2000f8e00ff */
[----:B------:R-:W-:Y:S01]  /*8c40*/  SHF.R.S32.HI R17, RZ, 0x1f, R18 ;  /* 0x0000001fff117819 */ /* 0x000fe20000011412 */
[----:B------:R-:W-:Y:S01]  /*8c50*/  UMOV UR31, 0x14f00000 ;  /* 0x14f00000001f7882 */ /* 0x000fe20000000000 */
[----:B------:R-:W-:Y:S01]  /*8c60*/  LEA R3, P2, R2, R10, 0x2 ;  /* 0x0000000a02037211 */ /* 0x000fe200078410ff */
[----:B------:R-:W-:Y:S01]  /*8c70*/  UMOV UR26, URZ ;  /* 0x0000003f001a7c82 */ /* 0x000fe20008000000 */
[----:B------:R-:W-:Y:S01]  /*8c80*/  R2UR UR27, R18 ;  /* 0x00000000121b72ca */ /* 0x000fe200000e0000 */
[----:B------:R-:W-:Y:S01]  /*8c90*/  UMOV UR28, UR20 ;  /* 0x00000014001c7c82 */ /* 0x000fe20008000000 */
[----:B------:R-:W-:Y:S01]  /*8ca0*/  R2UR UR34, R3 ;  /* 0x00000000032272ca */ /* 0x000fe200000e0000 */
[----:B------:R-:W-:Y:S01]  /*8cb0*/  IMAD.X R3, R17, 0x1, R15, P1 ;  /* 0x0000000111037824 */ /* 0x000fe200008e060f */
[----:B------:R-:W-:-:S02]  /*8cc0*/  UIADD3 UR24, UR32, 0x1c000, URZ ;  /* 0x0001c00020187890 */ /* 0x000fc4000fffe03f */
[----:B------:R-:W-:Y:S02]  /*8cd0*/  UIADD3 UR25, UR32, 0x30818, URZ ;  /* 0x0003081820197890 */ /* 0x000fe4000fffe03f */
[----:B------:R-:W-:Y:S01]  /*8ce0*/  LEA.HI.X R3, R2, R9, R3, 0x2, P2 ;  /* 0x0000000902037211 */ /* 0x000fe200010f1403 */
[----:B------:R-:W-:Y:S01]  /*8cf0*/  UIADD3 UR16, UR32, 0x1e000, URZ ;  /* 0x0001e00020107890 */ /* 0x000fe2000fffe03f */
[----:B------:R-:W-:Y:S01]  /*8d00*/  IADD3 R2, P1, R8, 0xf0, RZ ;  /* 0x000000f008027810 */ /* 0x000fe20007f3e0ff */
[----:B------:R-:W-:Y:S01]  /*8d10*/  UIADD3 UR32, UR32, 0x28100, URZ ;  /* 0x0002810020207890 */ /* 0x000fe2000fffe03f */
[----:B------:R-:W-:Y:S01]  /*8d20*/  R2UR UR35, R3 ;  /* 0x00000000032372ca */ /* 0x000fe200000e0000 */
[----:B------:R-:W-:Y:S01]  /*8d30*/  UMOV UR29, UR21 ;  /* 0x00000015001d7c82 */ /* 0x000fe20008000000 */
[----:B------:R-:W-:Y:S01]  /*8d40*/  R2UR UR8, R2 ;  /* 0x00000000020872ca */ /* 0x000fe200000e0000 */
[----:B------:R-:W-:Y:S01]  /*8d50*/  IMAD.X R3, RZ, RZ, R7, P1 ;  /* 0x000000ffff037224 */ /* 0x000fe200008e0607 */
[----:B------:R-:W-:Y:S01]  /*8d60*/  UMOV UR18, 0x40 ;  /* 0x0000004000127882 */ /* 0x000fe20000000000 */
[----:B------:R-:W-:Y:S01]  /*8d70*/  UMOV UR17, UR25 ;  /* 0x0000001900117c82 */ /* 0x000fe20008000000 */
[----:B------:R-:W-:Y:S01]  /*8d80*/  UMOV UR19, UR27 ;  /* 0x0000001b00137c82 */ /* 0x000fe20008000000 */
[----:B------:R-:W-:Y:S01]  /*8d90*/  UMOV UR33, UR25 ;  /* 0x0000001900217c82 */ /* 0x000fe20008000000 */
[----:B------:R-:W-:Y:S01]  /*8da0*/  R2UR UR9, R3 ;  /* 0x00000000030972ca */ /* 0x000fe200000e0000 */
[----:B------:R-:W-:-:S12]  /*8db0*/  UMOV UR7, 0x10 ;  /* 0x0000001000077882 */ /* 0x000fd80000000000 */
[----:B------:R3:W-:Y:S01]  /*8dc0*/  UTMALDG.4D [UR24], [UR8], desc[UR30] ;  /* 0x00001e18080075b4 */ /* 0x0007e20008019000 */
[----:B------:R3:W-:Y:S01]  /*8dd0*/  UTMALDG.4D [UR16], [UR8], desc[UR30] ;  /* 0x00001e10080075b4 */ /* 0x0007e20008019000 */
[----:B------:R3:W-:Y:S01]  /*8de0*/  UBLKCP.S.G [UR32], [UR34], UR7 ;  /* 0x00000020220073ba */ /* 0x0007e20008000207 */
[----:B------:R-:W4:Y:S02]  /*8df0*/  SYNCS.PHASECHK.TRANS64.TRYWAIT P1, [R16+URZ+0x30848], R21 ;  /* 0x03084815100075a7 */ /* 0x000f24000802017f */
[----:B---34-:R-:W-:Y:S05]  /*8e00*/  @!P1 BRA `(.L_x_1201) ;  /* 0x0000001000b09947 */ /* 0x018fea0003800000 */
.L_x_1224:
[----:B------:R-:W-:Y:S05]  /*8e10*/  @P0 BRA `(.L_x_1202) ;  /* 0x0000000000140947 */ /* 0x000fea0003800000 */
[----:B------:R-:W-:Y:S01]  /*8e20*/  ISETP.NE.AND P1, PT, R6, RZ, PT ;  /* 0x000000ff0600720c */ /* 0x000fe20003f25270 */
[----:B-123--:R-:W-:-:S04]  /*8e30*/  IMAD.MOV.U32 R21, RZ, RZ, 0x4100 ;  /* 0x00004100ff157424 */ /* 0x00efc800078e00ff */
[----:B------:R4:W-:Y:S08]  /*8e40*/  SYNCS.ARRIVE.TRANS64 RZ, [R16+URZ+0x30838], R21 ;  /* 0x0308381510ff79a7 */ /* 0x0009f0000800003f */
[----:B------:R-:W-:Y:S05]  /*8e50*/  @!P1 BRA `(.L_x_1202) ;  /* 0x0000000000049947 */ /* 0x000fea0003800000 */
[----:B------:R-:W-:Y:S01]  /*8e60*/  BPT.TRAP 0x1 ;  /* 0x000000040000795c */ /* 0x000fe20000300000 */
.L_x_1202:
[C---:B------:R-:W-:Y:S01]  /*8e70*/  R2UR UR27, R18.reuse ;  /* 0x00000000121b72ca */ /* 0x040fe200000e0000 */
[----:B------:R-:W-:Y:S01]  /*8e80*/  UMOV UR30, 0x0 ;  /* 0x00000000001e7882 */ /* 0x000fe20000000000 */
[----:B------:R-:W-:Y:S01]  /*8e90*/  IADD3 R18, P1, R18, UR14, RZ ;  /* 0x0000000e12127c10 */ /* 0x000fe2000ff3e0ff */
        /* <DEDUP_REMOVED lines=26> */
[----:B------:R-:W5:Y:S02]  /*9040*/  SYNCS.PHASECHK.TRANS64.TRYWAIT P1, [R16+URZ+0x30820], R5 ;  /* 0x03082005100075a7 */ /* 0x000f64000802017f */
[----:B-1---5:R-:W-:Y:S05]  /*9050*/  @!P1 BRA `(.L_x_1203) ;  /* 0x0000001000309947 */ /* 0x022fea0003800000 */
.L_x_1226:
[----:B------:R-:W-:Y:S05]  /*9060*/  @P0 BRA `(.L_x_1204) ;  /* 0x0000000000140947 */ /* 0x000fea0003800000 */
[----:B------:R-:W-:Y:S01]  /*9070*/  ISETP.NE.AND P1, PT, R6, RZ, PT ;  /* 0x000000ff0600720c */ /* 0x000fe20003f25270 */
[----:B------:R-:W-:-:S04]  /*9080*/  IMAD.MOV.U32 R5, RZ, RZ, 0x4100 ;  /* 0x00004100ff057424 */ /* 0x000fc800078e00ff */
[----:B------:R1:W-:Y:S08]  /*9090*/  SYNCS.ARRIVE.TRANS64 RZ, [R16+URZ+0x30810], R5 ;  /* 0x0308100510ff79a7 */ /* 0x0003f0000800003f */
[----:B------:R-:W-:Y:S05]  /*90a0*/  @!P1 BRA `(.L_x_1204) ;  /* 0x0000000000049947 */ /* 0x000fea0003800000 */
[----:B------:R-:W-:Y:S01]  /*90b0*/  BPT.TRAP 0x1 ;  /* 0x000000040000795c */ /* 0x000fe20000300000 */
.L_x_1204:
[----:B------:R-:W-:Y:S01]  /*90c0*/  R2UR UR7, R0 ;  /* 0x00000000000772ca */ /* 0x000fe200000e0000 */
[----:B------:R-:W-:Y:S01]  /*90d0*/  VIADD R20, R20, 0xfffffffe ;  /* 0xfffffffe14147836 */ /* 0x000fe20000000000 */
[----:B------:R-:W-:Y:S01]  /*90e0*/  R2UR UR8, R15 ;  /* 0x000000000f0872ca */ /* 0x000fe200000e0000 */
[----:B------:R-:W-:Y:S01]  /*90f0*/  UMOV UR30, 0x0 ;  /* 0x00000000001e7882 */ /* 0x000fe20000000000 */
[----:B------:R-:W-:Y:S01]  /*9100*/  R2UR UR32, R16 ;  /* 0x00000000102072ca */ /* 0x000fe200000e0000 */
[----:B------:R-:W-:Y:S01]  /*9110*/  UMOV UR31, 0x14f00000 ;  /* 0x14f00000001f7882 */ /* 0x000fe20000000000 */
[----:B------:R-:W-:Y:S01]  /*9120*/  UMOV UR26, URZ ;  /* 0x0000003f001a7c82 */ /* 0x000fe20008000000 */
[----:B------:R-:W-:Y:S01]  /*9130*/  UMOV UR28, UR20 ;  /* 0x00000014001c7c82 */ /* 0x000fe20008000000 */
[----:B------:R-:W-:Y:S01]  /*9140*/  UMOV UR29, UR21 ;  /* 0x00000015001d7c82 */ /* 0x000fe20008000000 */
[----:B------:R-:W-:Y:S01]  /*9150*/  UMOV UR18, 0x40 ;  /* 0x0000004000127882 */ /* 0x000fe20000000000 */
[----:B------:R-:W-:-:S03]  /*9160*/  UMOV UR10, 0x10 ;  /* 0x00000010000a7882 */ /* 0x000fc60000000000 */
[----:B------:R-:W-:-:S04]  /*9170*/  UIADD3 UR7, UR7, 0x2, URZ ;  /* 0x0000000207077890 */ /* 0x000fc8000fffe03f */
[----:B------:R-:W-:Y:S02]  /*9180*/  USHF.L.U32 UR27, UR7, 0x6, URZ ;  /* 0x00000006071b7899 */ /* 0x000fe4000800063f */
[----:B------:R-:W-:Y:S02]  /*9190*/  UIADD3 UR24, UR32, 0x18000, URZ ;  /* 0x0001800020187890 */ /* 0x000fe4000fffe03f */
[----:B------:R-:W-:Y:S02]  /*91a0*/  UIADD3 UR9, UP0, UR27, UR22, URZ ;  /* 0x000000161b097290 */ /* 0x000fe4000ff1e03f */
[----:B------:R-:W-:Y:S02]  /*91b0*/  UIADD3 UR25, UR32, 0x30810, URZ ;  /* 0x0003081020197890 */ /* 0x000fe4000fffe03f */
[----:B------:R-:W-:Y:S02]  /*91c0*/  ULEA.HI.X.SX32 UR8, UR27, UR8, 0x1, UP0 ;  /* 0x000000081b087291 */ /* 0x000fe400080f0e3f */
[----:B-1----:R-:W-:Y:S01]  /*91d0*/  IMAD.U32 R5, RZ, RZ, UR9 ;  /* 0x00000009ff057e24 */ /* 0x002fe2000f8e00ff */
[----:B------:R-:W-:-:S02]  /*91e0*/  UIADD3 UR16, UR32, 0x1a000, URZ ;  /* 0x0001a00020107890 */ /* 0x000fc4000fffe03f */
[----:B------:R-:W-:Y:S01]  /*91f0*/  UIADD3 UR32, UR32, 0x28000, URZ ;  /* 0x0002800020207890 */ /* 0x000fe2000fffe03f */
[----:B------:R-:W-:Y:S01]  /*9200*/  IMAD.U32 R4, RZ, RZ, UR8 ;  /* 0x00000008ff047e24 */ /* 0x000fe2000f8e00ff */
[----:B------:R-:W-:Y:S01]  /*9210*/  LEA R0, P1, R5, R10, 0x2 ;  /* 0x0000000a05007211 */ /* 0x000fe200078210ff */
[----:B------:R-:W-:Y:S01]  /*9220*/  UMOV UR17, UR25 ;  /* 0x0000001900117c82 */ /* 0x000fe20008000000 */
[----:B------:R-:W-:Y:S01]  /*9230*/  R2UR UR8, R2 ;  /* 0x00000000020872ca */ /* 0x000fe200000e0000 */
[----:B------:R-:W-:Y:S01]  /*9240*/  UMOV UR19, UR27 ;  /* 0x0000001b00137c82 */ /* 0x000fe20008000000 */
[----:B------:R-:W-:Y:S01]  /*9250*/  R2UR UR34, R0 ;  /* 0x00000000002272ca */ /* 0x000fe200000e0000 */
[----:B------:R-:W-:Y:S01]  /*9260*/  IMAD.U32 R0, RZ, RZ, UR9 ;  /* 0x00000009ff007e24 */ /* 0x000fe2000f8e00ff */
[----:B------:R-:W-:Y:S01]  /*9270*/  R2UR UR9, R3 ;  /* 0x00000000030972ca */ /* 0x000fe200000e0000 */
[----:B------:R-:W-:-:S03]  /*9280*/  UMOV UR33, UR25 ;  /* 0x0000001900217c82 */ /* 0x000fc60008000000 */
[----:B------:R-:W-:Y:S02]  /*9290*/  LEA.HI.X R0, R0, R9, R4, 0x2, P1 ;  /* 0x0000000900007211 */ /* 0x000fe400008f1404 */
[----:B------:R-:W-:Y:S02]  /*92a0*/  ISETP.NE.AND P1, PT, R20, RZ, PT ;  /* 0x000000ff1400720c */ /* 0x000fe40003f25270 */
[----:B------:R-:W-:Y:S01]  /*92b0*/  R2UR UR35, R0 ;  /* 0x00000000002372ca */ /* 0x000fe200000e0000 */
[----:B------:R-:W-:-:S04]  /*92c0*/  IMAD.U32 R0, RZ, RZ, UR7 ;  /* 0x00000007ff007e24 */ /* 0x000fc8000f8e00ff */
[----:B------:R1:W-:Y:S01]  /*92d0*/  UTMALDG.4D [UR24], [UR8], desc[UR30] ;  /* 0x00001e18080075b4 */ /* 0x0003e20008019000 */
[----:B------:R1:W-:Y:S07]  /*92e0*/  UTMALDG.4D [UR16], [UR8], desc[UR30] ;  /* 0x00001e10080075b4 */ /* 0x0003ee0008019000 */
[----:B------:R1:W-:Y:S02]  /*92f0*/  UBLKCP.S.G [UR32], [UR34], UR10 ;  /* 0x00000020220073ba */ /* 0x0003e4000800020a */
[----:B-1----:R-:W-:Y:S05]  /*9300*/  @P1 BRA `(.L_x_1205) ;  /* 0xfffffff400641947 */ /* 0x002fea000383ffff */
.L_x_1196:
[----:B------:R-:W3:Y:S02]  /*9310*/  LDL.LU R4, [R1+0x4] ;  /* 0x0000040001047983 */ /* 0x000ee40000300800 */
[----:B---3--:R-:W-:Y:S02]  /*9320*/  ISETP.NE.AND P1, PT, R4, RZ, PT ;  /* 0x000000ff0400720c */ /* 0x008fe40003f25270 */
[----:B------:R1:W5:Y:S11]  /*9330*/  LDL R4, [R1] ;  /* 0x0000000001047983 */ /* 0x0003760000100800 */
[----:B-1----:R-:W-:Y:S05]  /*9340*/  @!P1 BRA `(.L_x_1195) ;  /* 0x0000000400489947 */ /* 0x002fea0003800000 */
[----:B------:R-:W-:-:S04]  /*9350*/  SHF.L.U32 R13, R11, 0x1f, RZ ;  /* 0x0000001f0b0d7819 */ /* 0x000fc800000006ff */
[----:B------:R-:W1:Y:S02]  /*9360*/  SYNCS.PHASECHK.TRANS64.TRYWAIT P1, [R16+URZ+0x30840], R13 ;  /* 0x0308400d100075a7 */ /* 0x000e64000802017f */
[----:B-1----:R-:W-:Y:S05]  /*9370*/  @!P1 BRA `(.L_x_1206) ;  /* 0x0000000c00809947 */ /* 0x002fea0003800000 */
.L_x_1227:
[----:B------:R-:W-:Y:S05]  /*9380*/  @P0 BRA `(.L_x_1207) ;  /* 0x0000000000140947 */ /* 0x000fea0003800000 */
[----:B------:R-:W-:Y:S01]  /*9390*/  ISETP.NE.AND P1, PT, R6, RZ, PT ;  /* 0x000000ff0600720c */ /* 0x000fe20003f25270 */
[----:B--2---:R-:W-:-:S04]  /*93a0*/  IMAD.MOV.U32 R5, RZ, RZ, 0x4100 ;  /* 0x00004100ff057424 */ /* 0x004fc800078e00ff */
[----:B------:R3:W-:Y:S08]  /*93b0*/  SYNCS.ARRIVE.TRANS64 RZ, [R16+URZ+0x30830], R5 ;  /* 0x0308300510ff79a7 */ /* 0x0007f0000800003f */
[----:B------:R-:W-:Y:S05]  /*93c0*/  @!P1 BRA `(.L_x_1207) ;  /* 0x0000000000049947 */ /* 0x000fea0003800000 */
[----:B------:R-:W-:Y:S01]  /*93d0*/  BPT.TRAP 0x1 ;  /* 0x000000040000795c */ /* 0x000fe20000300000 */
.L_x_1207:
[----:B--23-5:R-:W2:Y:S01]  /*93e0*/  LDC.64 R4, c[0x0][0x728] ;  /* 0x0001ca00ff047b82 */ /* 0x02cea20000000a00 */
[----:B------:R-:W-:Y:S01]  /*93f0*/  IMAD.SHL.U32 R17, R0, 0x40, RZ ;  /* 0x0000004000117824 */ /* 0x000fe200078e00ff */
[----:B------:R-:W-:Y:S01]  /*9400*/  R2UR UR32, R16 ;  /* 0x00000000102072ca */ /* 0x000fe200000e0000 */
[----:B------:R-:W-:Y:S01]  /*9410*/  UMOV UR30, 0x0 ;  /* 0x00000000001e7882 */ /* 0x000fe20000000000 */
[----:B------:R-:W-:Y:S01]  /*9420*/  UMOV UR31, 0x14f00000 ;  /* 0x14f00000001f7882 */ /* 0x000fe20000000000 */
[----:B------:R-:W-:Y:S01]  /*9430*/  UMOV UR26, URZ ;  /* 0x0000003f001a7c82 */ /* 0x000fe20008000000 */
[C---:B------:R-:W-:Y:S01]  /*9440*/  IADD3 R0, P1, R17.reuse, UR14, RZ ;  /* 0x0000000e11007c10 */ /* 0x040fe2000ff3e0ff */
        /* <DEDUP_REMOVED lines=10> */
[----:B--2---:R-:W-:Y:S01]  /*94f0*/  LEA R4, P2, R0, R4, 0x2 ;  /* 0x0000000400047211 */ /* 0x004fe200078410ff */
        /* <DEDUP_REMOVED lines=15> */
.L_x_1228:
[----:B------:R-:W-:Y:S05]  /*95f0*/  @P0 BRA `(.L_x_1209) ;  /* 0x0000000000140947 */ /* 0x000fea0003800000 */
[----:B------:R-:W-:Y:S01]  /*9600*/  ISETP.NE.AND P0, PT, R6, RZ, PT ;  /* 0x000000ff0600720c */ /* 0x000fe20003f05270 */
[----:B------:R-:W-:-:S04]  /*9610*/  IMAD.MOV.U32 R5, RZ, RZ, 0x4100 ;  /* 0x00004100ff057424 */ /* 0x000fc800078e00ff */
[----:B------:R3:W-:Y:S08]  /*9620*/  SYNCS.ARRIVE.TRANS64 RZ, [R16+URZ+0x30818], R5 ;  /* 0x0308180510ff79a7 */ /* 0x0007f0000800003f */
[----:B------:R-:W-:Y:S05]  /*9630*/  @!P0 BRA `(.L_x_1209) ;  /* 0x0000000000048947 */ /* 0x000fea0003800000 */
[----:B------:R-:W-:Y:S01]  /*9640*/  BPT.TRAP 0x1 ;  /* 0x000000040000795c */ /* 0x000fe20000300000 */
.L_x_1209:
        /* <DEDUP_REMOVED lines=9> */
[----:B------:R-:W-:-:S04]  /*96e0*/  UMOV UR18, 0x40 ;  /* 0x0000004000127882 */ /* 0x000fc80000000000 */
[----:B------:R-:W-:-:S04]  /*96f0*/  UIADD3 UR27, UR27, 0x40, URZ ;  /* 0x000000401b1b7890 */ /* 0x000fc8000fffe03f */
[----:B------:R-:W-:Y:S02]  /*9700*/  UIADD3 UR8, UP0, UR27, UR22, URZ ;  /* 0x000000161b087290 */ /* 0x000fe4000ff1e03f */
[----:B------:R-:W-:Y:S02]  /*9710*/  UIADD3 UR24, UR32, 0x1c000, URZ ;  /* 0x0001c00020187890 */ /* 0x000fe4000fffe03f */
[----:B------:R-:W-:Y:S02]  /*9720*/  ULEA.HI.X.SX32 UR7, UR27, UR7, 0x1, UP0 ;  /* 0x000000071b077291 */ /* 0x000fe400080f0e3f */
[----:B---3--:R-:W-:Y:S01]  /*9730*/  IMAD.U32 R5, RZ, RZ, UR8 ;  /* 0x00000008ff057e24 */ /* 0x008fe2000f8e00ff */
[----:B------:R-:W-:Y:S01]  /*9740*/  UIADD3 UR25, UR32, 0x30818, URZ ;  /* 0x0003081820197890 */ /* 0x000fe2000fffe03f */
[----:B------:R-:W-:Y:S01]  /*9750*/  IMAD.U32 R0, RZ, RZ, UR8 ;  /* 0x00000008ff007e24 */ /* 0x000fe2000f8e00ff */
[----:B------:R-:W-:Y:S01]  /*9760*/  R2UR UR8, R2 ;  /* 0x00000000020872ca */ /* 0x000fe200000e0000 */
[----:B------:R-:W-:Y:S01]  /*9770*/  IMAD.U32 R4, RZ, RZ, UR7 ;  /* 0x00000007ff047e24 */ /* 0x000fe2000f8e00ff */
[----:B------:R-:W-:Y:S01]  /*9780*/  LEA R10, P0, R5, R10, 0x2 ;  /* 0x0000000a050a7211 */ /* 0x000fe200078010ff */
[----:B------:R-:W-:-:S02]  /*9790*/  UIADD3 UR16, UR32, 0x1e000, URZ ;  /* 0x0001e00020107890 */ /* 0x000fc4000fffe03f */
[----:B------:R-:W-:Y:S01]  /*97a0*/  UIADD3 UR32, UR32, 0x28100, URZ ;  /* 0x0002810020207890 */ /* 0x000fe2000fffe03f */
[----:B------:R-:W-:Y:S01]  /*97b0*/  LEA.HI.X R9, R0, R9, R4, 0x2, P0 ;  /* 0x0000000900097211 */ /* 0x000fe200000f1404 */
[----:B------:R-:W-:Y:S01]  /*97c0*/  UMOV UR17, UR25 ;  /* 0x0000001900117c82 */ /* 0x000fe20008000000 */
[----:B------:R3:W5:Y:S01]  /*97d0*/  LDL.LU R4, [R1] ;  /* 0x0000000001047983 */ /* 0x0007620000300800 */
[----:B------:R-:W-:Y:S01]  /*97e0*/  R2UR UR34, R10 ;  /* 0x000000000a2272ca */ /* 0x000fe200000e0000 */
[----:B------:R-:W-:Y:S01]  /*97f0*/  UMOV UR19, UR27 ;  /* 0x0000001b00137c82 */ /* 0x000fe20008000000 */
[----:B------:R-:W-:Y:S01]  /*9800*/  R2UR UR35, R9 ;  /* 0x00000000092372ca */ /* 0x000fe200000e0000 */
[----:B------:R-:W-:Y:S01]  /*9810*/  UMOV UR33, UR25 ;  /* 0x0000001900217c82 */ /* 0x000fe20008000000 */
[----:B------:R3:W-:Y:S01]  /*9820*/  UTMALDG.4D [UR24], [UR8], desc[UR30] ;  /* 0x00001e18080075b4 */ /* 0x0007e20008019000 */
[----:B------:R-:W-:Y:S01]  /*9830*/  UMOV UR7, 0x10 ;  /* 0x0000001000077882 */ /* 0x000fe20000000000 */
[----:B------:R3:W-:Y:S09]  /*9840*/  UTMALDG.4D [UR16], [UR8], desc[UR30] ;  /* 0x00001e10080075b4 */ /* 0x0007f20008019000 */
[----:B------:R3:W-:Y:S02]  /*9850*/  UBLKCP.S.G [UR32], [UR34], UR7 ;  /* 0x00000020220073ba */ /* 0x0007e40008000207 */
[----:B---3--:R-:W-:-:S07]  /*9860*/  IMAD.MOV.U32 R19, RZ, RZ, 0x1 ;  /* 0x00000001ff137424 */ /* 0x008fce00078e00ff */
.L_x_1195:
[----:B------:R-:W3:Y:S01]  /*9870*/  S2R R0, SR_TID.X ;  /* 0x0000000000007919 */ /* 0x000ee20000002100 */
[----:B------:R-:W-:Y:S01]  /*9880*/  IMAD R3, R19, 0x8, R16 ;  /* 0x0000000813037824 */ /* 0x000fe200078e0210 */
[----:B---3--:R-:W-:Y:S02]  /*9890*/  LOP3.LUT R2, R0, 0x7f, RZ, 0xc0, !PT ;  /* 0x0000007f00027812 */ /* 0x008fe400078ec0ff */
[----:B------:R-:W-:Y:S02]  /*98a0*/  SHF.L.U32 R0, R11, 0x1f, RZ ;  /* 0x0000001f0b007819 */ /* 0x000fe400000006ff */
[----:B------:R-:W-:Y:S02]  /*98b0*/  ISETP.NE.AND P1, PT, R2, RZ, PT ;  /* 0x000000ff0200720c */ /* 0x000fe40003f25270 */
[----:B------:R-:W3:Y:S02]  /*98c0*/  SYNCS.PHASECHK.TRANS64.TRYWAIT P0, [R3+URZ+0x30840], R0 ;  /* 0x03084000030075a7 */ /* 0x000ee4000800017f */
[----:B---3--:R-:W-:Y:S09]  /*98d0*/  @!P0 BRA `(.L_x_1210) ;  /* 0x0000000800508947 */ /* 0x008ff20003800000 */
.L_x_1229:
[----:B------:R-:W-:Y:S05]  /*98e0*/  @P1 BRA `(.L_x_1211) ;  /* 0x0000000000181947 */ /* 0x000fea0003800000 */
[----:B------:R-:W1:Y:S01]  /*98f0*/  S2R R2, SR_TID.X ;  /* 0x0000000000027919 */ /* 0x000e620000002100 */
[----:B---3--:R-:W-:-:S04]  /*9900*/  IMAD.MOV.U32 R0, RZ, RZ, 0x4100 ;  /* 0x00004100ff007424 */ /* 0x008fc800078e00ff */
[----:B------:R3:W-:Y:S01]  /*9910*/  SYNCS.ARRIVE.TRANS64 RZ, [R3+URZ+0x30830], R0 ;  /* 0x0308300003ff79a7 */ /* 0x0007e2000800003f */
[----:B-1----:R-:W-:-:S13]  /*9920*/  LOP3.LUT P0, RZ, R2, 0x1f, RZ, 0xc0, !PT ;  /* 0x0000001f02ff7812 */ /* 0x002fda000780c0ff */
[----:B---3--:R-:W-:Y:S05]  /*9930*/  @!P0 BRA `(.L_x_1211) ;  /* 0x0000000000048947 */ /* 0x008fea0003800000 */
[----:B------:R-:W-:Y:S01]  /*9940*/  BPT.TRAP 0x1 ;  /* 0x000000040000795c */ /* 0x000fe20000300000 */
.L_x_1211:
[----:B-----5:R-:W-:Y:S01]  /*9950*/  R2UR UR27, R4 ;  /* 0x00000000041b72ca */ /* 0x020fe200000e0000 */
[C-C-:B---3--:R-:W-:Y:S01]  /*9960*/  IMAD R0, R19.reuse, 0x4000, R16.reuse ;  /* 0x0000400013007824 */ /* 0x148fe200078e0210 */
[----:B------:R-:W-:Y:S01]  /*9970*/  R2UR UR9, R14 ;  /* 0x000000000e0972ca */ /* 0x000fe200000e0000 */
[----:B-12-4-:R-:W-:Y:S01]  /*9980*/  IMAD R16, R19, 0x100, R16 ;  /* 0x0000010013107824 */ /* 0x016fe200078e0210 */
[----:B------:R-:W-:Y:S01]  /*9990*/  IADD3 R8, P0, R8, 0x1f0, RZ ;  /* 0x000001f008087810 */ /* 0x000fe20007f1e0ff */
[----:B------:R-:W-:Y:S01]  /*99a0*/  ULDC.64 UR18, c[0x0][0x728] ;  /* 0x0001ca0000127ab9 */ /* 0x000fe20000000a00 */
[----:B------:R-:W-:Y:S01]  /*99b0*/  R2UR UR25, R3 ;  /* 0x00000000031972ca */ /* 0x000fe200000e0000 */
[----:B------:R-:W-:Y:S01]  /*99c0*/  UMOV UR32, 0x0 ;  /* 0x0000000000207882 */ /* 0x000fe20000000000 */
[----:B------:R-:W-:Y:S01]  /*99d0*/  R2UR UR16, R0 ;  /* 0x00000000001072ca */ /* 0x000fe200000e0000 */
[----:B------:R-:W-:Y:S01]  /*99e0*/  IMAD.X R7, RZ, RZ, R7, P0 ;  /* 0x000000ffff077224 */ /* 0x000fe200000e0607 */
[----:B------:R-:W-:Y:S01]  /*99f0*/  R2UR UR7, R16 ;  /* 0x00000000100772ca */ /* 0x000fe200000e0000 */
[----:B------:R-:W-:Y:S01]  /*9a00*/  UMOV UR33, 0x14f00000 ;  /* 0x14f0000000217882 */ /* 0x000fe20000000000 */
[----:B------:R-:W-:Y:S01]  /*9a10*/  R2UR UR30, R8 ;  /* 0x00000000081e72ca */ /* 0x000fe200000e0000 */
[----:B------:R-:W-:Y:S01]  /*9a20*/  USHF.L.U32 UR27, UR27, 0x6, URZ ;  /* 0x000000061b1b7899 */ /* 0x000fe2000800063f */
[----:B------:R-:W-:Y:S01]  /*9a30*/  R2UR UR31, R7 ;  /* 0x00000000071f72ca */ /* 0x000fe200000e0000 */
[----:B------:R-:W-:Y:S01]  /*9a40*/  UMOV UR26, URZ ;  /* 0x0000003f001a7c82 */ /* 0x000fe20008000000 */
[----:B------:R-:W-:Y:S01]  /*9a50*/  UMOV UR28, UR20 ;  /* 0x00000014001c7c82 */ /* 0x000fe20008000000 */
[----:B------:R-:W-:Y:S01]  /*9a60*/  UIADD3 UR10, UP0, UR27, UR14, URZ ;  /* 0x0000000e1b0a7290 */ /* 0x000fe2000ff1e03f */
[----:B------:R-:W-:Y:S01]  /*9a70*/  VIADD R0, R19, 0x1 ;  /* 0x0000000113007836 */ /* 0x000fe20000000000 */
[----:B------:R-:W-:-:S02]  /*9a80*/  UIADD3 UR25, UR25, 0x30830, URZ ;  /* 0x0003083019197890 */ /* 0x000fc4000fffe03f */
[----:B------:R-:W-:Y:S02]  /*9a90*/  ULEA UR8, UP1, UR10, UR18, 0x2 ;  /* 0x000000120a087291 */ /* 0x000fe4000f82103f */
[----:B------:R-:W-:Y:S01]  /*9aa0*/  ULEA.HI.X.SX32 UR9, UR27, UR9, 0x1, UP0 ;  /* 0x000000091b097291 */ /* 0x000fe200080f0e3f */
[C---:B------:R-:W-:Y:S01]  /*9ab0*/  ISETP.NE.AND P0, PT, R0.reuse, 0x2, PT ;  /* 0x000000020000780c */ /* 0x040fe20003f05270 */
[----:B------:R-:W-:Y:S02]  /*9ac0*/  UIADD3 UR24, UR16, 0x20000, URZ ;  /* 0x0002000010187890 */ /* 0x000fe4000fffe03f */
[----:B------:R-:W-:Y:S01]  /*9ad0*/  UIADD3 UR16, UR16, 0x22000, URZ ;  /* 0x0002200010107890 */ /* 0x000fe2000fffe03f */
[----:B------:R-:W-:Y:S01]  /*9ae0*/  SEL R2, RZ, 0x1, P0 ;  /* 0x00000001ff027807 */ /* 0x000fe20000000000 */
[----:B------:R-:W-:Y:S01]  /*9af0*/  ULEA.HI.X UR9, UR10, UR19, UR9, 0x2, UP1 ;  /* 0x000000130a097291 */ /* 0x000fe200088f1409 */
[----:B------:R-:W-:Y:S01]  /*9b00*/  SEL R0, R0, RZ, P0 ;  /* 0x000000ff00007207 */ /* 0x000fe20000000000 */
[----:B------:R-:W-:Y:S01]  /*9b10*/  UIADD3 UR34, UR7, 0x28200, URZ ;  /* 0x0002820007227890 */ /* 0x000fe2000fffe03f */
[----:B------:R-:W-:Y:S01]  /*9b20*/  LOP3.LUT R11, R11, R2, RZ, 0x3c, !PT ;  /* 0x000000020b0b7212 */ /* 0x000fe200078e3cff */
[----:B------:R-:W-:Y:S01]  /*9b30*/  UMOV UR29, UR21 ;  /* 0x00000015001d7c82 */ /* 0x000fe20008000000 */
[----:B------:R-:W-:Y:S01]  /*9b40*/  UMOV UR18, 0x40 ;  /* 0x0000004000127882 */ /* 0x000fe20000000000 */
[----:B------:R-:W-:Y:S01]  /*9b50*/  UMOV UR17, UR25 ;  /* 0x0000001900117c82 */ /* 0x000fe20008000000 */
[----:B------:R-:W-:Y:S01]  /*9b60*/  UMOV UR19, UR27 ;  /* 0x0000001b00137c82 */ /* 0x000fe20008000000 */
[----:B------:R-:W-:Y:S01]  /*9b70*/  UMOV UR35, UR25 ;  /* 0x0000001900237c82 */ /* 0x000fe20008000000 */
[----:B------:R1:W-:Y:S01]  /*9b80*/  UTMALDG.4D [UR24], [UR30], desc[UR32] ;  /* 0x000020181e0075b4 */ /* 0x0003e20008019000 */
[----:B------:R-:W-:Y:S01]  /*9b90*/  UMOV UR7, 0x10 ;  /* 0x0000001000077882 */ /* 0x000fe20000000000 */
[----:B------:R1:W-:Y:S01]  /*9ba0*/  UTMALDG.4D [UR16], [UR30], desc[UR32] ;  /* 0x000020101e0075b4 */ /* 0x0003e20008019000 */
[----:B------:R1:W-:Y:S02]  /*9bb0*/  UBLKCP.S.G [UR34], [UR8], UR7 ;  /* 0x00000022080073ba */ /* 0x0003e40008000207 */
[----:B-1----:R-:W-:Y:S01]  /*9bc0*/  NOP ;  /* 0x0000000000007918 */ /* 0x002fe20000000000 */
.L_x_1192:
[----:B------:R-:W-:Y:S05]  /*9bd0*/  BSYNC B0 ;  /* 0x0000000000007941 */ /* 0x000fea0003800000 */
.L_x_1190:
[----:B------:R-:W-:-:S03]  /*9be0*/  UMOV UR7, 0xffffffff ;  /* 0xffffffff00077882 */ /* 0x000fc60000000000 */
[----:B------:R-:W-:Y:S05]  /*9bf0*/  BRA.DIV UR7, `(.L_x_1212) ;  /* 0x00000006079c7947 */ /* 0x000fea000b800000 */
[----:B------:R-:W-:-:S13]  /*9c00*/  ELECT P6, URZ, PT ;  /* 0x00000000003f782f */ /* 0x000fda00038c0000 */
.L_x_1232:
[----:B------:R-:W-:Y:S05]  /*9c10*/  @!P6 BRA `(.L_x_1109) ;  /* 0x000000000084e947 */ /* 0x000fea0003800000 */
[----:B------:R-:W-:-:S06]  /*9c20*/  ULOP3.LUT UR7, UR38, 0x2, URZ, 0xfc, !UPT ;  /* 0x0000000226077892 */ /* 0x000fcc000f8efc3f */
[----:B------:R-:W-:-:S05]  /*9c30*/  IMAD.U32 R2, RZ, RZ, UR7 ;  /* 0x00000007ff027e24 */ /* 0x000fca000f8e00ff */
[----:B------:R-:W-:-:S13]  /*9c40*/  ISETP.NE.AND P2, PT, R2, 0x3, PT ;  /* 0x000000030200780c */ /* 0x000fda0003f45270 */
[----:B------:R-:W-:Y:S05]  /*9c50*/  @!P2 BRA `(.L_x_1213) ;  /* 0x000000000004a947 */ /* 0x000fea0003800000 */
[----:B------:R-:W-:Y:S01]  /*9c60*/  BPT.TRAP 0x1 ;  /* 0x000000040000795c */ /* 0x000fe20000300000 */
.L_x_1213:
        /* <DEDUP_REMOVED lines=15> */
.L_x_1233:
[----:B------:R-:W2:Y:S02]  /*9d60*/  SYNCS.PHASECHK.TRANS64.TRYWAIT P0, [R3+URZ], R2 ;  /* 0x00000002030075a7 */ /* 0x000ea4000800017f */
[----:B--2---:R-:W-:Y:S05]  /*9d70*/  @!P0 BRA `(.L_x_1215) ;  /* 0x0000000400708947 */ /* 0x004fea0003800000 */
.L_x_1234:
[----:B------:R-:W-:Y:S05]  /*9d80*/  @!P2 BRA `(.L_x_1216) ;  /* 0x000000000004a947 */ /* 0x000fea0003800000 */
[----:B------:R-:W-:Y:S01]  /*9d90*/  BPT.TRAP 0x1 ;  /* 0x000000040000795c */ /* 0x000fe20000300000 */
.L_x_1216:
[----:B--2---:R-:W-:-:S04]  /*9da0*/  VIADD R3, R7, 0x30840 ;  /* 0x0003084007037836 */ /* 0x004fc80000000000 */
[----:B------:R-:W-:-:S04]  /*9db0*/  IMAD R0, R0, 0x8, R3 ;  /* 0x0000000800007824 */ /* 0x000fc800078e0203 */
[----:B------:R-:W2:Y:S02]  /*9dc0*/  SYNCS.PHASECHK.TRANS64.TRYWAIT P0, [R0+URZ], R5 ;  /* 0x00000005000075a7 */ /* 0x000ea4000800017f */
[----:B--2---:R-:W-:Y:S05]  /*9dd0*/  @!P0 BRA `(.L_x_1217) ;  /* 0x00000004006c8947 */ /* 0x004fea0003800000 */
.L_x_1235:
[----:B------:R-:W-:-:S07]  /*9de0*/  IMAD R3, R4, 0x8, R3 ;  /* 0x0000000804037824 */ /* 0x000fce00078e0203 */
.L_x_1218:
[----:B---3--:R3:W4:Y:S02]  /*9df0*/  SYNCS.PHASECHK.TRANS64.TRYWAIT P0, [R3+URZ], R2 ;  /* 0x00000002030075a7 */ /* 0x008724000800017f */
[----:B----4-:R-:W-:Y:S05]  /*9e00*/  @!P0 NANOSLEEP.SYNCS 0x989680 ;  /* 0x009896800000895d */ /* 0x010fea0003900000 */
[----:B------:R-:W4:Y:S02]  /*9e10*/  @!P0 SYNCS.PHASECHK.TRANS64 P0, [R3+URZ], R2 ;  /* 0x00000002030085a7 */ /* 0x000f24000800007f */
[----:B----4-:R-:W-:Y:S05]  /*9e20*/  @!P0 BRA `(.L_x_1218) ;  /* 0xfffffffc00f08947 */ /* 0x010fea000383ffff */
.L_x_1109:
[----:B------:R-:W-:Y:S05]  /*9e30*/  BSYNC B6 ;  /* 0x0000000000067941 */ /* 0x000fea0003800000 */
.L_x_1106:
[----:B------:R-:W-:Y:S05]  /*9e40*/  EXIT ;  /* 0x000000000000794d */ /* 0x000fea0003800000 */
.L_x_1116:
[----:B------:R-:W-:Y:S02]  /*9e50*/  IMAD.MOV.U32 R12, RZ, RZ, RZ ;  /* 0x000000ffff0c7224 */ /* 0x000fe400078e00ff */
[----:B------:R-:W-:Y:S02]  /*9e60*/  IMAD.MOV.U32 R11, RZ, RZ, 0x1f ;  /* 0x0000001fff0b7424 */ /* 0x000fe400078e00ff */
[----:B------:R-:W-:-:S07]  /*9e70*/  IMAD.MOV.U32 R15, RZ, RZ, -0x1 ;  /* 0xffffffffff0f7424 */ /* 0x000fce00078e00ff */
[----:B------:R-:W-:Y:S05]  /*9e80*/  WARPSYNC.COLLECTIVE R15, `(.L_x_1219) ;  /* 0x000000000f087348 */ /* 0x000fea0003c00000 */
[----:B------:R1:W2:Y:S02]  /*9e90*/  SHFL.IDX P6, R14, R13, R12, R11 ;  /* 0x0000000c0d0e7389 */ /* 0x0002a400000c000b */
[----:B-12---:R-:W-:Y:S01]  /*9ea0*/  ENDCOLLECTIVE ;  /* 0x000000000000791b */ /* 0x006fe20003800000 */
.L_x_1219:
[----:B------:R-:W-:Y:S05]  /*9eb0*/  BRA `(.L_x_1220) ;  /* 0xffffff7000cc7947 */ /* 0x000fea000383ffff */
.L_x_1118:
[----:B--2---:R-:W2:Y:S01]  /*9ec0*/  S2R R14, SR_CgaCtaId ;  /* 0x00000000000e7919 */ /* 0x004ea20000008800 */
[----:B------:R-:W-:-:S04]  /*9ed0*/  MOV R12, 0x400 ;  /* 0x00000400000c7802 */ /* 0x000fc80000000f00 */
[----:B--2---:R-:W-:-:S04]  /*9ee0*/  LEA R12, R14, R12, 0x18 ;  /* 0x0000000c0e0c7211 */ /* 0x004fc800078ec0ff */
[----:B------:R2:W3:Y:S03]  /*9ef0*/  SYNCS.PHASECHK.TRANS64.TRYWAIT P0, [R12+URZ+0x30800], R8 ;  /* 0x030800080c0075a7 */ /* 0x0004e6000800017f */
[----:B---3--:R-:W-:Y:S05]  /*9f00*/  @!P0 NANOSLEEP.SYNCS 0x989680 ;  /* 0x009896800000895d */ /* 0x008fea0003900000 */
[----:B------:R-:W3:Y:S02]  /*9f10*/  @!P0 SYNCS.PHASECHK.TRANS64 P0, [R12+URZ+0x30800], R8 ;  /* 0x030800080c0085a7 */ /* 0x000ee4000800007f */
[----:B---3--:R-:W-:Y:S05]  /*9f20*/  @!P0 BRA `(.L_x_1118) ;  /* 0xfffffffc00e48947 */ /* 0x008fea000383ffff */
[----:B------:R-:W-:Y:S05]  /*9f30*/  BRA `(.L_x_1117) ;  /* 0xffffff7400087947 */ /* 0x000fea000383ffff */
.L_x_1122:
[----:B---3--:R3:W4:Y:S02]  /*9f40*/  SYNCS.PHASECHK.TRANS64.TRYWAIT P0, [R0+URZ+0x30810], R191 ;  /* 0x030810bf000075a7 */ /* 0x008724000800017f */
[----:B----4-:R-:W-:Y:S05]  /*9f50*/  @!P0 NANOSLEEP.SYNCS 0x989680 ;  /* 0x009896800000895d */ /* 0x010fea0003900000 */
[----:B------:R-:W4:Y:S02]  /*9f60*/  @!P0 SYNCS.PHASECHK.TRANS64 P0, [R0+URZ+0x30810], R191 ;  /* 0x030810bf000085a7 */ /* 0x000f24000800007f */
[----:B----4-:R-:W-:Y:S05]  /*9f70*/  @!P0 BRA `(.L_x_1122) ;  /* 0xfffffffc00f08947 */ /* 0x010fea000383ffff */
[----:B------:R-:W-:Y:S05]  /*9f80*/  BRA `(.L_x_1121) ;  /* 0xffffff7800c07947 */ /* 0x000fea000383ffff */
.L_x_1126:
[----:B--2---:R2:W1:Y:S02]  /*9f90*/  SYNCS.PHASECHK.TRANS64.TRYWAIT P0, [R0+URZ+0x30830], R191 ;  /* 0x030830bf000075a7 */ /* 0x004464000800017f */
[----:B-1----:R-:W-:Y:S05]  /*9fa0*/  @!P0 NANOSLEEP.SYNCS 0x989680 ;  /* 0x009896800000895d */ /* 0x002fea0003900000 */
[----:B------:R-:W1:Y:S02]  /*9fb0*/  @!P0 SYNCS.PHASECHK.TRANS64 P0, [R0+URZ+0x30830], R191 ;  /* 0x030830bf000085a7 */ /* 0x000e64000800007f */
[----:B-1----:R-:W-:Y:S05]  /*9fc0*/  @!P0 BRA `(.L_x_1126) ;  /* 0xfffffffc00f08947 */ /* 0x002fea000383ffff */
[----:B------:R-:W-:Y:S05]  /*9fd0*/  BRA `(.L_x_1125) ;  /* 0xffffff8000d87947 */ /* 0x000fea000383ffff */
.L_x_1193:
[----:B-1----:R1:W2:Y:S02]  /*9fe0*/  SYNCS.PHASECHK.TRANS64.TRYWAIT P0, [R16+URZ+0x30820], R3 ;  /* 0x03082003100075a7 */ /* 0x0022a4000800017f */
[----:B--2---:R-:W-:Y:S05]  /*9ff0*/  @!P0 NANOSLEEP.SYNCS 0x989680 ;  /* 0x009896800000895d */ /* 0x004fea0003900000 */
[----:B------:R-:W2:Y:S02]  /*a000*/  @!P0 SYNCS.PHASECHK.TRANS64 P0, [R16+URZ+0x30820], R3 ;  /* 0x03082003100085a7 */ /* 0x000ea4000800007f */
[----:B--2---:R-:W-:Y:S05]  /*a010*/  @!P0 BRA `(.L_x_1193) ;  /* 0xfffffffc00f08947 */ /* 0x004fea000383ffff */
[----:B------:R-:W-:Y:S05]  /*a020*/  BRA `(.L_x_1221) ;  /* 0xffffffe000587947 */ /* 0x000fea000383ffff */
.L_x_1197:
[----:B-1----:R1:W3:Y:S02]  /*a030*/  SYNCS.PHASECHK.TRANS64.TRYWAIT P1, [R16+URZ+0x30840], R21 ;  /* 0x03084015100075a7 */ /* 0x0022e4000802017f */
[----:B---3--:R-:W-:Y:S05]  /*a040*/  @!P1 NANOSLEEP.SYNCS 0x989680 ;  /* 0x009896800000995d */ /* 0x008fea0003900000 */
[----:B------:R-:W3:Y:S02]  /*a050*/  @!P1 SYNCS.PHASECHK.TRANS64 P1, [R16+URZ+0x30840], R21 ;  /* 0x03084015100095a7 */ /* 0x000ee4000802007f */
[----:B---3--:R-:W-:Y:S05]  /*a060*/  @!P1 BRA `(.L_x_1197) ;  /* 0xfffffffc00f09947 */ /* 0x008fea000383ffff */
[----:B------:R-:W-:Y:S05]  /*a070*/  BRA `(.L_x_1222) ;  /* 0xffffffe800147947 */ /* 0x000fea000383ffff */
.L_x_1199:
[----:B--2---:R2:W3:Y:S02]  /*a080*/  SYNCS.PHASECHK.TRANS64.TRYWAIT P1, [R16+URZ+0x30828], R21 ;  /* 0x03082815100075a7 */ /* 0x0044e4000802017f */
[----:B---3--:R-:W-:Y:S05]  /*a090*/  @!P1 NANOSLEEP.SYNCS 0x989680 ;  /* 0x009896800000995d */ /* 0x008fea0003900000 */
[----:B------:R-:W3:Y:S02]  /*a0a0*/  @!P1 SYNCS.PHASECHK.TRANS64 P1, [R16+URZ+0x30828], R21 ;  /* 0x03082815100095a7 */ /* 0x000ee4000802007f */
[----:B---3--:R-:W-:Y:S05]  /*a0b0*/  @!P1 BRA `(.L_x_1199) ;  /* 0xfffffffc00f09947 */ /* 0x008fea000383ffff */
[----:B------:R-:W-:Y:S05]  /*a0c0*/  BRA `(.L_x_1223) ;  /* 0xffffffe800a87947 */ /* 0x000fea000383ffff */
.L_x_1201:
[----:B---3--:R3:W4:Y:S02]  /*a0d0*/  SYNCS.PHASECHK.TRANS64.TRYWAIT P1, [R16+URZ+0x30848], R21 ;  /* 0x03084815100075a7 */ /* 0x008724000802017f */
[----:B----4-:R-:W-:Y:S05]  /*a0e0*/  @!P1 NANOSLEEP.SYNCS 0x989680 ;  /* 0x009896800000995d */ /* 0x010fea0003900000 */
[----:B------:R-:W4:Y:S02]  /*a0f0*/  @!P1 SYNCS.PHASECHK.TRANS64 P1, [R16+URZ+0x30848], R21 ;  /* 0x03084815100095a7 */ /* 0x000f24000802007f */
[----:B----4-:R-:W-:Y:S05]  /*a100*/  @!P1 BRA `(.L_x_1201) ;  /* 0xfffffffc00f09947 */ /* 0x010fea000383ffff */
[----:B------:R-:W-:Y:S05]  /*a110*/  BRA `(.L_x_1224) ;  /* 0xffffffec003c7947 */ /* 0x000fea000383ffff */
.L_x_1203:
[----:B------:R-:W-:-:S07]  /*a120*/  SHF.L.U32 R5, R11, 0x1f, RZ ;  /* 0x0000001f0b057819 */ /* 0x000fce00000006ff */
.L_x_1225:
[----:B------:R1:W1:Y:S02]  /*a130*/  SYNCS.PHASECHK.TRANS64.TRYWAIT P1, [R16+URZ+0x30820], R5 ;  /* 0x03082005100075a7 */ /* 0x000264000802017f */
[----:B-1----:R-:W-:Y:S05]  /*a140*/  @!P1 NANOSLEEP.SYNCS 0x989680 ;  /* 0x009896800000995d */ /* 0x002fea0003900000 */
[----:B------:R-:W1:Y:S02]  /*a150*/  @!P1 SYNCS.PHASECHK.TRANS64 P1, [R16+URZ+0x30820], R5 ;  /* 0x03082005100095a7 */ /* 0x000e64000802007f */
[----:B-1----:R-:W-:Y:S05]  /*a160*/  @!P1 BRA `(.L_x_1225) ;  /* 0xfffffffc00f09947 */ /* 0x002fea000383ffff */
[----:B------:R-:W-:Y:S05]  /*a170*/  BRA `(.L_x_1226) ;  /* 0xffffffec00b87947 */ /* 0x000fea000383ffff */
.L_x_1206:
[----:B-1----:R1:W3:Y:S02]  /*a180*/  SYNCS.PHASECHK.TRANS64.TRYWAIT P1, [R16+URZ+0x30840], R13 ;  /* 0x0308400d100075a7 */ /* 0x0022e4000802017f */
[----:B---3--:R-:W-:Y:S05]  /*a190*/  @!P1 NANOSLEEP.SYNCS 0x989680 ;  /* 0x009896800000995d */ /* 0x008fea0003900000 */
[----:B------:R-:W3:Y:S02]  /*a1a0*/  @!P1 SYNCS.PHASECHK.TRANS64 P1, [R16+URZ+0x30840], R13 ;  /* 0x0308400d100095a7 */ /* 0x000ee4000802007f */
[----:B---3--:R-:W-:Y:S05]  /*a1b0*/  @!P1 BRA `(.L_x_1206) ;  /* 0xfffffffc00f09947 */ /* 0x008fea000383ffff */
[----:B------:R-:W-:Y:S05]  /*a1c0*/  BRA `(.L_x_1227) ;  /* 0xfffffff0006c7947 */ /* 0x000fea000383ffff */
.L_x_1208:
[----:B--2---:R2:W3:Y:S02]  /*a1d0*/  SYNCS.PHASECHK.TRANS64.TRYWAIT P1, [R16+URZ+0x30828], R13 ;  /* 0x0308280d100075a7 */ /* 0x0044e4000802017f */
[----:B---3--:R-:W-:Y:S05]  /*a1e0*/  @!P1 NANOSLEEP.SYNCS 0x989680 ;  /* 0x009896800000995d */ /* 0x008fea0003900000 */
[----:B------:R-:W3:Y:S02]  /*a1f0*/  @!P1 SYNCS.PHASECHK.TRANS64 P1, [R16+URZ+0x30828], R13 ;  /* 0x0308280d100095a7 */ /* 0x000ee4000802007f */
[----:B---3--:R-:W-:Y:S05]  /*a200*/  @!P1 BRA `(.L_x_1208) ;  /* 0xfffffffc00f09947 */ /* 0x008fea000383ffff */
[----:B------:R-:W-:Y:S05]  /*a210*/  BRA `(.L_x_1228) ;  /* 0xfffffff000f47947 */ /* 0x000fea000383ffff */
.L_x_1210:
[----:B---3--:R3:W1:Y:S02]  /*a220*/  SYNCS.PHASECHK.TRANS64.TRYWAIT P0, [R3+URZ+0x30840], R0 ;  /* 0x03084000030075a7 */ /* 0x008664000800017f */
[----:B-1----:R-:W-:Y:S05]  /*a230*/  @!P0 NANOSLEEP.SYNCS 0x989680 ;  /* 0x009896800000895d */ /* 0x002fea0003900000 */
[----:B------:R-:W1:Y:S02]  /*a240*/  @!P0 SYNCS.PHASECHK.TRANS64 P0, [R3+URZ+0x30840], R0 ;  /* 0x03084000030085a7 */ /* 0x000e64000800007f */
[----:B-1----:R-:W-:Y:S05]  /*a250*/  @!P0 BRA `(.L_x_1210) ;  /* 0xfffffffc00f08947 */ /* 0x002fea000383ffff */
[----:B------:R-:W-:Y:S05]  /*a260*/  BRA `(.L_x_1229) ;  /* 0xfffffff4009c7947 */ /* 0x000fea000383ffff */
.L_x_1212:
[----:B------:R-:W-:Y:S01]  /*a270*/  BSSY B0, `(.L_x_1230) ;  /* 0x0000006000007945 */ /* 0x000fe20003800000 */
[----:B------:R-:W-:-:S07]  /*a280*/  IMAD.MOV.U32 R15, RZ, RZ, -0x1 ;  /* 0xffffffffff0f7424 */ /* 0x000fce00078e00ff */
[----:B------:R-:W-:Y:S05]  /*a290*/  WARPSYNC.COLLECTIVE R15, `(.L_x_1231) ;  /* 0x000000000f0c7348 */ /* 0x000fea0003c00000 */
[----:B------:R-:W-:Y:S02]  /*a2a0*/  ELECT P6, UR62, PT ;  /* 0x00000000003e782f */ /* 0x000fe400038c0000 */
[----:B------:R-:W-:Y:S01]  /*a2b0*/  MOV R14, UR62 ;  /* 0x0000003e000e7c02 */ /* 0x000fe20008000f00 */
[----:B------:R-:W-:Y:S10]  /*a2c0*/  ENDCOLLECTIVE ;  /* 0x000000000000791b */ /* 0x000ff40003800000 */
.L_x_1231:
[----:B------:R-:W-:Y:S05]  /*a2d0*/  BSYNC B0 ;  /* 0x0000000000007941 */ /* 0x000fea0003800000 */
.L_x_1230:
[----:B------:R-:W-:Y:S05]  /*a2e0*/  BRA `(.L_x_1232) ;  /* 0xfffffff800487947 */ /* 0x000fea000383ffff */
.L_x_1214:
[----:B-1----:R1:W2:Y:S02]  /*a2f0*/  SYNCS.PHASECHK.TRANS64.TRYWAIT P0, [R6+URZ], R5 ;  /* 0x00000005060075a7 */ /* 0x0022a4000800017f */
[----:B--2---:R-:W-:Y:S05]  /*a300*/  @!P0 NANOSLEEP.SYNCS 0x989680 ;  /* 0x009896800000895d */ /* 0x004fea0003900000 */
[----:B------:R-:W2:Y:S02]  /*a310*/  @!P0 SYNCS.PHASECHK.TRANS64 P0, [R6+URZ], R5 ;  /* 0x00000005060085a7 */ /* 0x000ea4000800007f */
[----:B--2---:R-:W-:Y:S05]  /*a320*/  @!P0 BRA `(.L_x_1214) ;  /* 0xfffffffc00f08947 */ /* 0x004fea000383ffff */
[----:B------:R-:W-:Y:S05]  /*a330*/  BRA `(.L_x_1233) ;  /* 0xfffffff800887947 */ /* 0x000fea000383ffff */
.L_x_1215:
[----:B--2---:R2:W3:Y:S02]  /*a340*/  SYNCS.PHASECHK.TRANS64.TRYWAIT P0, [R3+URZ], R2 ;  /* 0x00000002030075a7 */ /* 0x0044e4000800017f */
[----:B---3--:R-:W-:Y:S05]  /*a350*/  @!P0 NANOSLEEP.SYNCS 0x989680 ;  /* 0x009896800000895d */ /* 0x008fea0003900000 */
[----:B------:R-:W3:Y:S02]  /*a360*/  @!P0 SYNCS.PHASECHK.TRANS64 P0, [R3+URZ], R2 ;  /* 0x00000002030085a7 */ /* 0x000ee4000800007f */
[----:B---3--:R-:W-:Y:S05]  /*a370*/  @!P0 BRA `(.L_x_1215) ;  /* 0xfffffffc00f08947 */ /* 0x008fea000383ffff */
[----:B------:R-:W-:Y:S05]  /*a380*/  BRA `(.L_x_1234) ;  /* 0xfffffff8007c7947 */ /* 0x000fea000383ffff */
.L_x_1217:
[----:B--2---:R2:W3:Y:S02]  /*a390*/  SYNCS.PHASECHK.TRANS64.TRYWAIT P0, [R0+URZ], R5 ;  /* 0x00000005000075a7 */ /* 0x0044e4000800017f */
[----:B---3--:R-:W-:Y:S05]  /*a3a0*/  @!P0 NANOSLEEP.SYNCS 0x989680 ;  /* 0x009896800000895d */ /* 0x008fea0003900000 */
[----:B------:R-:W3:Y:S02]  /*a3b0*/  @!P0 SYNCS.PHASECHK.TRANS64 P0, [R0+URZ], R5 ;  /* 0x00000005000085a7 */ /* 0x000ee4000800007f */
[----:B---3--:R-:W-:Y:S05]  /*a3c0*/  @!P0 BRA `(.L_x_1217) ;  /* 0xfffffffc00f08947 */ /* 0x008fea000383ffff */
[----:B------:R-:W-:Y:S05]  /*a3d0*/  BRA `(.L_x_1235) ;  /* 0xfffffff800807947 */ /* 0x000fea000383ffff */
.L_x_1236:
        /* <DEDUP_REMOVED lines=10> */
.L_x_7298:


//--------------------- .text._ZN7cutlass13device_kernelIN5flash11enable_sm90INS1_16FlashAttnBwdSm90INS1_25CollectiveMainloopBwdSm90ILi2ELi2ELi2EN4cute5tupleIJNS5_1CILi1EEES8_S8_EEENS6_IJNS7_ILi64EEENS7_ILi128EEESB_EEENS_6half_tEfNS_4arch4Sm90ELb0ELb1ELb1ELb0ELb1ELb1ELb0ELb0ELi2ELi1ELi2ELi1ELb0EEENS1_21CollectiveEpilogueBwdISC_SD_SF_Li256ELb0ELb0ELi1EEENS1_19SingleTileSchedulerILb0ELb0ELb0ELi128EEEEEEEEEvNT_6ParamsE --------------------------
	.section	.text._ZN7cutlass13device_kernelIN5flash11enable_sm90INS1_16FlashAttnBwdSm90INS1_25CollectiveMainloopBwdSm90ILi2ELi2ELi2EN4cute5tupleIJNS5_1CILi1EEES8_S8_EEENS6_IJNS7_ILi64EEENS7_ILi128EEESB_EEENS_6half_tEfNS_4arch4Sm90ELb0ELb1ELb1ELb0ELb1ELb1ELb0ELb0ELi2ELi1ELi2ELi1ELb0EEENS1_21CollectiveEpilogueBwdISC_SD_SF_Li256ELb0ELb0ELi1EEENS1_19SingleTileSchedulerILb0ELb0ELb0ELi128EEEEEEEEEvNT_6ParamsE,"ax",@progbits
	.align	128
.text._ZN7cutlass13device_kernelIN5flash11enable_sm90INS1_16FlashAttnBwdSm90INS1_25CollectiveMainloopBwdSm90ILi2ELi2ELi2EN4cute5tupleIJNS5_1CILi1EEES8_S8_EEENS6_IJNS7_ILi64EEENS7_ILi128EEESB_EEENS_6half_tEfNS_4arch4Sm90ELb0ELb1ELb1ELb0ELb1ELb1ELb0ELb0ELi2ELi1ELi2ELi1ELb0EEENS1_21CollectiveEpilogueBwdISC_SD_SF_Li256ELb0ELb0ELi1EEENS1_19SingleTileSchedulerILb0ELb0ELb0ELi128EEEEEEEEEvNT_6ParamsE:
        .type           _ZN7cutlass13device_kernelIN5flash11enable_sm90INS1_16FlashAttnBwdSm90INS1_25CollectiveMainloopBwdSm90ILi2ELi2ELi2EN4cute5tupleIJNS5_1CILi1EEES8_S8_EEENS6_IJNS7_ILi64EEENS7_ILi128EEESB_EEENS_6half_tEfNS_4arch4Sm90ELb0ELb1ELb1ELb0ELb1ELb1ELb0ELb0ELi2ELi1ELi2ELi1ELb0EEENS1_21CollectiveEpilogueBwdISC_SD_SF_Li256ELb0ELb0ELi1EEENS1_19SingleTileSchedulerILb0ELb0ELb0ELi128EEEEEEEEEvNT_6ParamsE,@function
        .size           _ZN7cutlass13device_kernelIN5flash11enable_sm90INS1_16FlashAttnBwdSm90INS1_25CollectiveMainloopBwdSm90ILi2ELi2ELi2EN4cute5tupleIJNS5_1CILi1EEES8_S8_EEENS6_IJNS7_ILi64EEENS7_ILi128EEESB_EEENS_6half_tEfNS_4arch4Sm90ELb0ELb1ELb1ELb0ELb1ELb1ELb0ELb0ELi2ELi1ELi2ELi1ELb0EEENS1_21CollectiveEpilogueBwdISC_SD_SF_Li256ELb0ELb0ELi1EEENS1_19SingleTileSchedulerILb0ELb0ELb0ELi128EEEEEEEEEvNT_6ParamsE,(.L_x_7299 - _ZN7cutlass13device_kernelIN5flash11enable_sm90INS1_16FlashAttnBwdSm90INS1_25CollectiveMainloopBwdSm90ILi2ELi2ELi2EN4cute5tupleIJNS5_1CILi1EEES8_S8_EEENS6_IJNS7_ILi64EEENS7_ILi128EEESB_EEENS_6half_tEfNS_4arch4Sm90ELb0ELb1ELb1ELb0ELb1ELb1ELb0ELb0ELi2ELi1ELi2ELi1ELb0EEENS1_21CollectiveEpilogueBwdISC_SD_SF_Li256ELb0ELb0ELi1EEENS1_19SingleTileSchedulerILb0ELb0ELb0ELi128EEEEEEEEEvNT_6ParamsE)
        .other          _ZN7cutlass13device_kernelIN5flash11enable_sm90INS1_16FlashAttnBwdSm90INS1_25CollectiveMainloopBwdSm90ILi2ELi2ELi2EN4cute5tupleIJNS5_1CILi1EEES8_S8_EEENS6_IJNS7_ILi64EEENS7_ILi128EEESB_EEENS_6half_tEfNS_4arch4Sm90ELb0ELb1ELb1ELb0ELb1ELb1ELb0ELb0ELi2ELi1ELi2ELi1ELb0EEENS1_21CollectiveEpilogueBwdISC_SD_SF_Li256ELb0ELb0ELi1EEENS1_19SingleTileSchedulerILb0ELb0ELb0ELi128EEEEEEEEEvNT_6ParamsE,@"STO_CUDA_ENTRY STV_DEFAULT"
_ZN7cutlass13device_kernelIN5flash11enable_sm90INS1_16FlashAttnBwdSm90INS1_25CollectiveMainloopBwdSm90ILi2ELi2ELi2EN4cute5tupleIJNS5_1CILi1EEES8_S8_EEENS6_IJNS7_ILi64EEENS7_ILi128EEESB_EEENS_6half_tEfNS_4arch4Sm90ELb0ELb1ELb1ELb0ELb1ELb1ELb0ELb0ELi2ELi1ELi2ELi1ELb0EEENS1_21CollectiveEpilogueBwdISC_SD_SF_Li256ELb0ELb0ELi1EEENS1_19SingleTileSchedulerILb0ELb0ELb0ELi128EEEEEEEEEvNT_6ParamsE:
        /* <DEDUP_REMOVED lines=30> */
.L_x_1238:
[----:B------:R-:W-:Y:S05]  /*01e0*/  BSYNC B0 ;  /* 0x0000000000007941 */ /* 0x000fea0003800000 */
.L_x_1237:
        /* <DEDUP_REMOVED lines=37> */
.L_x_1239:
        /* <DEDUP_REMOVED lines=22> */
.L_x_1240:
[----:B------:R-:W-:Y:S01]  /*05a0*/  PLOP3.LUT P0, PT, PT, PT, UP0, 0x80, 0x0 ;  /* 0x000000000000781c */ /* 0x000fe20003f0f008 */
[----:B------:R-:W-:Y:S01]  /*05b0*/  NOP ;  /* 0x0000000000007918 */ /* 0x000fe20000000000 */
[----:B------:R-:W-:Y:S01]  /*05c0*/  ULDC.64 UR46, c[0x0][0x208] ;  /* 0x00008200002e7ab9 */ /* 0x000fe20000000a00 */
[----:B------:R-:W-:Y:S01]  /*05d0*/  BSSY B6, `(.L_x_1241) ;  /* 0x0000a76000067945 */ /* 0x000fe20003800000 */
[----:B-12-4-:R-:W-:Y:S09]  /*05e0*/  BAR.SYNC.DEFER_BLOCKING 0x0 ;  /* 0x0000000000007b1d */ /* 0x016ff20000010000 */
[----:B------:R-:W-:Y:S05]  /*05f0*/  @!P0 BRA `(.L_x_1242) ;  /* 0x0000006800788947 */ /* 0x000fea0003800000 */
.L_x_1243:
        /* <DEDUP_REMOVED lines=101> */
.L_x_1245:
        /* <DEDUP_REMOVED lines=31> */
.L_x_1248:
        /* <DEDUP_REMOVED lines=15> */
.L_x_1247:
        /* <DEDUP_REMOVED lines=22> */
.L_x_1250:
        /* <DEDUP_REMOVED lines=15> */
.L_x_1249:
        /* <DEDUP_REMOVED lines=8> */
.L_x_1384:
        /* <DEDUP_REMOVED lines=23> */
.L_x_1252:
        /* <DEDUP_REMOVED lines=98> */
.L_x_1264:
[----:B------:R-:W-:Y:S01]  /*1990*/  IMAD.U32 R0, RZ, RZ, UR38 ;  /* 0x00000026ff007e24 */ /* 0x000fe2000f8e00ff */
[----:B------:R-:W-:Y:S05]  /*19a0*/  YIELD ;  /* 0x0000000000007946 */ /* 0x000fea0003800000 */
[----:B------:R-:W-:-:S04]  /*19b0*/  LOP3.LUT R0, R0, 0x1, RZ, 0xfc, !PT ;  /* 0x0000000100007812 */ /* 0x000fc800078efcff */
[----:B------:R-:W-:-:S13]  /*19c0*/  ISETP.NE.AND P6, PT, R0, 0x3, PT ;  /* 0x000000030000780c */ /* 0x000fda0003fc5270 */
[----:B-1----:R-:W-:Y:S05]  /*19d0*/  @!P6 BRA `(.L_x_1254) ;  /* 0x000000000004e947 */ /* 0x002fea0003800000 */
[----:B------:R-:W-:Y:S01]  /*19e0*/  BPT.TRAP 0x1 ;  /* 0x000000040000795c */ /* 0x000fe20000300000 */
.L_x_1254:
        /* <DEDUP_REMOVED lines=8> */
.L_x_1255:
[----:B---3--:R-:W-:Y:S05]  /*1a70*/  @P0 BRA `(.L_x_1256) ;  /* 0x0000000000080947 */ /* 0x008fea0003800000 */
[----:B------:R-:W3:Y:S02]  /*1a80*/  SYNCS.PHASECHK.TRANS64.TRYWAIT P0, [R0+URZ+0x30810], R191 ;  /* 0x030810bf000075a7 */ /* 0x000ee4000800017f */
[----:B---3--:R-:W-:Y:S05]  /*1a90*/  @!P0 BRA `(.L_x_1257) ;  /* 0x0000009000e88947 */ /* 0x008fea0003800000 */
.L_x_1256:
        /* <DEDUP_REMOVED lines=84> */
.L_x_1258:
[----:B------:R1:W1:Y:S01]  /*1fe0*/  SYNCS.PHASECHK.TRANS64.TRYWAIT P0, [R0+URZ+0x30830], R191 ;  /* 0x030830bf000075a7 */ /* 0x000262000800017f */
[----:B------:R-:W-:Y:S05]  /*1ff0*/  @!P6 BRA `(.L_x_1259) ;  /* 0x000000000004e947 */ /* 0x000fea0003800000 */
[----:B------:R-:W-:Y:S01]  /*2000*/  BPT.TRAP 0x1 ;  /* 0x000000040000795c */ /* 0x000fe20000300000 */
.L_x_1259:
        /* <DEDUP_REMOVED lines=52> */
.L_x_1260:
        /* <DEDUP_REMOVED lines=539> */
.L_x_1262:
        /* <DEDUP_REMOVED lines=49> */
.L_x_1263:
        /* <DEDUP_REMOVED lines=78> */
.L_x_1246:
        /* <DEDUP_REMOVED lines=23> */
.L_x_1266:
        /* <DEDUP_REMOVED lines=20> */
.L_x_1267:
        /* <DEDUP_REMOVED lines=18> */
.L_x_1268:
        /* <DEDUP_REMOVED lines=18> */
.L_x_1269:
        /* <DEDUP_REMOVED lines=153> */
.L_x_1271:
[----:B------:R-:W-:Y:S05]  /*5b70*/  BSYNC B0 ;  /* 0x0000000000007941 */ /* 0x000fea0003800000 */
.L_x_1270:
[----:B------:R-:W-:-:S04]  /*5b80*/  DEPBAR.LE SB0, 0x0 ;  /* 0x000080000000791a */ /* 0x000fc80000000000 */
[----:B------:R-:W-:Y:S05]  /*5b90*/  BRA `(.L_x_1244) ;  /* 0x0000005000647947 */ /* 0x000fea0003800000 */
.L_x_1265:
[----:B------:R-:W1:Y:S01]  /*5ba0*/  S2R R0, SR_TID.X ;  /* 0x0000000000007919 */ /* 0x000e620000002100 */
[----:B------:R-:W2:Y:S01]  /*5bb0*/  S2UR UR9, SR_CTAID.Y ;  /* 0x00000000000979c3 */ /* 0x000ea20000002600 */
[----:B------:R-:W-:Y:S01]  /*5bc0*/  BSSY B0, `(.L_x_1272) ;  /* 0x0000033000007945 */ /* 0x000fe20003800000 */
[----:B------:R-:W3:Y:S06]  /*5bd0*/  S2R R11, SR_CTAID.X ;  /* 0x00000000000b7919 */ /* 0x000eec0000002500 */
        /* <DEDUP_REMOVED lines=49> */
.L_x_1273:
[----:B------:R-:W-:Y:S05]  /*5ef0*/  BSYNC B0 ;  /* 0x0000000000007941 */ /* 0x000fea0003800000 */
.L_x_1272:
        /* <DEDUP_REMOVED lines=16> */
.L_x_1275:
[----:B------:R-:W-:Y:S05]  /*6000*/  BSYNC B0 ;  /* 0x0000000000007941 */ /* 0x000fea0003800000 */
.L_x_1274:
        /* <DEDUP_REMOVED lines=16> */
.L_x_1277:
[----:B------:R-:W-:Y:S05]  /*6110*/  BSYNC B0 ;  /* 0x0000000000007941 */ /* 0x000fea0003800000 */
.L_x_1276:
        /* <DEDUP_REMOVED lines=17> */
.L_x_1279:
[----:B------:R-:W-:Y:S05]  /*6230*/  BSYNC B0 ;  /* 0x0000000000007941 */ /* 0x000fea0003800000 */
.L_x_1278:
        /* <DEDUP_REMOVED lines=16> */
.L_x_1281:
[----:B------:R-:W-:Y:S05]  /*6340*/  BSYNC B0 ;  /* 0x0000000000007941 */ /* 0x000fea0003800000 */
.L_x_1280:
        /* <DEDUP_REMOVED lines=18> */
.L_x_1283:
[----:B------:R-:W-:Y:S05]  /*6470*/  BSYNC B0 ;  /* 0x0000000000007941 */ /* 0x000fea0003800000 */
.L_x_1282:
        /* <DEDUP_REMOVED lines=31> */
.L_x_1285:
[----:B------:R-:W-:Y:S05]  /*6670*/  BSYNC B0 ;  /* 0x0000000000007941 */ /* 0x000fea0003800000 */
.L_x_1284:
        /* <DEDUP_REMOVED lines=22> */
.L_x_1287:
[----:B------:R-:W-:Y:S05]  /*67e0*/  BSYNC B0 ;  /* 0x0000000000007941 */ /* 0x000fea0003800000 */
.L_x_1286:
        /* <DEDUP_REMOVED lines=14> */
.L_x_1289:
[----:B------:R-:W-:Y:S05]  /*68d0*/  BSYNC B0 ;  /* 0x0000000000007941 */ /* 0x000fea0003800000 */
.L_x_1288:
        /* <DEDUP_REMOVED lines=16> */
.L_x_1291:
[----:B------:R-:W-:Y:S05]  /*69e0*/  BSYNC B0 ;  /* 0x0000000000007941 */ /* 0x000fea0003800000 */
.L_x_1290:
        /* <DEDUP_REMOVED lines=15> */
.L_x_1293:
[----:B------:R-:W-:Y:S05]  /*6ae0*/  BSYNC B0 ;  /* 0x0000000000007941 */ /* 0x000fea0003800000 */
.L_x_1292:
        /* <DEDUP_REMOVED lines=15> */
.L_x_1295:
[----:B------:R-:W-:Y:S05]  /*6be0*/  BSYNC B0 ;  /* 0x0000000000007941 */ /* 0x000fea0003800000 */
.L_x_1294:
        /* <DEDUP_REMOVED lines=15> */
.L_x_1297:
[----:B------:R-:W-:Y:S05]  /*6ce0*/  BSYNC B0 ;  /* 0x0000000000007941 */ /* 0x000fea0003800000 */
.L_x_1296:
        /* <DEDUP_REMOVED lines=15> */
.L_x_1299:
[----:B------:R-:W-:Y:S05]  /*6de0*/  BSYNC B0 ;  /* 0x0000000000007941 */ /* 0x000fea0003800000 */
.L_x_1298:
        /* <DEDUP_REMOVED lines=15> */
.L_x_1301:
[----:B------:R-:W-:Y:S05]  /*6ee0*/  BSYNC B0 ;  /* 0x0000000000007941 */ /* 0x000fea0003800000 */
.L_x_1300:
        /* <DEDUP_REMOVED lines=15> */
.L_x_1242:
        /* <DEDUP_REMOVED lines=13> */
[----:B------:R-:W-:Y:S02]  /*70b0*/  ULDC UR4, c[0x0][0x280] ;  /* 0x0000a00000047ab9 */ /* 0x000fe40000000800 */
[----:B------:R-:W-:-:S04]  /*70c0*/  UIADD3 UR5, UR4, 0x3f, URZ ;  /* 0x0000003f04057890 */ /* 0x000fc8000fffe03f */
[----:B------:R-:W-:Y:S01]  /*70d0*/  USHF.R.S32.HI UR6, URZ, 0x1f, UR5 ;  /* 0x0000001f3f067899 */ /* 0x000fe20008011405 */
[----:B------:R-:W2:Y:S03]  /*70e0*/  S2UR UR17, SR_CTAID.Y ;  /* 0x00000000001179c3 */ /* 0x000ea60000002600 */
[----:B------:R-:W-:-:S04]  /*70f0*/  ULEA.HI UR5, UR6, UR5, URZ, 0x6 ;  /* 0x0000000506057291 */ /* 0x000fc8000f8f303f */
[----:B------:R-:W-:Y:S01]  /*7100*/  USHF.R.S32.HI UR5, URZ, 0x6, UR5 ;  /* 0x000000063f057899 */ /* 0x000fe20008011405 */
[----:B-1----:R-:W-:Y:S01]  /*7110*/  ISETP.LE.AND P0, PT, RZ, UR23, PT ;  /* 0x00000017ff007c0c */ /* 0x002fe2000bf03270 */
[----:B--2---:R-:W-:-:S12]  /*7120*/  USHF.R.S32.HI UR18, URZ, 0x1f, UR17 ;  /* 0x0000001f3f127899 */ /* 0x004fd80008011411 */
[----:B------:R-:W-:Y:S05]  /*7130*/  @!P0 BRA `(.L_x_1303) ;  /* 0x00000000002c8947 */ /* 0x000fea0003800000 */
        /* <DEDUP_REMOVED lines=9> */
[----:B------:R-:W-:Y:S01]  /*71d0*/  USEL UR11, UR5, UR7, UP0 ;  /* 0x00000007050b7287 */ /* 0x000fe20008000000 */
[----:B------:R-:W-:Y:S11]  /*71e0*/  BRA `(.L_x_1304) ;  /* 0x0000000000047947 */ /* 0x000ff60003800000 */
.L_x_1303:
[----:B------:R-:W-:-:S05]  /*71f0*/  UMOV UR11, UR5 ;  /* 0x00000005000b7c82 */ /* 0x000fca0008000000 */
.L_x_1304:
[----:B------:R-:W-:Y:S01]  /*7200*/  ULEA UR4, UR23, UR4, 0x7 ;  /* 0x0000000417047291 */ /* 0x000fe2000f8e383f */
[----:B------:R-:W-:Y:S01]  /*7210*/  ULDC UR6, c[0x0][0x290] ;  /* 0x0000a40000067ab9 */ /* 0x000fe20000000800 */
[----:B------:R-:W-:Y:S01]  /*7220*/  ULDC UR7, c[0x0][0x74c] ;  /* 0x0001d30000077ab9 */ /* 0x000fe20000000800 */
[----:B------:R-:W-:Y:S01]  /*7230*/  ULDC.64 UR12, c[0x0][0x2e0] ;  /* 0x0000b800000c7ab9 */ /* 0x000fe20000000a00 */
[----:B------:R-:W-:Y:S01]  /*7240*/  UIADD3 UR8, -UR7, UR4, -UR6 ;  /* 0x0000000407087290 */ /* 0x000fe2000fffe906 */
[----:B------:R-:W-:Y:S02]  /*7250*/  ULDC UR15, c[0x0][0x288] ;  /* 0x0000a200000f7ab9 */ /* 0x000fe40000000800 */
[----:B------:R-:W-:Y:S01]  /*7260*/  ULDC.64 UR6, c[0x0][0x2d8] ;  /* 0x0000b60000067ab9 */ /* 0x000fe20000000a00 */
[----:B------:R-:W-:Y:S02]  /*7270*/  USHF.R.S32.HI UR9, URZ, 0x1f, UR8 ;  /* 0x0000001f3f097899 */ /* 0x000fe40008011408 */
[----:B------:R-:W-:-:S02]  /*7280*/  UIMAD UR4, UR18, UR6, URZ ;  /* 0x00000006120472a4 */ /* 0x000fc4000f8e023f */
[----:B------:R-:W-:Y:S02]  /*7290*/  ULEA.HI UR10, UR9, UR8, URZ, 0x6 ;  /* 0x00000008090a7291 */ /* 0x000fe4000f8f303f */
[----:B------:R-:W-:Y:S02]  /*72a0*/  UIMAD.WIDE.U32 UR8, UR17, UR6, URZ ;  /* 0x00000006110872a5 */ /* 0x000fe4000f8e003f */
[----:B------:R-:W-:Y:S02]  /*72b0*/  USHF.R.S32.HI UR10, URZ, 0x6, UR10 ;  /* 0x000000063f0a7899 */ /* 0x000fe4000801140a */
[----:B------:R-:W-:Y:S02]  /*72c0*/  UIMAD UR4, UR17, UR7, UR4 ;  /* 0x00000007110472a4 */ /* 0x000fe4000f8e0204 */
[----:B------:R-:W-:Y:S02]  /*72d0*/  UISETP.LT.AND UP0, UPT, URZ, UR10, UPT ;  /* 0x0000000a3f00728c */ /* 0x000fe4000bf01270 */
[----:B------:R-:W-:-:S02]  /*72e0*/  USHF.R.S32.HI UR7, URZ, 0x1f, UR16 ;  /* 0x0000001f3f077899 */ /* 0x000fc40008011410 */
[----:B------:R-:W-:Y:S02]  /*72f0*/  USEL UR6, URZ, UR10, !UP0 ;  /* 0x0000000a3f067287 */ /* 0x000fe4000c000000 */
[----:B------:R-:W-:Y:S02]  /*7300*/  UIMAD UR7, UR7, UR12, URZ ;  /* 0x0000000c070772a4 */ /* 0x000fe4000f8e023f */
[----:B------:R-:W-:Y:S02]  /*7310*/  UISETP.GT.AND UP0, UPT, UR11, UR6, UPT ;  /* 0x000000060b00728c */ /* 0x000fe4000bf04270 */
[----:B------:R-:W-:Y:S02]  /*7320*/  UIMAD UR10, UR16, UR15, URZ ;  /* 0x0000000f100a72a4 */ /* 0x000fe4000f8e023f */
[----:B------:R-:W-:Y:S02]  /*7330*/  UIMAD UR14, UR16, UR13, UR7 ;  /* 0x0000000d100e72a4 */ /* 0x000fe4000f8e0207 */
[----:B------:R-:W-:Y:S01]  /*7340*/  PLOP3.LUT P1, PT, PT, PT, UP0, 0x80, 0x0 ;  /* 0x000000000000781c */ /* 0x000fe20003f2f008 */
[----:B------:R-:W-:-:S02]  /*7350*/  UIADD3 UR9, UR9, UR4, URZ ;  /* 0x0000000409097290 */ /* 0x000fc4000fffe03f */
[----:B------:R-:W-:Y:S02]  /*7360*/  UIADD3 UR7, UP1, UR10, UR17, URZ ;  /* 0x000000110a077290 */ /* 0x000fe4000ff3e03f */
[----:B------:R-:W-:Y:S01]  /*7370*/  UIMAD.WIDE.U32 UR8, UR16, UR12, UR8 ;  /* 0x0000000c100872a5 */ /* 0x000fe2000f8e0008 */
[----:B------:R-:W-:Y:S01]  /*7380*/  ELECT P0, URZ, PT ;  /* 0x00000000003f782f */ /* 0x000fe20003800000 */
[----:B------:R-:W-:-:S06]  /*7390*/  ULEA.HI.X.SX32 UR10, UR10, UR18, 0x1, UP1 ;  /* 0x000000120a0a7291 */ /* 0x000fcc00088f0e3f */
[----:B------:R-:W-:Y:S06]  /*73a0*/  @!P1 BRA `(.L_x_1305) ;  /* 0x00000010004c9947 */ /* 0x000fec0003800000 */
[----:B------:R-:W1:Y:S01]  /*73b0*/  S2R R0, SR_TID.X ;  /* 0x0000000000007919 */ /* 0x000e620000002100 */
[----:B------:R-:W-:Y:S02]  /*73c0*/  UIADD3 UR4, -UR6, UR11, URZ ;  /* 0x0000000b06047290 */ /* 0x000fe4000fffe13f */
[----:B------:R-:W-:Y:S02]  /*73d0*/  UIADD3 UR14, UR9, UR14, URZ ;  /* 0x0000000e090e7290 */ /* 0x000fe4000fffe03f */
[----:B------:R-:W-:-:S04]  /*73e0*/  ULOP3.LUT UR4, UR4, 0x1, URZ, 0xc0, !UPT ;  /* 0x0000000104047892 */ /* 0x000fc8000f8ec03f */
[----:B------:R-:W-:-:S03]  /*73f0*/  UISETP.NE.U32.AND UP0, UPT, UR4, 0x1, UPT ;  /* 0x000000010400788c */ /* 0x000fc6000bf05070 */
[----:B------:R-:W-:Y:S02]  /*7400*/  ULDC UR4, c[0x0][0x760] ;  /* 0x0001d80000047ab9 */ /* 0x000fe40000000800 */
[----:B------:R-:W-:Y:S01]  /*7410*/  UIMAD UR15, UR15, UR4, URZ ;  /* 0x000000040f0f72a4 */ /* 0x000fe2000f8e023f */
[----:B------:R-:W-:Y:S02]  /*7420*/  PLOP3.LUT P1, PT, PT, PT, UP0, 0x80, 0x0 ;  /* 0x000000000000781c */ /* 0x000fe40003f2f008 */
[----:B-1----:R-:W-:-:S11]  /*7430*/  LOP3.LUT R9, R0, 0x1f, RZ, 0xc0, !PT ;  /* 0x0000001f00097812 */ /* 0x002fd600078ec0ff */
[----:B------:R-:W-:Y:S05]  /*7440*/  @P1 BRA `(.L_x_1306) ;  /* 0x00000004006c1947 */ /* 0x000fea0003800000 */
        /* <DEDUP_REMOVED lines=8> */
[----:B------:R-:W-:-:S04]  /*74d0*/  IMAD.U32 R2, RZ, RZ, UR13 ;  /* 0x0000000dff027e24 */ /* 0x000fc8000f8e00ff */
[----:B------:R-:W-:Y:S01]  /*74e0*/  IMAD.U32 R3, RZ, RZ, UR4 ;  /* 0x00000004ff037e24 */ /* 0x000fe2000f8e00ff */
[----:B------:R-:W-:Y:S06]  /*74f0*/  @P2 BRA `(.L_x_1308) ;  /* 0x0000000000142947 */ /* 0x000fec0003800000 */
.L_x_1309:
[----:B------:R-:W2:Y:S04]  /*7500*/  LDG.E.STRONG.GPU R0, desc[UR46][R2.64] ;  /* 0x0000002e02007981 */ /* 0x000ea8000c1ef900 */
[----:B--2---:R-:W-:Y:S01]  /*7510*/  CCTL.IVALL ;  /* 0x00000000ff00798f */ /* 0x004fe20002000000 */
[----:B------:R-:W-:Y:S05]  /*7520*/  YIELD ;  /* 0x0000000000007946 */ /* 0x000fea0003800000 */
[----:B------:R-:W-:-:S13]  /*7530*/  ISETP.NE.AND P1, PT, R0, UR23, PT ;  /* 0x0000001700007c0c */ /* 0x000fda000bf25270 */
[----:B------:R-:W-:Y:S05]  /*7540*/  @P1 BRA `(.L_x_1309) ;  /* 0xfffffffc00ec1947 */ /* 0x000fea000383ffff */
.L_x_1308:
[----:B------:R-:W-:Y:S05]  /*7550*/  BSYNC B0 ;  /* 0x0000000000007941 */ /* 0x000fea0003800000 */
.L_x_1307:
[----:B------:R-:W-:-:S03]  /*7560*/  UMOV UR4, 0xffffffff ;  /* 0xffffffff00047882 */ /* 0x000fc60000000000 */
[----:B------:R-:W-:Y:S05]  /*7570*/  BRA.DIV UR4, `(.L_x_1310) ;  /* 0x0000003a04587947 */ /* 0x000fea000b800000 */
[----:B------:R-:W-:Y:S01]  /*7580*/  NOP ;  /* 0x0000000000007918 */ /* 0x000fe20000000000 */
.L_x_1387:
        /* <DEDUP_REMOVED lines=22> */
.L_x_1312:
[----:B------:R-:W-:Y:S05]  /*76f0*/  BSYNC B0 ;  /* 0x0000000000007941 */ /* 0x000fea0003800000 */
.L_x_1311:
        /* <DEDUP_REMOVED lines=20> */
.L_x_1314:
[----:B------:R-:W-:Y:S05]  /*7840*/  BSYNC B0 ;  /* 0x0000000000007941 */ /* 0x000fea0003800000 */
.L_x_1313:
[----:B------:R-:W-:Y:S06]  /*7850*/  BAR.ARV 0xa, 0xa0 ;  /* 0x0282800000007b1d */ /* 0x000fec0000002000 */
[----:B------:R-:W-:Y:S04]  /*7860*/  BSSY B0, `(.L_x_1315) ;  /* 0x0000003000007945 */ /* 0x000fe80003800000 */
[----:B------:R-:W-:Y:S05]  /*7870*/  @!P0 BRA `(.L_x_1316) ;  /* 0x0000000000048947 */ /* 0x000fea0003800000 */
[----:B------:R-:W-:-:S04]  /*7880*/  DEPBAR.LE SB0, 0x0 ;  /* 0x000080000000791a */ /* 0x000fc80000000000 */
.L_x_1316:
[----:B------:R-:W-:Y:S05]  /*7890*/  BSYNC B0 ;  /* 0x0000000000007941 */ /* 0x000fea0003800000 */
.L_x_1315:
        /* <DEDUP_REMOVED lines=19> */
.L_x_1318:
[----:B------:R-:W-:Y:S05]  /*79d0*/  BSYNC B0 ;  /* 0x0000000000007941 */ /* 0x000fea0003800000 */
.L_x_1317:
[----:B------:R-:W-:Y:S01]  /*79e0*/  UIADD3 UR18, UR6, 0x1, URZ ;  /* 0x0000000106127890 */ /* 0x000fe2000fffe03f */
[----:B------:R-:W-:Y:S11]  /*79f0*/  BRA `(.L_x_1319) ;  /* 0x0000000000047947 */ /* 0x000ff60003800000 */
.L_x_1306:
[----:B------:R-:W-:-:S05]  /*7a00*/  UMOV UR18, UR6 ;  /* 0x0000000600127c82 */ /* 0x000fca0008000000 */
.L_x_1319:
[----:B------:R-:W-:-:S03]  /*7a10*/  UIADD3 UR4, UR6, 0x1, URZ ;  /* 0x0000000106047890 */ /* 0x000fc6000fffe03f */
[----:B------:R-:W-:Y:S01]  /*7a20*/  UMOV UR6, UR18 ;  /* 0x0000001200067c82 */ /* 0x000fe20008000000 */
[----:B------:R-:W-:-:S06]  /*7a30*/  UISETP.NE.AND UP0, UPT, UR11, UR4, UPT ;  /* 0x000000040b00728c */ /* 0x000fcc000bf05270 */
[----:B------:R-:W-:-:S13]  /*7a40*/  PLOP3.LUT P1, PT, PT, PT, UP0, 0x80, 0x0 ;  /* 0x000000000000781c */ /* 0x000fda0003f2f008 */
[----:B------:R-:W-:Y:S05]  /*7a50*/  @!P1 BRA `(.L_x_1305) ;  /* 0x0000000800a09947 */ /* 0x000fea0003800000 */
[----:B------:R-:W-:Y:S01]  /*7a60*/  ULDC.64 UR20, c[0x0][0x2c0] ;  /* 0x0000b00000147ab9 */ /* 0x000fe20000000a00 */
[----:B------:R-:W-:Y:S01]  /*7a70*/  UMOV UR4, URZ ;  /* 0x0000003f00047c82 */ /* 0x000fe20008000000 */
[----:B------:R-:W-:Y:S01]  /*7a80*/  ULEA UR20, UP0, UR8, UR20, 0x2 ;  /* 0x0000001408147291 */ /* 0x000fe2000f80103f */
[----:B------:R-:W-:-:S03]  /*7a90*/  UMOV UR6, UR18 ;  /* 0x0000001200067c82 */ /* 0x000fc60008000000 */
[----:B------:R-:W-:Y:S02]  /*7aa0*/  ULEA.HI.X UR21, UR8, UR21, UR14, 0x2, UP0 ;  /* 0x0000001508157291 */ /* 0x000fe400080f140e */
[----:B------:R-:W-:-:S04]  /*7ab0*/  UIADD3 UR20, UP0, UR20, 0x4000, URZ ;  /* 0x0000400014147890 */ /* 0x000fc8000ff1e03f */
[----:B------:R-:W-:-:S12]  /*7ac0*/  UIADD3.X UR21, URZ, UR21, URZ, UP0, !UPT ;  /* 0x000000153f157290 */ /* 0x000fd800087fe43f */
.L_x_1344:
        /* <DEDUP_REMOVED lines=11> */
.L_x_1322:
[----:B------:R-:W2:Y:S04]  /*7b80*/  LDG.E.STRONG.GPU R0, desc[UR46][R2.64] ;  /* 0x0000002e02007981 */ /* 0x000ea8000c1ef900 */
[----:B--2---:R-:W-:Y:S01]  /*7b90*/  CCTL.IVALL ;  /* 0x00000000ff00798f */ /* 0x004fe20002000000 */
[----:B------:R-:W-:Y:S05]  /*7ba0*/  YIELD ;  /* 0x0000000000007946 */ /* 0x000fea0003800000 */
[----:B------:R-:W-:-:S13]  /*7bb0*/  ISETP.NE.AND P1, PT, R0, UR23, PT ;  /* 0x0000001700007c0c */ /* 0x000fda000bf25270 */
[----:B------:R-:W-:Y:S05]  /*7bc0*/  @P1 BRA `(.L_x_1322) ;  /* 0xfffffffc00ec1947 */ /* 0x000fea000383ffff */
.L_x_1321:
[----:B------:R-:W-:Y:S05]  /*7bd0*/  BSYNC B0 ;  /* 0x0000000000007941 */ /* 0x000fea0003800000 */
.L_x_1320:
[----:B------:R-:W-:-:S03]  /*7be0*/  UMOV UR16, 0xffffffff ;  /* 0xffffffff00107882 */ /* 0x000fc60000000000 */
[----:B------:R-:W-:Y:S05]  /*7bf0*/  BRA.DIV UR16, `(.L_x_1323) ;  /* 0x0000003210d47947 */ /* 0x000fea000b800000 */
[----:B------:R-:W-:Y:S01]  /*7c00*/  NOP ;  /* 0x0000000000007918 */ /* 0x000fe20000000000 */
.L_x_1390:
        /* <DEDUP_REMOVED lines=17> */
[----:B------:R1:W-:Y:S02]  /*7d20*/  UBLKRED.G.S.ADD.F32.RN [UR16], [UR22], UR24, desc[UR26] ;  /* 0x00001a10160073bb */ /* 0x0003e400080a1418 */
[----:B-1----:R0:W-:Y:S02]  /*7d30*/  UTMACMDFLUSH ;  /* 0x00000000000079b7 */ /* 0x0021e40000000000 */
.L_x_1325:
[----:B------:R-:W-:Y:S05]  /*7d40*/  BSYNC B0 ;  /* 0x0000000000007941 */ /* 0x000fea0003800000 */
.L_x_1324:
[----:B------:R-:W-:Y:S01]  /*7d50*/  ULEA UR16, UR18, UR4, 0xd ;  /* 0x0000000412107291 */ /* 0x000fe2000f8e683f */
[----:B------:R-:W-:Y:S03]  /*7d60*/  BAR.SYNC.DEFER_BLOCKING 0xe, 0xa0 ;  /* 0x0382800000007b1d */ /* 0x000fe60000010000 */
[----:B------:R-:W-:-:S03]  /*7d70*/  UIMAD.WIDE UR16, UR16, 0x4, UR20 ;  /* 0x00000004101078a5 */ /* 0x000fc6000f8e0214 */
        /* <DEDUP_REMOVED lines=12> */
.L_x_1327:
[----:B------:R-:W-:Y:S05]  /*7e40*/  BSYNC B0 ;  /* 0x0000000000007941 */ /* 0x000fea0003800000 */
.L_x_1326:
[----:B------:R-:W-:Y:S06]  /*7e50*/  BAR.ARV 0xa, 0xa0 ;  /* 0x0282800000007b1d */ /* 0x000fec0000002000 */
[----:B------:R-:W-:Y:S04]  /*7e60*/  BSSY B0, `(.L_x_1328) ;  /* 0x0000003000007945 */ /* 0x000fe80003800000 */
[----:B------:R-:W-:Y:S05]  /*7e70*/  @!P0 BRA `(.L_x_1329) ;  /* 0x0000000000048947 */ /* 0x000fea0003800000 */
[----:B------:R-:W-:-:S04]  /*7e80*/  DEPBAR.LE SB0, 0x0 ;  /* 0x000080000000791a */ /* 0x000fc80000000000 */
.L_x_1329:
[----:B------:R-:W-:Y:S05]  /*7e90*/  BSYNC B0 ;  /* 0x0000000000007941 */ /* 0x000fea0003800000 */
.L_x_1328:
        /* <DEDUP_REMOVED lines=19> */
.L_x_1331:
[----:B------:R-:W-:Y:S05]  /*7fd0*/  BSYNC B0 ;  /* 0x0000000000007941 */ /* 0x000fea0003800000 */
.L_x_1330:
        /* <DEDUP_REMOVED lines=9> */
.L_x_1334:
[----:B------:R-:W2:Y:S04]  /*8070*/  LDG.E.STRONG.GPU R0, desc[UR46][R2.64] ;  /* 0x0000002e02007981 */ /* 0x000ea8000c1ef900 */
[----:B--2---:R-:W-:Y:S01]  /*8080*/  CCTL.IVALL ;  /* 0x00000000ff00798f */ /* 0x004fe20002000000 */
[----:B------:R-:W-:Y:S05]  /*8090*/  YIELD ;  /* 0x0000000000007946 */ /* 0x000fea0003800000 */
[----:B------:R-:W-:-:S13]  /*80a0*/  ISETP.NE.AND P1, PT, R0, UR23, PT ;  /* 0x0000001700007c0c */ /* 0x000fda000bf25270 */
[----:B------:R-:W-:Y:S05]  /*80b0*/  @P1 BRA `(.L_x_1334) ;  /* 0xfffffffc00ec1947 */ /* 0x000fea000383ffff */
.L_x_1333:
[----:B------:R-:W-:Y:S05]  /*80c0*/  BSYNC B0 ;  /* 0x0000000000007941 */ /* 0x000fea0003800000 */
.L_x_1332:
[----:B------:R-:W-:-:S03]  /*80d0*/  UMOV UR12, 0xffffffff ;  /* 0xffffffff000c7882 */ /* 0x000fc60000000000 */
[----:B------:R-:W-:Y:S05]  /*80e0*/  BRA.DIV UR12, `(.L_x_1335) ;  /* 0x0000002e0cb47947 */ /* 0x000fea000b800000 */
[----:B------:R-:W-:Y:S01]  /*80f0*/  NOP ;  /* 0x0000000000007918 */ /* 0x000fe20000000000 */
.L_x_1393:
[----:B------:R-:W-:Y:S05]  /*8100*/  WARPSYNC.ALL ;  /* 0x0000000000007948 */ /* 0x000fea0003800000 */
[----:B------:R-:W-:Y:S06]  /*8110*/  BAR.SYNC.DEFER_BLOCKING 0xd, 0xa0 ;  /* 0x0342800000007b1d */ /* 0x000fec0000010000 */
[----:B------:R-:W-:Y:S04]  /*8120*/  BSSY B0, `(.L_x_1336) ;  /* 0x000000d000007945 */ /* 0x000fe80003800000 */
[----:B------:R-:W-:Y:S05]  /*8130*/  @!P0 BRA `(.L_x_1337) ;  /* 0x00000000002c8947 */ /* 0x000fea0003800000 */
[----:B------:R-:W1:Y:S01]  /*8140*/  S2UR UR13, SR_CgaCtaId ;  /* 0x00000000000d79c3 */ /* 0x000e620000008800 */
[----:B------:R-:W-:Y:S01]  /*8150*/  UMOV UR12, 0x400 ;  /* 0x00000400000c7882 */ /* 0x000fe20000000000 */
[----:B------:R-:W-:Y:S01]  /*8160*/  UIADD3 UR24, UP0, UR16, 0x4000, URZ ;  /* 0x0000400010187890 */ /* 0x000fe2000ff1e03f */
[----:B------:R-:W-:Y:S01]  /*8170*/  UMOV UR26, 0x0 ;  /* 0x00000000001a7882 */ /* 0x000fe20000000000 */
[----:B------:R-:W-:Y:S02]  /*8180*/  UMOV UR27, 0x14f00000 ;  /* 0x14f00000001b7882 */ /* 0x000fe40000000000 */
[----:B------:R-:W-:Y:S02]  /*8190*/  UIADD3.X UR25, URZ, UR17, URZ, UP0, !UPT ;  /* 0x000000113f197290 */ /* 0x000fe400087fe43f */
[----:B-1----:R-:W-:-:S03]  /*81a0*/  ULEA UR12, UR13, UR12, 0x18 ;  /* 0x0000000c0d0c7291 */ /* 0x002fc6000f8ec03f */
[----:B------:R-:W-:Y:S01]  /*81b0*/  UMOV UR13, 0x400 ;  /* 0x00000400000d7882 */ /* 0x000fe20000000000 */
[----:B------:R-:W-:-:S09]  /*81c0*/  UIADD3 UR12, UR12, 0x10000, URZ ;  /* 0x000100000c0c7890 */ /* 0x000fd2000fffe03f */
[----:B------:R1:W-:Y:S02]  /*81d0*/  UBLKRED.G.S.ADD.F32.RN [UR24], [UR12], UR13, desc[UR26] ;  /* 0x00001a180c0073bb */ /* 0x0003e400080a140d */
[----:B-1----:R0:W-:Y:S02]  /*81e0*/  UTMACMDFLUSH ;  /* 0x00000000000079b7 */ /* 0x0021e40000000000 */
.L_x_1337:
[----:B------:R-:W-:Y:S05]  /*81f0*/  BSYNC B0 ;  /* 0x0000000000007941 */ /* 0x000fea0003800000 */
.L_x_1336:
        /* <DEDUP_REMOVED lines=12> */
[----:B------:R1:W-:Y:S01]  /*82c0*/  UBLKRED.G.S.ADD.F32.RN [UR24], [UR12], UR13, desc[UR26] ;  /* 0x00001a180c0073bb */ /* 0x0003e200080a140d */
[----:B------:R0:W-:Y:S01]  /*82d0*/  UTMACMDFLUSH ;  /* 0x00000000000079b7 */ /* 0x0001e20000000000 */
[----:B-1----:R-:W-:-:S04]  /*82e0*/  DEPBAR.LE SB0, 0x1 ;  /* 0x000080400000791a */ /* 0x002fc80000000000 */
.L_x_1339:
[----:B------:R-:W-:Y:S05]  /*82f0*/  BSYNC B0 ;  /* 0x0000000000007941 */ /* 0x000fea0003800000 */
.L_x_1338:
[----:B------:R-:W-:Y:S06]  /*8300*/  BAR.ARV 0xa, 0xa0 ;  /* 0x0282800000007b1d */ /* 0x000fec0000002000 */
[----:B------:R-:W-:Y:S04]  /*8310*/  BSSY B0, `(.L_x_1340) ;  /* 0x0000003000007945 */ /* 0x000fe80003800000 */
[----:B------:R-:W-:Y:S05]  /*8320*/  @!P0 BRA `(.L_x_1341) ;  /* 0x0000000000048947 */ /* 0x000fea0003800000 */
[----:B------:R-:W-:-:S04]  /*8330*/  DEPBAR.LE SB0, 0x0 ;  /* 0x000080000000791a */ /* 0x000fc80000000000 */
.L_x_1341:
[----:B------:R-:W-:Y:S05]  /*8340*/  BSYNC B0 ;  /* 0x0000000000007941 */ /* 0x000fea0003800000 */
.L_x_1340:
        /* <DEDUP_REMOVED lines=19> */
.L_x_1343:
[----:B------:R-:W-:Y:S05]  /*8480*/  BSYNC B0 ;  /* 0x0000000000007941 */ /* 0x000fea0003800000 */
.L_x_1342:
[----:B------:R-:W-:Y:S02]  /*8490*/  UIADD3 UR6, UR6, 0x2, URZ ;  /* 0x0000000206067890 */ /* 0x000fe4000fffe03f */
[----:B------:R-:W-:Y:S02]  /*84a0*/  UIADD3 UR4, UR4, 0x4000, URZ ;  /* 0x0000400004047890 */ /* 0x000fe4000fffe03f */
[----:B------:R-:W-:-:S06]  /*84b0*/  UISETP.GE.AND UP0, UPT, UR6, UR11, UPT ;  /* 0x0000000b0600728c */ /* 0x000fcc000bf06270 */
[----:B------:R-:W-:-:S13]  /*84c0*/  PLOP3.LUT P1, PT, PT, PT, UP0, 0x80, 0x0 ;  /* 0x000000000000781c */ /* 0x000fda0003f2f008 */
[----:B------:R-:W-:Y:S05]  /*84d0*/  @!P1 BRA `(.L_x_1344) ;  /* 0xfffffff4007c9947 */ /* 0x000fea000383ffff */
.L_x_1305:
[----:B------:R-:W-:-:S06]  /*84e0*/  UISETP.GT.AND UP0, UPT, UR5, UR6, UPT ;  /* 0x000000060500728c */ /* 0x000fcc000bf04270 */
[----:B------:R-:W-:-:S13]  /*84f0*/  PLOP3.LUT P0, PT, PT, PT, UP0, 0x80, 0x0 ;  /* 0x000000000000781c */ /* 0x000fda0003f0f008 */
[----:B------:R-:W-:Y:S05]  /*8500*/  @!P0 BRA `(.L_x_1244) ;  /* 0x0000002800088947 */ /* 0x000fea0003800000 */
[----:B------:R-:W2:Y:S01]  /*8510*/  S2R R0, SR_TID.X ;  /* 0x0000000000007919 */ /* 0x000ea20000002100 */
[----:B------:R-:W-:Y:S01]  /*8520*/  UIADD3 UR4, UR5, -UR6, URZ ;  /* 0x8000000605047290 */ /* 0x000fe2000fffe03f */
[----:B------:R-:W-:Y:S01]  /*8530*/  ULDC UR16, c[0x0][0x288] ;  /* 0x0000a20000107ab9 */ /* 0x000fe20000000800 */
[----:B------:R-:W-:Y:S02]  /*8540*/  ULDC UR17, c[0x0][0x760] ;  /* 0x0001d80000117ab9 */ /* 0x000fe40000000800 */
[----:B------:R-:W-:Y:S02]  /*8550*/  ULOP3.LUT UR4, UR4, 0x1, URZ, 0xc0, !UPT ;  /* 0x0000000104047892 */ /* 0x000fe4000f8ec03f */
[----:B------:R-:W-:Y:S02]  /*8560*/  UIMAD UR18, UR16, UR17, URZ ;  /* 0x00000011101272a4 */ /* 0x000fe4000f8e023f */
[----:B------:R-:W-:-:S06]  /*8570*/  UISETP.NE.U32.AND UP0, UPT, UR4, 0x1, UPT ;  /* 0x000000010400788c */ /* 0x000fcc000bf05070 */
[----:B------:R-:W-:Y:S02]  /*8580*/  PLOP3.LUT P0, PT, PT, PT, UP0, 0x80, 0x0 ;  /* 0x000000000000781c */ /* 0x000fe40003f0f008 */
[----:B--2---:R-:W-:-:S11]  /*8590*/  LOP3.LUT R0, R0, 0x1f, RZ, 0xc0, !PT ;  /* 0x0000001f00007812 */ /* 0x004fd600078ec0ff */
[----:B------:R-:W-:Y:S05]  /*85a0*/  @P0 BRA `(.L_x_1345) ;  /* 0x0000000000780947 */ /* 0x000fea0003800000 */
[----:B------:R-:W-:Y:S01]  /*85b0*/  UIMAD UR4, UR18, UR6, URZ ;  /* 0x00000006120472a4 */ /* 0x000fe2000f8e023f */
[----:B------:R-:W-:Y:S01]  /*85c0*/  ISETP.NE.AND P0, PT, R0, RZ, PT ;  /* 0x000000ff0000720c */ /* 0x000fe20003f05270 */
[----:B------:R-:W-:Y:S01]  /*85d0*/  ULDC.64 UR12, c[0x0][0x768] ;  /* 0x0001da00000c7ab9 */ /* 0x000fe20000000a00 */
[----:B------:R-:W-:Y:S01]  /*85e0*/  BSSY B0, `(.L_x_1346) ;  /* 0x0000019000007945 */ /* 0x000fe20003800000 */
[----:B------:R-:W-:-:S04]  /*85f0*/  UIADD3 UR8, UP0, UR4, UR7, URZ ;  /* 0x0000000704087290 */ /* 0x000fc8000ff1e03f */
[----:B------:R-:W-:Y:S02]  /*8600*/  ULEA.HI.X.SX32 UR9, UR4, UR10, 0x1, UP0 ;  /* 0x0000000a04097291 */ /* 0x000fe400080f0e3f */
[----:B------:R-:W-:Y:S02]  /*8610*/  ULEA UR11, UP0, UR8, UR12, 0x2 ;  /* 0x0000000c080b7291 */ /* 0x000fe4000f80103f */
[----:B------:R-:W-:Y:S02]  /*8620*/  UIADD3 UR4, UR6, 0x1, URZ ;  /* 0x0000000106047890 */ /* 0x000fe4000fffe03f */
[----:B------:R-:W-:Y:S01]  /*8630*/  ULEA.HI.X UR9, UR8, UR13, UR9, 0x2, UP0 ;  /* 0x0000000d08097291 */ /* 0x000fe200080f1409 */
[----:B------:R-:W-:Y:S01]  /*8640*/  NOP ;  /* 0x0000000000007918 */ /* 0x000fe20000000000 */
[----:B------:R-:W-:Y:S10]  /*8650*/  @P0 BRA `(.L_x_1347) ;  /* 0x0000000000440947 */ /* 0x000ff40003800000 */
        /* <DEDUP_REMOVED lines=9> */
[----:B-1----:R-:W1:Y:S01]  /*86f0*/  S2R R2, SR_LANEID ;  /* 0x0000000000027919 */ /* 0x002e620000000000 */
[----:B------:R-:W-:Y:S01]  /*8700*/  VOTEU.ANY UR8, UPT, PT ;  /* 0x0000000000087886 */ /* 0x000fe200038e0100 */
[----:B------:R-:W-:Y:S01]  /*8710*/  IMAD.U32 R3, RZ, RZ, UR9 ;  /* 0x00000009ff037e24 */ /* 0x000fe2000f8e00ff */
[----:B------:R-:W-:-:S02]  /*8720*/  UFLO.U32 UR12, UR8 ;  /* 0x00000008000c72bd */ /* 0x000fc400080e0000 */
[----:B------:R-:W2:Y:S04]  /*8730*/  POPC R5, UR8 ;  /* 0x0000000800057d09 */ /* 0x000ea80008000000 */
[----:B-1----:R-:W-:Y:S01]  /*8740*/  ISETP.EQ.U32.AND P0, PT, R2, UR12, PT ;  /* 0x0000000c02007c0c */ /* 0x002fe2000bf02070 */
[----:B------:R-:W-:-:S12]  /*8750*/  IMAD.U32 R2, RZ, RZ, UR11 ;  /* 0x0000000bff027e24 */ /* 0x000fd8000f8e00ff */
[----:B--2---:R2:W-:Y:S02]  /*8760*/  @P0 REDG.E.ADD.S32.STRONG.GPU desc[UR46][R2.64], R5 ;  /* 0x000000050200098e */ /* 0x0045e4000c10e3ae */
.L_x_1347:
[----:B------:R-:W-:Y:S05]  /*8770*/  BSYNC B0 ;  /* 0x0000000000007941 */ /* 0x000fea0003800000 */
.L_x_1346:
[----:B------:R-:W-:Y:S05]  /*8780*/  BRA `(.L_x_1348) ;  /* 0x0000000000047947 */ /* 0x000fea0003800000 */
.L_x_1345:
[----:B------:R-:W-:-:S05]  /*8790*/  UMOV UR4, UR6 ;  /* 0x0000000600047c82 */ /* 0x000fca0008000000 */
.L_x_1348:
[----:B------:R-:W-:-:S04]  /*87a0*/  UIADD3 UR8, UR6, 0x1, URZ ;  /* 0x0000000106087890 */ /* 0x000fc8000fffe03f */
[----:B------:R-:W-:-:S06]  /*87b0*/  UISETP.NE.AND UP0, UPT, UR5, UR8, UPT ;  /* 0x000000080500728c */ /* 0x000fcc000bf05270 */
[----:B------:R-:W-:-:S13]  /*87c0*/  PLOP3.LUT P0, PT, PT, PT, UP0, 0x80, 0x0 ;  /* 0x000000000000781c */ /* 0x000fda0003f0f008 */
[----:B------:R-:W-:Y:S05]  /*87d0*/  @!P0 BRA `(.L_x_1244) ;  /* 0x0000002400548947 */ /* 0x000fea0003800000 */
[----:B------:R-:W-:Y:S01]  /*87e0*/  UIADD3 UR8, UR4, 0x1, URZ ;  /* 0x0000000104087890 */ /* 0x000fe2000fffe03f */
[----:B------:R-:W-:Y:S01]  /*87f0*/  ISETP.NE.AND P1, PT, R0, RZ, PT ;  /* 0x000000ff0000720c */ /* 0x000fe20003f25270 */
[----:B------:R-:W-:Y:S02]  /*8800*/  UIMAD UR9, UR4, UR16, URZ ;  /* 0x00000010040972a4 */ /* 0x000fe4000f8e023f */
[----:B------:R-:W-:Y:S02]  /*8810*/  UIADD3 UR11, -UR5, UR4, URZ ;  /* 0x00000004050b7290 */ /* 0x000fe4000fffe13f */
[----:B------:R-:W-:Y:S02]  /*8820*/  UIMAD UR8, UR18, UR8, URZ ;  /* 0x00000008120872a4 */ /* 0x000fe4000f8e023f */
[----:B------:R-:W-:Y:S01]  /*8830*/  UIMAD UR9, UR9, UR17, URZ ;  /* 0x00000011090972a4 */ /* 0x000fe2000f8e023f */
[----:B------:R-:W-:-:S11]  /*8840*/  ULDC.64 UR20, c[0x0][0x768] ;  /* 0x0001da0000147ab9 */ /* 0x000fd60000000a00 */
.L_x_1353:
[----:B------:R-:W-:Y:S01]  /*8850*/  UIADD3 UR12, UP0, UR9, UR7, URZ ;  /* 0x00000007090c7290 */ /* 0x000fe2000ff1e03f */
[----:B------:R-:W-:-:S03]  /*8860*/  NOP ;  /* 0x0000000000007918 */ /* 0x000fc60000000000 */
[----:B------:R-:W-:Y:S01]  /*8870*/  ULEA.HI.X.SX32 UR13, UR9, UR10, 0x1, UP0 ;  /* 0x0000000a090d7291 */ /* 0x000fe200080f0e3f */
[----:B------:R-:W-:Y:S01]  /*8880*/  BSSY B0, `(.L_x_1349) ;  /* 0x0000015000007945 */ /* 0x000fe20003800000 */
[----:B------:R-:W-:-:S04]  /*8890*/  ULEA UR15, UP0, UR12, UR20, 0x2 ;  /* 0x000000140c0f7291 */ /* 0x000fc8000f80103f */
[----:B------:R-:W-:Y:S01]  /*88a0*/  ULEA.HI.X UR13, UR12, UR21, UR13, 0x2, UP0 ;  /* 0x000000150c0d7291 */ /* 0x000fe200080f140d */
[----:B---34-:R-:W-:Y:S11]  /*88b0*/  @P1 BRA `(.L_x_1350) ;  /* 0x0000000000441947 */ /* 0x018ff60003800000 */
[----:B------:R-:W-:Y:S01]  /*88c0*/  @!PT LDS RZ, [RZ] ;  /* 0x00000000fffff984 */ /* 0x000fe20000000800 */
[----:B------:R-:W-:Y:S01]  /*88d0*/  @!PT LDS RZ, [RZ] ;  /* 0x00000000fffff984 */ /* 0x000fe20000000800 */
[----:B------:R-:W-:Y:S01]  /*88e0*/  @!PT LDS RZ, [RZ] ;  /* 0x00000000fffff984 */ /* 0x000fe20000000800 */
[----:B------:R-:W-:Y:S01]  /*88f0*/  @!PT LDS RZ, [RZ] ;  /* 0x00000000fffff984 */ /* 0x000fe20000000800 */
[----:B------:R3:W-:Y:S06]  /*8900*/  MEMBAR.ALL.CTA ;  /* 0x0000000000007992 */ /* 0x0007ec0000008000 */
[----:B---3--:R-:W-:Y:S06]  /*8910*/  MEMBAR.ALL.GPU ;  /* 0x0000000000007992 */ /* 0x008fec000000a000 */
[----:B------:R-:W-:-:S00]  /*8920*/  ERRBAR ;  /* 0x00000000000079ab */ /* 0x000fc00000000000 */
[----:B------:R-:W-:Y:S06]  /*8930*/  CGAERRBAR ;  /* 0x00000000000075ab */ /* 0x000fec0000000000 */
[----:B012345:R-:W-:Y:S01]  /*8940*/  CCTL.IVALL ;  /* 0x00000000ff00798f */ /* 0x03ffe20002000000 */
[----:B------:R-:W3:Y:S01]  /*8950*/  S2R R0, SR_LANEID ;  /* 0x0000000000007919 */ /* 0x000ee20000000000 */
[----:B------:R-:W-:Y:S01]  /*8960*/  VOTEU.ANY UR12, UPT, PT ;  /* 0x00000000000c7886 */ /* 0x000fe200038e0100 */
[----:B-12---:R-:W-:Y:S01]  /*8970*/  IMAD.U32 R2, RZ, RZ, UR15 ;  /* 0x0000000fff027e24 */ /* 0x006fe2000f8e00ff */
[----:B------:R-:W-:-:S02]  /*8980*/  UFLO.U32 UR14, UR12 ;  /* 0x0000000c000e72bd */ /* 0x000fc400080e0000 */
[----:B------:R-:W1:Y:S01]  /*8990*/  POPC R5, UR12 ;  /* 0x0000000c00057d09 */ /* 0x000e620008000000 */
[----:B------:R-:W-:-:S03]  /*89a0*/  IMAD.U32 R3, RZ, RZ, UR13 ;  /* 0x0000000dff037e24 */ /* 0x000fc6000f8e00ff */
[----:B---3--:R-:W-:-:S13]  /*89b0*/  ISETP.EQ.U32.AND P0, PT, R0, UR14, PT ;  /* 0x0000000e00007c0c */ /* 0x008fda000bf02070 */
[----:B-1----:R3:W-:Y:S02]  /*89c0*/  @P0 REDG.E.ADD.S32.STRONG.GPU desc[UR46][R2.64], R5 ;  /* 0x000000050200098e */ /* 0x0027e4000c10e3ae */
.L_x_1350:
[----:B------:R-:W-:Y:S05]  /*89d0*/  BSYNC B0 ;  /* 0x0000000000007941 */ /* 0x000fea0003800000 */
.L_x_1349:
[----:B------:R-:W-:Y:S01]  /*89e0*/  UIADD3 UR12, UP0, UR8, UR7, URZ ;  /* 0x00000007080c7290 */ /* 0x000fe2000ff1e03f */
[----:B------:R-:W-:-:S03]  /*89f0*/  NOP ;  /* 0x0000000000007918 */ /* 0x000fc60000000000 */
[----:B------:R-:W-:Y:S01]  /*8a00*/  ULEA.HI.X.SX32 UR13, UR8, UR10, 0x1, UP0 ;  /* 0x0000000a080d7291 */ /* 0x000fe200080f0e3f */
[----:B------:R-:W-:Y:S01]  /*8a10*/  BSSY B0, `(.L_x_1351) ;  /* 0x0000015000007945 */ /* 0x000fe20003800000 */
[----:B------:R-:W-:-:S04]  /*8a20*/  ULEA UR15, UP0, UR12, UR20, 0x2 ;  /* 0x000000140c0f7291 */ /* 0x000fc8000f80103f */
[----:B------:R-:W-:Y:S01]  /*8a30*/  ULEA.HI.X UR13, UR12, UR21, UR13, 0x2, UP0 ;  /* 0x000000150c0d7291 */ /* 0x000fe200080f140d */
[----:B------:R-:W-:Y:S11]  /*8a40*/  @P1 BRA `(.L_x_1352) ;  /* 0x0000000000441947 */ /* 0x000ff60003800000 */
[----:B------:R-:W-:Y:S01]  /*8a50*/  @!PT LDS RZ, [RZ] ;  /* 0x00000000fffff984 */ /* 0x000fe20000000800 */
[----:B------:R-:W-:Y:S01]  /*8a60*/  @!PT LDS RZ, [RZ] ;  /* 0x00000000fffff984 */ /* 0x000fe20000000800 */
[----:B------:R-:W-:Y:S01]  /*8a70*/  @!PT LDS RZ, [RZ] ;  /* 0x00000000fffff984 */ /* 0x000fe20000000800 */
[----:B------:R-:W-:Y:S01]  /*8a80*/  @!PT LDS RZ, [RZ] ;  /* 0x00000000fffff984 */ /* 0x000fe20000000800 */
[----:B------:R4:W-:Y:S06]  /*8a90*/  MEMBAR.ALL.CTA ;  /* 0x0000000000007992 */ /* 0x0009ec0000008000 */
[----:B----4-:R-:W-:Y:S06]  /*8aa0*/  MEMBAR.ALL.GPU ;  /* 0x0000000000007992 */ /* 0x010fec000000a000 */
[----:B------:R-:W-:-:S00]  /*8ab0*/  ERRBAR ;  /* 0x00000000000079ab */ /* 0x000fc00000000000 */
[----:B------:R-:W-:Y:S06]  /*8ac0*/  CGAERRBAR ;  /* 0x00000000000075ab */ /* 0x000fec0000000000 */
[----:B012345:R-:W-:Y:S01]  /*8ad0*/  CCTL.IVALL ;  /* 0x00000000ff00798f */ /* 0x03ffe20002000000 */
[----:B------:R-:W4:Y:S01]  /*8ae0*/  S2R R0, SR_LANEID ;  /* 0x0000000000007919 */ /* 0x000f220000000000 */
[----:B------:R-:W-:Y:S01]  /*8af0*/  VOTEU.ANY UR12, UPT, PT ;  /* 0x00000000000c7886 */ /* 0x000fe200038e0100 */
[----:B-123--:R-:W-:Y:S01]  /*8b00*/  IMAD.U32 R2, RZ, RZ, UR15 ;  /* 0x0000000fff027e24 */ /* 0x00efe2000f8e00ff */
[----:B------:R-:W-:-:S02]  /*8b10*/  UFLO.U32 UR14, UR12 ;  /* 0x0000000c000e72bd */ /* 0x000fc400080e0000 */
[----:B------:R-:W1:Y:S01]  /*8b20*/  POPC R5, UR12 ;  /* 0x0000000c00057d09 */ /* 0x000e620008000000 */
[----:B------:R-:W-:-:S03]  /*8b30*/  IMAD.U32 R3, RZ, RZ, UR13 ;  /* 0x0000000dff037e24 */ /* 0x000fc6000f8e00ff */
[----:B----4-:R-:W-:-:S13]  /*8b40*/  ISETP.EQ.U32.AND P0, PT, R0, UR14, PT ;  /* 0x0000000e00007c0c */ /* 0x010fda000bf02070 */
[----:B-1----:R4:W-:Y:S02]  /*8b50*/  @P0 REDG.E.ADD.S32.STRONG.GPU desc[UR46][R2.64], R5 ;  /* 0x000000050200098e */ /* 0x0029e4000c10e3ae */
.L_x_1352:
[----:B------:R-:W-:Y:S05]  /*8b60*/  BSYNC B0 ;  /* 0x0000000000007941 */ /* 0x000fea0003800000 */
.L_x_1351:
[----:B------:R-:W-:Y:S02]  /*8b70*/  UIADD3 UR11, UR11, 0x2, URZ ;  /* 0x000000020b0b7890 */ /* 0x000fe4000fffe03f */
[----:B------:R-:W-:Y:S02]  /*8b80*/  ULEA UR8, UR18, UR8, 0x1 ;  /* 0x0000000812087291 */ /* 0x000fe4000f8e083f */
[----:B------:R-:W-:Y:S02]  /*8b90*/  ULEA UR9, UR18, UR9, 0x1 ;  /* 0x0000000912097291 */ /* 0x000fe4000f8e083f */
[----:B------:R-:W-:-:S13]  /*8ba0*/  ISETP.NE.AND P0, PT, RZ, UR11, PT ;  /* 0x0000000bff007c0c */ /* 0x000fda000bf05270 */
[----:B------:R-:W-:Y:S05]  /*8bb0*/  @!P0 BRA `(.L_x_1244) ;  /* 0x00000020005c8947 */ /* 0x000fea0003800000 */
[----:B------:R-:W-:Y:S05]  /*8bc0*/  BRA `(.L_x_1353) ;  /* 0xfffffffc00207947 */ /* 0x000fea000383ffff */
.L_x_1302:
        /* <DEDUP_REMOVED lines=33> */
.L_x_1355:
        /* <DEDUP_REMOVED lines=43> */
.L_x_1394:
        /* <DEDUP_REMOVED lines=15> */
.L_x_1358:
        /* <DEDUP_REMOVED lines=98> */
.L_x_1369:
[----:B--234-:R-:W-:-:S04]  /*97a0*/  SHF.L.U32 R21, R11, 0x1f, RZ ;  /* 0x0000001f0b157819 */ /* 0x01cfc800000006ff */
[----:B------:R-:W1:Y:S02]  /*97b0*/  SYNCS.PHASECHK.TRANS64.TRYWAIT P1, [R16+URZ+0x30840], R21 ;  /* 0x03084015100075a7 */ /* 0x000e64000802017f */
[----:B-1----:R-:W-:Y:S05]  /*97c0*/  @!P1 BRA `(.L_x_1361) ;  /* 0x00000018002c9947 */ /* 0x002fea0003800000 */
.L_x_1395:
[----:B------:R-:W-:Y:S05]  /*97d0*/  @P0 BRA `(.L_x_1362) ;  /* 0x0000000000140947 */ /* 0x000fea0003800000 */
[----:B------:R-:W-:Y:S01]  /*97e0*/  ISETP.NE.AND P1, PT, R6, RZ, PT ;  /* 0x000000ff0600720c */ /* 0x000fe20003f25270 */
[----:B------:R-:W-:-:S04]  /*97f0*/  IMAD.MOV.U32 R3, RZ, RZ, 0x4100 ;  /* 0x00004100ff037424 */ /* 0x000fc800078e00ff */
[----:B------:R3:W-:Y:S08]  /*9800*/  SYNCS.ARRIVE.TRANS64 RZ, [R16+URZ+0x30830], R3 ;  /* 0x0308300310ff79a7 */ /* 0x0007f0000800003f */
[----:B------:R-:W-:Y:S05]  /*9810*/  @!P1 BRA `(.L_x_1362) ;  /* 0x0000000000049947 */ /* 0x000fea0003800000 */
[----:B------:R-:W-:Y:S01]  /*9820*/  BPT.TRAP 0x1 ;  /* 0x000000040000795c */ /* 0x000fe20000300000 */
.L_x_1362:
        /* <DEDUP_REMOVED lines=36> */
.L_x_1396:
[----:B------:R-:W-:Y:S05]  /*9a70*/  @P0 BRA `(.L_x_1364) ;  /* 0x0000000000140947 */ /* 0x000fea0003800000 */
[----:B------:R-:W-:Y:S01]  /*9a80*/  ISETP.NE.AND P1, PT, R6, RZ, PT ;  /* 0x000000ff0600720c */ /* 0x000fe20003f25270 */
[----:B------:R-:W-:-:S04]  /*9a90*/  IMAD.MOV.U32 R2, RZ, RZ, 0x4100 ;  /* 0x00004100ff027424 */ /* 0x000fc800078e00ff */
[----:B------:R3:W-:Y:S08]  /*9aa0*/  SYNCS.ARRIVE.TRANS64 RZ, [R16+URZ+0x30818], R2 ;  /* 0x0308180210ff79a7 */ /* 0x0007f0000800003f */
[----:B------:R-:W-:Y:S05]  /*9ab0*/  @!P1 BRA `(.L_x_1364) ;  /* 0x0000000000049947 */ /* 0x000fea0003800000 */
[----:B------:R-:W-:Y:S01]  /*9ac0*/  BPT.TRAP 0x1 ;  /* 0x000000040000795c */ /* 0x000fe20000300000 */
.L_x_1364:
        /* <DEDUP_REMOVED lines=36> */
.L_x_1397:
[----:B------:R-:W-:Y:S05]  /*9d10*/  @P0 BRA `(.L_x_1366) ;  /* 0x0000000000140947 */ /* 0x000fea0003800000 */
[----:B------:R-:W-:Y:S01]  /*9d20*/  ISETP.NE.AND P1, PT, R6, RZ, PT ;  /* 0x000000ff0600720c */ /* 0x000fe20003f25270 */
[----:B-123--:R-:W-:-:S04]  /*9d30*/  IMAD.MOV.U32 R21, RZ, RZ, 0x4100 ;  /* 0x00004100ff157424 */ /* 0x00efc800078e00ff */
[----:B------:R4:W-:Y:S08]  /*9d40*/  SYNCS.ARRIVE.TRANS64 RZ, [R16+URZ+0x30838], R21 ;  /* 0x0308381510ff79a7 */ /* 0x0009f0000800003f */
[----:B------:R-:W-:Y:S05]  /*9d50*/  @!P1 BRA `(.L_x_1366) ;  /* 0x0000000000049947 */ /* 0x000fea0003800000 */
[----:B------:R-:W-:Y:S01]  /*9d60*/  BPT.TRAP 0x1 ;  /* 0x000000040000795c */ /* 0x000fe20000300000 */
.L_x_1366:
        /* <DEDUP_REMOVED lines=31> */
.L_x_1399:
[----:B------:R-:W-:Y:S05]  /*9f60*/  @P0 BRA `(.L_x_1368) ;  /* 0x0000000000140947 */ /* 0x000fea0003800000 */
[----:B------:R-:W-:Y:S01]  /*9f70*/  ISETP.NE.AND P1, PT, R6, RZ, PT ;  /* 0x000000ff0600720c */ /* 0x000fe20003f25270 */
[----:B------:R-:W-:-:S04]  /*9f80*/  IMAD.MOV.U32 R5, RZ, RZ, 0x4100 ;  /* 0x00004100ff057424 */ /* 0x000fc800078e00ff */
[----:B------:R1:W-:Y:S08]  /*9f90*/  SYNCS.ARRIVE.TRANS64 RZ, [R16+URZ+0x30810], R5 ;  /* 0x0308100510ff79a7 */ /* 0x0003f0000800003f */
[----:B------:R-:W-:Y:S05]  /*9fa0*/  @!P1 BRA `(.L_x_1368) ;  /* 0x0000000000049947 */ /* 0x000fea0003800000 */
[----:B------:R-:W-:Y:S01]  /*9fb0*/  BPT.TRAP 0x1 ;  /* 0x000000040000795c */ /* 0x000fe20000300000 */
.L_x_1368:
        /* <DEDUP_REMOVED lines=37> */
.L_x_1360:
[----:B------:R-:W3:Y:S02]  /*a210*/  LDL.LU R4, [R1+0x4] ;  /* 0x0000040001047983 */ /* 0x000ee40000300800 */
[----:B---3--:R-:W-:Y:S02]  /*a220*/  ISETP.NE.AND P1, PT, R4, RZ, PT ;  /* 0x000000ff0400720c */ /* 0x008fe40003f25270 */
[----:B------:R1:W5:Y:S11]  /*a230*/  LDL R4, [R1] ;  /* 0x0000000001047983 */ /* 0x0003760000100800 */
[----:B-1----:R-:W-:Y:S05]  /*a240*/  @!P1 BRA `(.L_x_1359) ;  /* 0x0000000400489947 */ /* 0x002fea0003800000 */
[----:B------:R-:W-:-:S04]  /*a250*/  SHF.L.U32 R13, R11, 0x1f, RZ ;  /* 0x0000001f0b0d7819 */ /* 0x000fc800000006ff */
[----:B------:R-:W1:Y:S02]  /*a260*/  SYNCS.PHASECHK.TRANS64.TRYWAIT P1, [R16+URZ+0x30840], R13 ;  /* 0x0308400d100075a7 */ /* 0x000e64000802017f */
[----:B-1----:R-:W-:Y:S05]  /*a270*/  @!P1 BRA `(.L_x_1370) ;  /* 0x0000000c00d49947 */ /* 0x002fea0003800000 */
.L_x_1400:
[----:B------:R-:W-:Y:S05]  /*a280*/  @P0 BRA `(.L_x_1371) ;  /* 0x0000000000140947 */ /* 0x000fea0003800000 */
[----:B------:R-:W-:Y:S01]  /*a290*/  ISETP.NE.AND P1, PT, R6, RZ, PT ;  /* 0x000000ff0600720c */ /* 0x000fe20003f25270 */
[----:B--2---:R-:W-:-:S04]  /*a2a0*/  IMAD.MOV.U32 R5, RZ, RZ, 0x4100 ;  /* 0x00004100ff057424 */ /* 0x004fc800078e00ff */
[----:B------:R3:W-:Y:S08]  /*a2b0*/  SYNCS.ARRIVE.TRANS64 RZ, [R16+URZ+0x30830], R5 ;  /* 0x0308300510ff79a7 */ /* 0x0007f0000800003f */
[----:B------:R-:W-:Y:S05]  /*a2c0*/  @!P1 BRA `(.L_x_1371) ;  /* 0x0000000000049947 */ /* 0x000fea0003800000 */
[----:B------:R-:W-:Y:S01]  /*a2d0*/  BPT.TRAP 0x1 ;  /* 0x000000040000795c */ /* 0x000fe20000300000 */
.L_x_1371:
        /* <DEDUP_REMOVED lines=33> */
.L_x_1401:
[----:B------:R-:W-:Y:S05]  /*a4f0*/  @P0 BRA `(.L_x_1373) ;  /* 0x0000000000140947 */ /* 0x000fea0003800000 */
[----:B------:R-:W-:Y:S01]  /*a500*/  ISETP.NE.AND P0, PT, R6, RZ, PT ;  /* 0x000000ff0600720c */ /* 0x000fe20003f05270 */
[----:B------:R-:W-:-:S04]  /*a510*/  IMAD.MOV.U32 R5, RZ, RZ, 0x4100 ;  /* 0x00004100ff057424 */ /* 0x000fc800078e00ff */
[----:B------:R3:W-:Y:S08]  /*a520*/  SYNCS.ARRIVE.TRANS64 RZ, [R16+URZ+0x30818], R5 ;  /* 0x0308180510ff79a7 */ /* 0x0007f0000800003f */
[----:B------:R-:W-:Y:S05]  /*a530*/  @!P0 BRA `(.L_x_1373) ;  /* 0x0000000000048947 */ /* 0x000fea0003800000 */
[----:B------:R-:W-:Y:S01]  /*a540*/  BPT.TRAP 0x1 ;  /* 0x000000040000795c */ /* 0x000fe20000300000 */
.L_x_1373:
        /* <DEDUP_REMOVED lines=34> */
.L_x_1359:
[----:B------:R-:W3:Y:S01]  /*a770*/  S2R R0, SR_TID.X ;  /* 0x0000000000007919 */ /* 0x000ee20000002100 */
[----:B------:R-:W-:Y:S01]  /*a780*/  IMAD R3, R19, 0x8, R16 ;  /* 0x0000000813037824 */ /* 0x000fe200078e0210 */
[----:B---3--:R-:W-:Y:S02]  /*a790*/  LOP3.LUT R2, R0, 0x7f, RZ, 0xc0, !PT ;  /* 0x0000007f00027812 */ /* 0x008fe400078ec0ff */
[----:B------:R-:W-:Y:S02]  /*a7a0*/  SHF.L.U32 R0, R11, 0x1f, RZ ;  /* 0x0000001f0b007819 */ /* 0x000fe400000006ff */
[----:B------:R-:W-:Y:S02]  /*a7b0*/  ISETP.NE.AND P1, PT, R2, RZ, PT ;  /* 0x000000ff0200720c */ /* 0x000fe40003f25270 */
[----:B------:R-:W3:Y:S02]  /*a7c0*/  SYNCS.PHASECHK.TRANS64.TRYWAIT P0, [R3+URZ+0x30840], R0 ;  /* 0x03084000030075a7 */ /* 0x000ee4000800017f */
[----:B---3--:R-:W-:Y:S09]  /*a7d0*/  @!P0 BRA `(.L_x_1374) ;  /* 0x0000000800a48947 */ /* 0x008ff20003800000 */
.L_x_1402:
[----:B------:R-:W-:Y:S05]  /*a7e0*/  @P1 BRA `(.L_x_1375) ;  /* 0x0000000000181947 */ /* 0x000fea0003800000 */
[----:B------:R-:W1:Y:S01]  /*a7f0*/  S2R R2, SR_TID.X ;  /* 0x0000000000027919 */ /* 0x000e620000002100 */
[----:B---3--:R-:W-:-:S04]  /*a800*/  IMAD.MOV.U32 R0, RZ, RZ, 0x4100 ;  /* 0x00004100ff007424 */ /* 0x008fc800078e00ff */
[----:B------:R3:W-:Y:S01]  /*a810*/  SYNCS.ARRIVE.TRANS64 RZ, [R3+URZ+0x30830], R0 ;  /* 0x0308300003ff79a7 */ /* 0x0007e2000800003f */
[----:B-1----:R-:W-:-:S13]  /*a820*/  LOP3.LUT P0, RZ, R2, 0x1f, RZ, 0xc0, !PT ;  /* 0x0000001f02ff7812 */ /* 0x002fda000780c0ff */
[----:B---3--:R-:W-:Y:S05]  /*a830*/  @!P0 BRA `(.L_x_1375) ;  /* 0x0000000000048947 */ /* 0x008fea0003800000 */
[----:B------:R-:W-:Y:S01]  /*a840*/  BPT.TRAP 0x1 ;  /* 0x000000040000795c */ /* 0x000fe20000300000 */
.L_x_1375:
        /* <DEDUP_REMOVED lines=40> */
.L_x_1356:
[----:B------:R-:W-:Y:S05]  /*aad0*/  BSYNC B0 ;  /* 0x0000000000007941 */ /* 0x000fea0003800000 */
.L_x_1354:
[----:B------:R-:W-:-:S03]  /*aae0*/  UMOV UR7, 0xffffffff ;  /* 0xffffffff00077882 */ /* 0x000fc60000000000 */
[----:B------:R-:W-:Y:S05]  /*aaf0*/  BRA.DIV UR7, `(.L_x_1376) ;  /* 0x0000000607f07947 */ /* 0x000fea000b800000 */
[----:B------:R-:W-:-:S13]  /*ab00*/  ELECT P6, URZ, PT ;  /* 0x00000000003f782f */ /* 0x000fda00038c0000 */
.L_x_1405:
[----:B------:R-:W-:Y:S05]  /*ab10*/  @!P6 BRA `(.L_x_1244) ;  /* 0x000000000084e947 */ /* 0x000fea0003800000 */
[----:B------:R-:W-:-:S06]  /*ab20*/  ULOP3.LUT UR7, UR38, 0x2, URZ, 0xfc, !UPT ;  /* 0x0000000226077892 */ /* 0x000fcc000f8efc3f */
[----:B------:R-:W-:-:S05]  /*ab30*/  IMAD.U32 R2, RZ, RZ, UR7 ;  /* 0x00000007ff027e24 */ /* 0x000fca000f8e00ff */
[----:B------:R-:W-:-:S13]  /*ab40*/  ISETP.NE.AND P2, PT, R2, 0x3, PT ;  /* 0x000000030200780c */ /* 0x000fda0003f45270 */
[----:B------:R-:W-:Y:S05]  /*ab50*/  @!P2 BRA `(.L_x_1377) ;  /* 0x000000000004a947 */ /* 0x000fea0003800000 */
[----:B------:R-:W-:Y:S01]  /*ab60*/  BPT.TRAP 0x1 ;  /* 0x000000040000795c */ /* 0x000fe20000300000 */
.L_x_1377:
        /* <DEDUP_REMOVED lines=15> */
.L_x_1406:
[----:B------:R-:W2:Y:S02]  /*ac60*/  SYNCS.PHASECHK.TRANS64.TRYWAIT P0, [R3+URZ], R2 ;  /* 0x00000002030075a7 */ /* 0x000ea4000800017f */
[----:B--2---:R-:W-:Y:S05]  /*ac70*/  @!P0 BRA `(.L_x_1379) ;  /* 0x0000000400c48947 */ /* 0x004fea0003800000 */
.L_x_1407:
[----:B------:R-:W-:Y:S05]  /*ac80*/  @!P2 BRA `(.L_x_1380) ;  /* 0x000000000004a947 */ /* 0x000fea0003800000 */
[----:B------:R-:W-:Y:S01]  /*ac90*/  BPT.TRAP 0x1 ;  /* 0x000000040000795c */ /* 0x000fe20000300000 */
.L_x_1380:
[----:B--2---:R-:W-:-:S04]  /*aca0*/  VIADD R3, R7, 0x30840 ;  /* 0x0003084007037836 */ /* 0x004fc80000000000 */
[----:B------:R-:W-:-:S04]  /*acb0*/  IMAD R0, R0, 0x8, R3 ;  /* 0x0000000800007824 */ /* 0x000fc800078e0203 */
[----:B------:R-:W2:Y:S02]  /*acc0*/  SYNCS.PHASECHK.TRANS64.TRYWAIT P0, [R0+URZ], R5 ;  /* 0x00000005000075a7 */ /* 0x000ea4000800017f */
[----:B--2---:R-:W-:Y:S05]  /*acd0*/  @!P0 BRA `(.L_x_1381) ;  /* 0x0000000400c08947 */ /* 0x004fea0003800000 */
.L_x_1408:
[----:B------:R-:W-:-:S07]  /*ace0*/  IMAD R3, R4, 0x8, R3 ;  /* 0x0000000804037824 */ /* 0x000fce00078e0203 */
.L_x_1382:
[----:B---3--:R3:W4:Y:S02]  /*acf0*/  SYNCS.PHASECHK.TRANS64.TRYWAIT P0, [R3+URZ], R2 ;  /* 0x00000002030075a7 */ /* 0x008724000800017f */
[----:B----4-:R-:W-:Y:S05]  /*ad00*/  @!P0 NANOSLEEP.SYNCS 0x989680 ;  /* 0x009896800000895d */ /* 0x010fea0003900000 */
[----:B------:R-:W4:Y:S02]  /*ad10*/  @!P0 SYNCS.PHASECHK.TRANS64 P0, [R3+URZ], R2 ;  /* 0x00000002030085a7 */ /* 0x000f24000800007f */
[----:B----4-:R-:W-:Y:S05]  /*ad20*/  @!P0 BRA `(.L_x_1382) ;  /* 0xfffffffc00f08947 */ /* 0x010fea000383ffff */
.L_x_1244:
[----:B------:R-:W-:Y:S05]  /*ad30*/  BSYNC B6 ;  /* 0x0000000000067941 */ /* 0x000fea0003800000 */
.L_x_1241:
[----:B------:R-:W-:Y:S05]  /*ad40*/  EXIT ;  /* 0x000000000000794d */ /* 0x000fea0003800000 */
.L_x_1251:
[----:B------:R-:W-:Y:S02]  /*ad50*/  IMAD.MOV.U32 R12, RZ, RZ, RZ ;  /* 0x000000ffff0c7224 */ /* 0x000fe400078e00ff */
[----:B------:R-:W-:Y:S02]  /*ad60*/  IMAD.MOV.U32 R11, RZ, RZ, 0x1f ;  /* 0x0000001fff0b7424 */ /* 0x000fe400078e00ff */
[----:B------:R-:W-:-:S07]  /*ad70*/  IMAD.MOV.U32 R15, RZ, RZ, -0x1 ;  /* 0xffffffffff0f7424 */ /* 0x000fce00078e00ff */
[----:B------:R-:W-:Y:S05]  /*ad80*/  WARPSYNC.COLLECTIVE R15, `(.L_x_1383) ;  /* 0x000000000f087348 */ /* 0x000fea0003c00000 */
[----:B------:R1:W2:Y:S02]  /*ad90*/  SHFL.IDX P6, R14, R13, R12, R11 ;  /* 0x0000000c0d0e7389 */ /* 0x0002a400000c000b */
[----:B-12---:R-:W-:Y:S01]  /*ada0*/  ENDCOLLECTIVE ;  /* 0x000000000000791b */ /* 0x006fe20003800000 */
.L_x_1383:
[----:B------:R-:W-:Y:S05]  /*adb0*/  BRA `(.L_x_1384) ;  /* 0xffffff6400107947 */ /* 0x000fea000383ffff */
.L_x_1253:
        /* <DEDUP_REMOVED lines=8> */
.L_x_1257:
[----:B---3--:R3:W4:Y:S02]  /*ae40*/  SYNCS.PHASECHK.TRANS64.TRYWAIT P0, [R0+URZ+0x30810], R191 ;  /* 0x030810bf000075a7 */ /* 0x008724000800017f */
[----:B----4-:R-:W-:Y:S05]  /*ae50*/  @!P0 NANOSLEEP.SYNCS 0x989680 ;  /* 0x009896800000895d */ /* 0x010fea0003900000 */
[----:B------:R-:W4:Y:S02]  /*ae60*/  @!P0 SYNCS.PHASECHK.TRANS64 P0, [R0+URZ+0x30810], R191 ;  /* 0x030810bf000085a7 */ /* 0x000f24000800007f */
[----:B----4-:R-:W-:Y:S05]  /*ae70*/  @!P0 BRA `(.L_x_1257) ;  /* 0xfffffffc00f08947 */ /* 0x010fea000383ffff */
[----:B------:R-:W-:Y:S05]  /*ae80*/  BRA `(.L_x_1256) ;  /* 0xffffff6c00047947 */ /* 0x000fea000383ffff */
.L_x_1261:
[----:B--2---:R2:W1:Y:S02]  /*ae90*/  SYNCS.PHASECHK.TRANS64.TRYWAIT P0, [R0+URZ+0x30830], R191 ;  /* 0x030830bf000075a7 */ /* 0x004464000800017f */
[----:B-1----:R-:W-:Y:S05]  /*aea0*/  @!P0 NANOSLEEP.SYNCS 0x989680 ;  /* 0x009896800000895d */ /* 0x002fea0003900000 */
[----:B------:R-:W1:Y:S02]  /*aeb0*/  @!P0 SYNCS.PHASECHK.TRANS64 P0, [R0+URZ+0x30830], R191 ;  /* 0x030830bf000085a7 */ /* 0x000e64000800007f */
[----:B-1----:R-:W-:Y:S05]  /*aec0*/  @!P0 BRA `(.L_x_1261) ;  /* 0xfffffffc00f08947 */ /* 0x002fea000383ffff */
[----:B------:R-:W-:Y:S05]  /*aed0*/  BRA `(.L_x_1260) ;  /* 0xffffff74001c7947 */ /* 0x000fea000383ffff */
.L_x_1310:
[----:B------:R-:W-:Y:S01]  /*aee0*/  BSSY B0, `(.L_x_1385) ;  /* 0x0000005000007945 */ /* 0x000fe20003800000 */
[----:B------:R-:W-:-:S07]  /*aef0*/  IMAD.MOV.U32 R15, RZ, RZ, -0x1 ;  /* 0xffffffffff0f7424 */ /* 0x000fce00078e00ff */
[----:B------:R-:W-:Y:S05]  /*af00*/  WARPSYNC.COLLECTIVE R15, `(.L_x_1386) ;  /* 0x000000000f087348 */ /* 0x000fea0003c00000 */
[----:B------:R-:W-:Y:S01]  /*af10*/  NOP ;  /* 0x0000000000007918 */ /* 0x000fe20000000000 */
[----:B------:R-:W-:Y:S01]  /*af20*/  ENDCOLLECTIVE ;  /* 0x000000000000791b */ /* 0x000fe20003800000 */
.L_x_1386:
[----:B------:R-:W-:Y:S05]  /*af30*/  BSYNC B0 ;  /* 0x0000000000007941 */ /* 0x000fea0003800000 */
.L_x_1385:
[----:B------:R-:W-:Y:S05]  /*af40*/  BRA `(.L_x_1387) ;  /* 0xffffffc400907947 */ /* 0x000fea000383ffff */
.L_x_1323:
[----:B------:R-:W-:Y:S01]  /*af50*/  BSSY B0, `(.L_x_1388) ;  /* 0x0000005000007945 */ /* 0x000fe20003800000 */
[----:B------:R-:W-:-:S07]  /*af60*/  IMAD.MOV.U32 R15, RZ, RZ, -0x1 ;  /* 0xffffffffff0f7424 */ /* 0x000fce00078e00ff */
[----:B------:R-:W-:Y:S05]  /*af70*/  WARPSYNC.COLLECTIVE R15, `(.L_x_1389) ;  /* 0x000000000f087348 */ /* 0x000fea0003c00000 */
[----:B------:R-:W-:Y:S01]  /*af80*/  NOP ;  /* 0x0000000000007918 */ /* 0x000fe20000000000 */
[----:B------:R-:W-:Y:S01]  /*af90*/  ENDCOLLECTIVE ;  /* 0x000000000000791b */ /* 0x000fe20003800000 */
.L_x_1389:
[----:B------:R-:W-:Y:S05]  /*afa0*/  BSYNC B0 ;  /* 0x0000000000007941 */ /* 0x000fea0003800000 */
.L_x_1388:
[----:B------:R-:W-:Y:S05]  /*afb0*/  BRA `(.L_x_1390) ;  /* 0xffffffcc00147947 */ /* 0x000fea000383ffff */
.L_x_1335:
[----:B------:R-:W-:Y:S01]  /*afc0*/  BSSY B0, `(.L_x_1391) ;  /* 0x0000005000007945 */ /* 0x000fe20003800000 */
[----:B------:R-:W-:-:S07]  /*afd0*/  IMAD.MOV.U32 R15, RZ, RZ, -0x1 ;  /* 0xffffffffff0f7424 */ /* 0x000fce00078e00ff */
[----:B------:R-:W-:Y:S05]  /*afe0*/  WARPSYNC.COLLECTIVE R15, `(.L_x_1392) ;  /* 0x000000000f087348 */ /* 0x000fea0003c00000 */
[----:B------:R-:W-:Y:S01]  /*aff0*/  NOP ;  /* 0x0000000000007918 */ /* 0x000fe20000000000 */
[----:B------:R-:W-:Y:S01]  /*b000*/  ENDCOLLECTIVE ;  /* 0x000000000000791b */ /* 0x000fe20003800000 */
.L_x_1392:
[----:B------:R-:W-:Y:S05]  /*b010*/  BSYNC B0 ;  /* 0x0000000000007941 */ /* 0x000fea0003800000 */
.L_x_1391:
[----:B------:R-:W-:Y:S05]  /*b020*/  BRA `(.L_x_1393) ;  /* 0xffffffd000347947 */ /* 0x000fea000383ffff */
.L_x_1357:
[----:B-1----:R1:W2:Y:S02]  /*b030*/  SYNCS.PHASECHK.TRANS64.TRYWAIT P0, [R16+URZ+0x30820], R3 ;  /* 0x03082003100075a7 */ /* 0x0022a4000800017f */
[----:B--2---:R-:W-:Y:S05]  /*b040*/  @!P0 NANOSLEEP.SYNCS 0x989680 ;  /* 0x009896800000895d */ /* 0x004fea0003900000 */
[----:B------:R-:W2:Y:S02]  /*b050*/  @!P0 SYNCS.PHASECHK.TRANS64 P0, [R16+URZ+0x30820], R3 ;  /* 0x03082003100085a7 */ /* 0x000ea4000800007f */
[----:B--2---:R-:W-:Y:S05]  /*b060*/  @!P0 BRA `(.L_x_1357) ;  /* 0xfffffffc00f08947 */ /* 0x004fea000383ffff */
[----:B------:R-:W-:Y:S05]  /*b070*/  BRA `(.L_x_1394) ;  /* 0xffffffe000047947 */ /* 0x000fea000383ffff */
.L_x_1361:
[----:B-1----:R1:W3:Y:S02]  /*b080*/  SYNCS.PHASECHK.TRANS64.TRYWAIT P1, [R16+URZ+0x30840], R21 ;  /* 0x03084015100075a7 */ /* 0x0022e4000802017f */
[----:B---3--:R-:W-:Y:S05]  /*b090*/  @!P1 NANOSLEEP.SYNCS 0x989680 ;  /* 0x009896800000995d */ /* 0x008fea0003900000 */
[----:B------:R-:W3:Y:S02]  /*b0a0*/  @!P1 SYNCS.PHASECHK.TRANS64 P1, [R16+URZ+0x30840], R21 ;  /* 0x03084015100095a7 */ /* 0x000ee4000802007f */
[----:B---3--:R-:W-:Y:S05]  /*b0b0*/  @!P1 BRA `(.L_x_1361) ;  /* 0xfffffffc00f09947 */ /* 0x008fea000383ffff */
[----:B------:R-:W-:Y:S05]  /*b0c0*/  BRA `(.L_x_1395) ;  /* 0xffffffe400c07947 */ /* 0x000fea000383ffff */
.L_x_1363:
[----:B--2---:R2:W3:Y:S02]  /*b0d0*/  SYNCS.PHASECHK.TRANS64.TRYWAIT P1, [R16+URZ+0x30828], R21 ;  /* 0x03082815100075a7 */ /* 0x0044e4000802017f */
[----:B---3--:R-:W-:Y:S05]  /*b0e0*/  @!P1 NANOSLEEP.SYNCS 0x989680 ;  /* 0x009896800000995d */ /* 0x008fea0003900000 */
[----:B------:R-:W3:Y:S02]  /*b0f0*/  @!P1 SYNCS.PHASECHK.TRANS64 P1, [R16+URZ+0x30828], R21 ;  /* 0x03082815100095a7 */ /* 0x000ee4000802007f */
[----:B---3--:R-:W-:Y:S05]  /*b100*/  @!P1 BRA `(.L_x_1363) ;  /* 0xfffffffc00f09947 */ /* 0x008fea000383ffff */
[----:B------:R-:W-:Y:S05]  /*b110*/  BRA `(.L_x_1396) ;  /* 0xffffffe800547947 */ /* 0x000fea000383ffff */
.L_x_1365:
[----:B---3--:R3:W4:Y:S02]  /*b120*/  SYNCS.PHASECHK.TRANS64.TRYWAIT P1, [R16+URZ+0x30848], R21 ;  /* 0x03084815100075a7 */ /* 0x008724000802017f */
[----:B----4-:R-:W-:Y:S05]  /*b130*/  @!P1 NANOSLEEP.SYNCS 0x989680 ;  /* 0x009896800000995d */ /* 0x010fea0003900000 */
[----:B------:R-:W4:Y:S02]  /*b140*/  @!P1 SYNCS.PHASECHK.TRANS64 P1, [R16+URZ+0x30848], R21 ;  /* 0x03084815100095a7 */ /* 0x000f24000802007f */
[----:B----4-:R-:W-:Y:S05]  /*b150*/  @!P1 BRA `(.L_x_1365) ;  /* 0xfffffffc00f09947 */ /* 0x010fea000383ffff */
[----:B------:R-:W-:Y:S05]  /*b160*/  BRA `(.L_x_1397) ;  /* 0xffffffe800e87947 */ /* 0x000fea000383ffff */
.L_x_1367:
[----:B------:R-:W-:-:S07]  /*b170*/  SHF.L.U32 R5, R11, 0x1f, RZ ;  /* 0x0000001f0b057819 */ /* 0x000fce00000006ff */
.L_x_1398:
[----:B------:R1:W1:Y:S02]  /*b180*/  SYNCS.PHASECHK.TRANS64.TRYWAIT P1, [R16+URZ+0x30820], R5 ;  /* 0x03082005100075a7 */ /* 0x000264000802017f */
[----:B-1----:R-:W-:Y:S05]  /*b190*/  @!P1 NANOSLEEP.SYNCS 0x989680 ;  /* 0x009896800000995d */ /* 0x002fea0003900000 */
[----:B------:R-:W1:Y:S02]  /*b1a0*/  @!P1 SYNCS.PHASECHK.TRANS64 P1, [R16+URZ+0x30820], R5 ;  /* 0x03082005100095a7 */ /* 0x000e64000802007f */
[----:B-1----:R-:W-:Y:S05]  /*b1b0*/  @!P1 BRA `(.L_x_1398) ;  /* 0xfffffffc00f09947 */ /* 0x002fea000383ffff */
[----:B------:R-:W-:Y:S05]  /*b1c0*/  BRA `(.L_x_1399) ;  /* 0xffffffec00647947 */ /* 0x000fea000383ffff */
.L_x_1370:
[----:B-1----:R1:W3:Y:S02]  /*b1d0*/  SYNCS.PHASECHK.TRANS64.TRYWAIT P1, [R16+URZ+0x30840], R13 ;  /* 0x0308400d100075a7 */ /* 0x0022e4000802017f */
[----:B---3--:R-:W-:Y:S05]  /*b1e0*/  @!P1 NANOSLEEP.SYNCS 0x989680 ;  /* 0x009896800000995d */ /* 0x008fea0003900000 */
[----:B------:R-:W3:Y:S02]  /*b1f0*/  @!P1 SYNCS.PHASECHK.TRANS64 P1, [R16+URZ+0x30840], R13 ;  /* 0x0308400d100095a7 */ /* 0x000ee4000802007f */
[----:B---3--:R-:W-:Y:S05]  /*b200*/  @!P1 BRA `(.L_x_1370) ;  /* 0xfffffffc00f09947 */ /* 0x008fea000383ffff */
[----:B------:R-:W-:Y:S05]  /*b210*/  BRA `(.L_x_1400) ;  /* 0xfffffff000187947 */ /* 0x000fea000383ffff */
.L_x_1372:
[----:B--2---:R2:W3:Y:S02]  /*b220*/  SYNCS.PHASECHK.TRANS64.TRYWAIT P1, [R16+URZ+0x30828], R13 ;  /* 0x0308280d100075a7 */ /* 0x0044e4000802017f */
[----:B---3--:R-:W-:Y:S05]  /*b230*/  @!P1 NANOSLEEP.SYNCS 0x989680 ;  /* 0x009896800000995d */ /* 0x008fea0003900000 */
[----:B------:R-:W3:Y:S02]  /*b240*/  @!P1 SYNCS.PHASECHK.TRANS64 P1, [R16+URZ+0x30828], R13 ;  /* 0x0308280d100095a7 */ /* 0x000ee4000802007f */
[----:B---3--:R-:W-:Y:S05]  /*b250*/  @!P1 BRA `(.L_x_1372) ;  /* 0xfffffffc00f09947 */ /* 0x008fea000383ffff */
[----:B------:R-:W-:Y:S05]  /*b260*/  BRA `(.L_x_1401) ;  /* 0xfffffff000a07947 */ /* 0x000fea000383ffff */
.L_x_1374:
[----:B---3--:R3:W1:Y:S02]  /*b270*/  SYNCS.PHASECHK.TRANS64.TRYWAIT P0, [R3+URZ+0x30840], R0 ;  /* 0x03084000030075a7 */ /* 0x008664000800017f */
[----:B-1----:R-:W-:Y:S05]  /*b280*/  @!P0 NANOSLEEP.SYNCS 0x989680 ;  /* 0x009896800000895d */ /* 0x002fea0003900000 */
[----:B------:R-:W1:Y:S02]  /*b290*/  @!P0 SYNCS.PHASECHK.TRANS64 P0, [R3+URZ+0x30840], R0 ;  /* 0x03084000030085a7 */ /* 0x000e64000800007f */
[----:B-1----:R-:W-:Y:S05]  /*b2a0*/  @!P0 BRA `(.L_x_1374) ;  /* 0xfffffffc00f08947 */ /* 0x002fea000383ffff */
[----:B------:R-:W-:Y:S05]  /*b2b0*/  BRA `(.L_x_1402) ;  /* 0xfffffff400487947 */ /* 0x000fea000383ffff */
.L_x_1376:
[----:B------:R-:W-:Y:S01]  /*b2c0*/  BSSY B0, `(.L_x_1403) ;  /* 0x0000006000007945 */ /* 0x000fe20003800000 */
[----:B------:R-:W-:-:S07]  /*b2d0*/  IMAD.MOV.U32 R15, RZ, RZ, -0x1 ;  /* 0xffffffffff0f7424 */ /* 0x000fce00078e00ff */
[----:B------:R-:W-:Y:S05]  /*b2e0*/  WARPSYNC.COLLECTIVE R15, `(.L_x_1404) ;  /* 0x000000000f0c7348 */ /* 0x000fea0003c00000 */
[----:B------:R-:W-:Y:S02]  /*b2f0*/  ELECT P6, UR62, PT ;  /* 0x00000000003e782f */ /* 0x000fe400038c0000 */
[----:B------:R-:W-:Y:S01]  /*b300*/  MOV R14, UR62 ;  /* 0x0000003e000e7c02 */ /* 0x000fe20008000f00 */
[----:B------:R-:W-:Y:S10]  /*b310*/  ENDCOLLECTIVE ;  /* 0x000000000000791b */ /* 0x000ff40003800000 */
.L_x_1404:
[----:B------:R-:W-:Y:S05]  /*b320*/  BSYNC B0 ;  /* 0x0000000000007941 */ /* 0x000fea0003800000 */
.L_x_1403:
[----:B------:R-:W-:Y:S05]  /*b330*/  BRA `(.L_x_1405) ;  /* 0xfffffff400f47947 */ /* 0x000fea000383ffff */
.L_x_1378:
[----:B-1----:R1:W2:Y:S02]  /*b340*/  SYNCS.PHASECHK.TRANS64.TRYWAIT P0, [R6+URZ], R5 ;  /* 0x00000005060075a7 */ /* 0x0022a4000800017f */
[----:B--2---:R-:W-:Y:S05]  /*b350*/  @!P0 NANOSLEEP.SYNCS 0x989680 ;  /* 0x009896800000895d */ /* 0x004fea0003900000 */
[----:B------:R-:W2:Y:S02]  /*b360*/  @!P0 SYNCS.PHASECHK.TRANS64 P0, [R6+URZ], R5 ;  /* 0x00000005060085a7 */ /* 0x000ea4000800007f */
[----:B--2---:R-:W-:Y:S05]  /*b370*/  @!P0 BRA `(.L_x_1378) ;  /* 0xfffffffc00f08947 */ /* 0x004fea000383ffff */
[----:B------:R-:W-:Y:S05]  /*b380*/  BRA `(.L_x_1406) ;  /* 0xfffffff800347947 */ /* 0x000fea000383ffff */
.L_x_1379:
[----:B--2---:R2:W3:Y:S02]  /*b390*/  SYNCS.PHASECHK.TRANS64.TRYWAIT P0, [R3+URZ], R2 ;  /* 0x00000002030075a7 */ /* 0x0044e4000800017f */
[----:B---3--:R-:W-:Y:S05]  /*b3a0*/  @!P0 NANOSLEEP.SYNCS 0x989680 ;  /* 0x009896800000895d */ /* 0x008fea0003900000 */
[----:B------:R-:W3:Y:S02]  /*b3b0*/  @!P0 SYNCS.PHASECHK.TRANS64 P0, [R3+URZ], R2 ;  /* 0x00000002030085a7 */ /* 0x000ee4000800007f */
[----:B---3--:R-:W-:Y:S05]  /*b3c0*/  @!P0 BRA `(.L_x_1379) ;  /* 0xfffffffc00f08947 */ /* 0x008fea000383ffff */
[----:B------:R-:W-:Y:S05]  /*b3d0*/  BRA `(.L_x_1407) ;  /* 0xfffffff800287947 */ /* 0x000fea000383ffff */
.L_x_1381:
[----:B--2---:R2:W3:Y:S02]  /*b3e0*/  SYNCS.PHASECHK.TRANS64.TRYWAIT P0, [R0+URZ], R5 ;  /* 0x00000005000075a7 */ /* 0x0044e4000800017f */
[----:B---3--:R-:W-:Y:S05]  /*b3f0*/  @!P0 NANOSLEEP.SYNCS 0x989680 ;  /* 0x009896800000895d */ /* 0x008fea0003900000 */
[----:B------:R-:W3:Y:S02]  /*b400*/  @!P0 SYNCS.PHASECHK.TRANS64 P0, [R0+URZ], R5 ;  /* 0x00000005000085a7 */ /* 0x000ee4000800007f */
[----:B---3--:R-:W-:Y:S05]  /*b410*/  @!P0 BRA `(.L_x_1381) ;  /* 0xfffffffc00f08947 */ /* 0x008fea000383ffff */
[----:B------:R-:W-:Y:S05]  /*b420*/  BRA `(.L_x_1408) ;  /* 0xfffffff8002c7947 */ /* 0x000fea000383ffff */
.L_x_1409:
        /* <DEDUP_REMOVED lines=13> */
.L_x_7299:


//--------------------- .text._ZN7cutlass13device_kernelIN5flash11enable_sm90INS1_16FlashAttnBwdSm90INS1_25CollectiveMainloopBwdSm90ILi2ELi2ELi2EN4cute5tupleIJNS5_1CILi1EEES8_S8_EEENS6_IJNS7_ILi64EEENS7_ILi128EEESB_EEENS_6half_tEfNS_4arch4Sm90ELb0ELb1ELb1ELb0ELb0ELb1ELb0ELb0ELi2ELi1ELi2ELi1ELb0EEENS1_24CollectiveEpilogueBwdGQAISC_fSF_Li256ELb0ELb0EEENS1_19SingleTileSchedulerILb0ELb0ELb0ELi128EEEEEEEEEvNT_6ParamsE --------------------------
	.section	.text._ZN7cutlass13device_kernelIN5flash11enable_sm90INS1_16FlashAttnBwdSm90INS1_25CollectiveMainloopBwdSm90ILi2ELi2ELi2EN4cute5tupleIJNS5_1CILi1EEES8_S8_EEENS6_IJNS7_ILi64EEENS7_ILi128EEESB_EEENS_6half_tEfNS_4arch4Sm90ELb0ELb1ELb1ELb0ELb0ELb1ELb0ELb0ELi2ELi1ELi2ELi1ELb0EEENS1_24CollectiveEpilogueBwdGQAISC_fSF_Li256ELb0ELb0EEENS1_19SingleTileSchedulerILb0ELb0ELb0ELi128EEEEEEEEEvNT_6ParamsE,"ax",@progbits
	.align	128
.text._ZN7cutlass13device_kernelIN5flash11enable_sm90INS1_16FlashAttnBwdSm90INS1_25CollectiveMainloopBwdSm90ILi2ELi2ELi2EN4cute5tupleIJNS5_1CILi1EEES8_S8_EEENS6_IJNS7_ILi64EEENS7_ILi128EEESB_EEENS_6half_tEfNS_4arch4Sm90ELb0ELb1ELb1ELb0ELb0ELb1ELb0ELb0ELi2ELi1ELi2ELi1ELb0EEENS1_24CollectiveEpilogueBwdGQAISC_fSF_Li256ELb0ELb0EEENS1_19SingleTileSchedulerILb0ELb0ELb0ELi128EEEEEEEEEvNT_6ParamsE:
        .type           _ZN7cutlass13device_kernelIN5flash11enable_sm90INS1_16FlashAttnBwdSm90INS1_25CollectiveMainloopBwdSm90ILi2ELi2ELi2EN4cute5tupleIJNS5_1CILi1EEES8_S8_EEENS6_IJNS7_ILi64EEENS7_ILi128EEESB_EEENS_6half_tEfNS_4arch4Sm90ELb0ELb1ELb1ELb0ELb0ELb1ELb0ELb0ELi2ELi1ELi2ELi1ELb0EEENS1_24CollectiveEpilogueBwdGQAISC_fSF_Li256ELb0ELb0EEENS1_19SingleTileSchedulerILb0ELb0ELb0ELi128EEEEEEEEEvNT_6ParamsE,@function
        .size           _ZN7cutlass13device_kernelIN5flash11enable_sm90INS1_16FlashAttnBwdSm90INS1_25CollectiveMainloopBwdSm90ILi2ELi2ELi2EN4cute5tupleIJNS5_1CILi1EEES8_S8_EEENS6_IJNS7_ILi64EEENS7_ILi128EEESB_EEENS_6half_tEfNS_4arch4Sm90ELb0ELb1ELb1ELb0ELb0ELb1ELb0ELb0ELi2ELi1ELi2ELi1ELb0EEENS1_24CollectiveEpilogueBwdGQAISC_fSF_Li256ELb0ELb0EEENS1_19SingleTileSchedulerILb0ELb0ELb0ELi128EEEEEEEEEvNT_6ParamsE,(.L_x_7300 - _ZN7cutlass13device_kernelIN5flash11enable_sm90INS1_16FlashAttnBwdSm90INS1_25CollectiveMainloopBwdSm90ILi2ELi2ELi2EN4cute5tupleIJNS5_1CILi1EEES8_S8_EEENS6_IJNS7_ILi64EEENS7_ILi128EEESB_EEENS_6half_tEfNS_4arch4Sm90ELb0ELb1ELb1ELb0ELb0ELb1ELb0ELb0ELi2ELi1ELi2ELi1ELb0EEENS1_24CollectiveEpilogueBwdGQAISC_fSF_Li256ELb0ELb0EEENS1_19SingleTileSchedulerILb0ELb0ELb0ELi128EEEEEEEEEvNT_6ParamsE)
        .other          _ZN7cutlass13device_kernelIN5flash11enable_sm90INS1_16FlashAttnBwdSm90INS1_25CollectiveMainloopBwdSm90ILi2ELi2ELi2EN4cute5tupleIJNS5_1CILi1EEES8_S8_EEENS6_IJNS7_ILi64EEENS7_ILi128EEESB_EEENS_6half_tEfNS_4arch4Sm90ELb0ELb1ELb1ELb0ELb0ELb1ELb0ELb0ELi2ELi1ELi2ELi1ELb0EEENS1_24CollectiveEpilogueBwdGQAISC_fSF_Li256ELb0ELb0EEENS1_19SingleTileSchedulerILb0ELb0ELb0ELi128EEEEEEEEEvNT_6ParamsE,@"STO_CUDA_ENTRY STV_DEFAULT"
_ZN7cutlass13device_kernelIN5flash11enable_sm90INS1_16FlashAttnBwdSm90INS1_25CollectiveMainloopBwdSm90ILi2ELi2ELi2EN4cute5tupleIJNS5_1CILi1EEES8_S8_EEENS6_IJNS7_ILi64EEENS7_ILi128EEESB_EEENS_6half_tEfNS_4arch4Sm90ELb0ELb1ELb1ELb0ELb0ELb1ELb0ELb0ELi2ELi1ELi2ELi1ELb0EEENS1_24CollectiveEpilogueBwdGQAISC_fSF_Li256ELb0ELb0EEENS1_19SingleTileSchedulerILb0ELb0ELb0ELi128EEEEEEEEEvNT_6ParamsE:
        /* <DEDUP_REMOVED lines=24> */
.L_x_1411:
[----:B------:R-:W-:Y:S05]  /*0180*/  BSYNC B0 ;  /* 0x0000000000007941 */ /* 0x000fea0003800000 */
.L_x_1410:
        /* <DEDUP_REMOVED lines=37> */
.L_x_1412:
        /* <DEDUP_REMOVED lines=22> */
.L_x_1413:
[----:B------:R-:W-:Y:S01]  /*0540*/  PLOP3.LUT P0, PT, PT, PT, UP0, 0x80, 0x0 ;  /* 0x000000000000781c */ /* 0x000fe20003f0f008 */
[----:B------:R-:W-:Y:S01]  /*0550*/  NOP ;  /* 0x0000000000007918 */ /* 0x000fe20000000000 */
[----:B------:R-:W-:Y:S01]  /*0560*/  BSSY B6, `(.L_x_1414) ;  /* 0x00007db000067945 */ /* 0x000fe20003800000 */
[----:B-12-4-:R-:W-:Y:S10]  /*0570*/  BAR.SYNC.DEFER_BLOCKING 0x0 ;  /* 0x0000000000007b1d */ /* 0x016ff40000010000 */
[----:B------:R-:W-:Y:S05]  /*0580*/  @!P0 BRA `(.L_x_1415) ;  /* 0x0000004c00cc8947 */ /* 0x000fea0003800000 */
.L_x_1416:
        /* <DEDUP_REMOVED lines=101> */
.L_x_1418:
        /* <DEDUP_REMOVED lines=31> */
.L_x_1421:
        /* <DEDUP_REMOVED lines=15> */
.L_x_1420:
        /* <DEDUP_REMOVED lines=22> */
.L_x_1423:
        /* <DEDUP_REMOVED lines=15> */
.L_x_1422:
        /* <DEDUP_REMOVED lines=8> */
.L_x_1495:
        /* <DEDUP_REMOVED lines=23> */
.L_x_1425:
        /* <DEDUP_REMOVED lines=98> */
.L_x_1437:
[----:B------:R-:W-:-:S05]  /*1920*/  IMAD.U32 R0, RZ, RZ, UR38 ;  /* 0x00000026ff007e24 */ /* 0x000fca000f8e00ff */
[----:B------:R-:W-:-:S04]  /*1930*/  LOP3.LUT R0, R0, 0x1, RZ, 0xfc, !PT ;  /* 0x0000000100007812 */ /* 0x000fc800078efcff */
[----:B------:R-:W-:-:S13]  /*1940*/  ISETP.NE.AND P6, PT, R0, 0x3, PT ;  /* 0x000000030000780c */ /* 0x000fda0003fc5270 */
[----:B-1----:R-:W-:Y:S05]  /*1950*/  @!P6 BRA `(.L_x_1427) ;  /* 0x000000000004e947 */ /* 0x002fea0003800000 */
[----:B------:R-:W-:Y:S01]  /*1960*/  BPT.TRAP 0x1 ;  /* 0x000000040000795c */ /* 0x000fe20000300000 */
.L_x_1427:
        /* <DEDUP_REMOVED lines=8> */
.L_x_1428:
[----:B---3--:R-:W-:Y:S05]  /*19f0*/  @P0 BRA `(.L_x_1429) ;  /* 0x0000000000080947 */ /* 0x008fea0003800000 */
[----:B------:R-:W3:Y:S02]  /*1a00*/  SYNCS.PHASECHK.TRANS64.TRYWAIT P0, [R0+URZ+0x30810], R191 ;  /* 0x030810bf000075a7 */ /* 0x000ee4000800017f */
[----:B---3--:R-:W-:Y:S05]  /*1a10*/  @!P0 BRA `(.L_x_1430) ;  /* 0x0000006800808947 */ /* 0x008fea0003800000 */
.L_x_1429:
        /* <DEDUP_REMOVED lines=84> */
.L_x_1431:
[----:B------:R1:W1:Y:S01]  /*1f60*/  SYNCS.PHASECHK.TRANS64.TRYWAIT P0, [R0+URZ+0x30830], R191 ;  /* 0x030830bf000075a7 */ /* 0x000262000800017f */
[----:B------:R-:W-:Y:S05]  /*1f70*/  @!P6 BRA `(.L_x_1432) ;  /* 0x000000000004e947 */ /* 0x000fea0003800000 */
[----:B------:R-:W-:Y:S01]  /*1f80*/  BPT.TRAP 0x1 ;  /* 0x000000040000795c */ /* 0x000fe20000300000 */
.L_x_1432:
        /* <DEDUP_REMOVED lines=52> */
.L_x_1433:
        /* <DEDUP_REMOVED lines=539> */
.L_x_1435:
        /* <DEDUP_REMOVED lines=49> */
.L_x_1436:
        /* <DEDUP_REMOVED lines=78> */
.L_x_1419:
[----:B------:R-:W-:Y:S05]  /*4c70*/  @P0 BRA `(.L_x_1417) ;  /* 0x0000003400a40947 */ /* 0x000fea0003800000 */
[----:B------:R-:W2:Y:S01]  /*4c80*/  S2R R4, SR_TID.X ;  /* 0x0000000000047919 */ /* 0x000ea20000002100 */
[----:B------:R-:W3:Y:S01]  /*4c90*/  S2UR UR6, SR_CgaCtaId ;  /* 0x00000000000679c3 */ /* 0x000ee20000008800 */
[----:B------:R-:W-:Y:S01]  /*4ca0*/  ULDC UR7, c[0x0][0x850] ;  /* 0x0002140000077ab9 */ /* 0x000fe20000000800 */
[----:B------:R-:W-:Y:S01]  /*4cb0*/  UMOV UR4, 0x400 ;  /* 0x0000040000047882 */ /* 0x000fe20000000000 */
[----:B------:R-:W-:Y:S01]  /*4cc0*/  UISETP.NE.AND UP0, UPT, UR7, 0x1, UPT ;  /* 0x000000010700788c */ /* 0x000fe2000bf05270 */
[----:B------:R-:W-:Y:S01]  /*4cd0*/  BSSY B0, `(.L_x_1438) ;  /* 0x0000056000007945 */ /* 0x000fe20003800000 */
[----:B------:R-:W-:Y:S01]  /*4ce0*/  ULDC.64 UR12, c[0x0][0x818] ;  /* 0x00020600000c7ab9 */ /* 0x000fe20000000a00 */
[----:B------:R-:W-:Y:S01]  /*4cf0*/  ULDC.64 UR14, c[0x0][0x820] ;  /* 0x00020800000e7ab9 */ /* 0x000fe20000000a00 */
[----:B------:R-:W-:Y:S01]  /*4d00*/  ULDC.64 UR16, c[0x0][0x848] ;  /* 0x0002120000107ab9 */ /* 0x000fe20000000a00 */
[----:B------:R-:W4:Y:S06]  /*4d10*/  S2UR UR5, SR_CTAID.Y ;  /* 0x00000000000579c3 */ /* 0x000f2c0000002600 */
[----:B------:R-:W-:-:S02]  /*4d20*/  @UP0 ULDC UR9, c[0x0][0x858] ;  /* 0x0002160000090ab9 */ /* 0x000fc40000000800 */
[----:B------:R-:W5:Y:S01]  /*4d30*/  S2UR UR8, SR_CTAID.X ;  /* 0x00000000000879c3 */ /* 0x000f620000002500 */
[----:B---3--:R-:W-:-:S07]  /*4d40*/  ULEA UR4, UR6, UR4, 0x18 ;  /* 0x0000000406047291 */ /* 0x008fce000f8ec03f */
[----:B------:R-:W3:Y:S01]  /*4d50*/  S2UR UR18, SR_CTAID.Z ;  /* 0x00000000001279c3 */ /* 0x000ee20000002700 */
[----:B------:R-:W-:Y:S01]  /*4d60*/  @UP0 ULDC UR6, c[0x0][0x854] ;  /* 0x0002150000060ab9 */ /* 0x000fe20000000800 */
[----:B--2---:R-:W-:Y:S01]  /*4d70*/  VIADD R5, R4, 0xffffff80 ;  /* 0xffffff8004057836 */ /* 0x004fe20000000000 */
[----:B----4-:R-:W-:-:S04]  /*4d80*/  UIMAD.WIDE.U32 UR6, UR5, UR6, URZ ;  /* 0x00000006050672a5 */ /* 0x010fc8000f8e003f */
[----:B------:R-:W-:Y:S01]  /*4d90*/  SHF.R.S32.HI R0, RZ, 0x1f, R5 ;  /* 0x0000001fff007819 */ /* 0x000fe20000011405 */
[----:B------:R-:W-:Y:S01]  /*4da0*/  @UP0 USHF.R.U32.HI UR5, URZ, UR9, UR7 ;  /* 0x000000093f050299 */ /* 0x000fe20008011607 */
[----:B------:R-:W-:Y:S01]  /*4db0*/  BAR.SYNC.DEFER_BLOCKING 0x1, 0x100 ;  /* 0x0044000000007b1d */ /* 0x000fe20000010000 */
[----:B------:R-:W-:Y:S01]  /*4dc0*/  ISETP.NE.AND P0, PT, R5, RZ, PT ;  /* 0x000000ff0500720c */ /* 0x000fe20003f05270 */
[----:B-----5:R-:W-:Y:S01]  /*4dd0*/  USHF.L.U32 UR8, UR8, 0xe, URZ ;  /* 0x0000000e08087899 */ /* 0x020fe2000800063f */
[----:B------:R-:W-:Y:S01]  /*4de0*/  LEA.HI R2, R0, R5, RZ, 0x7 ;  /* 0x0000000500027211 */ /* 0x000fe200078f38ff */
[----:B------:R-:W-:Y:S02]  /*4df0*/  USHF.R.S32.HI UR10, URZ, 0x1f, UR5 ;  /* 0x0000001f3f0a7899 */ /* 0x000fe40008011405 */
[----:B------:R-:W-:Y:S01]  /*4e00*/  USHF.R.S32.HI UR9, URZ, 0x1f, UR8 ;  /* 0x0000001f3f097899 */ /* 0x000fe20008011408 */
[C---:B------:R-:W-:Y:S01]  /*4e10*/  LOP3.LUT R0, R2.reuse, 0xfffff80, RZ, 0xc0, !PT ;  /* 0x0fffff8002007812 */ /* 0x040fe200078ec0ff */
[----:B------:R-:W-:Y:S01]  /*4e20*/  IMAD.SHL.U32 R2, R2, 0x40, RZ ;  /* 0x0000004002027824 */ /* 0x000fe200078e00ff */
[----:B------:R-:W-:-:S02]  /*4e30*/  UIMAD UR11, UR10, UR12, URZ ;  /* 0x0000000c0a0b72a4 */ /* 0x000fc4000f8e023f */
[----:B------:R-:W-:Y:S01]  /*4e40*/  UIMAD.WIDE.U32 UR6, UR5, UR12, UR8 ;  /* 0x0000000c050672a5 */ /* 0x000fe2000f8e0008 */
[----:B------:R-:W-:Y:S01]  /*4e50*/  IMAD.IADD R0, R5, 0x1, -R0 ;  /* 0x0000000105007824 */ /* 0x000fe200078e0a00 */
[----:B-1----:R-:W-:Y:S01]  /*4e60*/  LOP3.LUT R3, R2, 0x3fffe000, RZ, 0xc0, !PT ;  /* 0x3fffe00002037812 */ /* 0x002fe200078ec0ff */
[----:B------:R-:W-:-:S03]  /*4e70*/  UIMAD UR11, UR5, UR13, UR11 ;  /* 0x0000000d050b72a4 */ /* 0x000fc6000f8e020b */
[----:B------:R-:W-:Y:S01]  /*4e80*/  ULDC.64 UR12, c[0x0][0x840] ;  /* 0x00021000000c7ab9 */ /* 0x000fe20000000a00 */
[----:B------:R-:W-:Y:S01]  /*4e90*/  IMAD R0, R0, 0x4, R3 ;  /* 0x0000000400007824 */ /* 0x000fe200078e0203 */
[----:B------:R-:W-:Y:S02]  /*4ea0*/  UIMAD UR10, UR10, UR12, URZ ;  /* 0x0000000c0a0a72a4 */ /* 0x000fe4000f8e023f */
[----:B------:R-:W-:Y:S02]  /*4eb0*/  UIMAD.WIDE.U32 UR8, UR5, UR12, UR8 ;  /* 0x0000000c050872a5 */ /* 0x000fe4000f8e0008 */
[----:B------:R-:W-:Y:S01]  /*4ec0*/  LEA R0, R0, UR4, 0x2 ;  /* 0x0000000400007c11 */ /* 0x000fe2000f8e10ff */
[----:B------:R-:W-:Y:S02]  /*4ed0*/  UIMAD UR12, UR5, UR13, UR10 ;  /* 0x0000000d050c72a4 */ /* 0x000fe4000f8e020a */
[----:B---3--:R-:W-:Y:S02]  /*4ee0*/  USHF.R.S32.HI UR5, URZ, 0x1f, UR18 ;  /* 0x0000001f3f057899 */ /* 0x008fe40008011412 */
[----:B------:R1:W-:Y:S01]  /*4ef0*/  STS.128 [R0], R24 ;  /* 0x0000001800007388 */ /* 0x0003e20000000c00 */
[----:B------:R-:W-:-:S02]  /*4f00*/  UIADD3 UR7, UR7, UR11, URZ ;  /* 0x0000000b07077290 */ /* 0x000fc4000fffe03f */
[----:B------:R-:W-:Y:S01]  /*4f10*/  UIMAD UR10, UR5, UR14, URZ ;  /* 0x0000000e050a72a4 */ /* 0x000fe2000f8e023f */
[----:B------:R1:W-:Y:S01]  /*4f20*/  STS.128 [R0+0x800], R28 ;  /* 0x0008001c00007388 */ /* 0x0003e20000000c00 */
[----:B------:R-:W-:Y:S02]  /*4f30*/  UIMAD UR5, UR5, UR16, URZ ;  /* 0x00000010050572a4 */ /* 0x000fe4000f8e023f */
[----:B------:R-:W-:Y:S01]  /*4f40*/  UIADD3 UR9, UR9, UR12, URZ ;  /* 0x0000000c09097290 */ /* 0x000fe2000fffe03f */
[----:B------:R1:W-:Y:S01]  /*4f50*/  STS.128 [R0+0x1000], R32 ;  /* 0x0010002000007388 */ /* 0x0003e20000000c00 */
[----:B------:R-:W-:Y:S02]  /*4f60*/  UIMAD UR10, UR18, UR15, UR10 ;  /* 0x0000000f120a72a4 */ /* 0x000fe4000f8e020a */
[----:B------:R-:W-:Y:S01]  /*4f70*/  UIMAD.WIDE.U32 UR6, UR18, UR14, UR6 ;  /* 0x0000000e120672a5 */ /* 0x000fe2000f8e0006 */
[----:B------:R1:W-:Y:S01]  /*4f80*/  STS.128 [R0+0x1800], R36 ;  /* 0x0018002400007388 */ /* 0x0003e20000000c00 */
[----:B------:R-:W-:-:S02]  /*4f90*/  UIMAD UR5, UR18, UR17, UR5 ;  /* 0x00000011120572a4 */ /* 0x000fc4000f8e0205 */
[----:B------:R-:W-:Y:S01]  /*4fa0*/  UIMAD.WIDE.U32 UR8, UR18, UR16, UR8 ;  /* 0x00000010120872a5 */ /* 0x000fe2000f8e0008 */
[----:B------:R1:W-:Y:S01]  /*4fb0*/  STS.128 [R0+0x2000], R40 ;  /* 0x0020002800007388 */ /* 0x0003e20000000c00 */
[----:B------:R-:W-:Y:S01]  /*4fc0*/  ULDC.64 UR12, c[0x0][0x800] ;  /* 0x00020000000c7ab9 */ /* 0x000fe20000000a00 */
[----:B------:R-:W-:Y:S01]  /*4fd0*/  ULDC.64 UR14, c[0x0][0x828] ;  /* 0x00020a00000e7ab9 */ /* 0x000fe20000000a00 */
[----:B------:R-:W-:Y:S01]  /*4fe0*/  UIADD3 UR7, UR7, UR10, URZ ;  /* 0x0000000a07077290 */ /* 0x000fe2000fffe03f */
[----:B------:R1:W-:Y:S01]  /*4ff0*/  STS.128 [R0+0x2800], R44 ;  /* 0x0028002c00007388 */ /* 0x0003e20000000c00 */
[----:B------:R-:W-:Y:S02]  /*5000*/  ULEA UR12, UP0, UR6, UR12, 0x2 ;  /* 0x0000000c060c7291 */ /* 0x000fe4000f80103f */
[----:B------:R-:W-:Y:S01]  /*5010*/  UIADD3 UR5, UR9, UR5, URZ ;  /* 0x0000000509057290 */ /* 0x000fe2000fffe03f */
[----:B------:R1:W-:Y:S01]  /*5020*/  STS.128 [R0+0x3000], R48 ;  /* 0x0030003000007388 */ /* 0x0003e20000000c00 */
[----:B------:R-:W-:-:S02]  /*5030*/  ULEA UR14, UP1, UR8, UR14, 0x2 ;  /* 0x0000000e080e7291 */ /* 0x000fc4000f82103f */
[----:B------:R-:W-:Y:S01]  /*5040*/  ULEA.HI.X UR13, UR6, UR13, UR7, 0x2, UP0 ;  /* 0x0000000d060d7291 */ /* 0x000fe200080f1407 */
[----:B------:R1:W-:Y:S01]  /*5050*/  STS.128 [R0+0x3800], R52 ;  /* 0x0038003400007388 */ /* 0x0003e20000000c00 */
[----:B------:R-:W-:-:S03]  /*5060*/  ULEA.HI.X UR7, UR8, UR15, UR5, 0x2, UP1 ;  /* 0x0000000f08077291 */ /* 0x000fc600088f1405 */
        /* <DEDUP_REMOVED lines=14> */
[----:B--2---:R-:W-:Y:S06]  /*5150*/  BAR.SYNC.DEFER_BLOCKING 0x1, 0x100 ;  /* 0x0044000000007b1d */ /* 0x004fec0000010000 */
[----:B------:R-:W-:Y:S05]  /*5160*/  @P0 BRA `(.L_x_1439) ;  /* 0x0000000000300947 */ /* 0x000fea0003800000 */
[----:B------:R-:W-:Y:S01]  /*5170*/  PLOP3.LUT P0, PT, PT, PT, PT, 0x80, 0x0 ;  /* 0x000000000000781c */ /* 0x000fe20003f0f070 */
[----:B------:R-:W-:Y:S01]  /*5180*/  UMOV UR5, 0x1000 ;  /* 0x0000100000057882 */ /* 0x000fe20000000000 */
[----:B------:R-:W-:Y:S01]  /*5190*/  UMOV UR8, 0x0 ;  /* 0x0000000000087882 */ /* 0x000fe20000000000 */
[----:B------:R-:W-:Y:S01]  /*51a0*/  UMOV UR9, 0x14f00000 ;  /* 0x14f0000000097882 */ /* 0x000fe20000000000 */
[----:B------:R-:W-:-:S09]  /*51b0*/  UMOV UR6, UR14 ;  /* 0x0000000e00067c82 */ /* 0x000fd20008000000 */
.L_x_1440:
[----:B------:R-:W-:Y:S01]  /*51c0*/  @P0 ELECT P1, URZ, PT ;  /* 0x00000000003f082f */ /* 0x000fe20003820000 */
[----:B------:R2:W-:-:S12]  /*51d0*/  UBLKRED.G.S.ADD.F32.RN [UR6], [UR4], UR5, desc[UR8] ;  /* 0x00000806040073bb */ /* 0x0005d800080a1405 */
[----:B------:R-:W-:Y:S02]  /*51e0*/  @P1 PLOP3.LUT P0, PT, P1, PT, PT, 0x8, 0x0 ;  /* 0x000000000000181c */ /* 0x000fe40000f0e170 */
[----:B------:R-:W-:-:S11]  /*51f0*/  PLOP3.LUT P1, PT, PT, PT, PT, 0x8, 0x0 ;  /* 0x000000000000781c */ /* 0x000fd60003f2e170 */
[----:B--2---:R-:W-:Y:S05]  /*5200*/  @P0 BRA.U.ANY `(.L_x_1440) ;  /* 0xfffffffd00ec0947 */ /* 0x004fea000393ffff */
[----:B------:R0:W-:Y:S01]  /*5210*/  UTMACMDFLUSH ;  /* 0x00000000000079b7 */ /* 0x0001e20000000000 */
[----:B------:R-:W-:-:S04]  /*5220*/  DEPBAR.LE SB0, 0x0 ;  /* 0x000080000000791a */ /* 0x000fc80000000000 */
.L_x_1439:
[----:B------:R-:W-:Y:S05]  /*5230*/  BSYNC B0 ;  /* 0x0000000000007941 */ /* 0x000fea0003800000 */
.L_x_1438:
        /* <DEDUP_REMOVED lines=23> */
[----:B---3--:R-:W3:Y:S02]  /*53b0*/  FENCE.VIEW.ASYNC.S ;  /* 0x00000000000073c6 */ /* 0x008ee40000000000 */
[----:B---3--:R-:W-:Y:S06]  /*53c0*/  BAR.SYNC.DEFER_BLOCKING 0x1, 0x100 ;  /* 0x0044000000007b1d */ /* 0x008fec0000010000 */
[----:B------:R-:W-:Y:S05]  /*53d0*/  @P0 BRA `(.L_x_1417) ;  /* 0x0000002c00cc0947 */ /* 0x000fea0003800000 */
[----:B------:R-:W-:Y:S01]  /*53e0*/  PLOP3.LUT P0, PT, PT, PT, PT, 0x80, 0x0 ;  /* 0x000000000000781c */ /* 0x000fe20003f0f070 */
[----:B------:R-:W-:Y:S01]  /*53f0*/  UMOV UR5, 0x1000 ;  /* 0x0000100000057882 */ /* 0x000fe20000000000 */
[----:B------:R-:W-:Y:S01]  /*5400*/  UMOV UR8, 0x0 ;  /* 0x0000000000087882 */ /* 0x000fe20000000000 */
[----:B------:R-:W-:Y:S01]  /*5410*/  UMOV UR9, 0x14f00000 ;  /* 0x14f0000000097882 */ /* 0x000fe20000000000 */
[----:B------:R-:W-:Y:S01]  /*5420*/  UMOV UR6, UR12 ;  /* 0x0000000c00067c82 */ /* 0x000fe20008000000 */
[----:B------:R-:W-:-:S08]  /*5430*/  UMOV UR7, UR13 ;  /* 0x0000000d00077c82 */ /* 0x000fd00008000000 */
.L_x_1441:
[----:B------:R-:W-:Y:S01]  /*5440*/  @P0 ELECT P1, URZ, PT ;  /* 0x00000000003f082f */ /* 0x000fe20003820000 */
[----:B------:R3:W-:-:S12]  /*5450*/  UBLKRED.G.S.ADD.F32.RN [UR6], [UR4], UR5, desc[UR8] ;  /* 0x00000806040073bb */ /* 0x0007d800080a1405 */
[----:B------:R-:W-:Y:S02]  /*5460*/  @P1 PLOP3.LUT P0, PT, P1, PT, PT, 0x8, 0x0 ;  /* 0x000000000000181c */ /* 0x000fe40000f0e170 */
[----:B------:R-:W-:-:S11]  /*5470*/  PLOP3.LUT P1, PT, PT, PT, PT, 0x8, 0x0 ;  /* 0x000000000000781c */ /* 0x000fd60003f2e170 */
[----:B---3--:R-:W-:Y:S05]  /*5480*/  @P0 BRA.U.ANY `(.L_x_1441) ;  /* 0xfffffffd00ec0947 */ /* 0x008fea000393ffff */
[----:B------:R0:W-:Y:S01]  /*5490*/  UTMACMDFLUSH ;  /* 0x00000000000079b7 */ /* 0x0001e20000000000 */
[----:B------:R-:W-:-:S04]  /*54a0*/  DEPBAR.LE SB0, 0x0 ;  /* 0x000080000000791a */ /* 0x000fc80000000000 */
[----:B------:R-:W-:Y:S05]  /*54b0*/  BRA `(.L_x_1417) ;  /* 0x0000002c00947947 */ /* 0x000fea0003800000 */
.L_x_1415:
        /* <DEDUP_REMOVED lines=40> */
.L_x_1443:
[----:B------:R-:W-:Y:S02]  /*5740*/  UISETP.GT.AND UP0, UPT, UR8, UR5, UPT ;  /* 0x000000050800728c */ /* 0x000fe4000bf04270 */
[----:B------:R-:W-:Y:S02]  /*5750*/  USHF.R.S32.HI UR14, URZ, 0x1f, UR12 ;  /* 0x0000001f3f0e7899 */ /* 0x000fe4000801140c */
[----:B------:R-:W-:Y:S02]  /*5760*/  USHF.R.S32.HI UR4, URZ, 0x1f, UR13 ;  /* 0x0000001f3f047899 */ /* 0x000fe4000801140d */
[----:B------:R-:W-:-:S13]  /*5770*/  PLOP3.LUT P0, PT, PT, PT, UP0, 0x80, 0x0 ;  /* 0x000000000000781c */ /* 0x000fda0003f0f008 */
[----:B------:R-:W-:Y:S05]  /*5780*/  @!P0 BRA `(.L_x_1417) ;  /* 0x0000002800e08947 */ /* 0x000fea0003800000 */
[----:B------:R-:W-:Y:S01]  /*5790*/  ULDC.64 UR10, c[0x0][0x2d8] ;  /* 0x0000b600000a7ab9 */ /* 0x000fe20000000a00 */
[----:B------:R-:W-:Y:S01]  /*57a0*/  ELECT P0, URZ, PT ;  /* 0x00000000003f782f */ /* 0x000fe20003800000 */
[----:B------:R-:W-:Y:S02]  /*57b0*/  UIMAD UR9, UR4, UR10, URZ ;  /* 0x0000000a040972a4 */ /* 0x000fe4000f8e023f */
[----:B------:R-:W-:Y:S02]  /*57c0*/  UIADD3 UR4, -UR5, UR8, URZ ;  /* 0x0000000805047290 */ /* 0x000fe4000fffe13f */
[----:B------:R-:W-:Y:S02]  /*57d0*/  UIMAD.WIDE.U32 UR6, UR13, UR10, URZ ;  /* 0x0000000a0d0672a5 */ /* 0x000fe4000f8e003f */
[----:B------:R-:W-:Y:S02]  /*57e0*/  ULOP3.LUT UR4, UR4, 0x1, URZ, 0xc0, !UPT ;  /* 0x0000000104047892 */ /* 0x000fe4000f8ec03f */
[----:B------:R-:W-:-:S02]  /*57f0*/  UIMAD UR9, UR13, UR11, UR9 ;  /* 0x0000000b0d0972a4 */ /* 0x000fc4000f8e0209 */
[----:B------:R-:W-:Y:S01]  /*5800*/  UISETP.NE.U32.AND UP0, UPT, UR4, 0x1, UPT ;  /* 0x000000010400788c */ /* 0x000fe2000bf05070 */
[----:B------:R-:W-:Y:S01]  /*5810*/  ULDC.64 UR10, c[0x0][0x2e0] ;  /* 0x0000b800000a7ab9 */ /* 0x000fe20000000a00 */
[----:B------:R-:W-:Y:S02]  /*5820*/  UIADD3 UR7, UR7, UR9, URZ ;  /* 0x0000000907077290 */ /* 0x000fe4000fffe03f */
[----:B------:R-:W-:Y:S02]  /*5830*/  UIMAD UR9, UR14, UR10, URZ ;  /* 0x0000000a0e0972a4 */ /* 0x000fe4000f8e023f */
[----:B------:R-:W-:Y:S01]  /*5840*/  PLOP3.LUT P1, PT, PT, PT, UP0, 0x80, 0x0 ;  /* 0x000000000000781c */ /* 0x000fe20003f2f008 */
[----:B------:R-:W-:Y:S02]  /*5850*/  UIMAD.WIDE.U32 UR6, UR12, UR10, UR6 ;  /* 0x0000000a0c0672a5 */ /* 0x000fe4000f8e0006 */
[----:B------:R-:W-:-:S04]  /*5860*/  UIMAD UR9, UR12, UR11, UR9 ;  /* 0x0000000b0c0972a4 */ /* 0x000fc8000f8e0209 */
[----:B------:R-:W-:-:S06]  /*5870*/  UIADD3 UR9, UR7, UR9, URZ ;  /* 0x0000000907097290 */ /* 0x000fcc000fffe03f */
[----:B------:R-:W-:Y:S06]  /*5880*/  @P1 BRA `(.L_x_1444) ;  /* 0x0000000000bc1947 */ /* 0x000fec0003800000 */
        /* <DEDUP_REMOVED lines=18> */
.L_x_1446:
[----:B------:R-:W-:Y:S05]  /*59b0*/  BSYNC B0 ;  /* 0x0000000000007941 */ /* 0x000fea0003800000 */
.L_x_1445:
        /* <DEDUP_REMOVED lines=19> */
.L_x_1448:
[----:B------:R-:W-:Y:S05]  /*5af0*/  BSYNC B0 ;  /* 0x0000000000007941 */ /* 0x000fea0003800000 */
.L_x_1447:
[----:B------:R-:W-:Y:S06]  /*5b00*/  BAR.ARV 0xa, 0xa0 ;  /* 0x0282800000007b1d */ /* 0x000fec0000002000 */
[----:B------:R-:W-:Y:S04]  /*5b10*/  BSSY B0, `(.L_x_1449) ;  /* 0x0000003000007945 */ /* 0x000fe80003800000 */
[----:B------:R-:W-:Y:S05]  /*5b20*/  @!P0 BRA `(.L_x_1450) ;  /* 0x0000000000048947 */ /* 0x000fea0003800000 */
[----:B------:R-:W-:-:S04]  /*5b30*/  DEPBAR.LE SB0, 0x0 ;  /* 0x000080000000791a */ /* 0x000fc80000000000 */
.L_x_1450:
[----:B------:R-:W-:Y:S05]  /*5b40*/  BSYNC B0 ;  /* 0x0000000000007941 */ /* 0x000fea0003800000 */
.L_x_1449:
[----:B------:R-:W-:Y:S06]  /*5b50*/  BAR.ARV 0xb, 0xa0 ;  /* 0x02c2800000007b1d */ /* 0x000fec0000002000 */
[----:B------:R-:W-:Y:S01]  /*5b60*/  UIADD3 UR12, UR5, 0x1, URZ ;  /* 0x00000001050c7890 */ /* 0x000fe2000fffe03f */
[----:B------:R-:W-:Y:S11]  /*5b70*/  BRA `(.L_x_1451) ;  /* 0x0000000000047947 */ /* 0x000ff60003800000 */
.L_x_1444:
[----:B------:R-:W-:-:S05]  /*5b80*/  UMOV UR12, UR5 ;  /* 0x00000005000c7c82 */ /* 0x000fca0008000000 */
.L_x_1451:
        /* <DEDUP_REMOVED lines=17> */
.L_x_1464:
        /* <DEDUP_REMOVED lines=20> */
.L_x_1453:
[----:B------:R-:W-:Y:S05]  /*5de0*/  BSYNC B0 ;  /* 0x0000000000007941 */ /* 0x000fea0003800000 */
.L_x_1452:
        /* <DEDUP_REMOVED lines=13> */
.L_x_1455:
[----:B------:R-:W-:Y:S05]  /*5ec0*/  BSYNC B0 ;  /* 0x0000000000007941 */ /* 0x000fea0003800000 */
.L_x_1454:
[----:B------:R-:W-:Y:S06]  /*5ed0*/  BAR.ARV 0xa, 0xa0 ;  /* 0x0282800000007b1d */ /* 0x000fec0000002000 */
[----:B------:R-:W-:Y:S04]  /*5ee0*/  BSSY B0, `(.L_x_1456) ;  /* 0x0000003000007945 */ /* 0x000fe80003800000 */
[----:B------:R-:W-:Y:S05]  /*5ef0*/  @!P0 BRA `(.L_x_1457) ;  /* 0x0000000000048947 */ /* 0x000fea0003800000 */
[----:B------:R-:W-:-:S04]  /*5f00*/  DEPBAR.LE SB0, 0x0 ;  /* 0x000080000000791a */ /* 0x000fc80000000000 */
.L_x_1457:
[----:B------:R-:W-:Y:S05]  /*5f10*/  BSYNC B0 ;  /* 0x0000000000007941 */ /* 0x000fea0003800000 */
.L_x_1456:
        /* <DEDUP_REMOVED lines=13> */
.L_x_1459:
[----:B------:R-:W-:Y:S05]  /*5ff0*/  BSYNC B0 ;  /* 0x0000000000007941 */ /* 0x000fea0003800000 */
.L_x_1458:
        /* <DEDUP_REMOVED lines=13> */
.L_x_1461:
[----:B------:R-:W-:Y:S05]  /*60d0*/  BSYNC B0 ;  /* 0x0000000000007941 */ /* 0x000fea0003800000 */
.L_x_1460:
[----:B------:R-:W-:Y:S01]  /*60e0*/  UIADD3 UR12, UR12, 0x2, URZ ;  /* 0x000000020c0c7890 */ /* 0x000fe2000fffe03f */
[----:B------:R-:W-:Y:S06]  /*60f0*/  BAR.ARV 0xa, 0xa0 ;  /* 0x0282800000007b1d */ /* 0x000fec0000002000 */
[----:B------:R-:W-:Y:S01]  /*6100*/  UISETP.GE.AND UP0, UPT, UR12, UR8, UPT ;  /* 0x000000080c00728c */ /* 0x000fe2000bf06270 */
[----:B------:R-:W-:Y:S04]  /*6110*/  BSSY B0, `(.L_x_1462) ;  /* 0x0000003000007945 */ /* 0x000fe80003800000 */
[----:B------:R-:W-:Y:S06]  /*6120*/  @!P0 BRA `(.L_x_1463) ;  /* 0x0000000000048947 */ /* 0x000fec0003800000 */
[----:B------:R-:W-:-:S04]  /*6130*/  DEPBAR.LE SB0, 0x0 ;  /* 0x000080000000791a */ /* 0x000fc80000000000 */
.L_x_1463:
[----:B------:R-:W-:Y:S05]  /*6140*/  BSYNC B0 ;  /* 0x0000000000007941 */ /* 0x000fea0003800000 */
.L_x_1462:
[----:B------:R-:W-:Y:S06]  /*6150*/  BAR.ARV 0xb, 0xa0 ;  /* 0x02c2800000007b1d */ /* 0x000fec0000002000 */
[----:B------:R-:W-:Y:S01]  /*6160*/  PLOP3.LUT P1, PT, PT, PT, UP0, 0x80, 0x0 ;  /* 0x000000000000781c */ /* 0x000fe20003f2f008 */
[----:B------:R-:W-:Y:S02]  /*6170*/  UIADD3 UR20, UR20, 0x4000, URZ ;  /* 0x0000400014147890 */ /* 0x000fe4000fffe03f */
[----:B------:R-:W-:-:S10]  /*6180*/  UIADD3 UR4, UR4, 0x4000, URZ ;  /* 0x0000400004047890 */ /* 0x000fd4000fffe03f */
[----:B------:R-:W-:Y:S05]  /*6190*/  @!P1 BRA `(.L_x_1464) ;  /* 0xfffffff800c09947 */ /* 0x000fea000383ffff */
[----:B------:R-:W-:Y:S05]  /*61a0*/  BRA `(.L_x_1417) ;  /* 0x0000002000587947 */ /* 0x000fea0003800000 */
.L_x_1442:
        /* <DEDUP_REMOVED lines=33> */
.L_x_1466:
        /* <DEDUP_REMOVED lines=43> */
.L_x_1496:
        /* <DEDUP_REMOVED lines=15> */
.L_x_1469:
        /* <DEDUP_REMOVED lines=98> */
.L_x_1480:
[----:B--234-:R-:W-:-:S04]  /*6d80*/  SHF.L.U32 R21, R11, 0x1f, RZ ;  /* 0x0000001f0b157819 */ /* 0x01cfc800000006ff */
[----:B------:R-:W1:Y:S02]  /*6d90*/  SYNCS.PHASECHK.TRANS64.TRYWAIT P1, [R16+URZ+0x30840], R21 ;  /* 0x03084015100075a7 */ /* 0x000e64000802017f */
[----:B-1----:R-:W-:Y:S05]  /*6da0*/  @!P1 BRA `(.L_x_1472) ;  /* 0x0000001400d89947 */ /* 0x002fea0003800000 */
.L_x_1497:
[----:B------:R-:W-:Y:S05]  /*6db0*/  @P0 BRA `(.L_x_1473) ;  /* 0x0000000000140947 */ /* 0x000fea0003800000 */
[----:B------:R-:W-:Y:S01]  /*6dc0*/  ISETP.NE.AND P1, PT, R6, RZ, PT ;  /* 0x000000ff0600720c */ /* 0x000fe20003f25270 */
[----:B------:R-:W-:-:S04]  /*6dd0*/  IMAD.MOV.U32 R3, RZ, RZ, 0x4100 ;  /* 0x00004100ff037424 */ /* 0x000fc800078e00ff */
[----:B------:R3:W-:Y:S08]  /*6de0*/  SYNCS.ARRIVE.TRANS64 RZ, [R16+URZ+0x30830], R3 ;  /* 0x0308300310ff79a7 */ /* 0x0007f0000800003f */
[----:B------:R-:W-:Y:S05]  /*6df0*/  @!P1 BRA `(.L_x_1473) ;  /* 0x0000000000049947 */ /* 0x000fea0003800000 */
[----:B------:R-:W-:Y:S01]  /*6e00*/  BPT.TRAP 0x1 ;  /* 0x000000040000795c */ /* 0x000fe20000300000 */
.L_x_1473:
        /* <DEDUP_REMOVED lines=36> */
.L_x_1498:
[----:B------:R-:W-:Y:S05]  /*7050*/  @P0 BRA `(.L_x_1475) ;  /* 0x0000000000140947 */ /* 0x000fea0003800000 */
[----:B------:R-:W-:Y:S01]  /*7060*/  ISETP.NE.AND P1, PT, R6, RZ, PT ;  /* 0x000000ff0600720c */ /* 0x000fe20003f25270 */
[----:B------:R-:W-:-:S04]  /*7070*/  IMAD.MOV.U32 R2, RZ, RZ, 0x4100 ;  /* 0x00004100ff027424 */ /* 0x000fc800078e00ff */
[----:B------:R3:W-:Y:S08]  /*7080*/  SYNCS.ARRIVE.TRANS64 RZ, [R16+URZ+0x30818], R2 ;  /* 0x0308180210ff79a7 */ /* 0x0007f0000800003f */
[----:B------:R-:W-:Y:S05]  /*7090*/  @!P1 BRA `(.L_x_1475) ;  /* 0x0000000000049947 */ /* 0x000fea0003800000 */
[----:B------:R-:W-:Y:S01]  /*70a0*/  BPT.TRAP 0x1 ;  /* 0x000000040000795c */ /* 0x000fe20000300000 */
.L_x_1475:
        /* <DEDUP_REMOVED lines=36> */
.L_x_1499:
[----:B------:R-:W-:Y:S05]  /*72f0*/  @P0 BRA `(.L_x_1477) ;  /* 0x0000000000140947 */ /* 0x000fea0003800000 */
[----:B------:R-:W-:Y:S01]  /*7300*/  ISETP.NE.AND P1, PT, R6, RZ, PT ;  /* 0x000000ff0600720c */ /* 0x000fe20003f25270 */
[----:B-123--:R-:W-:-:S04]  /*7310*/  IMAD.MOV.U32 R21, RZ, RZ, 0x4100 ;  /* 0x00004100ff157424 */ /* 0x00efc800078e00ff */
[----:B------:R4:W-:Y:S08]  /*7320*/  SYNCS.ARRIVE.TRANS64 RZ, [R16+URZ+0x30838], R21 ;  /* 0x0308381510ff79a7 */ /* 0x0009f0000800003f */
[----:B------:R-:W-:Y:S05]  /*7330*/  @!P1 BRA `(.L_x_1477) ;  /* 0x0000000000049947 */ /* 0x000fea0003800000 */
[----:B------:R-:W-:Y:S01]  /*7340*/  BPT.TRAP 0x1 ;  /* 0x000000040000795c */ /* 0x000fe20000300000 */
.L_x_1477:
        /* <DEDUP_REMOVED lines=31> */
.L_x_1501:
[----:B------:R-:W-:Y:S05]  /*7540*/  @P0 BRA `(.L_x_1479) ;  /* 0x0000000000140947 */ /* 0x000fea0003800000 */
[----:B------:R-:W-:Y:S01]  /*7550*/  ISETP.NE.AND P1, PT, R6, RZ, PT ;  /* 0x000000ff0600720c */ /* 0x000fe20003f25270 */
[----:B------:R-:W-:-:S04]  /*7560*/  IMAD.MOV.U32 R5, RZ, RZ, 0x4100 ;  /* 0x00004100ff057424 */ /* 0x000fc800078e00ff */
[----:B------:R1:W-:Y:S08]  /*7570*/  SYNCS.ARRIVE.TRANS64 RZ, [R16+URZ+0x30810], R5 ;  /* 0x0308100510ff79a7 */ /* 0x0003f0000800003f */
[----:B------:R-:W-:Y:S05]  /*7580*/  @!P1 BRA `(.L_x_1479) ;  /* 0x0000000000049947 */ /* 0x000fea0003800000 */
[----:B------:R-:W-:Y:S01]  /*7590*/  BPT.TRAP 0x1 ;  /* 0x000000040000795c */ /* 0x000fe20000300000 */
.L_x_1479:
        /* <DEDUP_REMOVED lines=37> */
.L_x_1471:
[----:B------:R-:W3:Y:S02]  /*77f0*/  LDL.LU R4, [R1+0x4] ;  /* 0x0000040001047983 */ /* 0x000ee40000300800 */
[----:B---3--:R-:W-:Y:S02]  /*7800*/  ISETP.NE.AND P1, PT, R4, RZ, PT ;  /* 0x000000ff0400720c */ /* 0x008fe40003f25270 */
[----:B------:R1:W5:Y:S11]  /*7810*/  LDL R4, [R1] ;  /* 0x0000000001047983 */ /* 0x0003760000100800 */
[----:B-1----:R-:W-:Y:S05]  /*7820*/  @!P1 BRA `(.L_x_1470) ;  /* 0x0000000400489947 */ /* 0x002fea0003800000 */
[----:B------:R-:W-:-:S04]  /*7830*/  SHF.L.U32 R13, R11, 0x1f, RZ ;  /* 0x0000001f0b0d7819 */ /* 0x000fc800000006ff */
[----:B------:R-:W1:Y:S02]  /*7840*/  SYNCS.PHASECHK.TRANS64.TRYWAIT P1, [R16+URZ+0x30840], R13 ;  /* 0x0308400d100075a7 */ /* 0x000e64000802017f */
[----:B-1----:R-:W-:Y:S05]  /*7850*/  @!P1 BRA `(.L_x_1481) ;  /* 0x0000000c00809947 */ /* 0x002fea0003800000 */
.L_x_1502:
[----:B------:R-:W-:Y:S05]  /*7860*/  @P0 BRA `(.L_x_1482) ;  /* 0x0000000000140947 */ /* 0x000fea0003800000 */
[----:B------:R-:W-:Y:S01]  /*7870*/  ISETP.NE.AND P1, PT, R6, RZ, PT ;  /* 0x000000ff0600720c */ /* 0x000fe20003f25270 */
[----:B--2---:R-:W-:-:S04]  /*7880*/  IMAD.MOV.U32 R5, RZ, RZ, 0x4100 ;  /* 0x00004100ff057424 */ /* 0x004fc800078e00ff */
[----:B------:R3:W-:Y:S08]  /*7890*/  SYNCS.ARRIVE.TRANS64 RZ, [R16+URZ+0x30830], R5 ;  /* 0x0308300510ff79a7 */ /* 0x0007f0000800003f */
[----:B------:R-:W-:Y:S05]  /*78a0*/  @!P1 BRA `(.L_x_1482) ;  /* 0x0000000000049947 */ /* 0x000fea0003800000 */
[----:B------:R-:W-:Y:S01]  /*78b0*/  BPT.TRAP 0x1 ;  /* 0x000000040000795c */ /* 0x000fe20000300000 */
.L_x_1482:
        /* <DEDUP_REMOVED lines=33> */
.L_x_1503:
[----:B------:R-:W-:Y:S05]  /*7ad0*/  @P0 BRA `(.L_x_1484) ;  /* 0x0000000000140947 */ /* 0x000fea0003800000 */
[----:B------:R-:W-:Y:S01]  /*7ae0*/  ISETP.NE.AND P0, PT, R6, RZ, PT ;  /* 0x000000ff0600720c */ /* 0x000fe20003f05270 */
[----:B------:R-:W-:-:S04]  /*7af0*/  IMAD.MOV.U32 R5, RZ, RZ, 0x4100 ;  /* 0x00004100ff057424 */ /* 0x000fc800078e00ff */
[----:B------:R3:W-:Y:S08]  /*7b00*/  SYNCS.ARRIVE.TRANS64 RZ, [R16+URZ+0x30818], R5 ;  /* 0x0308180510ff79a7 */ /* 0x0007f0000800003f */
[----:B------:R-:W-:Y:S05]  /*7b10*/  @!P0 BRA `(.L_x_1484) ;  /* 0x0000000000048947 */ /* 0x000fea0003800000 */
[----:B------:R-:W-:Y:S01]  /*7b20*/  BPT.TRAP 0x1 ;  /* 0x000000040000795c */ /* 0x000fe20000300000 */
.L_x_1484:
        /* <DEDUP_REMOVED lines=34> */
.L_x_1470:
[----:B------:R-:W3:Y:S01]  /*7d50*/  S2R R0, SR_TID.X ;  /* 0x0000000000007919 */ /* 0x000ee20000002100 */
[----:B------:R-:W-:Y:S01]  /*7d60*/  IMAD R3, R19, 0x8, R16 ;  /* 0x0000000813037824 */ /* 0x000fe200078e0210 */
[----:B---3--:R-:W-:Y:S02]  /*7d70*/  LOP3.LUT R2, R0, 0x7f, RZ, 0xc0, !PT ;  /* 0x0000007f00027812 */ /* 0x008fe400078ec0ff */
[----:B------:R-:W-:Y:S02]  /*7d80*/  SHF.L.U32 R0, R11, 0x1f, RZ ;  /* 0x0000001f0b007819 */ /* 0x000fe400000006ff */
[----:B------:R-:W-:Y:S02]  /*7d90*/  ISETP.NE.AND P1, PT, R2, RZ, PT ;  /* 0x000000ff0200720c */ /* 0x000fe40003f25270 */
[----:B------:R-:W3:Y:S02]  /*7da0*/  SYNCS.PHASECHK.TRANS64.TRYWAIT P0, [R3+URZ+0x30840], R0 ;  /* 0x03084000030075a7 */ /* 0x000ee4000800017f */
[----:B---3--:R-:W-:Y:S09]  /*7db0*/  @!P0 BRA `(.L_x_1485) ;  /* 0x0000000800508947 */ /* 0x008ff20003800000 */
.L_x_1504:
[----:B------:R-:W-:Y:S05]  /*7dc0*/  @P1 BRA `(.L_x_1486) ;  /* 0x0000000000181947 */ /* 0x000fea0003800000 */
[----:B------:R-:W1:Y:S01]  /*7dd0*/  S2R R2, SR_TID.X ;  /* 0x0000000000027919 */ /* 0x000e620000002100 */
[----:B---3--:R-:W-:-:S04]  /*7de0*/  IMAD.MOV.U32 R0, RZ, RZ, 0x4100 ;  /* 0x00004100ff007424 */ /* 0x008fc800078e00ff */
[----:B------:R3:W-:Y:S01]  /*7df0*/  SYNCS.ARRIVE.TRANS64 RZ, [R3+URZ+0x30830], R0 ;  /* 0x0308300003ff79a7 */ /* 0x0007e2000800003f */
[----:B-1----:R-:W-:-:S13]  /*7e00*/  LOP3.LUT P0, RZ, R2, 0x1f, RZ, 0xc0, !PT ;  /* 0x0000001f02ff7812 */ /* 0x002fda000780c0ff */
[----:B---3--:R-:W-:Y:S05]  /*7e10*/  @!P0 BRA `(.L_x_1486) ;  /* 0x0000000000048947 */ /* 0x008fea0003800000 */
[----:B------:R-:W-:Y:S01]  /*7e20*/  BPT.TRAP 0x1 ;  /* 0x000000040000795c */ /* 0x000fe20000300000 */
.L_x_1486:
        /* <DEDUP_REMOVED lines=40> */
.L_x_1467:
[----:B------:R-:W-:Y:S05]  /*80b0*/  BSYNC B0 ;  /* 0x0000000000007941 */ /* 0x000fea0003800000 */
.L_x_1465:
[----:B------:R-:W-:-:S03]  /*80c0*/  UMOV UR7, 0xffffffff ;  /* 0xffffffff00077882 */ /* 0x000fc60000000000 */
[----:B------:R-:W-:Y:S05]  /*80d0*/  BRA.DIV UR7, `(.L_x_1487) ;  /* 0x00000006079c7947 */ /* 0x000fea000b800000 */
[----:B------:R-:W-:-:S13]  /*80e0*/  ELECT P6, URZ, PT ;  /* 0x00000000003f782f */ /* 0x000fda00038c0000 */
.L_x_1507:
[----:B------:R-:W-:Y:S05]  /*80f0*/  @!P6 BRA `(.L_x_1417) ;  /* 0x000000000084e947 */ /* 0x000fea0003800000 */
[----:B------:R-:W-:-:S06]  /*8100*/  ULOP3.LUT UR7, UR38, 0x2, URZ, 0xfc, !UPT ;  /* 0x0000000226077892 */ /* 0x000fcc000f8efc3f */
[----:B------:R-:W-:-:S05]  /*8110*/  IMAD.U32 R2, RZ, RZ, UR7 ;  /* 0x00000007ff027e24 */ /* 0x000fca000f8e00ff */
[----:B------:R-:W-:-:S13]  /*8120*/  ISETP.NE.AND P2, PT, R2, 0x3, PT ;  /* 0x000000030200780c */ /* 0x000fda0003f45270 */
[----:B------:R-:W-:Y:S05]  /*8130*/  @!P2 BRA `(.L_x_1488) ;  /* 0x000000000004a947 */ /* 0x000fea0003800000 */
[----:B------:R-:W-:Y:S01]  /*8140*/  BPT.TRAP 0x1 ;  /* 0x000000040000795c */ /* 0x000fe20000300000 */
.L_x_1488:
        /* <DEDUP_REMOVED lines=15> */
.L_x_1508:
[----:B------:R-:W2:Y:S02]  /*8240*/  SYNCS.PHASECHK.TRANS64.TRYWAIT P0, [R3+URZ], R2 ;  /* 0x00000002030075a7 */ /* 0x000ea4000800017f */
[----:B--2---:R-:W-:Y:S05]  /*8250*/  @!P0 BRA `(.L_x_1490) ;  /* 0x0000000400708947 */ /* 0x004fea0003800000 */
.L_x_1509:
[----:B------:R-:W-:Y:S05]  /*8260*/  @!P2 BRA `(.L_x_1491) ;  /* 0x000000000004a947 */ /* 0x000fea0003800000 */
[----:B------:R-:W-:Y:S01]  /*8270*/  BPT.TRAP 0x1 ;  /* 0x000000040000795c */ /* 0x000fe20000300000 */
.L_x_1491:
[----:B--2---:R-:W-:-:S04]  /*8280*/  VIADD R3, R7, 0x30840 ;  /* 0x0003084007037836 */ /* 0x004fc80000000000 */
[----:B------:R-:W-:-:S04]  /*8290*/  IMAD R0, R0, 0x8, R3 ;  /* 0x0000000800007824 */ /* 0x000fc800078e0203 */
[----:B------:R-:W2:Y:S02]  /*82a0*/  SYNCS.PHASECHK.TRANS64.TRYWAIT P0, [R0+URZ], R5 ;  /* 0x00000005000075a7 */ /* 0x000ea4000800017f */
[----:B--2---:R-:W-:Y:S05]  /*82b0*/  @!P0 BRA `(.L_x_1492) ;  /* 0x00000004006c8947 */ /* 0x004fea0003800000 */
.L_x_1510:
[----:B------:R-:W-:-:S07]  /*82c0*/  IMAD R3, R4, 0x8, R3 ;  /* 0x0000000804037824 */ /* 0x000fce00078e0203 */
.L_x_1493:
[----:B---3--:R3:W4:Y:S02]  /*82d0*/  SYNCS.PHASECHK.TRANS64.TRYWAIT P0, [R3+URZ], R2 ;  /* 0x00000002030075a7 */ /* 0x008724000800017f */
[----:B----4-:R-:W-:Y:S05]  /*82e0*/  @!P0 NANOSLEEP.SYNCS 0x989680 ;  /* 0x009896800000895d */ /* 0x010fea0003900000 */
[----:B------:R-:W4:Y:S02]  /*82f0*/  @!P0 SYNCS.PHASECHK.TRANS64 P0, [R3+URZ], R2 ;  /* 0x00000002030085a7 */ /* 0x000f24000800007f */
[----:B----4-:R-:W-:Y:S05]  /*8300*/  @!P0 BRA `(.L_x_1493) ;  /* 0xfffffffc00f08947 */ /* 0x010fea000383ffff */
.L_x_1417:
[----:B------:R-:W-:Y:S05]  /*8310*/  BSYNC B6 ;  /* 0x0000000000067941 */ /* 0x000fea0003800000 */
.L_x_1414:
[----:B------:R-:W-:Y:S05]  /*8320*/  EXIT ;  /* 0x000000000000794d */ /* 0x000fea0003800000 */
.L_x_1424:
[----:B------:R-:W-:Y:S02]  /*8330*/  IMAD.MOV.U32 R12, RZ, RZ, RZ ;  /* 0x000000ffff0c7224 */ /* 0x000fe400078e00ff */
[----:B------:R-:W-:Y:S02]  /*8340*/  IMAD.MOV.U32 R11, RZ, RZ, 0x1f ;  /* 0x0000001fff0b7424 */ /* 0x000fe400078e00ff */
[----:B------:R-:W-:-:S07]  /*8350*/  IMAD.MOV.U32 R15, RZ, RZ, -0x1 ;  /* 0xffffffffff0f7424 */ /* 0x000fce00078e00ff */
[----:B------:R-:W-:Y:S05]  /*8360*/  WARPSYNC.COLLECTIVE R15, `(.L_x_1494) ;  /* 0x000000000f087348 */ /* 0x000fea0003c00000 */
[----:B------:R1:W2:Y:S02]  /*8370*/  SHFL.IDX P6, R14, R13, R12, R11 ;  /* 0x0000000c0d0e7389 */ /* 0x0002a400000c000b */
[----:B-12---:R-:W-:Y:S01]  /*8380*/  ENDCOLLECTIVE ;  /* 0x000000000000791b */ /* 0x006fe20003800000 */
.L_x_1494:
[----:B------:R-:W-:Y:S05]  /*8390*/  BRA `(.L_x_1495) ;  /* 0xffffff8c007c7947 */ /* 0x000fea000383ffff */
.L_x_1426:
        /* <DEDUP_REMOVED lines=8> */
.L_x_1430:
[----:B---3--:R3:W4:Y:S02]  /*8420*/  SYNCS.PHASECHK.TRANS64.TRYWAIT P0, [R0+URZ+0x30810], R191 ;  /* 0x030810bf000075a7 */ /* 0x008724000800017f */
[----:B----4-:R-:W-:Y:S05]  /*8430*/  @!P0 NANOSLEEP.SYNCS 0x989680 ;  /* 0x009896800000895d */ /* 0x010fea0003900000 */
[----:B------:R-:W4:Y:S02]  /*8440*/  @!P0 SYNCS.PHASECHK.TRANS64 P0, [R0+URZ+0x30810], R191 ;  /* 0x030810bf000085a7 */ /* 0x000f24000800007f */
[----:B----4-:R-:W-:Y:S05]  /*8450*/  @!P0 BRA `(.L_x_1430) ;  /* 0xfffffffc00f08947 */ /* 0x010fea000383ffff */
[----:B------:R-:W-:Y:S05]  /*8460*/  BRA `(.L_x_1429) ;  /* 0xffffff94006c7947 */ /* 0x000fea000383ffff */
.L_x_1434:
[----:B--2---:R2:W1:Y:S02]  /*8470*/  SYNCS.PHASECHK.TRANS64.TRYWAIT P0, [R0+URZ+0x30830], R191 ;  /* 0x030830bf000075a7 */ /* 0x004464000800017f */
[----:B-1----:R-:W-:Y:S05]  /*8480*/  @!P0 NANOSLEEP.SYNCS 0x989680 ;  /* 0x009896800000895d */ /* 0x002fea0003900000 */
[----:B------:R-:W1:Y:S02]  /*8490*/  @!P0 SYNCS.PHASECHK.TRANS64 P0, [R0+URZ+0x30830], R191 ;  /* 0x030830bf000085a7 */ /* 0x000e64000800007f */
[----:B-1----:R-:W-:Y:S05]  /*84a0*/  @!P0 BRA `(.L_x_1434) ;  /* 0xfffffffc00f08947 */ /* 0x002fea000383ffff */
[----:B------:R-:W-:Y:S05]  /*84b0*/  BRA `(.L_x_1433) ;  /* 0xffffff9c00847947 */ /* 0x000fea000383ffff */
.L_x_1468:
[----:B-1----:R1:W2:Y:S02]  /*84c0*/  SYNCS.PHASECHK.TRANS64.TRYWAIT P0, [R16+URZ+0x30820], R3 ;  /* 0x03082003100075a7 */ /* 0x0022a4000800017f */
[----:B--2---:R-:W-:Y:S05]  /*84d0*/  @!P0 NANOSLEEP.SYNCS 0x989680 ;  /* 0x009896800000895d */ /* 0x004fea0003900000 */
[----:B------:R-:W2:Y:S02]  /*84e0*/  @!P0 SYNCS.PHASECHK.TRANS64 P0, [R16+URZ+0x30820], R3 ;  /* 0x03082003100085a7 */ /* 0x000ea4000800007f */
[----:B--2---:R-:W-:Y:S05]  /*84f0*/  @!P0 BRA `(.L_x_1468) ;  /* 0xfffffffc00f08947 */ /* 0x004fea000383ffff */
[----:B------:R-:W-:Y:S05]  /*8500*/  BRA `(.L_x_1496) ;  /* 0xffffffe000587947 */ /* 0x000fea000383ffff */
.L_x_1472:
[----:B-1----:R1:W3:Y:S02]  /*8510*/  SYNCS.PHASECHK.TRANS64.TRYWAIT P1, [R16+URZ+0x30840], R21 ;  /* 0x03084015100075a7 */ /* 0x0022e4000802017f */
[----:B---3--:R-:W-:Y:S05]  /*8520*/  @!P1 NANOSLEEP.SYNCS 0x989680 ;  /* 0x009896800000995d */ /* 0x008fea0003900000 */
[----:B------:R-:W3:Y:S02]  /*8530*/  @!P1 SYNCS.PHASECHK.TRANS64 P1, [R16+URZ+0x30840], R21 ;  /* 0x03084015100095a7 */ /* 0x000ee4000802007f */
[----:B---3--:R-:W-:Y:S05]  /*8540*/  @!P1 BRA `(.L_x_1472) ;  /* 0xfffffffc00f09947 */ /* 0x008fea000383ffff */
[----:B------:R-:W-:Y:S05]  /*8550*/  BRA `(.L_x_1497) ;  /* 0xffffffe800147947 */ /* 0x000fea000383ffff */
.L_x_1474:
[----:B--2---:R2:W3:Y:S02]  /*8560*/  SYNCS.PHASECHK.TRANS64.TRYWAIT P1, [R16+URZ+0x30828], R21 ;  /* 0x03082815100075a7 */ /* 0x0044e4000802017f */
[----:B---3--:R-:W-:Y:S05]  /*8570*/  @!P1 NANOSLEEP.SYNCS 0x989680 ;  /* 0x009896800000995d */ /* 0x008fea0003900000 */
[----:B------:R-:W3:Y:S02]  /*8580*/  @!P1 SYNCS.PHASECHK.TRANS64 P1, [R16+URZ+0x30828], R21 ;  /* 0x03082815100095a7 */ /* 0x000ee4000802007f */
[----:B---3--:R-:W-:Y:S05]  /*8590*/  @!P1 BRA `(.L_x_1474) ;  /* 0xfffffffc00f09947 */ /* 0x008fea000383ffff */
[----:B------:R-:W-:Y:S05]  /*85a0*/  BRA `(.L_x_1498) ;  /* 0xffffffe800a87947 */ /* 0x000fea000383ffff */
.L_x_1476:
[----:B---3--:R3:W4:Y:S02]  /*85b0*/  SYNCS.PHASECHK.TRANS64.TRYWAIT P1, [R16+URZ+0x30848], R21 ;  /* 0x03084815100075a7 */ /* 0x008724000802017f */
[----:B----4-:R-:W-:Y:S05]  /*85c0*/  @!P1 NANOSLEEP.SYNCS 0x989680 ;  /* 0x009896800000995d */ /* 0x010fea0003900000 */
[----:B------:R-:W4:Y:S02]  /*85d0*/  @!P1 SYNCS.PHASECHK.TRANS64 P1, [R16+URZ+0x30848], R21 ;  /* 0x03084815100095a7 */ /* 0x000f24000802007f */
[----:B----4-:R-:W-:Y:S05]  /*85e0*/  @!P1 BRA `(.L_x_1476) ;  /* 0xfffffffc00f09947 */ /* 0x010fea000383ffff */
[----:B------:R-:W-:Y:S05]  /*85f0*/  BRA `(.L_x_1499) ;  /* 0xffffffec003c7947 */ /* 0x000fea000383ffff */
.L_x_1478:
[----:B------:R-:W-:-:S07]  /*8600*/  SHF.L.U32 R5, R11, 0x1f, RZ ;  /* 0x0000001f0b057819 */ /* 0x000fce00000006ff */
.L_x_1500:
[----:B------:R1:W1:Y:S02]  /*8610*/  SYNCS.PHASECHK.TRANS64.TRYWAIT P1, [R16+URZ+0x30820], R5 ;  /* 0x03082005100075a7 */ /* 0x000264000802017f */
[----:B-1----:R-:W-:Y:S05]  /*8620*/  @!P1 NANOSLEEP.SYNCS 0x989680 ;  /* 0x009896800000995d */ /* 0x002fea0003900000 */
[----:B------:R-:W1:Y:S02]  /*8630*/  @!P1 SYNCS.PHASECHK.TRANS64 P1, [R16+URZ+0x30820], R5 ;  /* 0x03082005100095a7 */ /* 0x000e64000802007f */
[----:B-1----:R-:W-:Y:S05]  /*8640*/  @!P1 BRA `(.L_x_1500) ;  /* 0xfffffffc00f09947 */ /* 0x002fea000383ffff */
[----:B------:R-:W-:Y:S05]  /*8650*/  BRA `(.L_x_1501) ;  /* 0xffffffec00b87947 */ /* 0x000fea000383ffff */
.L_x_1481:
[----:B-1----:R1:W3:Y:S02]  /*8660*/  SYNCS.PHASECHK.TRANS64.TRYWAIT P1, [R16+URZ+0x30840], R13 ;  /* 0x0308400d100075a7 */ /* 0x0022e4000802017f */
[----:B---3--:R-:W-:Y:S05]  /*8670*/  @!P1 NANOSLEEP.SYNCS 0x989680 ;  /* 0x009896800000995d */ /* 0x008fea0003900000 */
[----:B------:R-:W3:Y:S02]  /*8680*/  @!P1 SYNCS.PHASECHK.TRANS64 P1, [R16+URZ+0x30840], R13 ;  /* 0x0308400d100095a7 */ /* 0x000ee4000802007f */
[----:B---3--:R-:W-:Y:S05]  /*8690*/  @!P1 BRA `(.L_x_1481) ;  /* 0xfffffffc00f09947 */ /* 0x008fea000383ffff */
[----:B------:R-:W-:Y:S05]  /*86a0*/  BRA `(.L_x_1502) ;  /* 0xfffffff0006c7947 */ /* 0x000fea000383ffff */
.L_x_1483:
[----:B--2---:R2:W3:Y:S02]  /*86b0*/  SYNCS.PHASECHK.TRANS64.TRYWAIT P1, [R16+URZ+0x30828], R13 ;  /* 0x0308280d100075a7 */ /* 0x0044e4000802017f */
[----:B---3--:R-:W-:Y:S05]  /*86c0*/  @!P1 NANOSLEEP.SYNCS 0x989680 ;  /* 0x009896800000995d */ /* 0x008fea0003900000 */
[----:B------:R-:W3:Y:S02]  /*86d0*/  @!P1 SYNCS.PHASECHK.TRANS64 P1, [R16+URZ+0x30828], R13 ;  /* 0x0308280d100095a7 */ /* 0x000ee4000802007f */
[----:B---3--:R-:W-:Y:S05]  /*86e0*/  @!P1 BRA `(.L_x_1483) ;  /* 0xfffffffc00f09947 */ /* 0x008fea000383ffff */
[----:B------:R-:W-:Y:S05]  /*86f0*/  BRA `(.L_x_1503) ;  /* 0xfffffff000f47947 */ /* 0x000fea000383ffff */
.L_x_1485:
[----:B---3--:R3:W1:Y:S02]  /*8700*/  SYNCS.PHASECHK.TRANS64.TRYWAIT P0, [R3+URZ+0x30840], R0 ;  /* 0x03084000030075a7 */ /* 0x008664000800017f */
[----:B-1----:R-:W-:Y:S05]  /*8710*/  @!P0 NANOSLEEP.SYNCS 0x989680 ;  /* 0x009896800000895d */ /* 0x002fea0003900000 */
[----:B------:R-:W1:Y:S02]  /*8720*/  @!P0 SYNCS.PHASECHK.TRANS64 P0, [R3+URZ+0x30840], R0 ;  /* 0x03084000030085a7 */ /* 0x000e64000800007f */
[----:B-1----:R-:W-:Y:S05]  /*8730*/  @!P0 BRA `(.L_x_1485) ;  /* 0xfffffffc00f08947 */ /* 0x002fea000383ffff */
[----:B------:R-:W-:Y:S05]  /*8740*/  BRA `(.L_x_1504) ;  /* 0xfffffff4009c7947 */ /* 0x000fea000383ffff */
.L_x_1487:
[----:B------:R-:W-:Y:S01]  /*8750*/  BSSY B0, `(.L_x_1505) ;  /* 0x0000006000007945 */ /* 0x000fe20003800000 */
[----:B------:R-:W-:-:S07]  /*8760*/  IMAD.MOV.U32 R15, RZ, RZ, -0x1 ;  /* 0xffffffffff0f7424 */ /* 0x000fce00078e00ff */
[----:B------:R-:W-:Y:S05]  /*8770*/  WARPSYNC.COLLECTIVE R15, `(.L_x_1506) ;  /* 0x000000000f0c7348 */ /* 0x000fea0003c00000 */
[----:B------:R-:W-:Y:S02]  /*8780*/  ELECT P6, UR62, PT ;  /* 0x00000000003e782f */ /* 0x000fe400038c0000 */
[----:B------:R-:W-:Y:S01]  /*8790*/  MOV R14, UR62 ;  /* 0x0000003e000e7c02 */ /* 0x000fe20008000f00 */
[----:B------:R-:W-:Y:S10]  /*87a0*/  ENDCOLLECTIVE ;  /* 0x000000000000791b */ /* 0x000ff40003800000 */
.L_x_1506:
[----:B------:R-:W-:Y:S05]  /*87b0*/  BSYNC B0 ;  /* 0x0000000000007941 */ /* 0x000fea0003800000 */
.L_x_1505:
[----:B------:R-:W-:Y:S05]  /*87c0*/  BRA `(.L_x_1507) ;  /* 0xfffffff800487947 */ /* 0x000fea000383ffff */
.L_x_1489:
[----:B-1----:R1:W2:Y:S02]  /*87d0*/  SYNCS.PHASECHK.TRANS64.TRYWAIT P0, [R6+URZ], R5 ;  /* 0x00000005060075a7 */ /* 0x0022a4000800017f */
[----:B--2---:R-:W-:Y:S05]  /*87e0*/  @!P0 NANOSLEEP.SYNCS 0x989680 ;  /* 0x009896800000895d */ /* 0x004fea0003900000 */
[----:B------:R-:W2:Y:S02]  /*87f0*/  @!P0 SYNCS.PHASECHK.TRANS64 P0, [R6+URZ], R5 ;  /* 0x00000005060085a7 */ /* 0x000ea4000800007f */
[----:B--2---:R-:W-:Y:S05]  /*8800*/  @!P0 BRA `(.L_x_1489) ;  /* 0xfffffffc00f08947 */ /* 0x004fea000383ffff */
[----:B------:R-:W-:Y:S05]  /*8810*/  BRA `(.L_x_1508) ;  /* 0xfffffff800887947 */ /* 0x000fea000383ffff */
.L_x_1490:
[----:B--2---:R2:W3:Y:S02]  /*8820*/  SYNCS.PHASECHK.TRANS64.TRYWAIT P0, [R3+URZ], R2 ;  /* 0x00000002030075a7 */ /* 0x0044e4000800017f */
[----:B---3--:R-:W-:Y:S05]  /*8830*/  @!P0 NANOSLEEP.SYNCS 0x989680 ;  /* 0x009896800000895d */ /* 0x008fea0003900000 */
[----:B------:R-:W3:Y:S02]  /*8840*/  @!P0 SYNCS.PHASECHK.TRANS64 P0, [R3+URZ], R2 ;  /* 0x00000002030085a7 */ /* 0x000ee4000800007f */
[----:B---3--:R-:W-:Y:S05]  /*8850*/  @!P0 BRA `(.L_x_1490) ;  /* 0xfffffffc00f08947 */ /* 0x008fea000383ffff */
[----:B------:R-:W-:Y:S05]  /*8860*/  BRA `(.L_x_1509) ;  /* 0xfffffff8007c7947 */ /* 0x000fea000383ffff */
.L_x_1492:
[----:B--2---:R2:W3:Y:S02]  /*8870*/  SYNCS.PHASECHK.TRANS64.TRYWAIT P0, [R0+URZ], R5 ;  /* 0x00000005000075a7 */ /* 0x0044e4000800017f */
[----:B---3--:R-:W-:Y:S05]  /*8880*/  @!P0 NANOSLEEP.SYNCS 0x989680 ;  /* 0x009896800000895d */ /* 0x008fea0003900000 */
[----:B------:R-:W3:Y:S02]  /*8890*/  @!P0 SYNCS.PHASECHK.TRANS64 P0, [R0+URZ], R5 ;  /* 0x00000005000085a7 */ /* 0x000ee4000800007f */
[----:B---3--:R-:W-:Y:S05]  /*88a0*/  @!P0 BRA `(.L_x_1492) ;  /* 0xfffffffc00f08947 */ /* 0x008fea000383ffff */
[----:B------:R-:W-:Y:S05]  /*88b0*/  BRA `(.L_x_1510) ;  /* 0xfffffff800807947 */ /* 0x000fea000383ffff */
.L_x_1511:
        /* <DEDUP_REMOVED lines=12> */
.L_x_7300:


//--------------------- .text._ZN7cutlass13device_kernelIN5flash11enable_sm90INS1_16FlashAttnBwdSm90INS1_25CollectiveMainloopBwdSm90ILi2ELi2ELi2EN4cute5tupleIJNS5_1CILi1EEES8_S8_EEENS6_IJNS7_ILi64EEENS7_ILi128EEESB_EEENS_6half_tEfNS_4arch4Sm90ELb0ELb1ELb1ELb0ELb1ELb1ELb0ELb0ELi2ELi1ELi2ELi1ELb0EEENS1_24CollectiveEpilogueBwdGQAISC_fSF_Li256ELb0ELb1EEENS1_19SingleTileSchedulerILb0ELb0ELb0ELi128EEEEEEEEEvNT_6ParamsE --------------------------
	.section	.text._ZN7cutlass13device_kernelIN5flash11enable_sm90INS1_16FlashAttnBwdSm90INS1_25CollectiveMainloopBwdSm90ILi2ELi2ELi2EN4cute5tupleIJNS5_1CILi1EEES8_S8_EEENS6_IJNS7_ILi64EEENS7_ILi128EEESB_EEENS_6half_tEfNS_4arch4Sm90ELb0ELb1ELb1ELb0ELb1ELb1ELb0ELb0ELi2ELi1ELi2ELi1ELb0EEENS1_24CollectiveEpilogueBwdGQAISC_fSF_Li256ELb0ELb1EEENS1_19SingleTileSchedulerILb0ELb0ELb0ELi128EEEEEEEEEvNT_6ParamsE,"ax",@progbits
	.align	128
.text._ZN7cutlass13device_kernelIN5flash11enable_sm90INS1_16FlashAttnBwdSm90INS1_25CollectiveMainloopBwdSm90ILi2ELi2ELi2EN4cute5tupleIJNS5_1CILi1EEES8_S8_EEENS6_IJNS7_ILi64EEENS7_ILi128EEESB_EEENS_6half_tEfNS_4arch4Sm90ELb0ELb1ELb1ELb0ELb1ELb1ELb0ELb0ELi2ELi1ELi2ELi1ELb0EEENS1_24CollectiveEpilogueBwdGQAISC_fSF_Li256ELb0ELb1EEENS1_19SingleTileSchedulerILb0ELb0ELb0ELi128EEEEEEEEEvNT_6ParamsE:
        .type           _ZN7cutlass13device_kernelIN5flash11enable_sm90INS1_16FlashAttnBwdSm90INS1_25CollectiveMainloopBwdSm90ILi2ELi2ELi2EN4cute5tupleIJNS5_1CILi1EEES8_S8_EEENS6_IJNS7_ILi64EEENS7_ILi128EEESB_EEENS_6half_tEfNS_4arch4Sm90ELb0ELb1ELb1ELb0ELb1ELb1ELb0ELb0ELi2ELi1ELi2ELi1ELb0EEENS1_24CollectiveEpilogueBwdGQAISC_fSF_Li256ELb0ELb1EEENS1_19SingleTileSchedulerILb0ELb0ELb0ELi128EEEEEEEEEvNT_6ParamsE,@function
        .size           _ZN7cutlass13device_kernelIN5flash11enable_sm90INS1_16FlashAttnBwdSm90INS1_25CollectiveMainloopBwdSm90ILi2ELi2ELi2EN4cute5tupleIJNS5_1CILi1EEES8_S8_EEENS6_IJNS7_ILi64EEENS7_ILi128EEESB_EEENS_6half_tEfNS_4arch4Sm90ELb0ELb1ELb1ELb0ELb1ELb1ELb0ELb0ELi2ELi1ELi2ELi1ELb0EEENS1_24CollectiveEpilogueBwdGQAISC_fSF_Li256ELb0ELb1EEENS1_19SingleTileSchedulerILb0ELb0ELb0ELi128EEEEEEEEEvNT_6ParamsE,(.L_x_7301 - _ZN7cutlass13device_kernelIN5flash11enable_sm90INS1_16FlashAttnBwdSm90INS1_25CollectiveMainloopBwdSm90ILi2ELi2ELi2EN4cute5tupleIJNS5_1CILi1EEES8_S8_EEENS6_IJNS7_ILi64EEENS7_ILi128EEESB_EEENS_6half_tEfNS_4arch4Sm90ELb0ELb1ELb1ELb0ELb1ELb1ELb0ELb0ELi2ELi1ELi2ELi1ELb0EEENS1_24CollectiveEpilogueBwdGQAISC_fSF_Li256ELb0ELb1EEENS1_19SingleTileSchedulerILb0ELb0ELb0ELi128EEEEEEEEEvNT_6ParamsE)
        .other          _ZN7cutlass13device_kernelIN5flash11enable_sm90INS1_16FlashAttnBwdSm90INS1_25CollectiveMainloopBwdSm90ILi2ELi2ELi2EN4cute5tupleIJNS5_1CILi1EEES8_S8_EEENS6_IJNS7_ILi64EEENS7_ILi128EEESB_EEENS_6half_tEfNS_4arch4Sm90ELb0ELb1ELb1ELb0ELb1ELb1ELb0ELb0ELi2ELi1ELi2ELi1ELb0EEENS1_24CollectiveEpilogueBwdGQAISC_fSF_Li256ELb0ELb1EEENS1_19SingleTileSchedulerILb0ELb0ELb0ELi128EEEEEEEEEvNT_6ParamsE,@"STO_CUDA_ENTRY STV_DEFAULT"
_ZN7cutlass13device_kernelIN5flash11enable_sm90INS1_16FlashAttnBwdSm90INS1_25CollectiveMainloopBwdSm90ILi2ELi2ELi2EN4cute5tupleIJNS5_1CILi1EEES8_S8_EEENS6_IJNS7_ILi64EEENS7_ILi128EEESB_EEENS_6half_tEfNS_4arch4Sm90ELb0ELb1ELb1ELb0ELb1ELb1ELb0ELb0ELi2ELi1ELi2ELi1ELb0EEENS1_24CollectiveEpilogueBwdGQAISC_fSF_Li256ELb0ELb1EEENS1_19SingleTileSchedulerILb0ELb0ELb0ELi128EEEEEEEEEvNT_6ParamsE:
        /* <DEDUP_REMOVED lines=24> */
.L_x_1513:
[----:B------:R-:W-:Y:S05]  /*0180*/  BSYNC B0 ;  /* 0x0000000000007941 */ /* 0x000fea0003800000 */
.L_x_1512:
        /* <DEDUP_REMOVED lines=37> */
.L_x_1514:
        /* <DEDUP_REMOVED lines=22> */
.L_x_1515:
[----:B------:R-:W-:Y:S01]  /*0540*/  PLOP3.LUT P0, PT, PT, PT, UP0, 0x80, 0x0 ;  /* 0x000000000000781c */ /* 0x000fe20003f0f008 */
[----:B------:R-:W-:Y:S01]  /*0550*/  NOP ;  /* 0x0000000000007918 */ /* 0x000fe20000000000 */
[----:B------:R-:W-:Y:S01]  /*0560*/  ULDC.64 UR46, c[0x0][0x208] ;  /* 0x00008200002e7ab9 */ /* 0x000fe20000000a00 */
[----:B------:R-:W-:Y:S01]  /*0570*/  BSSY B6, `(.L_x_1516) ;  /* 0x0000919000067945 */ /* 0x000fe20003800000 */
[----:B-12-4-:R-:W-:Y:S09]  /*0580*/  BAR.SYNC.DEFER_BLOCKING 0x0 ;  /* 0x0000000000007b1d */ /* 0x016ff20000010000 */
[----:B------:R-:W-:Y:S05]  /*0590*/  @!P0 BRA `(.L_x_1517) ;  /* 0x0000005400048947 */ /* 0x000fea0003800000 */
.L_x_1518:
        /* <DEDUP_REMOVED lines=101> */
.L_x_1520:
        /* <DEDUP_REMOVED lines=31> */
.L_x_1523:
        /* <DEDUP_REMOVED lines=15> */
.L_x_1522:
        /* <DEDUP_REMOVED lines=22> */
.L_x_1525:
        /* <DEDUP_REMOVED lines=15> */
.L_x_1524:
        /* <DEDUP_REMOVED lines=8> */
.L_x_1638:
        /* <DEDUP_REMOVED lines=23> */
.L_x_1527:
        /* <DEDUP_REMOVED lines=98> */
.L_x_1539:
[----:B------:R-:W-:-:S05]  /*1930*/  IMAD.U32 R0, RZ, RZ, UR38 ;  /* 0x00000026ff007e24 */ /* 0x000fca000f8e00ff */
[----:B------:R-:W-:-:S04]  /*1940*/  LOP3.LUT R0, R0, 0x1, RZ, 0xfc, !PT ;  /* 0x0000000100007812 */ /* 0x000fc800078efcff */
[----:B------:R-:W-:-:S13]  /*1950*/  ISETP.NE.AND P6, PT, R0, 0x3, PT ;  /* 0x000000030000780c */ /* 0x000fda0003fc5270 */
[----:B-1----:R-:W-:Y:S05]  /*1960*/  @!P6 BRA `(.L_x_1529) ;  /* 0x000000000004e947 */ /* 0x002fea0003800000 */
[----:B------:R-:W-:Y:S01]  /*1970*/  BPT.TRAP 0x1 ;  /* 0x000000040000795c */ /* 0x000fe20000300000 */
.L_x_1529:
        /* <DEDUP_REMOVED lines=8> */
.L_x_1530:
[----:B---3--:R-:W-:Y:S05]  /*1a00*/  @P0 BRA `(.L_x_1531) ;  /* 0x0000000000080947 */ /* 0x008fea0003800000 */
[----:B------:R-:W3:Y:S02]  /*1a10*/  SYNCS.PHASECHK.TRANS64.TRYWAIT P0, [R0+URZ+0x30810], R191 ;  /* 0x030810bf000075a7 */ /* 0x000ee4000800017f */
[----:B---3--:R-:W-:Y:S05]  /*1a20*/  @!P0 BRA `(.L_x_1532) ;  /* 0x0000007c00788947 */ /* 0x008fea0003800000 */
.L_x_1531:
        /* <DEDUP_REMOVED lines=84> */
.L_x_1533:
[----:B------:R1:W1:Y:S01]  /*1f70*/  SYNCS.PHASECHK.TRANS64.TRYWAIT P0, [R0+URZ+0x30830], R191 ;  /* 0x030830bf000075a7 */ /* 0x000262000800017f */
[----:B------:R-:W-:Y:S05]  /*1f80*/  @!P6 BRA `(.L_x_1534) ;  /* 0x000000000004e947 */ /* 0x000fea0003800000 */
[----:B------:R-:W-:Y:S01]  /*1f90*/  BPT.TRAP 0x1 ;  /* 0x000000040000795c */ /* 0x000fe20000300000 */
.L_x_1534:
        /* <DEDUP_REMOVED lines=52> */
.L_x_1535:
        /* <DEDUP_REMOVED lines=539> */
.L_x_1537:
        /* <DEDUP_REMOVED lines=49> */
.L_x_1538:
        /* <DEDUP_REMOVED lines=78> */
.L_x_1521:
[----:B------:R-:W-:Y:S05]  /*4c80*/  @P0 BRA `(.L_x_1519) ;  /* 0x00000048009c0947 */ /* 0x000fea0003800000 */
[----:B------:R-:W2:Y:S01]  /*4c90*/  S2R R4, SR_TID.X ;  /* 0x0000000000047919 */ /* 0x000ea20000002100 */
[----:B------:R-:W3:Y:S01]  /*4ca0*/  S2UR UR8, SR_CTAID.Y ;  /* 0x00000000000879c3 */ /* 0x000ee20000002600 */
[----:B------:R-:W-:Y:S01]  /*4cb0*/  ULDC UR9, c[0x0][0x850] ;  /* 0x0002140000097ab9 */ /* 0x000fe20000000800 */
[----:B------:R-:W-:Y:S01]  /*4cc0*/  ULDC.64 UR12, c[0x0][0x818] ;  /* 0x00020600000c7ab9 */ /* 0x000fe20000000a00 */
[----:B------:R-:W-:Y:S01]  /*4cd0*/  UISETP.NE.AND UP0, UPT, UR9, 0x1, UPT ;  /* 0x000000010900788c */ /* 0x000fe2000bf05270 */
[----:B------:R-:W-:Y:S01]  /*4ce0*/  BSSY B0, `(.L_x_1540) ;  /* 0x000005c000007945 */ /* 0x000fe20003800000 */
[----:B------:R-:W-:Y:S01]  /*4cf0*/  ULDC UR18, c[0x0][0x870] ;  /* 0x00021c0000127ab9 */ /* 0x000fe20000000800 */
[----:B------:R-:W-:Y:S01]  /*4d00*/  ULDC UR20, c[0x0][0x80c] ;  /* 0x0002030000147ab9 */ /* 0x000fe20000000800 */
[----:B------:R-:W-:Y:S01]  /*4d10*/  ULDC.64 UR16, c[0x0][0x840] ;  /* 0x0002100000107ab9 */ /* 0x000fe20000000a00 */
[----:B------:R-:W4:Y:S01]  /*4d20*/  S2UR UR15, SR_CTAID.X ;  /* 0x00000000000f79c3 */ /* 0x000f220000002500 */
[----:B------:R-:W-:-:S05]  /*4d30*/  ULDC.64 UR24, c[0x0][0x848] ;  /* 0x0002120000187ab9 */ /* 0x000fca0000000a00 */
[----:B------:R-:W-:Y:S01]  /*4d40*/  @UP0 ULDC UR4, c[0x0][0x854] ;  /* 0x0002150000040ab9 */ /* 0x000fe20000000800 */
[----:B------:R-:W-:Y:S01]  /*4d50*/  @UP0 ULDC UR7, c[0x0][0x858] ;  /* 0x0002160000070ab9 */ /* 0x000fe20000000800 */
[----:B------:R-:W5:Y:S08]  /*4d60*/  S2UR UR14, SR_CTAID.Z ;  /* 0x00000000000e79c3 */ /* 0x000f700000002700 */
[----:B------:R-:W1:Y:S01]  /*4d70*/  S2UR UR21, SR_CgaCtaId ;  /* 0x00000000001579c3 */ /* 0x000e620000008800 */
[----:B---3--:R-:W-:-:S02]  /*4d80*/  UIMAD.WIDE.U32 UR4, UR8, UR4, URZ ;  /* 0x00000004080472a5 */ /* 0x008fc4000f8e003f */
[----:B------:R-:W-:Y:S02]  /*4d90*/  UMOV UR11, UR8 ;  /* 0x00000008000b7c82 */ /* 0x000fe40008000000 */
[----:B------:R-:W-:Y:S01]  /*4da0*/  @UP0 USHF.R.U32.HI UR11, URZ, UR7, UR5 ;  /* 0x000000073f0b0299 */ /* 0x000fe20008011605 */
[C---:B--2---:R-:W-:Y:S01]  /*4db0*/  VIADD R5, R4.reuse, 0xffffff80 ;  /* 0xffffff8004057836 */ /* 0x044fe20000000000 */
[----:B----4-:R-:W-:Y:S01]  /*4dc0*/  UIMAD UR18, UR15, UR18, URZ ;  /* 0x000000120f1272a4 */ /* 0x010fe2000f8e023f */
[----:B------:R-:W-:Y:S01]  /*4dd0*/  BAR.SYNC.DEFER_BLOCKING 0x1, 0x100 ;  /* 0x0044000000007b1d */ /* 0x000fe20000010000 */
[----:B------:R-:W-:Y:S01]  /*4de0*/  USHF.R.S32.HI UR19, URZ, 0x1f, UR11 ;  /* 0x0000001f3f137899 */ /* 0x000fe2000801140b */
[----:B------:R-:W-:Y:S01]  /*4df0*/  ISETP.NE.AND P1, PT, R4, 0x80, PT ;  /* 0x000000800400780c */ /* 0x000fe20003f25270 */
[----:B------:R-:W-:Y:S01]  /*4e00*/  USHF.L.U32 UR6, UR15, 0xe, URZ ;  /* 0x0000000e0f067899 */ /* 0x000fe2000800063f */
[----:B------:R-:W-:Y:S01]  /*4e10*/  SHF.R.S32.HI R0, RZ, 0x1f, R5 ;  /* 0x0000001fff007819 */ /* 0x000fe20000011405 */
[----:B------:R-:W-:Y:S01]  /*4e20*/  UIMAD UR10, UR19, UR12, URZ ;  /* 0x0000000c130a72a4 */ /* 0x000fe2000f8e023f */
[----:B------:R-:W-:Y:S01]  /*4e30*/  ISETP.NE.AND P0, PT, R5, RZ, PT ;  /* 0x000000ff0500720c */ /* 0x000fe20003f05270 */
[----:B------:R-:W-:Y:S01]  /*4e40*/  UIMAD UR18, UR18, UR20, URZ ;  /* 0x00000014121272a4 */ /* 0x000fe2000f8e023f */
[----:B------:R-:W-:Y:S01]  /*4e50*/  LEA.HI R2, R0, R5, RZ, 0x7 ;  /* 0x0000000500027211 */ /* 0x000fe200078f38ff */
[----:B------:R-:W-:-:S02]  /*4e60*/  UIMAD UR22, UR11, UR13, UR10 ;  /* 0x0000000d0b1672a4 */ /* 0x000fc4000f8e020a */
[----:B-----5:R-:W-:Y:S01]  /*4e70*/  UIMAD UR15, UR14, UR20, URZ ;  /* 0x000000140e0f72a4 */ /* 0x020fe2000f8e023f */
[C---:B------:R-:W-:Y:S01]  /*4e80*/  LOP3.LUT R0, R2.reuse, 0xfffff80, RZ, 0xc0, !PT ;  /* 0x0fffff8002007812 */ /* 0x040fe200078ec0ff */
[----:B------:R-:W-:Y:S01]  /*4e90*/  IMAD.SHL.U32 R2, R2, 0x40, RZ ;  /* 0x0000004002027824 */ /* 0x000fe200078e00ff */
[----:B------:R-:W-:Y:S01]  /*4ea0*/  UMOV UR10, 0x400 ;  /* 0x00000400000a7882 */ /* 0x000fe20000000000 */
[----:B------:R-:W-:Y:S02]  /*4eb0*/  USHF.R.S32.HI UR7, URZ, 0x1f, UR6 ;  /* 0x0000001f3f077899 */ /* 0x000fe40008011406 */
[----:B------:R-:W-:Y:S01]  /*4ec0*/  IMAD.IADD R0, R5, 0x1, -R0 ;  /* 0x0000000105007824 */ /* 0x000fe200078e0a00 */
[----:B-1----:R-:W-:Y:S01]  /*4ed0*/  LOP3.LUT R3, R2, 0x3fffe000, RZ, 0xc0, !PT ;  /* 0x3fffe00002037812 */ /* 0x002fe200078ec0ff */
[----:B------:R-:W-:Y:S02]  /*4ee0*/  ULEA UR10, UR21, UR10, 0x18 ;  /* 0x0000000a150a7291 */ /* 0x000fe4000f8ec03f */
[----:B------:R-:W-:-:S02]  /*4ef0*/  USHF.R.S32.HI UR21, URZ, 0x1f, UR18 ;  /* 0x0000001f3f157899 */ /* 0x000fc40008011412 */
[----:B------:R-:W-:Y:S01]  /*4f00*/  USHF.R.S32.HI UR20, URZ, 0x1f, UR15 ;  /* 0x0000001f3f147899 */ /* 0x000fe2000801140f */
[----:B------:R-:W-:Y:S01]  /*4f10*/  IMAD R0, R0, 0x4, R3 ;  /* 0x0000000400007824 */ /* 0x000fe200078e0203 */
[----:B------:R-:W-:Y:S02]  /*4f20*/  UIADD3 UR18, UP0, UP1, UR18, UR15, UR11 ;  /* 0x0000000f12127290 */ /* 0x000fe4000f91e00b */
[----:B------:R-:W-:Y:S02]  /*4f30*/  UIMAD.WIDE.U32 UR4, UR11, UR12, UR6 ;  /* 0x0000000c0b0472a5 */ /* 0x000fe4000f8e0006 */
[----:B------:R-:W-:Y:S01]  /*4f40*/  UIMAD.WIDE.U32 UR6, UR11, UR16, UR6 ;  /* 0x000000100b0672a5 */ /* 0x000fe2000f8e0006 */
[----:B------:R-:W-:Y:S01]  /*4f50*/  LEA R0, R0, UR10, 0x2 ;  /* 0x0000000a00007c11 */ /* 0x000fe2000f8e10ff */
[----:B------:R-:W-:Y:S02]  /*4f60*/  UIMAD UR23, UR19, UR16, URZ ;  /* 0x00000010131772a4 */ /* 0x000fe4000f8e023f */
[----:B------:R-:W-:-:S02]  /*4f70*/  UIADD3.X UR16, UR21, UR20, UR19, UP0, UP1 ;  /* 0x0000001415107290 */ /* 0x000fc400087e2413 */
[----:B------:R-:W-:Y:S01]  /*4f80*/  USHF.L.U32 UR15, UR18, 0x2, URZ ;  /* 0x00000002120f7899 */ /* 0x000fe2000800063f */
[----:B------:R1:W-:Y:S01]  /*4f90*/  STS.128 [R0], R24 ;  /* 0x0000001800007388 */ /* 0x0003e20000000c00 */
[----:B------:R-:W-:Y:S01]  /*4fa0*/  ULDC.64 UR12, c[0x0][0x868] ;  /* 0x00021a00000c7ab9 */ /* 0x000fe20000000a00 */
[----:B------:R-:W-:Y:S02]  /*4fb0*/  USHF.L.U64.HI UR16, UR18, 0x2, UR16 ;  /* 0x0000000212107899 */ /* 0x000fe40008010210 */
[----:B------:R-:W-:Y:S01]  /*4fc0*/  UIADD3 UR18, UP0, UR15, UR12, URZ ;  /* 0x0000000c0f127290 */ /* 0x000fe2000ff1e03f */
[----:B------:R1:W-:Y:S01]  /*4fd0*/  STS.128 [R0+0x800], R28 ;  /* 0x0008001c00007388 */ /* 0x0003e20000000c00 */
[----:B------:R-:W-:Y:S02]  /*4fe0*/  USHF.R.S32.HI UR12, URZ, 0x1f, UR14 ;  /* 0x0000001f3f0c7899 */ /* 0x000fe4000801140e */
[----:B------:R-:W-:Y:S01]  /*4ff0*/  UIMAD UR17, UR11, UR17, UR23 ;  /* 0x000000110b1172a4 */ /* 0x000fe2000f8e0217 */
[----:B------:R1:W-:Y:S01]  /*5000*/  STS.128 [R0+0x1000], R32 ;  /* 0x0010002000007388 */ /* 0x0003e20000000c00 */
[----:B------:R-:W-:Y:S01]  /*5010*/  ULDC.64 UR20, c[0x0][0x820] ;  /* 0x0002080000147ab9 */ /* 0x000fe20000000a00 */
[----:B------:R-:W-:Y:S01]  /*5020*/  UIADD3.X UR19, UR16, UR13, URZ, UP0, !UPT ;  /* 0x0000000d10137290 */ /* 0x000fe200087fe43f */
[----:B------:R-:W-:Y:S01]  /*5030*/  IMAD.U32 R2, RZ, RZ, UR18 ;  /* 0x00000012ff027e24 */ /* 0x000fe2000f8e00ff */
[----:B------:R1:W-:Y:S01]  /*5040*/  STS.128 [R0+0x1800], R36 ;  /* 0x0018002400007388 */ /* 0x0003e20000000c00 */
[----:B------:R-:W-:-:S02]  /*5050*/  UIMAD UR13, UR12, UR20, URZ ;  /* 0x000000140c0d72a4 */ /* 0x000fc4000f8e023f */
[----:B------:R-:W-:Y:S01]  /*5060*/  UIADD3 UR5, UR5, UR22, URZ ;  /* 0x0000001605057290 */ /* 0x000fe2000fffe03f */
[----:B------:R1:W-:Y:S01]  /*5070*/  STS.128 [R0+0x2000], R40 ;  /* 0x0020002800007388 */ /* 0x0003e20000000c00 */
[----:B------:R-:W-:Y:S01]  /*5080*/  UIMAD UR12, UR12, UR24, URZ ;  /* 0x000000180c0c72a4 */ /* 0x000fe2000f8e023f */
[----:B------:R-:W-:Y:S01]  /*5090*/  IMAD.U32 R3, RZ, RZ, UR19 ;  /* 0x00000013ff037e24 */ /* 0x000fe2000f8e00ff */
        /* <DEDUP_REMOVED lines=10> */
[----:B------:R-:W-:Y:S01]  /*5140*/  UIADD3 UR14, -UR11, URZ, URZ ;  /* 0x0000003f0b0e7290 */ /* 0x000fe2000fffe13f */
[----:B------:R1:W-:Y:S01]  /*5150*/  STS.128 [R0+0x4000], R56 ;  /* 0x0040003800007388 */ /* 0x0003e20000000c00 */
[----:B------:R-:W-:Y:S02]  /*5160*/  UIADD3 UR11, UR5, UR13, URZ ;  /* 0x0000000d050b7290 */ /* 0x000fe4000fffe03f */
[----:B------:R-:W-:Y:S01]  /*5170*/  ULEA UR20, UP0, UR4, UR20, 0x2 ;  /* 0x0000001404147291 */ /* 0x000fe2000f80103f */
[----:B------:R1:W-:Y:S01]  /*5180*/  STS.128 [R0+0x4800], R60 ;  /* 0x0048003c00007388 */ /* 0x0003e20000000c00 */
[----:B------:R-:W-:-:S02]  /*5190*/  UIADD3 UR5, UR7, UR12, URZ ;  /* 0x0000000c07057290 */ /* 0x000fc4000fffe03f */
[----:B------:R-:W-:Y:S01]  /*51a0*/  ULEA UR22, UP1, UR6, UR22, 0x2 ;  /* 0x0000001606167291 */ /* 0x000fe2000f82103f */
[----:B------:R1:W-:Y:S01]  /*51b0*/  STS.128 [R0+0x5000], R64 ;  /* 0x0050004000007388 */ /* 0x0003e20000000c00 */
[----:B------:R-:W-:Y:S02]  /*51c0*/  ULEA.HI.X UR21, UR4, UR21, UR11, 0x2, UP0 ;  /* 0x0000001504157291 */ /* 0x000fe400080f140b */
[----:B------:R-:W-:Y:S01]  /*51d0*/  ULEA.HI.X UR5, UR6, UR23, UR5, 0x2, UP1 ;  /* 0x0000001706057291 */ /* 0x000fe200088f1405 */
[----:B------:R1:W-:Y:S01]  /*51e0*/  STS.128 [R0+0x5800], R68 ;  /* 0x0058004400007388 */ /* 0x0003e20000000c00 */
[----:B------:R-:W-:-:S03]  /*51f0*/  UIMAD UR14, UR9, UR14, UR8 ;  /* 0x0000000e090e72a4 */ /* 0x000fc6000f8e0208 */
[----:B------:R1:W-:Y:S04]  /*5200*/  STS.128 [R0+0x6000], R72 ;  /* 0x0060004800007388 */ /* 0x0003e80000000c00 */
[----:B------:R1:W-:Y:S04]  /*5210*/  STS.128 [R0+0x6800], R76 ;  /* 0x0068004c00007388 */ /* 0x0003e80000000c00 */
[----:B------:R1:W-:Y:S04]  /*5220*/  STS.128 [R0+0x7000], R80 ;  /* 0x0070005000007388 */ /* 0x0003e80000000c00 */
[----:B------:R1:W-:Y:S01]  /*5230*/  STS.128 [R0+0x7800], R84 ;  /* 0x0078005400007388 */ /* 0x0003e20000000c00 */
[----:B------:R-:W-:Y:S05]  /*5240*/  @P0 BRA `(.L_x_1541) ;  /* 0x0000000000140947 */ /* 0x000fea0003800000 */
.L_x_1542:
[----:B------:R-:W2:Y:S04]  /*5250*/  LDG.E.STRONG.GPU R4, desc[UR46][R2.64] ;  /* 0x0000002e02047981 */ /* 0x000ea8000c1ef900 */
[----:B--2---:R-:W-:Y:S01]  /*5260*/  CCTL.IVALL ;  /* 0x00000000ff00798f */ /* 0x004fe20002000000 */
[----:B------:R-:W-:Y:S05]  /*5270*/  YIELD ;  /* 0x0000000000007946 */ /* 0x000fea0003800000 */
[----:B------:R-:W-:-:S13]  /*5280*/  ISETP.NE.AND P0, PT, R4, UR14, PT ;  /* 0x0000000e04007c0c */ /* 0x000fda000bf05270 */
[----:B------:R-:W-:Y:S05]  /*5290*/  @P0 BRA `(.L_x_1542) ;  /* 0xfffffffc00ec0947 */ /* 0x000fea000383ffff */
.L_x_1541:
[----:B------:R-:W-:Y:S05]  /*52a0*/  BSYNC B0 ;  /* 0x0000000000007941 */ /* 0x000fea0003800000 */
.L_x_1540:
[----:B------:R-:W-:-:S03]  /*52b0*/  UMOV UR4, 0xffffffff ;  /* 0xffffffff00047882 */ /* 0x000fc60000000000 */
[----:B------:R-:W-:Y:S05]  /*52c0*/  BRA.DIV UR4, `(.L_x_1543) ;  /* 0x0000004604787947 */ /* 0x000fea000b800000 */
[----:B------:R-:W-:Y:S01]  /*52d0*/  NOP ;  /* 0x0000000000007918 */ /* 0x000fe20000000000 */
.L_x_1641:
        /* <DEDUP_REMOVED lines=10> */
[----:B------:R-:W-:Y:S01]  /*5380*/  PLOP3.LUT P0, PT, PT, PT, PT, 0x80, 0x0 ;  /* 0x000000000000781c */ /* 0x000fe20003f0f070 */
[----:B------:R-:W-:Y:S01]  /*5390*/  UMOV UR6, 0x1000 ;  /* 0x0000100000067882 */ /* 0x000fe20000000000 */
[----:B------:R-:W-:Y:S01]  /*53a0*/  UMOV UR8, 0x0 ;  /* 0x0000000000087882 */ /* 0x000fe20000000000 */
[----:B------:R-:W-:Y:S01]  /*53b0*/  UMOV UR9, 0x14f00000 ;  /* 0x14f0000000097882 */ /* 0x000fe20000000000 */
[----:B------:R-:W-:-:S09]  /*53c0*/  UMOV UR4, UR22 ;  /* 0x0000001600047c82 */ /* 0x000fd20008000000 */
.L_x_1546:
[----:B------:R-:W-:Y:S01]  /*53d0*/  @P0 ELECT P2, URZ, PT ;  /* 0x00000000003f082f */ /* 0x000fe20003840000 */
[----:B------:R2:W-:-:S12]  /*53e0*/  UBLKRED.G.S.ADD.F32.RN [UR4], [UR10], UR6, desc[UR8] ;  /* 0x000008040a0073bb */ /* 0x0005d800080a1406 */
[----:B------:R-:W-:Y:S02]  /*53f0*/  @P2 PLOP3.LUT P0, PT, P2, PT, PT, 0x8, 0x0 ;  /* 0x000000000000281c */ /* 0x000fe4000170e170 */
[----:B------:R-:W-:-:S11]  /*5400*/  PLOP3.LUT P2, PT, PT, PT, PT, 0x8, 0x0 ;  /* 0x000000000000781c */ /* 0x000fd60003f4e170 */
[----:B--2---:R-:W-:Y:S05]  /*5410*/  @P0 BRA.U.ANY `(.L_x_1546) ;  /* 0xfffffffd00ec0947 */ /* 0x004fea000393ffff */
[----:B------:R0:W-:Y:S01]  /*5420*/  UTMACMDFLUSH ;  /* 0x00000000000079b7 */ /* 0x0001e20000000000 */
[----:B------:R-:W-:-:S04]  /*5430*/  DEPBAR.LE SB0, 0x0 ;  /* 0x000080000000791a */ /* 0x000fc80000000000 */
.L_x_1545:
[----:B------:R-:W-:Y:S05]  /*5440*/  BSYNC B0 ;  /* 0x0000000000007941 */ /* 0x000fea0003800000 */
.L_x_1544:
        /* <DEDUP_REMOVED lines=12> */
[----:B------:R-:W-:-:S05]  /*5510*/  IMAD.MOV.U32 R5, RZ, RZ, 0x1 ;  /* 0x00000001ff057424 */ /* 0x000fca00078e00ff */
[----:B------:R2:W-:Y:S02]  /*5520*/  REDG.E.ADD.S32.STRONG.GPU desc[UR46][R2.64], R5 ;  /* 0x000000050200798e */ /* 0x0005e4000c10e3ae */
.L_x_1548:
[----:B------:R-:W-:Y:S05]  /*5530*/  BSYNC B0 ;  /* 0x0000000000007941 */ /* 0x000fea0003800000 */
.L_x_1547:
[----:B------:R-:W-:Y:S06]  /*5540*/  BAR.SYNC.DEFER_BLOCKING 0x1, 0x100 ;  /* 0x0044000000007b1d */ /* 0x000fec0000010000 */
[----:B------:R-:W-:Y:S01]  /*5550*/  ULDC.64 UR4, c[0x0][0x860] ;  /* 0x0002180000047ab9 */ /* 0x000fe20000000a00 */
[----:B------:R-:W-:Y:S01]  /*5560*/  BSSY B0, `(.L_x_1549) ;  /* 0x000001b000007945 */ /* 0x000fe20003800000 */
[----:B------:R-:W-:-:S04]  /*5570*/  UIADD3 UR15, UP0, UR15, UR4, URZ ;  /* 0x000000040f0f7290 */ /* 0x000fc8000ff1e03f */
[----:B------:R-:W-:Y:S02]  /*5580*/  UIADD3.X UR16, UR16, UR5, URZ, UP0, !UPT ;  /* 0x0000000510107290 */ /* 0x000fe400087fe43f */
[----:B--2---:R-:W-:-:S04]  /*5590*/  IMAD.U32 R2, RZ, RZ, UR15 ;  /* 0x0000000fff027e24 */ /* 0x004fc8000f8e00ff */
[----:B------:R-:W-:Y:S01]  /*55a0*/  IMAD.U32 R3, RZ, RZ, UR16 ;  /* 0x00000010ff037e24 */ /* 0x000fe2000f8e00ff */
        /* <DEDUP_REMOVED lines=17> */
.L_x_1551:
[----:B-12---:R-:W2:Y:S04]  /*56c0*/  LDG.E.STRONG.GPU R0, desc[UR46][R2.64] ;  /* 0x0000002e02007981 */ /* 0x006ea8000c1ef900 */
[----:B--2---:R-:W-:Y:S01]  /*56d0*/  CCTL.IVALL ;  /* 0x00000000ff00798f */ /* 0x004fe20002000000 */
[----:B------:R-:W-:Y:S05]  /*56e0*/  YIELD ;  /* 0x0000000000007946 */ /* 0x000fea0003800000 */
[----:B------:R-:W-:-:S13]  /*56f0*/  ISETP.NE.AND P0, PT, R0, UR14, PT ;  /* 0x0000000e00007c0c */ /* 0x000fda000bf05270 */
[----:B------:R-:W-:Y:S05]  /*5700*/  @P0 BRA `(.L_x_1551) ;  /* 0xfffffffc00ec0947 */ /* 0x000fea000383ffff */
.L_x_1550:
[----:B------:R-:W-:Y:S05]  /*5710*/  BSYNC B0 ;  /* 0x0000000000007941 */ /* 0x000fea0003800000 */
.L_x_1549:
[----:B------:R-:W-:-:S03]  /*5720*/  UMOV UR4, 0xffffffff ;  /* 0xffffffff00047882 */ /* 0x000fc60000000000 */
[----:B------:R-:W-:Y:S05]  /*5730*/  BRA.DIV UR4, `(.L_x_1552) ;  /* 0x0000004204787947 */ /* 0x000fea000b800000 */
[----:B------:R-:W-:Y:S01]  /*5740*/  NOP ;  /* 0x0000000000007918 */ /* 0x000fe20000000000 */
.L_x_1644:
[----:B------:R-:W-:Y:S01]  /*5750*/  @!PT LDS RZ, [RZ] ;  /* 0x00000000fffff984 */ /* 0x000fe20000000800 */
[----:B------:R-:W-:Y:S01]  /*5760*/  @!PT LDS RZ, [RZ] ;  /* 0x00000000fffff984 */ /* 0x000fe20000000800 */
[----:B------:R-:W-:Y:S01]  /*5770*/  @!PT LDS RZ, [RZ] ;  /* 0x00000000fffff984 */ /* 0x000fe20000000800 */
[----:B------:R-:W-:Y:S01]  /*5780*/  @!PT LDS RZ, [RZ] ;  /* 0x00000000fffff984 */ /* 0x000fe20000000800 */
[----:B------:R3:W-:Y:S06]  /*5790*/  MEMBAR.ALL.CTA ;  /* 0x0000000000007992 */ /* 0x0007ec0000008000 */
[----:B---3--:R-:W3:Y:S01]  /*57a0*/  FENCE.VIEW.ASYNC.S ;  /* 0x00000000000073c6 */ /* 0x008ee20000000000 */
[----:B------:R-:W-:Y:S05]  /*57b0*/  WARPSYNC.ALL ;  /* 0x0000000000007948 */ /* 0x000fea0003800000 */
[----:B------:R-:W-:Y:S01]  /*57c0*/  BSSY B0, `(.L_x_1553) ;  /* 0x0000010000007945 */ /* 0x000fe20003800000 */
        /* <DEDUP_REMOVED lines=8> */
.L_x_1555:
[----:B------:R-:W-:Y:S01]  /*5850*/  @P0 ELECT P2, URZ, PT ;  /* 0x00000000003f082f */ /* 0x000fe20003840000 */
[----:B------:R3:W-:-:S12]  /*5860*/  UBLKRED.G.S.ADD.F32.RN [UR4], [UR10], UR6, desc[UR8] ;  /* 0x000008040a0073bb */ /* 0x0007d800080a1406 */
[----:B------:R-:W-:Y:S02]  /*5870*/  @P2 PLOP3.LUT P0, PT, P2, PT, PT, 0x8, 0x0 ;  /* 0x000000000000281c */ /* 0x000fe4000170e170 */
[----:B------:R-:W-:-:S11]  /*5880*/  PLOP3.LUT P2, PT, PT, PT, PT, 0x8, 0x0 ;  /* 0x000000000000781c */ /* 0x000fd60003f4e170 */
[----:B---3--:R-:W-:Y:S05]  /*5890*/  @P0 BRA.U.ANY `(.L_x_1555) ;  /* 0xfffffffd00ec0947 */ /* 0x008fea000393ffff */
[----:B------:R0:W-:Y:S01]  /*58a0*/  UTMACMDFLUSH ;  /* 0x00000000000079b7 */ /* 0x0001e20000000000 */
[----:B------:R-:W-:-:S04]  /*58b0*/  DEPBAR.LE SB0, 0x0 ;  /* 0x000080000000791a */ /* 0x000fc80000000000 */
.L_x_1554:
[----:B------:R-:W-:Y:S05]  /*58c0*/  BSYNC B0 ;  /* 0x0000000000007941 */ /* 0x000fea0003800000 */
.L_x_1553:
        /* <DEDUP_REMOVED lines=11> */
[----:B012345:R-:W-:Y:S04]  /*5980*/  CCTL.IVALL ;  /* 0x00000000ff00798f */ /* 0x03ffe80002000000 */
[----:B------:R3:W-:Y:S01]  /*5990*/  REDG.E.ADD.S32.STRONG.GPU desc[UR46][R2.64], R5 ;  /* 0x000000050200798e */ /* 0x0007e2000c10e3ae */
[----:B------:R-:W-:Y:S05]  /*59a0*/  BRA `(.L_x_1519) ;  /* 0x0000003c00547947 */ /* 0x000fea0003800000 */
.L_x_1517:
        /* <DEDUP_REMOVED lines=33> */
.L_x_1557:
[----:B------:R-:W-:-:S05]  /*5bc0*/  UMOV UR11, UR5 ;  /* 0x00000005000b7c82 */ /* 0x000fca0008000000 */
.L_x_1558:
[----:B------:R-:W-:Y:S01]  /*5bd0*/  ULEA UR6, UR23, UR6, 0x7 ;  /* 0x0000000617067291 */ /* 0x000fe2000f8e383f */
[----:B------:R-:W-:Y:S01]  /*5be0*/  ULDC UR7, c[0x0][0x290] ;  /* 0x0000a40000077ab9 */ /* 0x000fe20000000800 */
[----:B------:R-:W-:Y:S01]  /*5bf0*/  ULDC UR8, c[0x0][0x74c] ;  /* 0x0001d30000087ab9 */ /* 0x000fe20000000800 */
[----:B------:R-:W-:Y:S01]  /*5c00*/  ULDC.64 UR12, c[0x0][0x2d8] ;  /* 0x0000b600000c7ab9 */ /* 0x000fe20000000a00 */
[----:B------:R-:W-:Y:S02]  /*5c10*/  UIADD3 UR7, -UR8, UR6, -UR7 ;  /* 0x0000000608077290 */ /* 0x000fe4000fffe907 */
[----:B------:R-:W-:Y:S02]  /*5c20*/  UIMAD UR6, UR4, UR12, URZ ;  /* 0x0000000c040672a4 */ /* 0x000fe4000f8e023f */
[----:B------:R-:W-:Y:S02]  /*5c30*/  USHF.R.S32.HI UR8, URZ, 0x1f, UR7 ;  /* 0x0000001f3f087899 */ /* 0x000fe40008011407 */
[----:B------:R-:W-:-:S02]  /*5c40*/  UIMAD UR6, UR17, UR13, UR6 ;  /* 0x0000000d110672a4 */ /* 0x000fc4000f8e0206 */
[----:B------:R-:W-:Y:S02]  /*5c50*/  ULEA.HI UR7, UR8, UR7, URZ, 0x6 ;  /* 0x0000000708077291 */ /* 0x000fe4000f8f303f */
[----:B------:R-:W-:Y:S02]  /*5c60*/  UIMAD.WIDE.U32 UR8, UR17, UR12, URZ ;  /* 0x0000000c110872a5 */ /* 0x000fe4000f8e003f */
[----:B------:R-:W-:Y:S02]  /*5c70*/  USHF.R.S32.HI UR10, URZ, 0x6, UR7 ;  /* 0x000000063f0a7899 */ /* 0x000fe40008011407 */
[----:B------:R-:W-:Y:S02]  /*5c80*/  UIADD3 UR9, UR9, UR6, URZ ;  /* 0x0000000609097290 */ /* 0x000fe4000fffe03f */
[----:B------:R-:W-:Y:S02]  /*5c90*/  UISETP.LT.AND UP0, UPT, URZ, UR10, UPT ;  /* 0x0000000a3f00728c */ /* 0x000fe4000bf01270 */
[----:B------:R-:W-:-:S02]  /*5ca0*/  USHF.R.S32.HI UR7, URZ, 0x1f, UR16 ;  /* 0x0000001f3f077899 */ /* 0x000fc40008011410 */
[----:B------:R-:W-:Y:S01]  /*5cb0*/  USEL UR6, URZ, UR10, !UP0 ;  /* 0x0000000a3f067287 */ /* 0x000fe2000c000000 */
[----:B------:R-:W-:Y:S01]  /*5cc0*/  ULDC.64 UR12, c[0x0][0x2e0] ;  /* 0x0000b800000c7ab9 */ /* 0x000fe20000000a00 */
[----:B------:R-:W-:Y:S02]  /*5cd0*/  ULDC UR15, c[0x0][0x288] ;  /* 0x0000a200000f7ab9 */ /* 0x000fe40000000800 */
[----:B------:R-:W-:Y:S02]  /*5ce0*/  UISETP.GT.AND UP0, UPT, UR11, UR6, UPT ;  /* 0x000000060b00728c */ /* 0x000fe4000bf04270 */
[----:B------:R-:W-:Y:S02]  /*5cf0*/  UIMAD UR7, UR7, UR12, URZ ;  /* 0x0000000c070772a4 */ /* 0x000fe4000f8e023f */
[----:B------:R-:W-:Y:S02]  /*5d00*/  UIMAD UR10, UR16, UR15, URZ ;  /* 0x0000000f100a72a4 */ /* 0x000fe4000f8e023f */
[----:B------:R-:W-:Y:S01]  /*5d10*/  PLOP3.LUT P1, PT, PT, PT, UP0, 0x80, 0x0 ;  /* 0x000000000000781c */ /* 0x000fe20003f2f008 */
[----:B------:R-:W-:-:S02]  /*5d20*/  UIMAD UR14, UR16, UR13, UR7 ;  /* 0x0000000d100e72a4 */ /* 0x000fc4000f8e0207 */
        /* <DEDUP_REMOVED lines=26> */
.L_x_1563:
[----:B------:R-:W2:Y:S04]  /*5ed0*/  LDG.E.STRONG.GPU R0, desc[UR46][R2.64] ;  /* 0x0000002e02007981 */ /* 0x000ea8000c1ef900 */
[----:B--2---:R-:W-:Y:S01]  /*5ee0*/  CCTL.IVALL ;  /* 0x00000000ff00798f */ /* 0x004fe20002000000 */
[----:B------:R-:W-:Y:S05]  /*5ef0*/  YIELD ;  /* 0x0000000000007946 */ /* 0x000fea0003800000 */
[----:B------:R-:W-:-:S13]  /*5f00*/  ISETP.NE.AND P1, PT, R0, UR23, PT ;  /* 0x0000001700007c0c */ /* 0x000fda000bf25270 */
[----:B------:R-:W-:Y:S05]  /*5f10*/  @P1 BRA `(.L_x_1563) ;  /* 0xfffffffc00ec1947 */ /* 0x000fea000383ffff */
.L_x_1562:
[----:B------:R-:W-:Y:S05]  /*5f20*/  BSYNC B0 ;  /* 0x0000000000007941 */ /* 0x000fea0003800000 */
.L_x_1561:
[----:B------:R-:W-:-:S03]  /*5f30*/  UMOV UR4, 0xffffffff ;  /* 0xffffffff00047882 */ /* 0x000fc60000000000 */
[----:B------:R-:W-:Y:S05]  /*5f40*/  BRA.DIV UR4, `(.L_x_1564) ;  /* 0x0000003a04907947 */ /* 0x000fea000b800000 */
[----:B------:R-:W-:Y:S01]  /*5f50*/  NOP ;  /* 0x0000000000007918 */ /* 0x000fe20000000000 */
.L_x_1647:
        /* <DEDUP_REMOVED lines=22> */
.L_x_1566:
[----:B------:R-:W-:Y:S05]  /*60c0*/  BSYNC B0 ;  /* 0x0000000000007941 */ /* 0x000fea0003800000 */
.L_x_1565:
        /* <DEDUP_REMOVED lines=20> */
.L_x_1568:
[----:B------:R-:W-:Y:S05]  /*6210*/  BSYNC B0 ;  /* 0x0000000000007941 */ /* 0x000fea0003800000 */
.L_x_1567:
[----:B------:R-:W-:Y:S06]  /*6220*/  BAR.ARV 0xa, 0xa0 ;  /* 0x0282800000007b1d */ /* 0x000fec0000002000 */
[----:B------:R-:W-:Y:S04]  /*6230*/  BSSY B0, `(.L_x_1569) ;  /* 0x0000003000007945 */ /* 0x000fe80003800000 */
[----:B------:R-:W-:Y:S05]  /*6240*/  @!P0 BRA `(.L_x_1570) ;  /* 0x0000000000048947 */ /* 0x000fea0003800000 */
[----:B------:R-:W-:-:S04]  /*6250*/  DEPBAR.LE SB0, 0x0 ;  /* 0x000080000000791a */ /* 0x000fc80000000000 */
.L_x_1570:
[----:B------:R-:W-:Y:S05]  /*6260*/  BSYNC B0 ;  /* 0x0000000000007941 */ /* 0x000fea0003800000 */
.L_x_1569:
        /* <DEDUP_REMOVED lines=19> */
.L_x_1572:
[----:B------:R-:W-:Y:S05]  /*63a0*/  BSYNC B0 ;  /* 0x0000000000007941 */ /* 0x000fea0003800000 */
.L_x_1571:
[----:B------:R-:W-:Y:S01]  /*63b0*/  UIADD3 UR18, UR6, 0x1, URZ ;  /* 0x0000000106127890 */ /* 0x000fe2000fffe03f */
[----:B------:R-:W-:Y:S11]  /*63c0*/  BRA `(.L_x_1573) ;  /* 0x0000000000047947 */ /* 0x000ff60003800000 */
.L_x_1560:
[----:B------:R-:W-:-:S05]  /*63d0*/  UMOV UR18, UR6 ;  /* 0x0000000600127c82 */ /* 0x000fca0008000000 */
.L_x_1573:
        /* <DEDUP_REMOVED lines=12> */
.L_x_1598:
        /* <DEDUP_REMOVED lines=11> */
.L_x_1576:
[----:B------:R-:W2:Y:S04]  /*6550*/  LDG.E.STRONG.GPU R0, desc[UR46][R2.64] ;  /* 0x0000002e02007981 */ /* 0x000ea8000c1ef900 */
[----:B--2---:R-:W-:Y:S01]  /*6560*/  CCTL.IVALL ;  /* 0x00000000ff00798f */ /* 0x004fe20002000000 */
[----:B------:R-:W-:Y:S05]  /*6570*/  YIELD ;  /* 0x0000000000007946 */ /* 0x000fea0003800000 */
[----:B------:R-:W-:-:S13]  /*6580*/  ISETP.NE.AND P1, PT, R0, UR23, PT ;  /* 0x0000001700007c0c */ /* 0x000fda000bf25270 */
[----:B------:R-:W-:Y:S05]  /*6590*/  @P1 BRA `(.L_x_1576) ;  /* 0xfffffffc00ec1947 */ /* 0x000fea000383ffff */
.L_x_1575:
[----:B------:R-:W-:Y:S05]  /*65a0*/  BSYNC B0 ;  /* 0x0000000000007941 */ /* 0x000fea0003800000 */
.L_x_1574:
[----:B------:R-:W-:-:S03]  /*65b0*/  UMOV UR16, 0xffffffff ;  /* 0xffffffff00107882 */ /* 0x000fc60000000000 */
[----:B------:R-:W-:Y:S05]  /*65c0*/  BRA.DIV UR16, `(.L_x_1577) ;  /* 0x00000036100c7947 */ /* 0x000fea000b800000 */
[----:B------:R-:W-:Y:S01]  /*65d0*/  NOP ;  /* 0x0000000000007918 */ /* 0x000fe20000000000 */
.L_x_1650:
        /* <DEDUP_REMOVED lines=19> */
.L_x_1579:
[----:B------:R-:W-:Y:S05]  /*6710*/  BSYNC B0 ;  /* 0x0000000000007941 */ /* 0x000fea0003800000 */
.L_x_1578:
        /* <DEDUP_REMOVED lines=15> */
.L_x_1581:
[----:B------:R-:W-:Y:S05]  /*6810*/  BSYNC B0 ;  /* 0x0000000000007941 */ /* 0x000fea0003800000 */
.L_x_1580:
[----:B------:R-:W-:Y:S06]  /*6820*/  BAR.ARV 0xa, 0xa0 ;  /* 0x0282800000007b1d */ /* 0x000fec0000002000 */
[----:B------:R-:W-:Y:S04]  /*6830*/  BSSY B0, `(.L_x_1582) ;  /* 0x0000003000007945 */ /* 0x000fe80003800000 */
[----:B------:R-:W-:Y:S05]  /*6840*/  @!P0 BRA `(.L_x_1583) ;  /* 0x0000000000048947 */ /* 0x000fea0003800000 */
[----:B------:R-:W-:-:S04]  /*6850*/  DEPBAR.LE SB0, 0x0 ;  /* 0x000080000000791a */ /* 0x000fc80000000000 */
.L_x_1583:
[----:B------:R-:W-:Y:S05]  /*6860*/  BSYNC B0 ;  /* 0x0000000000007941 */ /* 0x000fea0003800000 */
.L_x_1582:
        /* <DEDUP_REMOVED lines=19> */
.L_x_1585:
[----:B------:R-:W-:Y:S05]  /*69a0*/  BSYNC B0 ;  /* 0x0000000000007941 */ /* 0x000fea0003800000 */
.L_x_1584:
        /* <DEDUP_REMOVED lines=9> */
.L_x_1588:
[----:B------:R-:W2:Y:S04]  /*6a40*/  LDG.E.STRONG.GPU R0, desc[UR46][R2.64] ;  /* 0x0000002e02007981 */ /* 0x000ea8000c1ef900 */
[----:B--2---:R-:W-:Y:S01]  /*6a50*/  CCTL.IVALL ;  /* 0x00000000ff00798f */ /* 0x004fe20002000000 */
[----:B------:R-:W-:Y:S05]  /*6a60*/  YIELD ;  /* 0x0000000000007946 */ /* 0x000fea0003800000 */
[----:B------:R-:W-:-:S13]  /*6a70*/  ISETP.NE.AND P1, PT, R0, UR23, PT ;  /* 0x0000001700007c0c */ /* 0x000fda000bf25270 */
[----:B------:R-:W-:Y:S05]  /*6a80*/  @P1 BRA `(.L_x_1588) ;  /* 0xfffffffc00ec1947 */ /* 0x000fea000383ffff */
.L_x_1587:
[----:B------:R-:W-:Y:S05]  /*6a90*/  BSYNC B0 ;  /* 0x0000000000007941 */ /* 0x000fea0003800000 */
.L_x_1586:
[----:B------:R-:W-:-:S03]  /*6aa0*/  UMOV UR12, 0xffffffff ;  /* 0xffffffff000c7882 */ /* 0x000fc60000000000 */
[----:B------:R-:W-:Y:S05]  /*6ab0*/  BRA.DIV UR12, `(.L_x_1589) ;  /* 0x0000002e0cec7947 */ /* 0x000fea000b800000 */
[----:B------:R-:W-:Y:S01]  /*6ac0*/  NOP ;  /* 0x0000000000007918 */ /* 0x000fe20000000000 */
.L_x_1653:
        /* <DEDUP_REMOVED lines=15> */
.L_x_1591:
[----:B------:R-:W-:Y:S05]  /*6bc0*/  BSYNC B0 ;  /* 0x0000000000007941 */ /* 0x000fea0003800000 */
.L_x_1590:
        /* <DEDUP_REMOVED lines=15> */
.L_x_1593:
[----:B------:R-:W-:Y:S05]  /*6cc0*/  BSYNC B0 ;  /* 0x0000000000007941 */ /* 0x000fea0003800000 */
.L_x_1592:
[----:B------:R-:W-:Y:S06]  /*6cd0*/  BAR.ARV 0xa, 0xa0 ;  /* 0x0282800000007b1d */ /* 0x000fec0000002000 */
[----:B------:R-:W-:Y:S04]  /*6ce0*/  BSSY B0, `(.L_x_1594) ;  /* 0x0000003000007945 */ /* 0x000fe80003800000 */
[----:B------:R-:W-:Y:S05]  /*6cf0*/  @!P0 BRA `(.L_x_1595) ;  /* 0x0000000000048947 */ /* 0x000fea0003800000 */
[----:B------:R-:W-:-:S04]  /*6d00*/  DEPBAR.LE SB0, 0x0 ;  /* 0x000080000000791a */ /* 0x000fc80000000000 */
.L_x_1595:
[----:B------:R-:W-:Y:S05]  /*6d10*/  BSYNC B0 ;  /* 0x0000000000007941 */ /* 0x000fea0003800000 */
.L_x_1594:
        /* <DEDUP_REMOVED lines=19> */
.L_x_1597:
[----:B------:R-:W-:Y:S05]  /*6e50*/  BSYNC B0 ;  /* 0x0000000000007941 */ /* 0x000fea0003800000 */
.L_x_1596:
[----:B------:R-:W-:Y:S02]  /*6e60*/  UIADD3 UR6, UR6, 0x2, URZ ;  /* 0x0000000206067890 */ /* 0x000fe4000fffe03f */
[----:B------:R-:W-:Y:S02]  /*6e70*/  UIADD3 UR4, UR4, 0x4000, URZ ;  /* 0x0000400004047890 */ /* 0x000fe4000fffe03f */
[----:B------:R-:W-:-:S06]  /*6e80*/  UISETP.GE.AND UP0, UPT, UR6, UR11, UPT ;  /* 0x0000000b0600728c */ /* 0x000fcc000bf06270 */
[----:B------:R-:W-:-:S13]  /*6e90*/  PLOP3.LUT P1, PT, PT, PT, UP0, 0x80, 0x0 ;  /* 0x000000000000781c */ /* 0x000fda0003f2f008 */
[----:B------:R-:W-:Y:S05]  /*6ea0*/  @!P1 BRA `(.L_x_1598) ;  /* 0xfffffff4007c9947 */ /* 0x000fea000383ffff */
.L_x_1559:
        /* <DEDUP_REMOVED lines=41> */
.L_x_1601:
[----:B------:R-:W-:Y:S05]  /*7140*/  BSYNC B0 ;  /* 0x0000000000007941 */ /* 0x000fea0003800000 */
.L_x_1600:
[----:B------:R-:W-:Y:S05]  /*7150*/  BRA `(.L_x_1602) ;  /* 0x0000000000047947 */ /* 0x000fea0003800000 */
.L_x_1599:
[----:B------:R-:W-:-:S05]  /*7160*/  UMOV UR4, UR6 ;  /* 0x0000000600047c82 */ /* 0x000fca0008000000 */
.L_x_1602:
        /* <DEDUP_REMOVED lines=11> */
.L_x_1607:
        /* <DEDUP_REMOVED lines=24> */
.L_x_1604:
[----:B------:R-:W-:Y:S05]  /*73a0*/  BSYNC B0 ;  /* 0x0000000000007941 */ /* 0x000fea0003800000 */
.L_x_1603:
        /* <DEDUP_REMOVED lines=24> */
.L_x_1606:
[----:B------:R-:W-:Y:S05]  /*7530*/  BSYNC B0 ;  /* 0x0000000000007941 */ /* 0x000fea0003800000 */
.L_x_1605:
[----:B------:R-:W-:Y:S02]  /*7540*/  UIADD3 UR11, UR11, 0x2, URZ ;  /* 0x000000020b0b7890 */ /* 0x000fe4000fffe03f */
[----:B------:R-:W-:Y:S02]  /*7550*/  ULEA UR8, UR18, UR8, 0x1 ;  /* 0x0000000812087291 */ /* 0x000fe4000f8e083f */
[----:B------:R-:W-:Y:S02]  /*7560*/  ULEA UR9, UR18, UR9, 0x1 ;  /* 0x0000000912097291 */ /* 0x000fe4000f8e083f */
[----:B------:R-:W-:-:S13]  /*7570*/  ISETP.NE.AND P0, PT, RZ, UR11, PT ;  /* 0x0000000bff007c0c */ /* 0x000fda000bf05270 */
[----:B------:R-:W-:Y:S05]  /*7580*/  @!P0 BRA `(.L_x_1519) ;  /* 0x00000020005c8947 */ /* 0x000fea0003800000 */
[----:B------:R-:W-:Y:S05]  /*7590*/  BRA `(.L_x_1607) ;  /* 0xfffffffc00207947 */ /* 0x000fea000383ffff */
.L_x_1556:
        /* <DEDUP_REMOVED lines=33> */
.L_x_1609:
        /* <DEDUP_REMOVED lines=43> */
.L_x_1654:
        /* <DEDUP_REMOVED lines=15> */
.L_x_1612:
        /* <DEDUP_REMOVED lines=98> */
.L_x_1623:
[----:B--234-:R-:W-:-:S04]  /*8170*/  SHF.L.U32 R21, R11, 0x1f, RZ ;  /* 0x0000001f0b157819 */ /* 0x01cfc800000006ff */
[----:B------:R-:W1:Y:S02]  /*8180*/  SYNCS.PHASECHK.TRANS64.TRYWAIT P1, [R16+URZ+0x30840], R21 ;  /* 0x03084015100075a7 */ /* 0x000e64000802017f */
[----:B-1----:R-:W-:Y:S05]  /*8190*/  @!P1 BRA `(.L_x_1615) ;  /* 0x0000001800649947 */ /* 0x002fea0003800000 */
.L_x_1655:
[----:B------:R-:W-:Y:S05]  /*81a0*/  @P0 BRA `(.L_x_1616) ;  /* 0x0000000000140947 */ /* 0x000fea0003800000 */
[----:B------:R-:W-:Y:S01]  /*81b0*/  ISETP.NE.AND P1, PT, R6, RZ, PT ;  /* 0x000000ff0600720c */ /* 0x000fe20003f25270 */
[----:B------:R-:W-:-:S04]  /*81c0*/  IMAD.MOV.U32 R3, RZ, RZ, 0x4100 ;  /* 0x00004100ff037424 */ /* 0x000fc800078e00ff */
[----:B------:R3:W-:Y:S08]  /*81d0*/  SYNCS.ARRIVE.TRANS64 RZ, [R16+URZ+0x30830], R3 ;  /* 0x0308300310ff79a7 */ /* 0x0007f0000800003f */
[----:B------:R-:W-:Y:S05]  /*81e0*/  @!P1 BRA `(.L_x_1616) ;  /* 0x0000000000049947 */ /* 0x000fea0003800000 */
[----:B------:R-:W-:Y:S01]  /*81f0*/  BPT.TRAP 0x1 ;  /* 0x000000040000795c */ /* 0x000fe20000300000 */
.L_x_1616:
        /* <DEDUP_REMOVED lines=36> */
.L_x_1656:
[----:B------:R-:W-:Y:S05]  /*8440*/  @P0 BRA `(.L_x_1618) ;  /* 0x0000000000140947 */ /* 0x000fea0003800000 */
[----:B------:R-:W-:Y:S01]  /*8450*/  ISETP.NE.AND P1, PT, R6, RZ, PT ;  /* 0x000000ff0600720c */ /* 0x000fe20003f25270 */
[----:B------:R-:W-:-:S04]  /*8460*/  IMAD.MOV.U32 R2, RZ, RZ, 0x4100 ;  /* 0x00004100ff027424 */ /* 0x000fc800078e00ff */
[----:B------:R3:W-:Y:S08]  /*8470*/  SYNCS.ARRIVE.TRANS64 RZ, [R16+URZ+0x30818], R2 ;  /* 0x0308180210ff79a7 */ /* 0x0007f0000800003f */
[----:B------:R-:W-:Y:S05]  /*8480*/  @!P1 BRA `(.L_x_1618) ;  /* 0x0000000000049947 */ /* 0x000fea0003800000 */
[----:B------:R-:W-:Y:S01]  /*8490*/  BPT.TRAP 0x1 ;  /* 0x000000040000795c */ /* 0x000fe20000300000 */
.L_x_1618:
        /* <DEDUP_REMOVED lines=36> */
.L_x_1657:
[----:B------:R-:W-:Y:S05]  /*86e0*/  @P0 BRA `(.L_x_1620) ;  /* 0x0000000000140947 */ /* 0x000fea0003800000 */
[----:B------:R-:W-:Y:S01]  /*86f0*/  ISETP.NE.AND P1, PT, R6, RZ, PT ;  /* 0x000000ff0600720c */ /* 0x000fe20003f25270 */
[----:B-123--:R-:W-:-:S04]  /*8700*/  IMAD.MOV.U32 R21, RZ, RZ, 0x4100 ;  /* 0x00004100ff157424 */ /* 0x00efc800078e00ff */
[----:B------:R4:W-:Y:S08]  /*8710*/  SYNCS.ARRIVE.TRANS64 RZ, [R16+URZ+0x30838], R21 ;  /* 0x0308381510ff79a7 */ /* 0x0009f0000800003f */
[----:B------:R-:W-:Y:S05]  /*8720*/  @!P1 BRA `(.L_x_1620) ;  /* 0x0000000000049947 */ /* 0x000fea0003800000 */
[----:B------:R-:W-:Y:S01]  /*8730*/  BPT.TRAP 0x1 ;  /* 0x000000040000795c */ /* 0x000fe20000300000 */
.L_x_1620:
        /* <DEDUP_REMOVED lines=31> */
.L_x_1659:
[----:B------:R-:W-:Y:S05]  /*8930*/  @P0 BRA `(.L_x_1622) ;  /* 0x0000000000140947 */ /* 0x000fea0003800000 */
[----:B------:R-:W-:Y:S01]  /*8940*/  ISETP.NE.AND P1, PT, R6, RZ, PT ;  /* 0x000000ff0600720c */ /* 0x000fe20003f25270 */
[----:B------:R-:W-:-:S04]  /*8950*/  IMAD.MOV.U32 R5, RZ, RZ, 0x4100 ;  /* 0x00004100ff057424 */ /* 0x000fc800078e00ff */
[----:B------:R1:W-:Y:S08]  /*8960*/  SYNCS.ARRIVE.TRANS64 RZ, [R16+URZ+0x30810], R5 ;  /* 0x0308100510ff79a7 */ /* 0x0003f0000800003f */
[----:B------:R-:W-:Y:S05]  /*8970*/  @!P1 BRA `(.L_x_1622) ;  /* 0x0000000000049947 */ /* 0x000fea0003800000 */
[----:B------:R-:W-:Y:S01]  /*8980*/  BPT.TRAP 0x1 ;  /* 0x000000040000795c */ /* 0x000fe20000300000 */
.L_x_1622:
        /* <DEDUP_REMOVED lines=37> */
.L_x_1614:
[----:B------:R-:W3:Y:S02]  /*8be0*/  LDL.LU R4, [R1+0x4] ;  /* 0x0000040001047983 */ /* 0x000ee40000300800 */
[----:B---3--:R-:W-:Y:S02]  /*8bf0*/  ISETP.NE.AND P1, PT, R4, RZ, PT ;  /* 0x000000ff0400720c */ /* 0x008fe40003f25270 */
[----:B------:R1:W5:Y:S11]  /*8c00*/  LDL R4, [R1] ;  /* 0x0000000001047983 */ /* 0x0003760000100800 */
[----:B-1----:R-:W-:Y:S05]  /*8c10*/  @!P1 BRA `(.L_x_1613) ;  /* 0x0000000400489947 */ /* 0x002fea0003800000 */
[----:B------:R-:W-:-:S04]  /*8c20*/  SHF.L.U32 R13, R11, 0x1f, RZ ;  /* 0x0000001f0b0d7819 */ /* 0x000fc800000006ff */
[----:B------:R-:W1:Y:S02]  /*8c30*/  SYNCS.PHASECHK.TRANS64.TRYWAIT P1, [R16+URZ+0x30840], R13 ;  /* 0x0308400d100075a7 */ /* 0x000e64000802017f */
[----:B-1----:R-:W-:Y:S05]  /*8c40*/  @!P1 BRA `(.L_x_1624) ;  /* 0x00000010000c9947 */ /* 0x002fea0003800000 */
.L_x_1660:
[----:B------:R-:W-:Y:S05]  /*8c50*/  @P0 BRA `(.L_x_1625) ;  /* 0x0000000000140947 */ /* 0x000fea0003800000 */
[----:B------:R-:W-:Y:S01]  /*8c60*/  ISETP.NE.AND P1, PT, R6, RZ, PT ;  /* 0x000000ff0600720c */ /* 0x000fe20003f25270 */
[----:B--2---:R-:W-:-:S04]  /*8c70*/  IMAD.MOV.U32 R5, RZ, RZ, 0x4100 ;  /* 0x00004100ff057424 */ /* 0x004fc800078e00ff */
[----:B------:R3:W-:Y:S08]  /*8c80*/  SYNCS.ARRIVE.TRANS64 RZ, [R16+URZ+0x30830], R5 ;  /* 0x0308300510ff79a7 */ /* 0x0007f0000800003f */
[----:B------:R-:W-:Y:S05]  /*8c90*/  @!P1 BRA `(.L_x_1625) ;  /* 0x0000000000049947 */ /* 0x000fea0003800000 */
[----:B------:R-:W-:Y:S01]  /*8ca0*/  BPT.TRAP 0x1 ;  /* 0x000000040000795c */ /* 0x000fe20000300000 */
.L_x_1625:
        /* <DEDUP_REMOVED lines=33> */
.L_x_1661:
[----:B------:R-:W-:Y:S05]  /*8ec0*/  @P0 BRA `(.L_x_1627) ;  /* 0x0000000000140947 */ /* 0x000fea0003800000 */
[----:B------:R-:W-:Y:S01]  /*8ed0*/  ISETP.NE.AND P0, PT, R6, RZ, PT ;  /* 0x000000ff0600720c */ /* 0x000fe20003f05270 */
[----:B------:R-:W-:-:S04]  /*8ee0*/  IMAD.MOV.U32 R5, RZ, RZ, 0x4100 ;  /* 0x00004100ff057424 */ /* 0x000fc800078e00ff */
[----:B------:R3:W-:Y:S08]  /*8ef0*/  SYNCS.ARRIVE.TRANS64 RZ, [R16+URZ+0x30818], R5 ;  /* 0x0308180510ff79a7 */ /* 0x0007f0000800003f */
[----:B------:R-:W-:Y:S05]  /*8f00*/  @!P0 BRA `(.L_x_1627) ;  /* 0x0000000000048947 */ /* 0x000fea0003800000 */
[----:B------:R-:W-:Y:S01]  /*8f10*/  BPT.TRAP 0x1 ;  /* 0x000000040000795c */ /* 0x000fe20000300000 */
.L_x_1627:
        /* <DEDUP_REMOVED lines=34> */
.L_x_1613:
[----:B------:R-:W3:Y:S01]  /*9140*/  S2R R0, SR_TID.X ;  /* 0x0000000000007919 */ /* 0x000ee20000002100 */
[----:B------:R-:W-:Y:S01]  /*9150*/  IMAD R3, R19, 0x8, R16 ;  /* 0x0000000813037824 */ /* 0x000fe200078e0210 */
[----:B---3--:R-:W-:Y:S02]  /*9160*/  LOP3.LUT R2, R0, 0x7f, RZ, 0xc0, !PT ;  /* 0x0000007f00027812 */ /* 0x008fe400078ec0ff */
[----:B------:R-:W-:Y:S02]  /*9170*/  SHF.L.U32 R0, R11, 0x1f, RZ ;  /* 0x0000001f0b007819 */ /* 0x000fe400000006ff */
[----:B------:R-:W-:Y:S02]  /*9180*/  ISETP.NE.AND P1, PT, R2, RZ, PT ;  /* 0x000000ff0200720c */ /* 0x000fe40003f25270 */
[----:B------:R-:W3:Y:S02]  /*9190*/  SYNCS.PHASECHK.TRANS64.TRYWAIT P0, [R3+URZ+0x30840], R0 ;  /* 0x03084000030075a7 */ /* 0x000ee4000800017f */
[----:B---3--:R-:W-:Y:S09]  /*91a0*/  @!P0 BRA `(.L_x_1628) ;  /* 0x0000000800dc8947 */ /* 0x008ff20003800000 */
.L_x_1662:
[----:B------:R-:W-:Y:S05]  /*91b0*/  @P1 BRA `(.L_x_1629) ;  /* 0x0000000000181947 */ /* 0x000fea0003800000 */
[----:B------:R-:W1:Y:S01]  /*91c0*/  S2R R2, SR_TID.X ;  /* 0x0000000000027919 */ /* 0x000e620000002100 */
[----:B---3--:R-:W-:-:S04]  /*91d0*/  IMAD.MOV.U32 R0, RZ, RZ, 0x4100 ;  /* 0x00004100ff007424 */ /* 0x008fc800078e00ff */
[----:B------:R3:W-:Y:S01]  /*91e0*/  SYNCS.ARRIVE.TRANS64 RZ, [R3+URZ+0x30830], R0 ;  /* 0x0308300003ff79a7 */ /* 0x0007e2000800003f */
[----:B-1----:R-:W-:-:S13]  /*91f0*/  LOP3.LUT P0, RZ, R2, 0x1f, RZ, 0xc0, !PT ;  /* 0x0000001f02ff7812 */ /* 0x002fda000780c0ff */
[----:B---3--:R-:W-:Y:S05]  /*9200*/  @!P0 BRA `(.L_x_1629) ;  /* 0x0000000000048947 */ /* 0x008fea0003800000 */
[----:B------:R-:W-:Y:S01]  /*9210*/  BPT.TRAP 0x1 ;  /* 0x000000040000795c */ /* 0x000fe20000300000 */
.L_x_1629:
        /* <DEDUP_REMOVED lines=40> */
.L_x_1610:
[----:B------:R-:W-:Y:S05]  /*94a0*/  BSYNC B0 ;  /* 0x0000000000007941 */ /* 0x000fea0003800000 */
.L_x_1608:
[----:B------:R-:W-:-:S03]  /*94b0*/  UMOV UR7, 0xffffffff ;  /* 0xffffffff00077882 */ /* 0x000fc60000000000 */
[----:B------:R-:W-:Y:S05]  /*94c0*/  BRA.DIV UR7, `(.L_x_1630) ;  /* 0x0000000a07287947 */ /* 0x000fea000b800000 */
[----:B------:R-:W-:-:S13]  /*94d0*/  ELECT P6, URZ, PT ;  /* 0x00000000003f782f */ /* 0x000fda00038c0000 */
.L_x_1665:
[----:B------:R-:W-:Y:S05]  /*94e0*/  @!P6 BRA `(.L_x_1519) ;  /* 0x000000000084e947 */ /* 0x000fea0003800000 */
[----:B------:R-:W-:-:S06]  /*94f0*/  ULOP3.LUT UR7, UR38, 0x2, URZ, 0xfc, !UPT ;  /* 0x0000000226077892 */ /* 0x000fcc000f8efc3f */
[----:B------:R-:W-:-:S05]  /*9500*/  IMAD.U32 R2, RZ, RZ, UR7 ;  /* 0x00000007ff027e24 */ /* 0x000fca000f8e00ff */
[----:B------:R-:W-:-:S13]  /*9510*/  ISETP.NE.AND P2, PT, R2, 0x3, PT ;  /* 0x000000030200780c */ /* 0x000fda0003f45270 */
[----:B------:R-:W-:Y:S05]  /*9520*/  @!P2 BRA `(.L_x_1631) ;  /* 0x000000000004a947 */ /* 0x000fea0003800000 */
[----:B------:R-:W-:Y:S01]  /*9530*/  BPT.TRAP 0x1 ;  /* 0x000000040000795c */ /* 0x000fe20000300000 */
.L_x_1631:
        /* <DEDUP_REMOVED lines=15> */
.L_x_1666:
[----:B------:R-:W2:Y:S02]  /*9630*/  SYNCS.PHASECHK.TRANS64.TRYWAIT P0, [R3+URZ], R2 ;  /* 0x00000002030075a7 */ /* 0x000ea4000800017f */
[----:B--2---:R-:W-:Y:S05]  /*9640*/  @!P0 BRA `(.L_x_1633) ;  /* 0x0000000400fc8947 */ /* 0x004fea0003800000 */
.L_x_1667:
[----:B------:R-:W-:Y:S05]  /*9650*/  @!P2 BRA `(.L_x_1634) ;  /* 0x000000000004a947 */ /* 0x000fea0003800000 */
[----:B------:R-:W-:Y:S01]  /*9660*/  BPT.TRAP 0x1 ;  /* 0x000000040000795c */ /* 0x000fe20000300000 */
.L_x_1634:
[----:B--2---:R-:W-:-:S04]  /*9670*/  VIADD R3, R7, 0x30840 ;  /* 0x0003084007037836 */ /* 0x004fc80000000000 */
[----:B------:R-:W-:-:S04]  /*9680*/  IMAD R0, R0, 0x8, R3 ;  /* 0x0000000800007824 */ /* 0x000fc800078e0203 */
[----:B------:R-:W2:Y:S02]  /*9690*/  SYNCS.PHASECHK.TRANS64.TRYWAIT P0, [R0+URZ], R5 ;  /* 0x00000005000075a7 */ /* 0x000ea4000800017f */
[----:B--2---:R-:W-:Y:S05]  /*96a0*/  @!P0 BRA `(.L_x_1635) ;  /* 0x0000000400f88947 */ /* 0x004fea0003800000 */
.L_x_1668:
[----:B------:R-:W-:-:S07]  /*96b0*/  IMAD R3, R4, 0x8, R3 ;  /* 0x0000000804037824 */ /* 0x000fce00078e0203 */
.L_x_1636:
[----:B---3--:R3:W4:Y:S02]  /*96c0*/  SYNCS.PHASECHK.TRANS64.TRYWAIT P0, [R3+URZ], R2 ;  /* 0x00000002030075a7 */ /* 0x008724000800017f */
[----:B----4-:R-:W-:Y:S05]  /*96d0*/  @!P0 NANOSLEEP.SYNCS 0x989680 ;  /* 0x009896800000895d */ /* 0x010fea0003900000 */
[----:B------:R-:W4:Y:S02]  /*96e0*/  @!P0 SYNCS.PHASECHK.TRANS64 P0, [R3+URZ], R2 ;  /* 0x00000002030085a7 */ /* 0x000f24000800007f */
[----:B----4-:R-:W-:Y:S05]  /*96f0*/  @!P0 BRA `(.L_x_1636) ;  /* 0xfffffffc00f08947 */ /* 0x010fea000383ffff */
.L_x_1519:
[----:B------:R-:W-:Y:S05]  /*9700*/  BSYNC B6 ;  /* 0x0000000000067941 */ /* 0x000fea0003800000 */
.L_x_1516:
[----:B------:R-:W-:Y:S05]  /*9710*/  EXIT ;  /* 0x000000000000794d */ /* 0x000fea0003800000 */
.L_x_1526:
[----:B------:R-:W-:Y:S02]  /*9720*/  IMAD.MOV.U32 R12, RZ, RZ, RZ ;  /* 0x000000ffff0c7224 */ /* 0x000fe400078e00ff */
[----:B------:R-:W-:Y:S02]  /*9730*/  IMAD.MOV.U32 R11, RZ, RZ, 0x1f ;  /* 0x0000001fff0b7424 */ /* 0x000fe400078e00ff */
[----:B------:R-:W-:-:S07]  /*9740*/  IMAD.MOV.U32 R15, RZ, RZ, -0x1 ;  /* 0xffffffffff0f7424 */ /* 0x000fce00078e00ff */
[----:B------:R-:W-:Y:S05]  /*9750*/  WARPSYNC.COLLECTIVE R15, `(.L_x_1637) ;  /* 0x000000000f087348 */ /* 0x000fea0003c00000 */
[----:B------:R1:W2:Y:S02]  /*9760*/  SHFL.IDX P6, R14, R13, R12, R11 ;  /* 0x0000000c0d0e7389 */ /* 0x0002a400000c000b */
[----:B-12---:R-:W-:Y:S01]  /*9770*/  ENDCOLLECTIVE ;  /* 0x000000000000791b */ /* 0x006fe20003800000 */
.L_x_1637:
[----:B------:R-:W-:Y:S05]  /*9780*/  BRA `(.L_x_1638) ;  /* 0xffffff7800847947 */ /* 0x000fea000383ffff */
.L_x_1528:
        /* <DEDUP_REMOVED lines=8> */
.L_x_1532:
[----:B---3--:R3:W4:Y:S02]  /*9810*/  SYNCS.PHASECHK.TRANS64.TRYWAIT P0, [R0+URZ+0x30810], R191 ;  /* 0x030810bf000075a7 */ /* 0x008724000800017f */
[----:B----4-:R-:W-:Y:S05]  /*9820*/  @!P0 NANOSLEEP.SYNCS 0x989680 ;  /* 0x009896800000895d */ /* 0x010fea0003900000 */
[----:B------:R-:W4:Y:S02]  /*9830*/  @!P0 SYNCS.PHASECHK.TRANS64 P0, [R0+URZ+0x30810], R191 ;  /* 0x030810bf000085a7 */ /* 0x000f24000800007f */
[----:B----4-:R-:W-:Y:S05]  /*9840*/  @!P0 BRA `(.L_x_1532) ;  /* 0xfffffffc00f08947 */ /* 0x010fea000383ffff */
[----:B------:R-:W-:Y:S05]  /*9850*/  BRA `(.L_x_1531) ;  /* 0xffffff8000747947 */ /* 0x000fea000383ffff */
.L_x_1536:
[----:B--2---:R2:W1:Y:S02]  /*9860*/  SYNCS.PHASECHK.TRANS64.TRYWAIT P0, [R0+URZ+0x30830], R191 ;  /* 0x030830bf000075a7 */ /* 0x004464000800017f */
[----:B-1----:R-:W-:Y:S05]  /*9870*/  @!P0 NANOSLEEP.SYNCS 0x989680 ;  /* 0x009896800000895d */ /* 0x002fea0003900000 */
[----:B------:R-:W1:Y:S02]  /*9880*/  @!P0 SYNCS.PHASECHK.TRANS64 P0, [R0+URZ+0x30830], R191 ;  /* 0x030830bf000085a7 */ /* 0x000e64000800007f */
[----:B-1----:R-:W-:Y:S05]  /*9890*/  @!P0 BRA `(.L_x_1536) ;  /* 0xfffffffc00f08947 */ /* 0x002fea000383ffff */
[----:B------:R-:W-:Y:S05]  /*98a0*/  BRA `(.L_x_1535) ;  /* 0xffffff88008c7947 */ /* 0x000fea000383ffff */
.L_x_1543:
[----:B------:R-:W-:Y:S01]  /*98b0*/  BSSY B0, `(.L_x_1639) ;  /* 0x0000005000007945 */ /* 0x000fe20003800000 */
[----:B------:R-:W-:-:S07]  /*98c0*/  IMAD.MOV.U32 R15, RZ, RZ, -0x1 ;  /* 0xffffffffff0f7424 */ /* 0x000fce00078e00ff */
[----:B-1----:R-:W-:Y:S05]  /*98d0*/  WARPSYNC.COLLECTIVE R15, `(.L_x_1640) ;  /* 0x000000000f087348 */ /* 0x002fea0003c00000 */
[----:B------:R-:W-:Y:S01]  /*98e0*/  NOP ;  /* 0x0000000000007918 */ /* 0x000fe20000000000 */
[----:B-1----:R-:W-:Y:S01]  /*98f0*/  ENDCOLLECTIVE ;  /* 0x000000000000791b */ /* 0x002fe20003800000 */
.L_x_1640:
[----:B------:R-:W-:Y:S05]  /*9900*/  BSYNC B0 ;  /* 0x0000000000007941 */ /* 0x000fea0003800000 */
.L_x_1639:
[----:B------:R-:W-:Y:S05]  /*9910*/  BRA `(.L_x_1641) ;  /* 0xffffffb800707947 */ /* 0x000fea000383ffff */
.L_x_1552:
[----:B------:R-:W-:Y:S01]  /*9920*/  BSSY B0, `(.L_x_1642) ;  /* 0x0000005000007945 */ /* 0x000fe20003800000 */
[----:B------:R-:W-:-:S07]  /*9930*/  IMAD.MOV.U32 R15, RZ, RZ, -0x1 ;  /* 0xffffffffff0f7424 */ /* 0x000fce00078e00ff */
[----:B-12---:R-:W-:Y:S05]  /*9940*/  WARPSYNC.COLLECTIVE R15, `(.L_x_1643) ;  /* 0x000000000f087348 */ /* 0x006fea0003c00000 */
[----:B------:R-:W-:Y:S01]  /*9950*/  NOP ;  /* 0x0000000000007918 */ /* 0x000fe20000000000 */
[----:B-12---:R-:W-:Y:S01]  /*9960*/  ENDCOLLECTIVE ;  /* 0x000000000000791b */ /* 0x006fe20003800000 */
.L_x_1643:
[----:B------:R-:W-:Y:S05]  /*9970*/  BSYNC B0 ;  /* 0x0000000000007941 */ /* 0x000fea0003800000 */
.L_x_1642:
[----:B------:R-:W-:Y:S05]  /*9980*/  BRA `(.L_x_1644) ;  /* 0xffffffbc00707947 */ /* 0x000fea000383ffff */
.L_x_1564:
[----:B------:R-:W-:Y:S01]  /*9990*/  BSSY B0, `(.L_x_1645) ;  /* 0x0000005000007945 */ /* 0x000fe20003800000 */
[----:B------:R-:W-:-:S07]  /*99a0*/  IMAD.MOV.U32 R15, RZ, RZ, -0x1 ;  /* 0xffffffffff0f7424 */ /* 0x000fce00078e00ff */
[----:B------:R-:W-:Y:S05]  /*99b0*/  WARPSYNC.COLLECTIVE R15, `(.L_x_1646) ;  /* 0x000000000f087348 */ /* 0x000fea0003c00000 */
[----:B------:R-:W-:Y:S01]  /*99c0*/  NOP ;  /* 0x0000000000007918 */ /* 0x000fe20000000000 */
[----:B------:R-:W-:Y:S01]  /*99d0*/  ENDCOLLECTIVE ;  /* 0x000000000000791b */ /* 0x000fe20003800000 */
.L_x_1646:
[----:B------:R-:W-:Y:S05]  /*99e0*/  BSYNC B0 ;  /* 0x0000000000007941 */ /* 0x000fea0003800000 */
.L_x_1645:
[----:B------:R-:W-:Y:S05]  /*99f0*/  BRA `(.L_x_1647) ;  /* 0xffffffc400587947 */ /* 0x000fea000383ffff */
.L_x_1577:
[----:B------:R-:W-:Y:S01]  /*9a00*/  BSSY B0, `(.L_x_1648) ;  /* 0x0000005000007945 */ /* 0x000fe20003800000 */
[----:B------:R-:W-:-:S07]  /*9a10*/  IMAD.MOV.U32 R15, RZ, RZ, -0x1 ;  /* 0xffffffffff0f7424 */ /* 0x000fce00078e00ff */
[----:B------:R-:W-:Y:S05]  /*9a20*/  WARPSYNC.COLLECTIVE R15, `(.L_x_1649) ;  /* 0x000000000f087348 */ /* 0x000fea0003c00000 */
[----:B------:R-:W-:Y:S01]  /*9a30*/  NOP ;  /* 0x0000000000007918 */ /* 0x000fe20000000000 */
[----:B------:R-:W-:Y:S01]  /*9a40*/  ENDCOLLECTIVE ;  /* 0x000000000000791b */ /* 0x000fe20003800000 */
.L_x_1649:
[----:B------:R-:W-:Y:S05]  /*9a50*/  BSYNC B0 ;  /* 0x0000000000007941 */ /* 0x000fea0003800000 */
.L_x_1648:
[----:B------:R-:W-:Y:S05]  /*9a60*/  BRA `(.L_x_1650) ;  /* 0xffffffc800dc7947 */ /* 0x000fea000383ffff */
.L_x_1589:
[----:B------:R-:W-:Y:S01]  /*9a70*/  BSSY B0, `(.L_x_1651) ;  /* 0x0000005000007945 */ /* 0x000fe20003800000 */
[----:B------:R-:W-:-:S07]  /*9a80*/  IMAD.MOV.U32 R15, RZ, RZ, -0x1 ;  /* 0xffffffffff0f7424 */ /* 0x000fce00078e00ff */
[----:B------:R-:W-:Y:S05]  /*9a90*/  WARPSYNC.COLLECTIVE R15, `(.L_x_1652) ;  /* 0x000000000f087348 */ /* 0x000fea0003c00000 */
[----:B------:R-:W-:Y:S01]  /*9aa0*/  NOP ;  /* 0x0000000000007918 */ /* 0x000fe20000000000 */
[----:B------:R-:W-:Y:S01]  /*9ab0*/  ENDCOLLECTIVE ;  /* 0x000000000000791b */ /* 0x000fe20003800000 */
.L_x_1652:
[----:B------:R-:W-:Y:S05]  /*9ac0*/  BSYNC B0 ;  /* 0x0000000000007941 */ /* 0x000fea0003800000 */
.L_x_1651:
[----:B------:R-:W-:Y:S05]  /*9ad0*/  BRA `(.L_x_1653) ;  /* 0xffffffcc00fc7947 */ /* 0x000fea000383ffff */
.L_x_1611:
[----:B-1----:R1:W2:Y:S02]  /*9ae0*/  SYNCS.PHASECHK.TRANS64.TRYWAIT P0, [R16+URZ+0x30820], R3 ;  /* 0x03082003100075a7 */ /* 0x0022a4000800017f */
[----:B--2---:R-:W-:Y:S05]  /*9af0*/  @!P0 NANOSLEEP.SYNCS 0x989680 ;  /* 0x009896800000895d */ /* 0x004fea0003900000 */
[----:B------:R-:W2:Y:S02]  /*9b00*/  @!P0 SYNCS.PHASECHK.TRANS64 P0, [R16+URZ+0x30820], R3 ;  /* 0x03082003100085a7 */ /* 0x000ea4000800007f */
[----:B--2---:R-:W-:Y:S05]  /*9b10*/  @!P0 BRA `(.L_x_1611) ;  /* 0xfffffffc00f08947 */ /* 0x004fea000383ffff */
[----:B------:R-:W-:Y:S05]  /*9b20*/  BRA `(.L_x_1654) ;  /* 0xffffffdc00cc7947 */ /* 0x000fea000383ffff */
.L_x_1615:
[----:B-1----:R1:W3:Y:S02]  /*9b30*/  SYNCS.PHASECHK.TRANS64.TRYWAIT P1, [R16+URZ+0x30840], R21 ;  /* 0x03084015100075a7 */ /* 0x0022e4000802017f */
[----:B---3--:R-:W-:Y:S05]  /*9b40*/  @!P1 NANOSLEEP.SYNCS 0x989680 ;  /* 0x009896800000995d */ /* 0x008fea0003900000 */
[----:B------:R-:W3:Y:S02]  /*9b50*/  @!P1 SYNCS.PHASECHK.TRANS64 P1, [R16+URZ+0x30840], R21 ;  /* 0x03084015100095a7 */ /* 0x000ee4000802007f */
[----:B---3--:R-:W-:Y:S05]  /*9b60*/  @!P1 BRA `(.L_x_1615) ;  /* 0xfffffffc00f09947 */ /* 0x008fea000383ffff */
[----:B------:R-:W-:Y:S05]  /*9b70*/  BRA `(.L_x_1655) ;  /* 0xffffffe400887947 */ /* 0x000fea000383ffff */
.L_x_1617:
[----:B--2---:R2:W3:Y:S02]  /*9b80*/  SYNCS.PHASECHK.TRANS64.TRYWAIT P1, [R16+URZ+0x30828], R21 ;  /* 0x03082815100075a7 */ /* 0x0044e4000802017f */
[----:B---3--:R-:W-:Y:S05]  /*9b90*/  @!P1 NANOSLEEP.SYNCS 0x989680 ;  /* 0x009896800000995d */ /* 0x008fea0003900000 */
[----:B------:R-:W3:Y:S02]  /*9ba0*/  @!P1 SYNCS.PHASECHK.TRANS64 P1, [R16+URZ+0x30828], R21 ;  /* 0x03082815100095a7 */ /* 0x000ee4000802007f */
[----:B---3--:R-:W-:Y:S05]  /*9bb0*/  @!P1 BRA `(.L_x_1617) ;  /* 0xfffffffc00f09947 */ /* 0x008fea000383ffff */
[----:B------:R-:W-:Y:S05]  /*9bc0*/  BRA `(.L_x_1656) ;  /* 0xffffffe8001c7947 */ /* 0x000fea000383ffff */
.L_x_1619:
[----:B---3--:R3:W4:Y:S02]  /*9bd0*/  SYNCS.PHASECHK.TRANS64.TRYWAIT P1, [R16+URZ+0x30848], R21 ;  /* 0x03084815100075a7 */ /* 0x008724000802017f */
[----:B----4-:R-:W-:Y:S05]  /*9be0*/  @!P1 NANOSLEEP.SYNCS 0x989680 ;  /* 0x009896800000995d */ /* 0x010fea0003900000 */
[----:B------:R-:W4:Y:S02]  /*9bf0*/  @!P1 SYNCS.PHASECHK.TRANS64 P1, [R16+URZ+0x30848], R21 ;  /* 0x03084815100095a7 */ /* 0x000f24000802007f */
[----:B----4-:R-:W-:Y:S05]  /*9c00*/  @!P1 BRA `(.L_x_1619) ;  /* 0xfffffffc00f09947 */ /* 0x010fea000383ffff */
[----:B------:R-:W-:Y:S05]  /*9c10*/  BRA `(.L_x_1657) ;  /* 0xffffffe800b07947 */ /* 0x000fea000383ffff */
.L_x_1621:
[----:B------:R-:W-:-:S07]  /*9c20*/  SHF.L.U32 R5, R11, 0x1f, RZ ;  /* 0x0000001f0b057819 */ /* 0x000fce00000006ff */
.L_x_1658:
[----:B------:R1:W1:Y:S02]  /*9c30*/  SYNCS.PHASECHK.TRANS64.TRYWAIT P1, [R16+URZ+0x30820], R5 ;  /* 0x03082005100075a7 */ /* 0x000264000802017f */
[----:B-1----:R-:W-:Y:S05]  /*9c40*/  @!P1 NANOSLEEP.SYNCS 0x989680 ;  /* 0x009896800000995d */ /* 0x002fea0003900000 */
[----:B------:R-:W1:Y:S02]  /*9c50*/  @!P1 SYNCS.PHASECHK.TRANS64 P1, [R16+URZ+0x30820], R5 ;  /* 0x03082005100095a7 */ /* 0x000e64000802007f */
[----:B-1----:R-:W-:Y:S05]  /*9c60*/  @!P1 BRA `(.L_x_1658) ;  /* 0xfffffffc00f09947 */ /* 0x002fea000383ffff */
[----:B------:R-:W-:Y:S05]  /*9c70*/  BRA `(.L_x_1659) ;  /* 0xffffffec002c7947 */ /* 0x000fea000383ffff */
.L_x_1624:
[----:B-1----:R1:W3:Y:S02]  /*9c80*/  SYNCS.PHASECHK.TRANS64.TRYWAIT P1, [R16+URZ+0x30840], R13 ;  /* 0x0308400d100075a7 */ /* 0x0022e4000802017f */
[----:B---3--:R-:W-:Y:S05]  /*9c90*/  @!P1 NANOSLEEP.SYNCS 0x989680 ;  /* 0x009896800000995d */ /* 0x008fea0003900000 */
[----:B------:R-:W3:Y:S02]  /*9ca0*/  @!P1 SYNCS.PHASECHK.TRANS64 P1, [R16+URZ+0x30840], R13 ;  /* 0x0308400d100095a7 */ /* 0x000ee4000802007f */
[----:B---3--:R-:W-:Y:S05]  /*9cb0*/  @!P1 BRA `(.L_x_1624) ;  /* 0xfffffffc00f09947 */ /* 0x008fea000383ffff */
[----:B------:R-:W-:Y:S05]  /*9cc0*/  BRA `(.L_x_1660) ;  /* 0xffffffec00e07947 */ /* 0x000fea000383ffff */
.L_x_1626:
[----:B--2---:R2:W3:Y:S02]  /*9cd0*/  SYNCS.PHASECHK.TRANS64.TRYWAIT P1, [R16+URZ+0x30828], R13 ;  /* 0x0308280d100075a7 */ /* 0x0044e4000802017f */
[----:B---3--:R-:W-:Y:S05]  /*9ce0*/  @!P1 NANOSLEEP.SYNCS 0x989680 ;  /* 0x009896800000995d */ /* 0x008fea0003900000 */
[----:B------:R-:W3:Y:S02]  /*9cf0*/  @!P1 SYNCS.PHASECHK.TRANS64 P1, [R16+URZ+0x30828], R13 ;  /* 0x0308280d100095a7 */ /* 0x000ee4000802007f */
[----:B---3--:R-:W-:Y:S05]  /*9d00*/  @!P1 BRA `(.L_x_1626) ;  /* 0xfffffffc00f09947 */ /* 0x008fea000383ffff */
[----:B------:R-:W-:Y:S05]  /*9d10*/  BRA `(.L_x_1661) ;  /* 0xfffffff000687947 */ /* 0x000fea000383ffff */
.L_x_1628:
[----:B---3--:R3:W1:Y:S02]  /*9d20*/  SYNCS.PHASECHK.TRANS64.TRYWAIT P0, [R3+URZ+0x30840], R0 ;  /* 0x03084000030075a7 */ /* 0x008664000800017f */
[----:B-1----:R-:W-:Y:S05]  /*9d30*/  @!P0 NANOSLEEP.SYNCS 0x989680 ;  /* 0x009896800000895d */ /* 0x002fea0003900000 */
[----:B------:R-:W1:Y:S02]  /*9d40*/  @!P0 SYNCS.PHASECHK.TRANS64 P0, [R3+URZ+0x30840], R0 ;  /* 0x03084000030085a7 */ /* 0x000e64000800007f */
[----:B-1----:R-:W-:Y:S05]  /*9d50*/  @!P0 BRA `(.L_x_1628) ;  /* 0xfffffffc00f08947 */ /* 0x002fea000383ffff */
[----:B------:R-:W-:Y:S05]  /*9d60*/  BRA `(.L_x_1662) ;  /* 0xfffffff400107947 */ /* 0x000fea000383ffff */
.L_x_1630:
[----:B------:R-:W-:Y:S01]  /*9d70*/  BSSY B0, `(.L_x_1663) ;  /* 0x0000006000007945 */ /* 0x000fe20003800000 */
[----:B------:R-:W-:-:S07]  /*9d80*/  IMAD.MOV.U32 R15, RZ, RZ, -0x1 ;  /* 0xffffffffff0f7424 */ /* 0x000fce00078e00ff */
[----:B------:R-:W-:Y:S05]  /*9d90*/  WARPSYNC.COLLECTIVE R15, `(.L_x_1664) ;  /* 0x000000000f0c7348 */ /* 0x000fea0003c00000 */
[----:B------:R-:W-:Y:S02]  /*9da0*/  ELECT P6, UR62, PT ;  /* 0x00000000003e782f */ /* 0x000fe400038c0000 */
[----:B------:R-:W-:Y:S01]  /*9db0*/  MOV R14, UR62 ;  /* 0x0000003e000e7c02 */ /* 0x000fe20008000f00 */
[----:B------:R-:W-:Y:S10]  /*9dc0*/  ENDCOLLECTIVE ;  /* 0x000000000000791b */ /* 0x000ff40003800000 */
.L_x_1664:
[----:B------:R-:W-:Y:S05]  /*9dd0*/  BSYNC B0 ;  /* 0x0000000000007941 */ /* 0x000fea0003800000 */
.L_x_1663:
[----:B------:R-:W-:Y:S05]  /*9de0*/  BRA `(.L_x_1665) ;  /* 0xfffffff400bc7947 */ /* 0x000fea000383ffff */
.L_x_1632:
[----:B-1----:R1:W2:Y:S02]  /*9df0*/  SYNCS.PHASECHK.TRANS64.TRYWAIT P0, [R6+URZ], R5 ;  /* 0x00000005060075a7 */ /* 0x0022a4000800017f */
[----:B--2---:R-:W-:Y:S05]  /*9e00*/  @!P0 NANOSLEEP.SYNCS 0x989680 ;  /* 0x009896800000895d */ /* 0x004fea0003900000 */
[----:B------:R-:W2:Y:S02]  /*9e10*/  @!P0 SYNCS.PHASECHK.TRANS64 P0, [R6+URZ], R5 ;  /* 0x00000005060085a7 */ /* 0x000ea4000800007f */
[----:B--2---:R-:W-:Y:S05]  /*9e20*/  @!P0 BRA `(.L_x_1632) ;  /* 0xfffffffc00f08947 */ /* 0x004fea000383ffff */
[----:B------:R-:W-:Y:S05]  /*9e30*/  BRA `(.L_x_1666) ;  /* 0xfffffff400fc7947 */ /* 0x000fea000383ffff */
.L_x_1633:
[----:B--2---:R2:W3:Y:S02]  /*9e40*/  SYNCS.PHASECHK.TRANS64.TRYWAIT P0, [R3+URZ], R2 ;  /* 0x00000002030075a7 */ /* 0x0044e4000800017f */
[----:B---3--:R-:W-:Y:S05]  /*9e50*/  @!P0 NANOSLEEP.SYNCS 0x989680 ;  /* 0x009896800000895d */ /* 0x008fea0003900000 */
[----:B------:R-:W3:Y:S02]  /*9e60*/  @!P0 SYNCS.PHASECHK.TRANS64 P0, [R3+URZ], R2 ;  /* 0x00000002030085a7 */ /* 0x000ee4000800007f */
[----:B---3--:R-:W-:Y:S05]  /*9e70*/  @!P0 BRA `(.L_x_1633) ;  /* 0xfffffffc00f08947 */ /* 0x008fea000383ffff */
[----:B------:R-:W-:Y:S05]  /*9e80*/  BRA `(.L_x_1667) ;  /* 0xfffffff400f07947 */ /* 0x000fea000383ffff */
.L_x_1635:
[----:B--2---:R2:W3:Y:S02]  /*9e90*/  SYNCS.PHASECHK.TRANS64.TRYWAIT P0, [R0+URZ], R5 ;  /* 0x00000005000075a7 */ /* 0x0044e4000800017f */
[----:B---3--:R-:W-:Y:S05]  /*9ea0*/  @!P0 NANOSLEEP.SYNCS 0x989680 ;  /* 0x009896800000895d */ /* 0x008fea0003900000 */
[----:B------:R-:W3:Y:S02]  /*9eb0*/  @!P0 SYNCS.PHASECHK.TRANS64 P0, [R0+URZ], R5 ;  /* 0x00000005000085a7 */ /* 0x000ee4000800007f */
[----:B---3--:R-:W-:Y:S05]  /*9ec0*/  @!P0 BRA `(.L_x_1635) ;  /* 0xfffffffc00f08947 */ /* 0x008fea000383ffff */
[----:B------:R-:W-:Y:S05]  /*9ed0*/  BRA `(.L_x_1668) ;  /* 0xfffffff400f47947 */ /* 0x000fea000383ffff */
.L_x_1669:
        /* <DEDUP_REMOVED lines=10> */
.L_x_7301:


//--------------------- .text._ZN7cutlass13device_kernelIN5flash11enable_sm90INS1_16FlashAttnBwdSm90INS1_25CollectiveMainloopBwdSm90ILi2ELi2ELi2EN4cute5tupleIJNS5_1CILi1EEES8_S8_EEENS6_IJNS7_ILi64EEENS7_ILi128EEESB_EEENS_6half_tEfNS_4arch4Sm90ELb0ELb1ELb1ELb1ELb0ELb1ELb0ELb0ELi2ELi1ELi2ELi1ELb0EEENS1_21CollectiveEpilogueBwdISC_SD_SF_Li256ELb1ELb0ELi1EEENS1_19SingleTileSchedulerILb1ELb0ELb0ELi128EEEEEEEEEvNT_6ParamsE --------------------------
	.section	.text._ZN7cutlass13device_kernelIN5flash11enable_sm90INS1_16FlashAttnBwdSm90INS1_25CollectiveMainloopBwdSm90ILi2ELi2ELi2EN4cute5tupleIJNS5_1CILi1EEES8_S8_EEENS6_IJNS7_ILi64EEENS7_ILi128EEESB_EEENS_6half_tEfNS_4arch4Sm90ELb0ELb1ELb1ELb1ELb0ELb1ELb0ELb0ELi2ELi1ELi2ELi1ELb0EEENS1_21CollectiveEpilogueBwdISC_SD_SF_Li256ELb1ELb0ELi1EEENS1_19SingleTileSchedulerILb1ELb0ELb0ELi128EEEEEEEEEvNT_6ParamsE,"ax",@progbits
	.align	128
.text._ZN7cutlass13device_kernelIN5flash11enable_sm90INS1_16FlashAttnBwdSm90INS1_25CollectiveMainloopBwdSm90ILi2ELi2ELi2EN4cute5tupleIJNS5_1CILi1EEES8_S8_EEENS6_IJNS7_ILi64EEENS7_ILi128EEESB_EEENS_6half_tEfNS_4arch4Sm90ELb0ELb1ELb1ELb1ELb0ELb1ELb0ELb0ELi2ELi1ELi2ELi1ELb0EEENS1_21CollectiveEpilogueBwdISC_SD_SF_Li256ELb1ELb0ELi1EEENS1_19SingleTileSchedulerILb1ELb0ELb0ELi128EEEEEEEEEvNT_6ParamsE:
        .type           _ZN7cutlass13device_kernelIN5flash11enable_sm90INS1_16FlashAttnBwdSm90INS1_25CollectiveMainloopBwdSm90ILi2ELi2ELi2EN4cute5tupleIJNS5_1CILi1EEES8_S8_EEENS6_IJNS7_ILi64EEENS7_ILi128EEESB_EEENS_6half_tEfNS_4arch4Sm90ELb0ELb1ELb1ELb1ELb0ELb1ELb0ELb0ELi2ELi1ELi2ELi1ELb0EEENS1_21CollectiveEpilogueBwdISC_SD_SF_Li256ELb1ELb0ELi1EEENS1_19SingleTileSchedulerILb1ELb0ELb0ELi128EEEEEEEEEvNT_6ParamsE,@function
        .size           _ZN7cutlass13device_kernelIN5flash11enable_sm90INS1_16FlashAttnBwdSm90INS1_25CollectiveMainloopBwdSm90ILi2ELi2ELi2EN4cute5tupleIJNS5_1CILi1EEES8_S8_EEENS6_IJNS7_ILi64EEENS7_ILi128EEESB_EEENS_6half_tEfNS_4arch4Sm90ELb0ELb1ELb1ELb1ELb0ELb1ELb0ELb0ELi2ELi1ELi2ELi1ELb0EEENS1_21CollectiveEpilogueBwdISC_SD_SF_Li256ELb1ELb0ELi1EEENS1_19SingleTileSchedulerILb1ELb0ELb0ELi128EEEEEEEEEvNT_6ParamsE,(.L_x_7302 - _ZN7cutlass13device_kernelIN5flash11enable_sm90INS1_16FlashAttnBwdSm90INS1_25CollectiveMainloopBwdSm90ILi2ELi2ELi2EN4cute5tupleIJNS5_1CILi1EEES8_S8_EEENS6_IJNS7_ILi64EEENS7_ILi128EEESB_EEENS_6half_tEfNS_4arch4Sm90ELb0ELb1ELb1ELb1ELb0ELb1ELb0ELb0ELi2ELi1ELi2ELi1ELb0EEENS1_21CollectiveEpilogueBwdISC_SD_SF_Li256ELb1ELb0ELi1EEENS1_19SingleTileSchedulerILb1ELb0ELb0ELi128EEEEEEEEEvNT_6ParamsE)
        .other          _ZN7cutlass13device_kernelIN5flash11enable_sm90INS1_16FlashAttnBwdSm90INS1_25CollectiveMainloopBwdSm90ILi2ELi2ELi2EN4cute5tupleIJNS5_1CILi1EEES8_S8_EEENS6_IJNS7_ILi64EEENS7_ILi128EEESB_EEENS_6half_tEfNS_4arch4Sm90ELb0ELb1ELb1ELb1ELb0ELb1ELb0ELb0ELi2ELi1ELi2ELi1ELb0EEENS1_21CollectiveEpilogueBwdISC_SD_SF_Li256ELb1ELb0ELi1EEENS1_19SingleTileSchedulerILb1ELb0ELb0ELi128EEEEEEEEEvNT_6ParamsE,@"STO_CUDA_ENTRY STV_DEFAULT"
_ZN7cutlass13device_kernelIN5flash11enable_sm90INS1_16FlashAttnBwdSm90INS1_25CollectiveMainloopBwdSm90ILi2ELi2ELi2EN4cute5tupleIJNS5_1CILi1EEES8_S8_EEENS6_IJNS7_ILi64EEENS7_ILi128EEESB_EEENS_6half_tEfNS_4arch4Sm90ELb0ELb1ELb1ELb1ELb0ELb1ELb0ELb0ELi2ELi1ELi2ELi1ELb0EEENS1_21CollectiveEpilogueBwdISC_SD_SF_Li256ELb1ELb0ELi1EEENS1_19SingleTileSchedulerILb1ELb0ELb0ELi128EEEEEEEEEvNT_6ParamsE:
        /* <DEDUP_REMOVED lines=24> */
.L_x_1671:
[----:B------:R-:W-:Y:S05]  /*0180*/  BSYNC B0 ;  /* 0x0000000000007941 */ /* 0x000fea0003800000 */
.L_x_1670:
        /* <DEDUP_REMOVED lines=37> */
.L_x_1672:
        /* <DEDUP_REMOVED lines=22> */
.L_x_1673:
[----:B------:R-:W-:Y:S01]  /*0540*/  PLOP3.LUT P0, PT, PT, PT, UP0, 0x80, 0x0 ;  /* 0x000000000000781c */ /* 0x000fe20003f0f008 */
[----:B------:R-:W-:Y:S01]  /*0550*/  NOP ;  /* 0x0000000000007918 */ /* 0x000fe20000000000 */
[----:B------:R-:W-:Y:S01]  /*0560*/  ULDC.64 UR46, c[0x0][0x208] ;  /* 0x00008200002e7ab9 */ /* 0x000fe20000000a00 */
[----:B------:R-:W-:Y:S01]  /*0570*/  BSSY B6, `(.L_x_1674) ;  /* 0x0000bd4000067945 */ /* 0x000fe20003800000 */
[----:B-12-4-:R-:W-:Y:S09]  /*0580*/  BAR.SYNC.DEFER_BLOCKING 0x0 ;  /* 0x0000000000007b1d */ /* 0x016ff20000010000 */
[----:B------:R-:W-:Y:S05]  /*0590*/  @!P0 BRA `(.L_x_1675) ;  /* 0x00000080006c8947 */ /* 0x000fea0003800000 */
.L_x_1676:
[----:B------:R-:W-:-:S08]  /*05a0*/  NOP ;  /* 0x0000000000007918 */ /* 0x000fd00000000000 */
[----:B------:R-:W1:Y:S02]  /*05b0*/  USETMAXREG.TRY_ALLOC.CTAPOOL UP0, 0xf0 ;  /* 0x000000f0000079c8 */ /* 0x000e640008000600 */
[----:B-1----:R-:W-:-:S13]  /*05c0*/  PLOP3.LUT P0, PT, PT, PT, UP0, 0x80, 0x0 ;  /* 0x000000000000781c */ /* 0x002fda0003f0f008 */
[----:B------:R-:W-:Y:S05]  /*05d0*/  @!P0 BRA `(.L_x_1676) ;  /* 0xfffffffc00f08947 */ /* 0x000fea000383ffff */
[----:B------:R-:W-:Y:S01]  /*05e0*/  LOP3.LUT R0, R0, 0x3, RZ, 0xc0, !PT ;  /* 0x0000000300007812 */ /* 0x000fe200078ec0ff */
[----:B------:R-:W1:Y:S01]  /*05f0*/  S2R R2, SR_TID.X ;  /* 0x0000000000027919 */ /* 0x000e620000002100 */
[----:B------:R-:W-:Y:S01]  /*0600*/  ULDC.64 UR4, c[0x0][0x8d8] ;  /* 0x0002360000047ab9 */ /* 0x000fe20000000a00 */
[----:B------:R-:W2:Y:S03]  /*0610*/  S2UR UR6, SR_CTAID.X ;  /* 0x00000000000679c3 */ /* 0x000ea60000002500 */
[----:B------:R-:W3:Y:S05]  /*0620*/  SHFL.IDX PT, R0, R0, RZ, 0x1f ;  /* 0x00001fff00007589 */ /* 0x000eea00000e0000 */
[----:B------:R-:W4:Y:S01]  /*0630*/  S2UR UR36, SR_CTAID.Z ;  /* 0x00000000002479c3 */ /* 0x000f220000002700 */
[----:B---3--:R-:W-:-:S02]  /*0640*/  ISETP.NE.AND P0, PT, R0, RZ, PT ;  /* 0x000000ff0000720c */ /* 0x008fc40003f05270 */
[----:B-1----:R-:W-:-:S11]  /*0650*/  SHF.R.U32.HI R2, RZ, 0x7, R2 ;  /* 0x00000007ff027819 */ /* 0x002fd60000011602 */
[----:B------:R-:W-:-:S05]  /*0660*/  @!P0 VIADD R2, R2, 0x9 ;  /* 0x0000000902028836 */ /* 0x000fca0000000000 */
[----:B------:R1:W-:Y:S06]  /*0670*/  @!P0 BAR.ARV R2, 0xa0 ;  /* 0x000280020000851d */ /* 0x0003ec0000002000 */
[----:B------:R-:W-:-:S04]  /*0680*/  ISETP.NE.U32.AND P0, PT, RZ, UR4, PT ;  /* 0x00000004ff007c0c */ /* 0x000fc8000bf05070 */
[----:B------:R-:W-:-:S13]  /*0690*/  ISETP.NE.AND.EX P0, PT, RZ, UR5, PT, P0 ;  /* 0x00000005ff007c0c */ /* 0x000fda000bf05300 */
[----:B-12-4-:R-:W-:Y:S05]  /*06a0*/  @!P0 BRA `(.L_x_1677) ;  /* 0x00000000001c8947 */ /* 0x016fea0003800000 */
[----:B------:R-:W-:Y:S02]  /*06b0*/  ULDC.64 UR4, c[0x0][0x8d8] ;  /* 0x0002360000047ab9 */ /* 0x000fe40000000a00 */
[----:B------:R-:W-:-:S06]  /*06c0*/  UIMAD.WIDE UR4, UR36, 0x4, UR4 ;  /* 0x00000004240478a5 */ /* 0x000fcc000f8e0204 */
[----:B------:R-:W-:Y:S02]  /*06d0*/  IMAD.U32 R2, RZ, RZ, UR4 ;  /* 0x00000004ff027e24 */ /* 0x000fe4000f8e00ff */
[----:B------:R-:W-:-:S05]  /*06e0*/  IMAD.U32 R3, RZ, RZ, UR5 ;  /* 0x00000005ff037e24 */ /* 0x000fca000f8e00ff */
[----:B------:R-:W2:Y:S02]  /*06f0*/  LDG.E R2, desc[UR46][R2.64] ;  /* 0x0000002e02027981 */ /* 0x000ea4000c1e1900 */
[----:B--2---:R-:W-:Y:S01]  /*0700*/  R2UR UR4, R2 ;  /* 0x00000000020472ca */ /* 0x004fe200000e0000 */
[----:B------:R-:W-:-:S14]  /*0710*/  BRA `(.L_x_1678) ;  /* 0x00000000003c7947 */ /* 0x000fdc0003800000 */
.L_x_1677:
[----:B------:R-:W-:Y:S02]  /*0720*/  ULDC.64 UR4, c[0x0][0x8d0] ;  /* 0x0002340000047ab9 */ /* 0x000fe40000000a00 */
[----:B------:R-:W-:-:S04]  /*0730*/  ISETP.NE.U32.AND P0, PT, RZ, UR4, PT ;  /* 0x00000004ff007c0c */ /* 0x000fc8000bf05070 */
[----:B------:R-:W-:-:S13]  /*0740*/  ISETP.NE.AND.EX P0, PT, RZ, UR5, PT, P0 ;  /* 0x00000005ff007c0c */ /* 0x000fda000bf05300 */
[----:B------:R-:W-:Y:S05]  /*0750*/  @!P0 BRA `(.L_x_1679) ;  /* 0x0000000000288947 */ /* 0x000fea0003800000 */
[----:B------:R-:W-:Y:S02]  /*0760*/  ULDC.64 UR4, c[0x0][0x8d0] ;  /* 0x0002340000047ab9 */ /* 0x000fe40000000a00 */
[----:B------:R-:W-:-:S06]  /*0770*/  UIMAD.WIDE UR4, UR36, 0x4, UR4 ;  /* 0x00000004240478a5 */ /* 0x000fcc000f8e0204 */
[----:B------:R-:W-:Y:S02]  /*0780*/  IMAD.U32 R2, RZ, RZ, UR4 ;  /* 0x00000004ff027e24 */ /* 0x000fe4000f8e00ff */
[----:B------:R-:W-:-:S05]  /*0790*/  IMAD.U32 R3, RZ, RZ, UR5 ;  /* 0x00000005ff037e24 */ /* 0x000fca000f8e00ff */
[----:B------:R-:W2:Y:S04]  /*07a0*/  LDG.E R4, desc[UR46][R2.64] ;  /* 0x0000002e02047981 */ /* 0x000ea8000c1e1900 */
[----:B------:R-:W3:Y:S01]  /*07b0*/  LDG.E R0, desc[UR46][R2.64+0x4] ;  /* 0x0000042e02007981 */ /* 0x000ee2000c1e1900 */
[----:B--2---:R-:W-:Y:S02]  /*07c0*/  R2UR UR4, R4 ;  /* 0x00000000040472ca */ /* 0x004fe400000e0000 */
[----:B---3--:R-:W-:-:S13]  /*07d0*/  R2UR UR5, R0 ;  /* 0x00000000000572ca */ /* 0x008fda00000e0000 */
[----:B------:R-:W-:Y:S01]  /*07e0*/  UIADD3 UR4, -UR4, UR5, URZ ;  /* 0x0000000504047290 */ /* 0x000fe2000fffe13f */
[----:B------:R-:W-:Y:S11]  /*07f0*/  BRA `(.L_x_1678) ;  /* 0x0000000000047947 */ /* 0x000ff60003800000 */
.L_x_1679:
[----:B------:R-:W-:-:S05]  /*0800*/  ULDC UR4, c[0x0][0x8bc] ;  /* 0x00022f0000047ab9 */ /* 0x000fca0000000800 */
.L_x_1678:
[----:B------:R-:W-:-:S04]  /*0810*/  USHF.L.U32 UR42, UR6, 0x7, URZ ;  /* 0x00000007062a7899 */ /* 0x000fc8000800063f */
[----:B------:R-:W-:-:S04]  /*0820*/  UISETP.GE.AND UP0, UPT, UR42, UR4, UPT ;  /* 0x000000042a00728c */ /* 0x000fc8000bf06270 */
[----:B------:R-:W-:-:S06]  /*0830*/  USEL UR36, UR36, 0xffffffff, !UP0 ;  /* 0xffffffff24247887 */ /* 0x000fcc000c000000 */
[----:B------:R-:W-:-:S13]  /*0840*/  ISETP.LE.AND P0, PT, RZ, UR36, PT ;  /* 0x00000024ff007c0c */ /* 0x000fda000bf03270 */
[----:B------:R-:W-:Y:S05]  /*0850*/  @!P0 BRA `(.L_x_1680) ;  /* 0x000000b800948947 */ /* 0x000fea0003800000 */
[----:B------:R-:W-:Y:S01]  /*0860*/  ULDC.64 UR4, c[0x0][0x780] ;  /* 0x0001e00000047ab9 */ /* 0x000fe20000000a00 */
[----:B------:R-:W-:Y:S01]  /*0870*/  ULDC UR37, c[0x0][0x290] ;  /* 0x0000a40000257ab9 */ /* 0x000fe20000000800 */
[----:B------:R-:W-:-:S04]  /*0880*/  ISETP.NE.U32.AND P0, PT, RZ, UR4, PT ;  /* 0x00000004ff007c0c */ /* 0x000fc8000bf05070 */
[----:B------:R-:W-:-:S13]  /*0890*/  ISETP.NE.AND.EX P0, PT, RZ, UR5, PT, P0 ;  /* 0x00000005ff007c0c */ /* 0x000fda000bf05300 */
[----:B------:R-:W-:Y:S05]  /*08a0*/  @!P0 BRA `(.L_x_1681) ;  /* 0x00000000001c8947 */ /* 0x000fea0003800000 */
[----:B------:R-:W-:Y:S02]  /*08b0*/  ULDC.64 UR4, c[0x0][0x780] ;  /* 0x0001e00000047ab9 */ /* 0x000fe40000000a00 */
[----:B------:R-:W-:-:S06]  /*08c0*/  UIMAD.WIDE UR4, UR36, 0x4, UR4 ;  /* 0x00000004240478a5 */ /* 0x000fcc000f8e0204 */
[----:B------:R-:W-:Y:S02]  /*08d0*/  IMAD.U32 R2, RZ, RZ, UR4 ;  /* 0x00000004ff027e24 */ /* 0x000fe4000f8e00ff */
[----:B------:R-:W-:-:S05]  /*08e0*/  IMAD.U32 R3, RZ, RZ, UR5 ;  /* 0x00000005ff037e24 */ /* 0x000fca000f8e00ff */
[----:B------:R-:W2:Y:S02]  /*08f0*/  LDG.E R2, desc[UR46][R2.64] ;  /* 0x0000002e02027981 */ /* 0x000ea4000c1e1900 */
[----:B--2---:R-:W-:Y:S01]  /*0900*/  R2UR UR39, R2 ;  /* 0x00000000022772ca */ /* 0x004fe200000e0000 */
[----:B------:R-:W-:-:S14]  /*0910*/  BRA `(.L_x_1682) ;  /* 0x0000000000387947 */ /* 0x000fdc0003800000 */
.L_x_1681:
        /* <DEDUP_REMOVED lines=13> */
[----:B------:R-:W-:-:S12]  /*09f0*/  UIADD3 UR39, -UR39, UR4, URZ ;  /* 0x0000000427277290 */ /* 0x000fd8000fffe13f */
.L_x_1682:
        /* <DEDUP_REMOVED lines=11> */
.L_x_1683:
        /* <DEDUP_REMOVED lines=13> */
.L_x_1684:
[----:B------:R-:W-:Y:S01]  /*0b80*/  UIADD3 UR5, UR42, UR39, -UR37 ;  /* 0x000000272a057290 */ /* 0x000fe2000fffe825 */
[----:B------:R-:W-:Y:S01]  /*0b90*/  ISETP.LE.AND P1, PT, RZ, UR6, PT ;  /* 0x00000006ff007c0c */ /* 0x000fe2000bf23270 */
[----:B------:R-:W-:Y:S01]  /*0ba0*/  ULDC UR6, c[0x0][0x74c] ;  /* 0x0001d30000067ab9 */ /* 0x000fe20000000800 */
[----:B------:R-:W-:Y:S01]  /*0bb0*/  UIADD3 UR4, UR39, 0x3f, URZ ;  /* 0x0000003f27047890 */ /* 0x000fe2000fffe03f */
[----:B------:R-:W-:Y:S01]  /*0bc0*/  PLOP3.LUT P0, PT, PT, PT, PT, 0x80, 0x0 ;  /* 0x000000000000781c */ /* 0x000fe20003f0f070 */
[----:B------:R-:W-:Y:S01]  /*0bd0*/  UIADD3 UR5, UR5, -UR6, URZ ;  /* 0x8000000605057290 */ /* 0x000fe2000fffe03f */
[----:B------:R-:W-:Y:S02]  /*0be0*/  CS2R R86, SRZ ;  /* 0x0000000000567805 */ /* 0x000fe4000001ff00 */
[----:B------:R-:W-:Y:S02]  /*0bf0*/  CS2R R84, SRZ ;  /* 0x0000000000547805 */ /* 0x000fe4000001ff00 */
[----:B------:R-:W-:Y:S01]  /*0c00*/  CS2R R82, SRZ ;  /* 0x0000000000527805 */ /* 0x000fe2000001ff00 */
[----:B------:R-:W-:Y:S01]  /*0c10*/  USHF.R.S32.HI UR6, URZ, 0x1f, UR5 ;  /* 0x0000001f3f067899 */ /* 0x000fe20008011405 */
[----:B------:R-:W-:-:S02]  /*0c20*/  CS2R R80, SRZ ;  /* 0x0000000000507805 */ /* 0x000fc4000001ff00 */
[----:B------:R-:W-:Y:S02]  /*0c30*/  CS2R R78, SRZ ;  /* 0x00000000004e7805 */ /* 0x000fe4000001ff00 */
[----:B------:R-:W-:Y:S01]  /*0c40*/  CS2R R76, SRZ ;  /* 0x00000000004c7805 */ /* 0x000fe2000001ff00 */
[----:B------:R-:W-:Y:S01]  /*0c50*/  ULEA.HI UR6, UR6, UR5, URZ, 0x6 ;  /* 0x0000000506067291 */ /* 0x000fe2000f8f303f */
[----:B------:R-:W-:Y:S01]  /*0c60*/  CS2R R74, SRZ ;  /* 0x00000000004a7805 */ /* 0x000fe2000001ff00 */
[----:B------:R-:W-:Y:S01]  /*0c70*/  USHF.R.S32.HI UR5, URZ, 0x1f, UR4 ;  /* 0x0000001f3f057899 */ /* 0x000fe20008011404 */
[----:B------:R-:W-:Y:S01]  /*0c80*/  CS2R R72, SRZ ;  /* 0x0000000000487805 */ /* 0x000fe2000001ff00 */
[----:B------:R-:W-:Y:S01]  /*0c90*/  USHF.R.S32.HI UR6, URZ, 0x6, UR6 ;  /* 0x000000063f067899 */ /* 0x000fe20008011406 */
[----:B------:R-:W-:Y:S01]  /*0ca0*/  CS2R R70, SRZ ;  /* 0x0000000000467805 */ /* 0x000fe2000001ff00 */
[----:B------:R-:W-:Y:S01]  /*0cb0*/  ULEA.HI UR5, UR5, UR4, URZ, 0x6 ;  /* 0x0000000405057291 */ /* 0x000fe2000f8f303f */
[----:B------:R-:W-:Y:S01]  /*0cc0*/  CS2R R68, SRZ ;  /* 0x0000000000447805 */ /* 0x000fe2000001ff00 */
[----:B------:R-:W-:Y:S01]  /*0cd0*/  UISETP.LT.AND UP0, UPT, URZ, UR6, UPT ;  /* 0x000000063f00728c */ /* 0x000fe2000bf01270 */
[----:B------:R-:W-:Y:S01]  /*0ce0*/  CS2R R66, SRZ ;  /* 0x0000000000427805 */ /* 0x000fe2000001ff00 */
[----:B------:R-:W-:Y:S01]  /*0cf0*/  USHF.R.S32.HI UR40, URZ, 0x6, UR5 ;  /* 0x000000063f287899 */ /* 0x000fe20008011405 */
[----:B------:R-:W-:Y:S01]  /*0d00*/  CS2R R64, SRZ ;  /* 0x0000000000407805 */ /* 0x000fe2000001ff00 */
[----:B------:R-:W-:Y:S01]  /*0d10*/  USEL UR41, URZ, UR6, !UP0 ;  /* 0x000000063f297287 */ /* 0x000fe2000c000000 */
        /* <DEDUP_REMOVED lines=13> */
[----:B------:R-:W-:-:S02]  /*0df0*/  CS2R R10, SRZ ;  /* 0x00000000000a7805 */ /* 0x000fc4000001ff00 */
[----:B------:R-:W-:Y:S02]  /*0e00*/  CS2R R36, SRZ ;  /* 0x0000000000247805 */ /* 0x000fe4000001ff00 */
[----:B------:R-:W-:Y:S02]  /*0e10*/  CS2R R8, SRZ ;  /* 0x0000000000087805 */ /* 0x000fe4000001ff00 */
[----:B------:R-:W-:Y:S02]  /*0e20*/  CS2R R32, SRZ ;  /* 0x0000000000207805 */ /* 0x000fe4000001ff00 */
[----:B------:R-:W-:Y:S01]  /*0e30*/  CS2R R6, SRZ ;  /* 0x0000000000067805 */ /* 0x000fe2000001ff00 */
[----:B------:R-:W-:Y:S01]  /*0e40*/  IMAD.MOV.U32 R29, RZ, RZ, RZ ;  /* 0x000000ffff1d7224 */ /* 0x000fe200078e00ff */
[----:B------:R-:W-:Y:S01]  /*0e50*/  CS2R R4, SRZ ;  /* 0x0000000000047805 */ /* 0x000fe2000001ff00 */
[----:B------:R-:W-:Y:S01]  /*0e60*/  IMAD.MOV.U32 R2, RZ, RZ, RZ ;  /* 0x000000ffff027224 */ /* 0x000fe200078e00ff */
        /* <DEDUP_REMOVED lines=27> */
[----:B------:R-:W-:Y:S01]  /*1020*/  IMAD.MOV.U32 R99, RZ, RZ, RZ ;  /* 0x000000ffff637224 */ /* 0x000fe200078e00ff */
[----:B------:R-:W-:Y:S06]  /*1030*/  @!P1 BRA `(.L_x_1685) ;  /* 0x0000000000209947 */ /* 0x000fec0003800000 */
[----:B------:R-:W-:Y:S01]  /*1040*/  UIADD3 UR4, -UR37, 0xbf, UR39 ;  /* 0x000000bf25047890 */ /* 0x000fe2000fffe127 */
[----:B------:R-:W-:-:S03]  /*1050*/  ULDC UR5, c[0x0][0x748] ;  /* 0x0001d20000057ab9 */ /* 0x000fc60000000800 */
[----:B------:R-:W-:-:S04]  /*1060*/  UIADD3 UR4, UR4, UR5, UR42 ;  /* 0x0000000504047290 */ /* 0x000fc8000fffe02a */
[----:B------:R-:W-:-:S04]  /*1070*/  USHF.R.S32.HI UR5, URZ, 0x1f, UR4 ;  /* 0x0000001f3f057899 */ /* 0x000fc80008011404 */
[----:B------:R-:W-:-:S04]  /*1080*/  ULEA.HI UR5, UR5, UR4, URZ, 0x6 ;  /* 0x0000000405057291 */ /* 0x000fc8000f8f303f */
[----:B------:R-:W-:-:S04]  /*1090*/  USHF.R.S32.HI UR5, URZ, 0x6, UR5 ;  /* 0x000000063f057899 */ /* 0x000fc80008011405 */
[----:B------:R-:W-:-:S04]  /*10a0*/  UISETP.LT.AND UP0, UPT, UR40, UR5, UPT ;  /* 0x000000052800728c */ /* 0x000fc8000bf01270 */
[----:B------:R-:W-:-:S12]  /*10b0*/  USEL UR40, UR40, UR5, UP0 ;  /* 0x0000000528287287 */ /* 0x000fd80008000000 */
.L_x_1685:
        /* <DEDUP_REMOVED lines=11> */
[----:B------:R-:W-:Y:S02]  /*1170*/  ULDC UR44, c[0x0][0x744] ;  /* 0x0001d100002c7ab9 */ /* 0x000fe40000000800 */
        /* <DEDUP_REMOVED lines=18> */
.L_x_1688:
        /* <DEDUP_REMOVED lines=15> */
.L_x_1687:
        /* <DEDUP_REMOVED lines=22> */
.L_x_1690:
        /* <DEDUP_REMOVED lines=15> */
.L_x_1689:
        /* <DEDUP_REMOVED lines=8> */
.L_x_1833:
        /* <DEDUP_REMOVED lines=23> */
.L_x_1692:
[----:B------:R-:W3:Y:S01]  /*17d0*/  S2R R14, SR_CgaCtaId ;  /* 0x00000000000e7919 */ /* 0x000ee20000008800 */
[----:B------:R-:W-:Y:S02]  /*17e0*/  LEA.HI R5, R5, R4, RZ, 0x3 ;  /* 0x0000000405057211 */ /* 0x000fe400078f18ff */
[----:B------:R-:W-:Y:S02]  /*17f0*/  CS2R R86, SRZ ;  /* 0x0000000000567805 */ /* 0x000fe4000001ff00 */
[----:B--2---:R-:W-:Y:S02]  /*1800*/  LOP3.LUT R8, R3, 0x30, R6, 0xf8, !PT ;  /* 0x0000003003087812 */ /* 0x004fe400078ef806 */
[----:B------:R-:W-:Y:S02]  /*1810*/  CS2R R84, SRZ ;  /* 0x0000000000547805 */ /* 0x000fe4000001ff00 */
[----:B------:R-:W-:Y:S02]  /*1820*/  LOP3.LUT R5, R5, 0xfffffff8, RZ, 0xc0, !PT ;  /* 0xfffffff805057812 */ /* 0x000fe400078ec0ff */
[----:B------:R-:W-:-:S02]  /*1830*/  CS2R R82, SRZ ;  /* 0x0000000000527805 */ /* 0x000fc4000001ff00 */
[----:B------:R-:W-:Y:S02]  /*1840*/  LOP3.LUT R11, R11, 0x7ffffe, RZ, 0xc0, !PT ;  /* 0x007ffffe0b0b7812 */ /* 0x000fe400078ec0ff */
[----:B------:R-:W-:Y:S02]  /*1850*/  CS2R R80, SRZ ;  /* 0x0000000000507805 */ /* 0x000fe4000001ff00 */
        /* <DEDUP_REMOVED lines=9> */
[--C-:B------:R-:W-:Y:S01]  /*18f0*/  IMAD R11, R11, 0x200, R2.reuse ;  /* 0x000002000b0b7824 */ /* 0x100fe200078e0202 */
[----:B------:R-:W-:Y:S01]  /*1900*/  LOP3.LUT R8, R9, R8, RZ, 0x3c, !PT ;  /* 0x0000000809087212 */ /* 0x000fe200078e3cff */
[----:B------:R-:W-:Y:S01]  /*1910*/  IMAD R2, R7, 0x4, R2 ;  /* 0x0000000407027824 */ /* 0x000fe200078e0202 */
[----:B------:R-:W-:Y:S01]  /*1920*/  SHF.R.S32.HI R4, RZ, 0x5, R4 ;  /* 0x00000005ff047819 */ /* 0x000fe20000011404 */
[----:B------:R-:W-:Y:S01]  /*1930*/  IMAD.IADD R3, R13, 0x1, -R6 ;  /* 0x000000010d037824 */ /* 0x000fe200078e0a06 */
[----:B------:R-:W-:Y:S01]  /*1940*/  MOV R12, 0x400 ;  /* 0x00000400000c7802 */ /* 0x000fe20000000f00 */
[----:B------:R-:W-:Y:S01]  /*1950*/  IMAD.IADD R6, R8, 0x1, R11 ;  /* 0x0000000108067824 */ /* 0x000fe200078e020b */
[----:B------:R-:W-:Y:S01]  /*1960*/  LOP3.LUT R0, R0, 0x7ffffffc, RZ, 0xc0, !PT ;  /* 0x7ffffffc00007812 */ /* 0x000fe200078ec0ff */
[----:B------:R-:W-:Y:S01]  /*1970*/  IMAD R4, R4, 0x10, R5 ;  /* 0x0000001004047824 */ /* 0x000fe200078e0205 */
[----:B------:R-:W-:-:S02]  /*1980*/  CS2R R76, SRZ ;  /* 0x00000000004c7805 */ /* 0x000fc4000001ff00 */
[----:B------:R-:W-:Y:S01]  /*1990*/  CS2R R74, SRZ ;  /* 0x00000000004a7805 */ /* 0x000fe2000001ff00 */
[----:B------:R2:W-:Y:S01]  /*19a0*/  STL [R1+0x4], R6 ;  /* 0x0000040601007387 */ /* 0x0005e20000100800 */
[----:B------:R-:W-:Y:S01]  /*19b0*/  IMAD R229, R3, 0x40, R4 ;  /* 0x0000004003e57824 */ /* 0x000fe200078e0204 */
[----:B------:R-:W-:Y:S02]  /*19c0*/  CS2R R4, SRZ ;  /* 0x0000000000047805 */ /* 0x000fe4000001ff00 */
[----:B---3--:R-:W-:Y:S01]  /*19d0*/  LEA R12, R14, R12, 0x18 ;  /* 0x0000000c0e0c7211 */ /* 0x008fe200078ec0ff */
[----:B------:R-:W-:Y:S01]  /*19e0*/  IMAD.IADD R0, R7, 0x1, -R0 ;  /* 0x0000000107007824 */ /* 0x000fe200078e0a00 */
[----:B------:R-:W-:Y:S02]  /*19f0*/  CS2R R72, SRZ ;  /* 0x0000000000487805 */ /* 0x000fe4000001ff00 */
[----:B------:R-:W-:Y:S02]  /*1a00*/  CS2R R70, SRZ ;  /* 0x0000000000467805 */ /* 0x000fe4000001ff00 */
[----:B------:R-:W-:Y:S01]  /*1a10*/  CS2R R68, SRZ ;  /* 0x0000000000447805 */ /* 0x000fe2000001ff00 */
[----:B------:R-:W-:Y:S01]  /*1a20*/  IMAD R3, R2, 0x4, R12 ;  /* 0x0000000402037824 */ /* 0x000fe200078e020c */
[----:B------:R-:W-:Y:S01]  /*1a30*/  CS2R R66, SRZ ;  /* 0x0000000000427805 */ /* 0x000fe2000001ff00 */
[----:B--2---:R-:W-:Y:S01]  /*1a40*/  IMAD.U32 R6, RZ, RZ, UR42 ;  /* 0x0000002aff067e24 */ /* 0x004fe2000f8e00ff */
[----:B------:R-:W-:-:S02]  /*1a50*/  CS2R R64, SRZ ;  /* 0x0000000000407805 */ /* 0x000fc4000001ff00 */
[----:B------:R-:W-:Y:S02]  /*1a60*/  CS2R R62, SRZ ;  /* 0x00000000003e7805 */ /* 0x000fe4000001ff00 */
[----:B------:R-:W-:Y:S02]  /*1a70*/  CS2R R60, SRZ ;  /* 0x00000000003c7805 */ /* 0x000fe4000001ff00 */
[----:B------:R-:W-:Y:S02]  /*1a80*/  CS2R R58, SRZ ;  /* 0x00000000003a7805 */ /* 0x000fe4000001ff00 */
[----:B------:R-:W-:Y:S02]  /*1a90*/  IADD3 R2, -R229, UR37, -R6 ;  /* 0x00000025e5027c10 */ /* 0x000fe4000fffe906 */
        /* <DEDUP_REMOVED lines=49> */
[----:B------:R-:W-:Y:S01]  /*1db0*/  IMAD.SHL.U32 R230, R0, 0x2, RZ ;  /* 0x0000000200e67824 */ /* 0x000fe200078e00ff */
[----:B------:R-:W-:-:S07]  /*1dc0*/  IADD3 R229, RZ, -UR42, -R229 ;  /* 0x8000002affe57c10 */ /* 0x000fce000fffe8e5 */
.L_x_1704:
[----:B------:R-:W-:-:S05]  /*1dd0*/  IMAD.U32 R0, RZ, RZ, UR38 ;  /* 0x00000026ff007e24 */ /* 0x000fca000f8e00ff */
[----:B------:R-:W-:-:S04]  /*1de0*/  LOP3.LUT R0, R0, 0x1, RZ, 0xfc, !PT ;  /* 0x0000000100007812 */ /* 0x000fc800078efcff */
[----:B------:R-:W-:-:S13]  /*1df0*/  ISETP.NE.AND P6, PT, R0, 0x3, PT ;  /* 0x000000030000780c */ /* 0x000fda0003fc5270 */
[----:B-1----:R-:W-:Y:S05]  /*1e00*/  @!P6 BRA `(.L_x_1694) ;  /* 0x000000000004e947 */ /* 0x002fea0003800000 */
[----:B------:R-:W-:Y:S01]  /*1e10*/  BPT.TRAP 0x1 ;  /* 0x000000040000795c */ /* 0x000fe20000300000 */
.L_x_1694:
        /* <DEDUP_REMOVED lines=8> */
.L_x_1695:
[----:B---3--:R-:W-:Y:S05]  /*1ea0*/  @P0 BRA `(.L_x_1696) ;  /* 0x0000000000080947 */ /* 0x008fea0003800000 */
[----:B------:R-:W3:Y:S02]  /*1eb0*/  SYNCS.PHASECHK.TRANS64.TRYWAIT P0, [R0+URZ+0x30810], R191 ;  /* 0x030810bf000075a7 */ /* 0x000ee4000800017f */
[----:B---3--:R-:W-:Y:S05]  /*1ec0*/  @!P0 BRA `(.L_x_1697) ;  /* 0x000000a4003c8947 */ /* 0x008fea0003800000 */
.L_x_1696:
        /* <DEDUP_REMOVED lines=84> */
.L_x_1698:
[----:B------:R1:W1:Y:S01]  /*2410*/  SYNCS.PHASECHK.TRANS64.TRYWAIT P0, [R0+URZ+0x30830], R191 ;  /* 0x030830bf000075a7 */ /* 0x000262000800017f */
[----:B------:R-:W-:Y:S05]  /*2420*/  @!P6 BRA `(.L_x_1699) ;  /* 0x000000000004e947 */ /* 0x000fea0003800000 */
[----:B------:R-:W-:Y:S01]  /*2430*/  BPT.TRAP 0x1 ;  /* 0x000000040000795c */ /* 0x000fe20000300000 */
.L_x_1699:
        /* <DEDUP_REMOVED lines=52> */
.L_x_1700:
        /* <DEDUP_REMOVED lines=539> */
.L_x_1702:
        /* <DEDUP_REMOVED lines=49> */
.L_x_1703:
        /* <DEDUP_REMOVED lines=78> */
.L_x_1686:
[----:B------:R-:W-:Y:S05]  /*5120*/  @P0 BRA `(.L_x_1705) ;  /* 0x0000001c00d80947 */ /* 0x000fea0003800000 */
[----:B------:R-:W1:Y:S01]  /*5130*/  S2R R0, SR_TID.X ;  /* 0x0000000000007919 */ /* 0x000e620000002100 */
[----:B------:R-:W2:Y:S01]  /*5140*/  S2UR UR5, SR_CgaCtaId ;  /* 0x00000000000579c3 */ /* 0x000ea20000008800 */
[----:B------:R-:W-:Y:S01]  /*5150*/  UMOV UR4, 0x400 ;  /* 0x0000040000047882 */ /* 0x000fe20000000000 */
[----:B------:R-:W-:-:S06]  /*5160*/  F2FP.F16.F32.PACK_AB R88, R89, R88 ;  /* 0x000000585958723e */ /* 0x000fcc00000000ff */
[----:B------:R-:W-:Y:S01]  /*5170*/  BAR.SYNC.DEFER_BLOCKING 0x1, 0x100 ;  /* 0x0044000000007b1d */ /* 0x000fe20000010000 */
        /* <DEDUP_REMOVED lines=10> */
[----:B--2---:R-:W-:Y:S01]  /*5220*/  ULEA UR6, UR5, UR4, 0x18 ;  /* 0x0000000405067291 */ /* 0x004fe2000f8ec03f */
[----:B------:R-:W-:Y:S02]  /*5230*/  F2FP.F16.F32.PACK_AB R106, R109, R108 ;  /* 0x0000006c6d6a723e */ /* 0x000fe400000000ff */
[----:B------:R-:W-:Y:S01]  /*5240*/  F2FP.F16.F32.PACK_AB R107, R111, R110 ;  /* 0x0000006e6f6b723e */ /* 0x000fe200000000ff */
[----:B------:R-:W-:Y:S01]  /*5250*/  ULDC.64 UR4, c[0x0][0x870] ;  /* 0x00021c0000047ab9 */ /* 0x000fe20000000a00 */
[----:B------:R-:W-:Y:S01]  /*5260*/  F2FP.F16.F32.PACK_AB R113, R115, R114 ;  /* 0x000000727371723e */ /* 0x000fe200000000ff */
[----:B------:R-:W-:Y:S01]  /*5270*/  UISETP.NE.U32.AND UP0, UPT, UR4, URZ, UPT ;  /* 0x0000003f0400728c */ /* 0x000fe2000bf05070 */
[----:B-1----:R-:W-:Y:S01]  /*5280*/  VIADD R20, R0, 0xffffff80 ;  /* 0xffffff8000147836 */ /* 0x002fe20000000000 */
[----:B------:R-:W-:-:S02]  /*5290*/  F2FP.F16.F32.PACK_AB R120, R121, R120 ;  /* 0x000000787978723e */ /* 0x000fc400000000ff */
[----:B------:R-:W-:Y:S01]  /*52a0*/  F2FP.F16.F32.PACK_AB R114, R117, R116 ;  /* 0x000000747572723e */ /* 0x000fe200000000ff */
[----:B------:R-:W-:Y:S01]  /*52b0*/  UISETP.NE.AND.EX UP0, UPT, UR5, URZ, UPT, UP0 ;  /* 0x0000003f0500728c */ /* 0x000fe2000bf05300 */
[----:B------:R-:W-:Y:S02]  /*52c0*/  SHF.R.S32.HI R19, RZ, 0x1f, R20 ;  /* 0x0000001fff137819 */ /* 0x000fe40000011414 */
[----:B------:R-:W-:Y:S01]  /*52d0*/  F2FP.F16.F32.PACK_AB R115, R119, R118 ;  /* 0x000000767773723e */ /* 0x000fe200000000ff */
[----:B------:R-:W-:Y:S01]  /*52e0*/  ULDC.64 UR4, c[0x0][0x870] ;  /* 0x00021c0000047ab9 */ /* 0x000fe20000000a00 */
[CC--:B------:R-:W-:Y:S01]  /*52f0*/  LEA.HI R15, R19.reuse, R20.reuse, RZ, 0x4 ;  /* 0x00000014130f7211 */ /* 0x0c0fe200078f20ff */
[----:B------:R-:W-:Y:S01]  /*5300*/  UIMAD.WIDE UR4, UR36, 0x4, UR4 ;  /* 0x00000004240478a5 */ /* 0x000fe2000f8e0204 */
[----:B------:R-:W-:Y:S02]  /*5310*/  LEA.HI R17, R19, R20, RZ, 0x5 ;  /* 0x0000001413117211 */ /* 0x000fe400078f28ff */
[----:B------:R-:W-:-:S02]  /*5320*/  LOP3.LUT R3, R15, 0xfffffff0, RZ, 0xc0, !PT ;  /* 0xfffffff00f037812 */ /* 0x000fc400078ec0ff */
[----:B------:R-:W-:Y:S01]  /*5330*/  F2FP.F16.F32.PACK_AB R121, R123, R122 ;  /* 0x0000007a7b79723e */ /* 0x000fe200000000ff */
[----:B------:R-:W-:Y:S01]  /*5340*/  IMAD.SHL.U32 R17, R17, 0x20, RZ ;  /* 0x0000002011117824 */ /* 0x000fe200078e00ff */
[----:B------:R-:W-:Y:S01]  /*5350*/  F2FP.F16.F32.PACK_AB R128, R129, R128 ;  /* 0x000000808180723e */ /* 0x000fe200000000ff */
[----:B------:R-:W-:Y:S01]  /*5360*/  IMAD.IADD R3, R20, 0x1, -R3 ;  /* 0x0000000114037824 */ /* 0x000fe200078e0a03 */
[----:B------:R-:W-:Y:S02]  /*5370*/  F2FP.F16.F32.PACK_AB R122, R125, R124 ;  /* 0x0000007c7d7a723e */ /* 0x000fe400000000ff */
[----:B------:R-:W-:Y:S01]  /*5380*/  LOP3.LUT R18, R17, 0x7ffffc00, RZ, 0xc0, !PT ;  /* 0x7ffffc0011127812 */ /* 0x000fe200078ec0ff */
[----:B------:R-:W-:Y:S01]  /*5390*/  IMAD.MOV.U32 R17, RZ, RZ, 0x40 ;  /* 0x00000040ff117424 */ /* 0x000fe200078e00ff */
[----:B------:R-:W-:Y:S02]  /*53a0*/  SHF.R.S32.HI R0, RZ, 0x1f, R3 ;  /* 0x0000001fff007819 */ /* 0x000fe40000011403 */
[----:B------:R-:W-:-:S02]  /*53b0*/  F2FP.F16.F32.PACK_AB R123, R127, R126 ;  /* 0x0000007e7f7b723e */ /* 0x000fc400000000ff */
[----:B------:R-:W-:Y:S02]  /*53c0*/  LEA.HI R13, R0, R3, RZ, 0x3 ;  /* 0x00000003000d7211 */ /* 0x000fe400078f18ff */
[----:B------:R-:W-:Y:S02]  /*53d0*/  F2FP.F16.F32.PACK_AB R129, R131, R130 ;  /* 0x000000828381723e */ /* 0x000fe400000000ff */
[----:B------:R-:W-:Y:S02]  /*53e0*/  LOP3.LUT R0, R13, 0xfffffff8, RZ, 0xc0, !PT ;  /* 0xfffffff80d007812 */ /* 0x000fe400078ec0ff */
[----:B------:R-:W-:Y:S02]  /*53f0*/  SHF.R.S32.HI R13, RZ, 0x3, R13 ;  /* 0x00000003ff0d7819 */ /* 0x000fe4000001140d */
[----:B------:R-:W-:Y:S01]  /*5400*/  F2FP.F16.F32.PACK_AB R136, R137, R136 ;  /* 0x000000888988723e */ /* 0x000fe200000000ff */
[----:B------:R-:W-:Y:S01]  /*5410*/  IMAD.IADD R14, R3, 0x1, -R0 ;  /* 0x00000001030e7824 */ /* 0x000fe200078e0a00 */
[----:B------:R-:W-:Y:S01]  /*5420*/  SHF.R.S32.HI R0, RZ, 0x4, R15 ;  /* 0x00000004ff007819 */ /* 0x000fe2000001140f */
[----:B------:R-:W-:Y:S01]  /*5430*/  IMAD R18, R13, 0x200, R18 ;  /* 0x000002000d127824 */ /* 0x000fe200078e0212 */
[----:B------:R-:W-:Y:S01]  /*5440*/  F2FP.F16.F32.PACK_AB R130, R133, R132 ;  /* 0x000000848582723e */ /* 0x000fe200000000ff */
[C---:B------:R-:W-:Y:S01]  /*5450*/  IMAD.SHL.U32 R15, R14.reuse, 0x40, RZ ;  /* 0x000000400e0f7824 */ /* 0x040fe200078e00ff */
[----:B------:R-:W-:Y:S01]  /*5460*/  R2P PR, R14, 0x6 ;  /* 0x000000060e007804 */ /* 0x000fe20000000000 */
[----:B------:R-:W-:Y:S01]  /*5470*/  IMAD.SHL.U32 R16, R0, 0x8, RZ ;  /* 0x0000000800107824 */ /* 0x000fe200078e00ff */
[----:B------:R-:W-:-:S02]  /*5480*/  F2FP.F16.F32.PACK_AB R131, R135, R134 ;  /* 0x000000868783723e */ /* 0x000fc400000000ff */
[----:B------:R-:W-:Y:S02]  /*5490*/  LOP3.LUT R15, R15, 0x1c0, RZ, 0xc0, !PT ;  /* 0x000001c00f0f7812 */ /* 0x000fe400078ec0ff */
[----:B------:R-:W-:Y:S02]  /*54a0*/  SEL R17, R17, 0xffffffc0, !P2 ;  /* 0xffffffc011117807 */ /* 0x000fe40005000000 */
[----:B------:R-:W-:Y:S02]  /*54b0*/  LOP3.LUT R16, R15, 0x8, R16, 0xf8, !PT ;  /* 0x000000080f107812 */ /* 0x000fe400078ef810 */
[----:B------:R-:W-:Y:S02]  /*54c0*/  SHF.R.U32.HI R15, RZ, 0x3, R15 ;  /* 0x00000003ff0f7819 */ /* 0x000fe4000001160f */
[----:B------:R-:W-:Y:S02]  /*54d0*/  F2FP.F16.F32.PACK_AB R137, R139, R138 ;  /* 0x0000008a8b89723e */ /* 0x000fe400000000ff */
[----:B------:R-:W-:Y:S01]  /*54e0*/  LOP3.LUT R15, R16, R15, RZ, 0x3c, !PT ;  /* 0x0000000f100f7212 */ /* 0x000fe200078e3cff */
[----:B------:R-:W-:Y:S01]  /*54f0*/  IMAD.MOV.U32 R16, RZ, RZ, 0x20 ;  /* 0x00000020ff107424 */ /* 0x000fe200078e00ff */
[----:B------:R-:W-:-:S02]  /*5500*/  F2FP.F16.F32.PACK_AB R144, R145, R144 ;  /* 0x000000909190723e */ /* 0x000fc400000000ff */
[----:B------:R-:W-:Y:S01]  /*5510*/  F2FP.F16.F32.PACK_AB R138, R141, R140 ;  /* 0x0000008c8d8a723e */ /* 0x000fe200000000ff */
[----:B------:R-:W-:Y:S01]  /*5520*/  IMAD.IADD R15, R15, 0x1, R18 ;  /* 0x000000010f0f7824 */ /* 0x000fe200078e0212 */
[----:B------:R-:W-:Y:S02]  /*5530*/  SEL R16, R16, 0xffffffe0, !P1 ;  /* 0xffffffe010107807 */ /* 0x000fe40004800000 */
[----:B------:R-:W-:Y:S02]  /*5540*/  F2FP.F16.F32.PACK_AB R139, R143, R142 ;  /* 0x0000008e8f8b723e */ /* 0x000fe400000000ff */
[----:B------:R-:W-:Y:S02]  /*5550*/  LEA R15, R15, UR6, 0x1 ;  /* 0x000000060f0f7c11 */ /* 0x000fe4000f8e08ff */
[----:B------:R-:W-:Y:S02]  /*5560*/  F2FP.F16.F32.PACK_AB R145, R147, R146 ;  /* 0x000000929391723e */ /* 0x000fe400000000ff */
[--C-:B------:R-:W-:Y:S01]  /*5570*/  IADD3 R16, R16, 0x8000, R15.reuse ;  /* 0x0000800010107810 */ /* 0x100fe20007ffe00f */
[----:B------:R-:W-:Y:S01]  /*5580*/  STSM.16.M88.4 [R15+0x8000], R88 ;  /* 0x008000580f007844 */ /* 0x000fe20000000200 */
[----:B------:R-:W-:-:S02]  /*5590*/  IADD3 R18, R17, 0x8000, R15 ;  /* 0x0000800011127810 */ /* 0x000fc40007ffe00f */
[----:B------:R-:W-:Y:S01]  /*55a0*/  F2FP.F16.F32.PACK_AB R146, R149, R148 ;  /* 0x000000949592723e */ /* 0x000fe200000000ff */
[----:B------:R-:W-:Y:S01]  /*55b0*/  IMAD.IADD R17, R16, 0x1, R17 ;  /* 0x0000000110117824 */ /* 0x000fe200078e0211 */
[----:B------:R-:W-:Y:S01]  /*55c0*/  STSM.16.M88.4 [R16], R96 ;  /* 0x0000006010007844 */ /* 0x000fe20000000200 */
[----:B------:R-:W-:Y:S02]  /*55d0*/  F2FP.F16.F32.PACK_AB R147, R151, R150 ;  /* 0x000000969793723e */ /* 0x000fe400000000ff */
[----:B------:R-:W-:Y:S01]  /*55e0*/  F2FP.F16.F32.PACK_AB R4, R25, R4 ;  /* 0x000000041904723e */ /* 0x000fe200000000ff */
[----:B------:R-:W-:Y:S01]  /*55f0*/  STSM.16.M88.4 [R18], R104 ;  /* 0x0000006812007844 */ /* 0x000fe20000000200 */
[----:B------:R-:W-:Y:S02]  /*5600*/  F2FP.F16.F32.PACK_AB R5, R2, R5 ;  /* 0x000000050205723e */ /* 0x000fe400000000ff */
[----:B------:R-:W-:Y:S01]  /*5610*/  F2FP.F16.F32.PACK_AB R6, R29, R6 ;  /* 0x000000061d06723e */ /* 0x000fe200000000ff */
[----:B------:R-:W-:Y:S01]  /*5620*/  STSM.16.M88.4 [R17], R112 ;  /* 0x0000007011007844 */ /* 0x000fe20000000200 */
[----:B------:R-:W-:-:S02]  /*5630*/  F2FP.F16.F32.PACK_AB R7, R8, R7 ;  /* 0x000000070807723e */ /* 0x000fc400000000ff */
[----:B------:R-:W-:Y:S01]  /*5640*/  F2FP.F16.F32.PACK_AB R9, R10, R9 ;  /* 0x000000090a09723e */ /* 0x000fe200000000ff */
[----:B------:R-:W-:Y:S01]  /*5650*/  STSM.16.M88.4 [R15+0xc000], R120 ;  /* 0x00c000780f007844 */ /* 0x000fe20000000200 */
        /* <DEDUP_REMOVED lines=20> */
[----:B------:R-:W-:Y:S01]  /*57a0*/  ULDC UR7, c[0x0][0x808] ;  /* 0x0002020000077ab9 */ /* 0x000fe20000000800 */
[----:B------:R-:W-:Y:S01]  /*57b0*/  F2FP.F16.F32.PACK_AB R51, R55, R54 ;  /* 0x000000363733723e */ /* 0x000fe200000000ff */
[----:B------:R-:W4:Y:S01]  /*57c0*/  S2UR UR9, SR_CTAID.Y ;  /* 0x00000000000979c3 */ /* 0x000f220000002600 */
[----:B------:R-:W-:Y:S01]  /*57d0*/  F2FP.F16.F32.PACK_AB R57, R59, R58 ;  /* 0x0000003a3b39723e */ /* 0x000fe200000000ff */
[----:B-1----:R-:W-:Y:S01]  /*57e0*/  IMAD.U32 R4, RZ, RZ, UR4 ;  /* 0x00000004ff047e24 */ /* 0x002fe2000f8e00ff */
[----:B------:R-:W-:Y:S01]  /*57f0*/  F2FP.F16.F32.PACK_AB R58, R61, R60 ;  /* 0x0000003c3d3a723e */ /* 0x000fe200000000ff */
[----:B------:R3:W-:Y:S01]  /*5800*/  STSM.16.M88.4 [R17+-0x8000], R48 ;  /* 0xff80003011007844 */ /* 0x0007e20000000200 */
[----:B------:R-:W-:Y:S01]  /*5810*/  F2FP.F16.F32.PACK_AB R59, R63, R62 ;  /* 0x0000003e3f3b723e */ /* 0x000fe200000000ff */
[----:B------:R-:W-:Y:S01]  /*5820*/  IMAD.U32 R5, RZ, RZ, UR5 ;  /* 0x00000005ff057e24 */ /* 0x000fe2000f8e00ff */
[----:B------:R-:W-:Y:S01]  /*5830*/  F2FP.F16.F32.PACK_AB R65, R67, R66 ;  /* 0x000000424341723e */ /* 0x000fe200000000ff */
[----:B------:R-:W-:Y:S01]  /*5840*/  ULDC.64 UR4, c[0x0][0x878] ;  /* 0x00021e0000047ab9 */ /* 0x000fe20000000a00 */
[----:B------:R-:W-:Y:S01]  /*5850*/  F2FP.F16.F32.PACK_AB R66, R69, R68 ;  /* 0x000000444542723e */ /* 0x000fe200000000ff */
[----:B------:R3:W-:Y:S01]  /*5860*/  STSM.16.M88.4 [R15+0x4000], R56 ;  /* 0x004000380f007844 */ /* 0x0007e20000000200 */
[----:B------:R-:W-:Y:S01]  /*5870*/  F2FP.F16.F32.PACK_AB R67, R71, R70 ;  /* 0x000000464743723e */ /* 0x000fe200000000ff */
[----:B------:R-:W1:Y:S01]  /*5880*/  LDC.64 R36, c[0x0][0x850] ;  /* 0x00021400ff247b82 */ /* 0x000e620000000a00 */
[----:B------:R-:W-:-:S02]  /*5890*/  F2FP.F16.F32.PACK_AB R73, R75, R74 ;  /* 0x0000004a4b49723e */ /* 0x000fc400000000ff */
[----:B------:R-:W-:Y:S01]  /*58a0*/  F2FP.F16.F32.PACK_AB R74, R77, R76 ;  /* 0x0000004c4d4a723e */ /* 0x000fe200000000ff */
[----:B------:R3:W-:Y:S01]  /*58b0*/  STSM.16.M88.4 [R16+-0x4000], R64 ;  /* 0xffc0004010007844 */ /* 0x0007e20000000200 */
[----:B------:R-:W-:Y:S02]  /*58c0*/  F2FP.F16.F32.PACK_AB R75, R79, R78 ;  /* 0x0000004e4f4b723e */ /* 0x000fe400000000ff */
[----:B------:R-:W-:Y:S02]  /*58d0*/  F2FP.F16.F32.PACK_AB R81, R83, R82 ;  /* 0x000000525351723e */ /* 0x000fe400000000ff */
[----:B------:R-:W-:Y:S01]  /*58e0*/  F2FP.F16.F32.PACK_AB R82, R85, R84 ;  /* 0x000000545552723e */ /* 0x000fe200000000ff */
[----:B------:R3:W-:Y:S01]  /*58f0*/  STSM.16.M88.4 [R18+-0x4000], R72 ;  /* 0xffc0004812007844 */ /* 0x0007e20000000200 */
[----:B------:R-:W-:Y:S02]  /*5900*/  F2FP.F16.F32.PACK_AB R83, R87, R86 ;  /* 0x000000565753723e */ /* 0x000fe400000000ff */
[----:B------:R-:W-:-:S03]  /*5910*/  PLOP3.LUT P0, PT, PT, PT, UP0, 0x80, 0x0 ;  /* 0x000000000000781c */ /* 0x000fc60003f0f008 */
[----:B------:R3:W-:Y:S01]  /*5920*/  STSM.16.M88.4 [R17+-0x4000], R80 ;  /* 0xffc0005011007844 */ /* 0x0007e20000000200 */
[----:B------:R-:W-:Y:S01]  /*5930*/  BAR.SYNC.DEFER_BLOCKING 0x1, 0x100 ;  /* 0x0044000000007b1d */ /* 0x000fe20000010000 */
[----:B------:R-:W-:-:S04]  /*5940*/  UISETP.NE.U32.AND UP1, UPT, UR4, URZ, UPT ;  /* 0x0000003f0400728c */ /* 0x000fc8000bf25070 */
[----:B------:R-:W-:-:S04]  /*5950*/  UISETP.NE.AND.EX UP1, UPT, UR5, URZ, UPT, UP1 ;  /* 0x0000003f0500728c */ /* 0x000fc8000bf25310 */
[----:B--2---:R-:W2:Y:S07]  /*5960*/  @P0 LDG.E R8, desc[UR46][R4.64] ;  /* 0x0000002e04080981 */ /* 0x004eae000c1e1900 */
[----:B------:R-:W-:Y:S01]  /*5970*/  @UP1 ULDC.64 UR4, c[0x0][0x878] ;  /* 0x00021e0000041ab9 */ /* 0x000fe20000000a00 */
[----:B------:R-:W-:Y:S01]  /*5980*/  PLOP3.LUT P1, PT, PT, PT, UP1, 0x80, 0x0 ;  /* 0x000000000000781c */ /* 0x000fe20003f2f018 */
[----:B------:R-:W-:Y:S01]  /*5990*/  @UP1 UIMAD.WIDE UR4, UR36, 0x4, UR4 ;  /* 0x00000004240418a5 */ /* 0x000fe2000f8e0204 */
[----:B------:R-:W-:-:S05]  /*59a0*/  IMAD.U32 R2, RZ, RZ, UR7 ;  /* 0x00000007ff027e24 */ /* 0x000fca000f8e00ff */
[----:B------:R-:W-:Y:S02]  /*59b0*/  IMAD.U32 R6, RZ, RZ, UR4 ;  /* 0x00000004ff067e24 */ /* 0x000fe4000f8e00ff */
[----:B------:R-:W-:-:S05]  /*59c0*/  IMAD.U32 R7, RZ, RZ, UR5 ;  /* 0x00000005ff077e24 */ /* 0x000fca000f8e00ff */
[----:B------:R3:W5:Y:S01]  /*59d0*/  @P1 LDG.E R2, desc[UR46][R6.64] ;  /* 0x0000002e06021981 */ /* 0x000762000c1e1900 */
[----:B------:R-:W-:Y:S01]  /*59e0*/  LEA.HI R10, R19, R20, RZ, 0x7 ;  /* 0x00000014130a7211 */ /* 0x000fe200078f38ff */
[----:B------:R-:W-:Y:S01]  /*59f0*/  IMAD.SHL.U32 R14, R14, 0x8, RZ ;  /* 0x000000080e0e7824 */ /* 0x000fe200078e00ff */
[----:B------:R-:W-:Y:S01]  /*5a00*/  UMOV UR4, URZ ;  /* 0x0000003f00047c82 */ /* 0x000fe20008000000 */
[----:B------:R-:W1:Y:S01]  /*5a10*/  S2R R39, SR_CTAID.X ;  /* 0x0000000000277919 */ /* 0x000e620000002500 */
[----:B------:R-:W-:Y:S01]  /*5a20*/  UMOV UR5, URZ ;  /* 0x0000003f00057c82 */ /* 0x000fe20008000000 */
[----:B------:R-:W-:Y:S01]  /*5a30*/  IMAD.SHL.U32 R10, R10, 0x4, RZ ;  /* 0x000000040a0a7824 */ /* 0x000fe200078e00ff */
[----:B----4-:R-:W-:-:S04]  /*5a40*/  USHF.R.S32.HI UR10, URZ, 0x1f, UR9 ;  /* 0x0000001f3f0a7899 */ /* 0x010fc80008011409 */
[----:B------:R-:W-:-:S05]  /*5a50*/  LOP3.LUT R10, R10, 0x7ffffe00, RZ, 0xc0, !PT ;  /* 0x7ffffe000a0a7812 */ /* 0x000fca00078ec0ff */
[----:B------:R-:W-:Y:S01]  /*5a60*/  IMAD R10, R13, 0x2000, R10 ;  /* 0x000020000d0a7824 */ /* 0x000fe200078e020a */
[----:B--2---:R-:W-:Y:S01]  /*5a70*/  @P0 R2UR UR7, R8 ;  /* 0x00000000080702ca */ /* 0x004fe200000e0000 */
[----:B------:R-:W-:-:S05]  /*5a80*/  IMAD.SHL.U32 R8, R0, 0x40, RZ ;  /* 0x0000004000087824 */ /* 0x000fca00078e00ff */
[----:B------:R-:W-:-:S04]  /*5a90*/  LOP3.LUT R9, R8, 0x1c0, RZ, 0xc0, !PT ;  /* 0x000001c008097812 */ /* 0x000fc800078ec0ff */
[----:B------:R-:W-:Y:S02]  /*5aa0*/  LOP3.LUT R14, R9, 0x38, R14, 0xf8, !PT ;  /* 0x00000038090e7812 */ /* 0x000fe400078ef80e */
[----:B------:R-:W-:Y:S01]  /*5ab0*/  SHF.R.U32.HI R9, RZ, 0x3, R9 ;  /* 0x00000003ff097819 */ /* 0x000fe20000011609 */
[----:B------:R-:W-:Y:S02]  /*5ac0*/  @UP0 USHF.R.S32.HI UR8, URZ, 0x1f, UR7 ;  /* 0x0000001f3f080899 */ /* 0x000fe40008011407 */
[----:B------:R-:W-:Y:S01]  /*5ad0*/  @UP0 UMOV UR4, UR7 ;  /* 0x0000000700040c82 */ /* 0x000fe20008000000 */
[----:B------:R-:W-:-:S04]  /*5ae0*/  LOP3.LUT R9, R14, R9, RZ, 0x3c, !PT ;  /* 0x000000090e097212 */ /* 0x000fc800078e3cff */
[----:B------:R-:W-:Y:S01]  /*5af0*/  @UP0 UMOV UR5, UR8 ;  /* 0x0000000800050c82 */ /* 0x000fe20008000000 */
[----:B------:R-:W-:Y:S01]  /*5b00*/  IMAD.IADD R9, R10, 0x1, R9 ;  /* 0x000000010a097824 */ /* 0x000fe200078e0209 */
[----:B-1-3--:R-:W-:Y:S06]  /*5b10*/  @P1 BRA `(.L_x_1706) ;  /* 0x0000000000101947 */ /* 0x00afec0003800000 */
[----:B------:R-:W-:Y:S05]  /*5b20*/  @!P0 BRA `(.L_x_1706) ;  /* 0x00000000000c8947 */ /* 0x000fea0003800000 */
[----:B------:R-:W2:Y:S04]  /*5b30*/  LDG.E R7, desc[UR46][R4.64] ;  /* 0x0000002e04077981 */ /* 0x000ea8000c1e1900 */
[----:B-----5:R-:W2:Y:S02]  /*5b40*/  LDG.E R2, desc[UR46][R4.64+0x4] ;  /* 0x0000042e04027981 */ /* 0x020ea4000c1e1900 */
[----:B--2---:R-:W-:-:S07]  /*5b50*/  IMAD.IADD R2, R2, 0x1, -R7 ;  /* 0x0000000102027824 */ /* 0x004fce00078e0a07 */
.L_x_1706:
[----:B------:R-:W-:Y:S01]  /*5b60*/  LEA R46, R9, UR6, 0x1 ;  /* 0x00000006092e7c11 */ /* 0x000fe2000f8e08ff */
[----:B------:R-:W-:Y:S01]  /*5b70*/  IMAD R30, R36, UR10, RZ ;  /* 0x0000000a241e7c24 */ /* 0x000fe2000f8e02ff */
[----:B------:R-:W-:Y:S01]  /*5b80*/  USHF.R.S32.HI UR6, URZ, 0x1f, UR36 ;  /* 0x0000001f3f067899 */ /* 0x000fe20008011424 */
[----:B-----5:R-:W-:Y:S01]  /*5b90*/  IMAD R2, R39, -0x80, R2 ;  /* 0xffffff8027027824 */ /* 0x020fe200078e0202 */
[----:B------:R-:W1:Y:S01]  /*5ba0*/  LDC.64 R48, c[0x0][0x820] ;  /* 0x00020800ff307b82 */ /* 0x000e620000000a00 */
[----:B------:R2:W3:Y:S01]  /*5bb0*/  LDS.128 R32, [R46+0x8800] ;  /* 0x008800002e207984 */ /* 0x0004e20000000c00 */
[----:B------:R-:W-:Y:S01]  /*5bc0*/  IMAD.SHL.U32 R28, R3, 0x8, RZ ;  /* 0x00000008031c7824 */ /* 0x000fe200078e00ff */
[----:B------:R-:W-:Y:S01]  /*5bd0*/  ULDC UR11, c[0x0][0x83c] ;  /* 0x00020f00000b7ab9 */ /* 0x000fe20000000800 */
[----:B------:R-:W-:Y:S01]  /*5be0*/  IMAD R37, R37, UR9, R30 ;  /* 0x0000000925257c24 */ /* 0x000fe2000f8e021e */
[----:B------:R2:W4:Y:S01]  /*5bf0*/  LDS.128 R24, [R46+0x1000] ;  /* 0x001000002e187984 */ /* 0x0005220000000c00 */
[----:B------:R-:W-:Y:S01]  /*5c00*/  VIADD R30, R0, 0x10 ;  /* 0x00000010001e7836 */ /* 0x000fe20000000000 */
[----:B------:R-:W-:Y:S01]  /*5c10*/  VIMNMX R47, R2, 0x80, PT ;  /* 0x00000080022f7848 */ /* 0x000fe20003fe0100 */
[----:B------:R-:W-:Y:S01]  /*5c20*/  VIADD R31, R0, 0x20 ;  /* 0x00000020001f7836 */ /* 0x000fe20000000000 */
[----:B------:R2:W1:Y:S01]  /*5c30*/  LDS.128 R20, [R46+0x1800] ;  /* 0x001800002e147984 */ /* 0x0004620000000c00 */
[--C-:B------:R-:W-:Y:S01]  /*5c40*/  SHF.R.S32.HI R29, RZ, 0x1f, R28.reuse ;  /* 0x0000001fff1d7819 */ /* 0x100fe2000001141c */
[----:B------:R-:W-:Y:S01]  /*5c50*/  USEL UR8, UR6, URZ, !UP0 ;  /* 0x0000003f06087287 */ /* 0x000fe2000c000000 */
[-C--:B------:R-:W-:Y:S01]  /*5c60*/  ISETP.GE.AND P6, PT, R30, R47.reuse, PT ;  /* 0x0000002f1e00720c */ /* 0x080fe20003fc6270 */
[----:B------:R2:W1:Y:S01]  /*5c70*/  LDS.128 R16, [R46+0x2000] ;  /* 0x002000002e107984 */ /* 0x0004620000000c00 */
[C---:B------:R-:W-:Y:S01]  /*5c80*/  VIADD R30, R0.reuse, 0x40 ;  /* 0x00000040001e7836 */ /* 0x040fe20000000000 */
[-C--:B------:R-:W-:Y:S01]  /*5c90*/  ISETP.GE.AND P2, PT, R0, R47.reuse, PT ;  /* 0x0000002f0000720c */ /* 0x080fe20003f46270 */
[----:B------:R-:W-:Y:S01]  /*5ca0*/  IMAD.WIDE.U32 R2, R36, UR9, R28 ;  /* 0x0000000924027c25 */ /* 0x000fe2000f8e001c */
[----:B------:R2:W1:Y:S01]  /*5cb0*/  LDS.128 R12, [R46+0x2800] ;  /* 0x002800002e0c7984 */ /* 0x0004620000000c00 */
[----:B------:R-:W-:Y:S01]  /*5cc0*/  ULDC.64 UR6, c[0x0][0x858] ;  /* 0x0002160000067ab9 */ /* 0x000fe20000000a00 */
[-C--:B------:R-:W-:Y:S01]  /*5cd0*/  ISETP.GE.AND P1, PT, R30, R47.reuse, PT ;  /* 0x0000002f1e00720c */ /* 0x080fe20003f26270 */
[----:B------:R-:W-:Y:S01]  /*5ce0*/  IMAD.MOV.U32 R30, RZ, RZ, R2 ;  /* 0x000000ffff1e7224 */ /* 0x000fe200078e0002 */
[----:B------:R2:W1:Y:S01]  /*5cf0*/  LDS.128 R8, [R46+0x3000] ;  /* 0x003000002e087984 */ /* 0x0004620000000c00 */
[----:B------:R-:W-:Y:S01]  /*5d00*/  ISETP.GE.OR P4, PT, R28, UR11, P2 ;  /* 0x0000000b1c007c0c */ /* 0x000fe20009786670 */
[----:B------:R-:W-:Y:S01]  /*5d10*/  USEL UR36, UR36, URZ, !UP0 ;  /* 0x0000003f24247287 */ /* 0x000fe2000c000000 */
[C---:B------:R-:W-:Y:S01]  /*5d20*/  IADD3 R2, P3, R0.reuse, UR4, RZ ;  /* 0x0000000400027c10 */ /* 0x040fe2000ff7e0ff */
[----:B------:R2:W1:Y:S01]  /*5d30*/  LDS.128 R4, [R46+0x3800] ;  /* 0x003800002e047984 */ /* 0x0004620000000c00 */
[----:B------:R-:W-:Y:S01]  /*5d40*/  UIMAD UR4, UR8, UR6, URZ ;  /* 0x00000006080472a4 */ /* 0x000fe2000f8e023f */
[----:B------:R-:W-:Y:S01]  /*5d50*/  ISETP.GE.AND P0, PT, R31, R47, PT ;  /* 0x0000002f1f00720c */ /* 0x000fe20003f06270 */
[----:B------:R-:W-:Y:S01]  /*5d60*/  IMAD.IADD R31, R3, 0x1, R37 ;  /* 0x00000001031f7824 */ /* 0x000fe200078e0225 */
[C---:B------:R-:W-:Y:S01]  /*5d70*/  LEA.HI.X.SX32 R3, R0.reuse, UR5, 0x1, P3 ;  /* 0x0000000500037c11 */ /* 0x040fe200098f0eff */
[----:B------:R-:W-:Y:S01]  /*5d80*/  IMAD.U32 R45, RZ, RZ, UR6 ;  /* 0x00000006ff2d7e24 */ /* 0x000fe2000f8e00ff */
[----:B------:R-:W-:Y:S01]  /*5d90*/  UIMAD UR4, UR36, UR7, UR4 ;  /* 0x00000007240472a4 */ /* 0x000fe2000f8e0204 */
[----:B------:R-:W-:Y:S01]  /*5da0*/  VIADD R36, R0, 0x30 ;  /* 0x0000003000247836 */ /* 0x000fe20000000000 */
[----:B------:R-:W-:Y:S01]  /*5db0*/  BSSY B0, `(.L_x_1707) ;  /* 0x0000014000007945 */ /* 0x000fe20003800000 */
[----:B------:R-:W-:Y:S01]  /*5dc0*/  IMAD.WIDE.U32 R44, R45, UR36, R30 ;  /* 0x000000242d2c7c25 */ /* 0x000fe2000f8e001e */
[----:B------:R-:W-:-:S02]  /*5dd0*/  P2R R50, PR, RZ, 0x40 ;  /* 0x00000040ff327803 */ /* 0x000fc40000000000 */
[----:B------:R-:W-:Y:S01]  /*5de0*/  ISETP.GE.AND P5, PT, R36, R47, PT ;  /* 0x0000002f2400720c */ /* 0x000fe20003fa6270 */
[----:B------:R-:W-:Y:S01]  /*5df0*/  VIADD R41, R45, UR4 ;  /* 0x000000042d297c36 */ /* 0x000fe20008000000 */
[----:B------:R-:W-:Y:S01]  /*5e00*/  ISETP.GE.OR P3, PT, R28, UR11, P6 ;  /* 0x0000000b1c007c0c */ /* 0x000fe2000b766670 */
[----:B------:R-:W-:Y:S01]  /*5e10*/  IMAD.WIDE R2, R39, 0x80, R2 ;  /* 0x0000008027027825 */ /* 0x000fe200078e0202 */
[----:B------:R-:W-:Y:S01]  /*5e20*/  P2R R51, PR, RZ, 0x20 ;  /* 0x00000020ff337803 */ /* 0x000fe20000000000 */
[----:B--23--:R-:W-:Y:S10]  /*5e30*/  @P4 BRA `(.L_x_1708) ;  /* 0x00000000002c4947 */ /* 0x00cff40003800000 */
        /* <DEDUP_REMOVED lines=11> */
.L_x_1708:
[----:B------:R-:W-:Y:S05]  /*5ef0*/  BSYNC B0 ;  /* 0x0000000000007941 */ /* 0x000fea0003800000 */
.L_x_1707:
        /* <DEDUP_REMOVED lines=15> */
.L_x_1710:
[----:B------:R-:W-:Y:S05]  /*5ff0*/  BSYNC B0 ;  /* 0x0000000000007941 */ /* 0x000fea0003800000 */
.L_x_1709:
        /* <DEDUP_REMOVED lines=18> */
.L_x_1712:
[----:B------:R-:W-:Y:S05]  /*6120*/  BSYNC B0 ;  /* 0x0000000000007941 */ /* 0x000fea0003800000 */
.L_x_1711:
        /* <DEDUP_REMOVED lines=17> */
.L_x_1714:
[----:B------:R-:W-:Y:S05]  /*6240*/  BSYNC B0 ;  /* 0x0000000000007941 */ /* 0x000fea0003800000 */
.L_x_1713:
        /* <DEDUP_REMOVED lines=18> */
.L_x_1716:
[----:B------:R-:W-:Y:S05]  /*6370*/  BSYNC B0 ;  /* 0x0000000000007941 */ /* 0x000fea0003800000 */
.L_x_1715:
        /* <DEDUP_REMOVED lines=18> */
.L_x_1718:
[----:B------:R-:W-:Y:S05]  /*64a0*/  BSYNC B0 ;  /* 0x0000000000007941 */ /* 0x000fea0003800000 */
.L_x_1717:
[----:B--23--:R2:W3:Y:S01]  /*64b0*/  LDS.128 R32, [R46+0xb000] ;  /* 0x00b000002e207984 */ /* 0x00c4e20000000c00 */
[----:B------:R-:W-:Y:S01]  /*64c0*/  ISETP.GE.AND P4, PT, R38, R47, PT ;  /* 0x0000002f2600720c */ /* 0x000fe20003f86270 */
[----:B------:R-:W-:Y:S01]  /*64d0*/  BSSY B0, `(.L_x_1719) ;  /* 0x0000011000007945 */ /* 0x000fe20003800000 */
[----:B------:R-:W-:Y:S02]  /*64e0*/  IMAD R38, R48, UR10, RZ ;  /* 0x0000000a30267c24 */ /* 0x000fe4000f8e02ff */
        /* <DEDUP_REMOVED lines=15> */
.L_x_1720:
[----:B------:R-:W-:Y:S05]  /*65e0*/  BSYNC B0 ;  /* 0x0000000000007941 */ /* 0x000fea0003800000 */
.L_x_1719:
        /* <DEDUP_REMOVED lines=21> */
.L_x_1722:
[----:B------:R-:W-:Y:S05]  /*6740*/  BSYNC B0 ;  /* 0x0000000000007941 */ /* 0x000fea0003800000 */
.L_x_1721:
[----:B------:R-:W-:Y:S01]  /*6750*/  P2R R0, PR, RZ, 0x20 ;  /* 0x00000020ff007803 */ /* 0x000fe20000000000 */
[----:B------:R-:W-:Y:S01]  /*6760*/  ULDC UR5, c[0x0][0x80c] ;  /* 0x0002030000057ab9 */ /* 0x000fe20000000800 */
[----:B------:R-:W-:Y:S01]  /*6770*/  ISETP.NE.AND P5, PT, R50, RZ, PT ;  /* 0x000000ff3200720c */ /* 0x000fe20003fa5270 */
[----:B------:R-:W-:Y:S01]  /*6780*/  ULDC.64 UR6, c[0x0][0x828] ;  /* 0x00020a0000067ab9 */ /* 0x000fe20000000a00 */
[----:B------:R-:W-:Y:S01]  /*6790*/  ISETP.NE.AND P6, PT, R51, RZ, PT ;  /* 0x000000ff3300720c */ /* 0x000fe20003fc5270 */
[----:B------:R-:W-:Y:S01]  /*67a0*/  IMAD.U32 R29, RZ, RZ, UR6 ;  /* 0x00000006ff1d7e24 */ /* 0x000fe2000f8e00ff */
[C---:B------:R-:W-:Y:S01]  /*67b0*/  ISETP.GE.OR P5, PT, R28.reuse, UR5, P5 ;  /* 0x000000051c007c0c */ /* 0x040fe2000afa6670 */
[----:B------:R-:W-:Y:S01]  /*67c0*/  IMAD.IADD R39, R39, 0x1, R43 ;  /* 0x0000000127277824 */ /* 0x000fe200078e022b */
[----:B------:R-:W-:Y:S01]  /*67d0*/  ISETP.GE.OR P2, PT, R28, UR5, P2 ;  /* 0x000000051c007c0c */ /* 0x000fe20009746670 */
[----:B------:R-:W-:Y:S01]  /*67e0*/  UIMAD UR4, UR8, UR6, URZ ;  /* 0x00000006080472a4 */ /* 0x000fe2000f8e023f */
[----:B------:R-:W-:Y:S01]  /*67f0*/  P2R R40, PR, RZ, 0x20 ;  /* 0x00000020ff287803 */ /* 0x000fe20000000000 */
[----:B------:R-:W-:Y:S01]  /*6800*/  IMAD.WIDE.U32 R38, R29, UR36, R38 ;  /* 0x000000241d267c25 */ /* 0x000fe2000f8e0026 */
[----:B------:R-:W-:Y:S01]  /*6810*/  ISETP.NE.AND P5, PT, R0, RZ, PT ;  /* 0x000000ff0000720c */ /* 0x000fe20003fa5270 */
[----:B------:R-:W-:Y:S01]  /*6820*/  UIMAD UR4, UR36, UR7, UR4 ;  /* 0x00000007240472a4 */ /* 0x000fe2000f8e0204 */
[C---:B------:R-:W-:Y:S01]  /*6830*/  ISETP.GE.OR P0, PT, R28.reuse, UR5, P0 ;  /* 0x000000051c007c0c */ /* 0x040fe20008706670 */
[----:B------:R-:W-:Y:S01]  /*6840*/  BSSY B0, `(.L_x_1723) ;  /* 0x0000013000007945 */ /* 0x000fe20003800000 */
[----:B------:R-:W-:-:S02]  /*6850*/  ISETP.GE.OR P6, PT, R28, UR5, P6 ;  /* 0x000000051c007c0c */ /* 0x000fc4000b7c6670 */
[C---:B------:R-:W-:Y:S01]  /*6860*/  ISETP.GE.OR P1, PT, R28.reuse, UR5, P1 ;  /* 0x000000051c007c0c */ /* 0x040fe20008f26670 */
[----:B--23--:R-:W-:Y:S01]  /*6870*/  VIADD R35, R39, UR4 ;  /* 0x0000000427237c36 */ /* 0x00cfe20008000000 */
[C---:B------:R-:W-:Y:S02]  /*6880*/  ISETP.GE.OR P3, PT, R28.reuse, UR5, P3 ;  /* 0x000000051c007c0c */ /* 0x040fe40009f66670 */
[C---:B------:R-:W-:Y:S02]  /*6890*/  ISETP.GE.OR P4, PT, R28.reuse, UR5, P4 ;  /* 0x000000051c007c0c */ /* 0x040fe4000a786670 */
        /* <DEDUP_REMOVED lines=13> */
.L_x_1724:
[----:B------:R-:W-:Y:S05]  /*6970*/  BSYNC B0 ;  /* 0x0000000000007941 */ /* 0x000fea0003800000 */
.L_x_1723:
[----:B---3--:R3:W1:Y:S01]  /*6980*/  LDS.128 R28, [R46+0x800] ;  /* 0x000800002e1c7984 */ /* 0x0086620000000c00 */
        /* <DEDUP_REMOVED lines=15> */
[----:B-1----:R1:W-:Y:S02]  /*6a80*/  STG.E.128 desc[UR46][R36.64], R28 ;  /* 0x0000001c24007986 */ /* 0x0023e4000c101d2e */
.L_x_1726:
[----:B------:R-:W-:Y:S05]  /*6a90*/  BSYNC B0 ;  /* 0x0000000000007941 */ /* 0x000fea0003800000 */
.L_x_1725:
        /* <DEDUP_REMOVED lines=15> */
.L_x_1728:
[----:B------:R-:W-:Y:S05]  /*6b90*/  BSYNC B0 ;  /* 0x0000000000007941 */ /* 0x000fea0003800000 */
.L_x_1727:
[----:B------:R-:W-:Y:S04]  /*6ba0*/  BSSY B0, `(.L_x_1729) ;  /* 0x000000f000007945 */ /* 0x000fe80003800000 */
[----:B------:R-:W-:Y:S05]  /*6bb0*/  @P6 BRA `(.L_x_1730) ;  /* 0x0000000000346947 */ /* 0x000fea0003800000 */
        /* <DEDUP_REMOVED lines=13> */
.L_x_1730:
[----:B------:R-:W-:Y:S05]  /*6c90*/  BSYNC B0 ;  /* 0x0000000000007941 */ /* 0x000fea0003800000 */
.L_x_1729:
        /* <DEDUP_REMOVED lines=15> */
.L_x_1732:
[----:B------:R-:W-:Y:S05]  /*6d90*/  BSYNC B0 ;  /* 0x0000000000007941 */ /* 0x000fea0003800000 */
.L_x_1731:
        /* <DEDUP_REMOVED lines=15> */
.L_x_1734:
[----:B------:R-:W-:Y:S05]  /*6e90*/  BSYNC B0 ;  /* 0x0000000000007941 */ /* 0x000fea0003800000 */
.L_x_1733:
        /* <DEDUP_REMOVED lines=15> */
.L_x_1736:
[----:B------:R-:W-:Y:S05]  /*6f90*/  BSYNC B0 ;  /* 0x0000000000007941 */ /* 0x000fea0003800000 */
.L_x_1735:
[----:B------:R-:W-:Y:S05]  /*6fa0*/  @P5 BRA `(.L_x_1680) ;  /* 0x0000005000c05947 */ /* 0x000fea0003800000 */
[----:B-1----:R-:W-:Y:S01]  /*6fb0*/  IADD3 R9, P0, R2, 0x70, RZ ;  /* 0x0000007002097810 */ /* 0x002fe20007f1e0ff */
        /* <DEDUP_REMOVED lines=13> */
.L_x_1705:
[----:B------:R-:W-:Y:S01]  /*7090*/  ULDC.64 UR4, c[0x0][0x870] ;  /* 0x00021c0000047ab9 */ /* 0x000fe20000000a00 */
[----:B------:R-:W1:Y:S01]  /*70a0*/  S2R R6, SR_TID.X ;  /* 0x0000000000067919 */ /* 0x000e620000002100 */
[----:B------:R-:W-:Y:S01]  /*70b0*/  UISETP.NE.U32.AND UP0, UPT, UR4, URZ, UPT ;  /* 0x0000003f0400728c */ /* 0x000fe2000bf05070 */
[----:B------:R-:W2:Y:S03]  /*70c0*/  S2UR UR10, SR_CTAID.Y ;  /* 0x00000000000a79c3 */ /* 0x000ea60000002600 */
[----:B------:R-:W-:-:S03]  /*70d0*/  UISETP.NE.AND.EX UP0, UPT, UR5, URZ, UPT, UP0 ;  /* 0x0000003f0500728c */ /* 0x000fc6000bf05300 */
[----:B------:R-:W-:Y:S02]  /*70e0*/  ULDC.64 UR4, c[0x0][0x870] ;  /* 0x00021c0000047ab9 */ /* 0x000fe40000000a00 */
[----:B------:R-:W-:Y:S01]  /*70f0*/  UIMAD.WIDE UR4, UR36, 0x4, UR4 ;  /* 0x00000004240478a5 */ /* 0x000fe2000f8e0204 */
[----:B------:R-:W-:Y:S01]  /*7100*/  PLOP3.LUT P0, PT, PT, PT, UP0, 0x80, 0x0 ;  /* 0x000000000000781c */ /* 0x000fe20003f0f008 */
[----:B------:R-:W-:Y:S01]  /*7110*/  ULDC UR6, c[0x0][0x808] ;  /* 0x0002020000067ab9 */ /* 0x000fe20000000800 */
[----:B------:R-:W3:Y:S03]  /*7120*/  LDC.64 R10, c[0x0][0x820] ;  /* 0x00020800ff0a7b82 */ /* 0x000ee60000000a00 */
[----:B------:R-:W-:Y:S02]  /*7130*/  IMAD.U32 R2, RZ, RZ, UR4 ;  /* 0x00000004ff027e24 */ /* 0x000fe4000f8e00ff */
[----:B------:R-:W-:Y:S01]  /*7140*/  IMAD.U32 R3, RZ, RZ, UR5 ;  /* 0x00000005ff037e24 */ /* 0x000fe2000f8e00ff */
[----:B------:R-:W-:-:S05]  /*7150*/  ULDC.64 UR4, c[0x0][0x878] ;  /* 0x00021e0000047ab9 */ /* 0x000fca0000000a00 */
[----:B------:R-:W4:Y:S01]  /*7160*/  @P0 LDG.E R8, desc[UR46][R2.64] ;  /* 0x0000002e02080981 */ /* 0x000f22000c1e1900 */
[----:B------:R-:W-:Y:S01]  /*7170*/  UISETP.NE.U32.AND UP1, UPT, UR4, URZ, UPT ;  /* 0x0000003f0400728c */ /* 0x000fe2000bf25070 */
[----:B------:R-:W-:-:S03]  /*7180*/  IMAD.U32 R0, RZ, RZ, UR6 ;  /* 0x00000006ff007e24 */ /* 0x000fc6000f8e00ff */
[----:B------:R-:W-:Y:S01]  /*7190*/  UISETP.NE.AND.EX UP1, UPT, UR5, URZ, UPT, UP1 ;  /* 0x0000003f0500728c */ /* 0x000fe2000bf25310 */
[----:B-1----:R-:W-:Y:S01]  /*71a0*/  VIADD R7, R6, 0xffffff80 ;  /* 0xffffff8006077836 */ /* 0x002fe20000000000 */
[----:B------:R-:W1:Y:S04]  /*71b0*/  S2R R9, SR_CTAID.X ;  /* 0x0000000000097919 */ /* 0x000e680000002500 */
[----:B------:R-:W-:Y:S02]  /*71c0*/  PLOP3.LUT P1, PT, PT, PT, UP1, 0x80, 0x0 ;  /* 0x000000000000781c */ /* 0x000fe40003f2f018 */
[----:B------:R-:W-:-:S03]  /*71d0*/  SHF.R.S32.HI R6, RZ, 0x1f, R7 ;  /* 0x0000001fff067819 */ /* 0x000fc60000011407 */
[----:B------:R-:W-:Y:S02]  /*71e0*/  @UP1 ULDC.64 UR4, c[0x0][0x878] ;  /* 0x00021e0000041ab9 */ /* 0x000fe40000000a00 */
[----:B------:R-:W-:-:S06]  /*71f0*/  @UP1 UIMAD.WIDE UR4, UR36, 0x4, UR4 ;  /* 0x00000004240418a5 */ /* 0x000fcc000f8e0204 */
[----:B------:R-:W-:Y:S02]  /*7200*/  IMAD.U32 R4, RZ, RZ, UR4 ;  /* 0x00000004ff047e24 */ /* 0x000fe4000f8e00ff */
[----:B------:R-:W-:Y:S01]  /*7210*/  IMAD.U32 R5, RZ, RZ, UR5 ;  /* 0x00000005ff057e24 */ /* 0x000fe2000f8e00ff */
[----:B--2---:R-:W-:Y:S01]  /*7220*/  USHF.R.S32.HI UR11, URZ, 0x1f, UR10 ;  /* 0x0000001f3f0b7899 */ /* 0x004fe2000801140a */
[----:B------:R-:W-:-:S03]  /*7230*/  UMOV UR4, URZ ;  /* 0x0000003f00047c82 */ /* 0x000fc60008000000 */
[----:B------:R2:W5:Y:S01]  /*7240*/  @P1 LDG.E R0, desc[UR46][R4.64] ;  /* 0x0000002e04001981 */ /* 0x000562000c1e1900 */
[----:B------:R-:W-:Y:S01]  /*7250*/  UMOV UR5, URZ ;  /* 0x0000003f00057c82 */ /* 0x000fe20008000000 */
[----:B----4-:R-:W-:Y:S02]  /*7260*/  @P0 R2UR UR6, R8 ;  /* 0x00000000080602ca */ /* 0x010fe400000e0000 */
[----:B------:R-:W-:-:S04]  /*7270*/  LEA.HI R8, R6, R7, RZ, 0x4 ;  /* 0x0000000706087211 */ /* 0x000fc800078f20ff */
[----:B------:R-:W-:Y:S02]  /*7280*/  LOP3.LUT R6, R8, 0x1ffffff0, RZ, 0xc0, !PT ;  /* 0x1ffffff008067812 */ /* 0x000fe400078ec0ff */
[----:B------:R-:W-:-:S03]  /*7290*/  SHF.R.S32.HI R17, RZ, 0x4, R8 ;  /* 0x00000004ff117819 */ /* 0x000fc60000011408 */
[----:B------:R-:W-:Y:S02]  /*72a0*/  IMAD.IADD R6, R7, 0x1, -R6 ;  /* 0x0000000107067824 */ /* 0x000fe400078e0a06 */
[----:B------:R-:W-:Y:S02]  /*72b0*/  @UP0 USHF.R.S32.HI UR7, URZ, 0x1f, UR6 ;  /* 0x0000001f3f070899 */ /* 0x000fe40008011406 */
[----:B--2---:R-:W-:Y:S01]  /*72c0*/  IMAD.SHL.U32 R4, R6, 0x8, RZ ;  /* 0x0000000806047824 */ /* 0x004fe200078e00ff */
[----:B------:R-:W-:Y:S01]  /*72d0*/  @UP0 UMOV UR4, UR6 ;  /* 0x0000000600040c82 */ /* 0x000fe20008000000 */
[----:B---3--:R-:W-:-:S03]  /*72e0*/  IMAD R6, R10, UR11, RZ ;  /* 0x0000000b0a067c24 */ /* 0x008fc6000f8e02ff */
[----:B------:R-:W-:Y:S01]  /*72f0*/  @UP0 UMOV UR5, UR7 ;  /* 0x0000000700050c82 */ /* 0x000fe20008000000 */
[----:B------:R-:W-:Y:S01]  /*7300*/  SHF.R.S32.HI R5, RZ, 0x1f, R4 ;  /* 0x0000001fff057819 */ /* 0x000fe20000011404 */
[----:B-1----:R-:W-:Y:S06]  /*7310*/  @P1 BRA `(.L_x_1737) ;  /* 0x0000000000101947 */ /* 0x002fec0003800000 */
[----:B------:R-:W-:Y:S05]  /*7320*/  @!P0 BRA `(.L_x_1737) ;  /* 0x00000000000c8947 */ /* 0x000fea0003800000 */
[----:B------:R-:W2:Y:S04]  /*7330*/  LDG.E R7, desc[UR46][R2.64] ;  /* 0x0000002e02077981 */ /* 0x000ea8000c1e1900 */
[----:B-----5:R-:W2:Y:S02]  /*7340*/  LDG.E R0, desc[UR46][R2.64+0x4] ;  /* 0x0000042e02007981 */ /* 0x020ea4000c1e1900 */
[----:B--2---:R-:W-:-:S07]  /*7350*/  IMAD.IADD R0, R0, 0x1, -R7 ;  /* 0x0000000100007824 */ /* 0x004fce00078e0a07 */
.L_x_1737:
[----:B-----5:R-:W-:Y:S01]  /*7360*/  IMAD R12, R9, -0x80, R0 ;  /* 0xffffff80090c7824 */ /* 0x020fe200078e0200 */
[----:B------:R-:W-:Y:S01]  /*7370*/  USHF.R.S32.HI UR6, URZ, 0x1f, UR36 ;  /* 0x0000001f3f067899 */ /* 0x000fe20008011424 */
[C---:B------:R-:W-:Y:S01]  /*7380*/  VIADD R19, R17.reuse, 0x40 ;  /* 0x0000004011137836 */ /* 0x040fe20000000000 */
[----:B------:R-:W-:Y:S01]  /*7390*/  ULDC UR7, c[0x0][0x80c] ;  /* 0x0002030000077ab9 */ /* 0x000fe20000000800 */
[----:B------:R-:W-:Y:S01]  /*73a0*/  IMAD.WIDE.U32 R2, R10, UR10, R4 ;  /* 0x0000000a0a027c25 */ /* 0x000fe2000f8e0004 */
[-C--:B------:R-:W-:Y:S01]  /*73b0*/  ISETP.GE.AND P5, PT, R17, R12.reuse, PT ;  /* 0x0000000c1100720c */ /* 0x080fe20003fa6270 */
[----:B------:R-:W-:Y:S01]  /*73c0*/  USEL UR6, UR6, URZ, !UP0 ;  /* 0x0000003f06067287 */ /* 0x000fe2000c000000 */
[-C--:B------:R-:W-:Y:S01]  /*73d0*/  ISETP.GE.AND P2, PT, R19, R12.reuse, PT ;  /* 0x0000000c1300720c */ /* 0x080fe20003f46270 */
[C---:B------:R-:W-:Y:S01]  /*73e0*/  VIADD R7, R17.reuse, 0x10 ;  /* 0x0000001011077836 */ /* 0x040fe20000000000 */
[----:B------:R-:W1:Y:S01]  /*73f0*/  LDC.64 R18, c[0x0][0x850] ;  /* 0x00021400ff127b82 */ /* 0x000e620000000a00 */
[----:B------:R-:W-:Y:S01]  /*7400*/  VIADD R15, R17, 0x30 ;  /* 0x00000030110f7836 */ /* 0x000fe20000000000 */
[----:B------:R-:W-:Y:S01]  /*7410*/  ULDC.64 UR8, c[0x0][0x828] ;  /* 0x00020a0000087ab9 */ /* 0x000fe20000000a00 */
[----:B------:R-:W-:Y:S01]  /*7420*/  IMAD R11, R11, UR10, R6 ;  /* 0x0000000a0b0b7c24 */ /* 0x000fe2000f8e0206 */
[----:B------:R-:W-:Y:S01]  /*7430*/  ISETP.GE.OR P4, PT, R4, UR7, P5 ;  /* 0x0000000704007c0c */ /* 0x000fe2000af86670 */
[----:B------:R-:W-:Y:S01]  /*7440*/  IMAD.MOV.U32 R6, RZ, RZ, R2 ;  /* 0x000000ffff067224 */ /* 0x000fe200078e0002 */
[----:B------:R-:W-:Y:S01]  /*7450*/  IADD3 R2, P3, R17, UR4, RZ ;  /* 0x0000000411027c10 */ /* 0x000fe2000ff7e0ff */
[----:B------:R-:W-:Y:S01]  /*7460*/  USEL UR36, UR36, URZ, !UP0 ;  /* 0x0000003f24247287 */ /* 0x000fe2000c000000 */
[-C--:B------:R-:W-:Y:S01]  /*7470*/  ISETP.GE.AND P6, PT, R7, R12.reuse, PT ;  /* 0x0000000c0700720c */ /* 0x080fe20003fc6270 */
        /* <DEDUP_REMOVED lines=11> */
[----:B------:R-:W-:Y:S01]  /*7530*/  IMAD.WIDE R2, R9, 0x80, R2 ;  /* 0x0000008009027825 */ /* 0x000fe200078e0202 */
[----:B------:R-:W-:-:S03]  /*7540*/  ISETP.GE.OR P3, PT, R4, UR7, P6 ;  /* 0x0000000704007c0c */ /* 0x000fc6000b766670 */
[----:B------:R-:W-:Y:S01]  /*7550*/  VIADD R9, R15, UR4 ;  /* 0x000000040f097c36 */ /* 0x000fe20008000000 */
[----:B------:R-:W-:Y:S09]  /*7560*/  @P4 BRA `(.L_x_1739) ;  /* 0x0000000000284947 */ /* 0x000ff20003800000 */
        /* <DEDUP_REMOVED lines=10> */
.L_x_1739:
[----:B------:R-:W-:Y:S05]  /*7610*/  BSYNC B0 ;  /* 0x0000000000007941 */ /* 0x000fea0003800000 */
.L_x_1738:
[----:B------:R-:W-:Y:S01]  /*7620*/  BSSY B0, `(.L_x_1740) ;  /* 0x0000010000007945 */ /* 0x000fe20003800000 */
[----:B------:R-:W-:-:S03]  /*7630*/  ISETP.GE.OR P4, PT, R4, UR7, P0 ;  /* 0x0000000704007c0c */ /* 0x000fc60008786670 */
[----:B------:R-:W-:Y:S10]  /*7640*/  @P3 BRA `(.L_x_1741) ;  /* 0x0000000000343947 */ /* 0x000ff40003800000 */
        /* <DEDUP_REMOVED lines=13> */
.L_x_1741:
[----:B------:R-:W-:Y:S05]  /*7720*/  BSYNC B0 ;  /* 0x0000000000007941 */ /* 0x000fea0003800000 */
.L_x_1740:
[----:B------:R-:W-:Y:S01]  /*7730*/  BSSY B0, `(.L_x_1742) ;  /* 0x0000010000007945 */ /* 0x000fe20003800000 */
[----:B------:R-:W-:-:S03]  /*7740*/  ISETP.GE.OR P3, PT, R4, UR7, P1 ;  /* 0x0000000704007c0c */ /* 0x000fc60008f66670 */
[----:B------:R-:W-:Y:S10]  /*7750*/  @P4 BRA `(.L_x_1743) ;  /* 0x0000000000344947 */ /* 0x000ff40003800000 */
        /* <DEDUP_REMOVED lines=13> */
.L_x_1743:
[----:B------:R-:W-:Y:S05]  /*7830*/  BSYNC B0 ;  /* 0x0000000000007941 */ /* 0x000fea0003800000 */
.L_x_1742:
[----:B------:R-:W-:Y:S01]  /*7840*/  BSSY B0, `(.L_x_1744) ;  /* 0x0000011000007945 */ /* 0x000fe20003800000 */
[----:B------:R-:W-:Y:S01]  /*7850*/  ISETP.GE.OR P4, PT, R4, UR7, P2 ;  /* 0x0000000704007c0c */ /* 0x000fe20009786670 */
[----:B------:R-:W-:Y:S02]  /*7860*/  VIADD R13, R17, 0x50 ;  /* 0x00000050110d7836 */ /* 0x000fe40000000000 */
[----:B------:R-:W-:Y:S10]  /*7870*/  @P3 BRA `(.L_x_1745) ;  /* 0x0000000000343947 */ /* 0x000ff40003800000 */
        /* <DEDUP_REMOVED lines=13> */
.L_x_1745:
[----:B------:R-:W-:Y:S05]  /*7950*/  BSYNC B0 ;  /* 0x0000000000007941 */ /* 0x000fea0003800000 */
.L_x_1744:
[----:B------:R-:W-:Y:S01]  /*7960*/  BSSY B0, `(.L_x_1746) ;  /* 0x0000010000007945 */ /* 0x000fe20003800000 */
[----:B------:R-:W-:-:S03]  /*7970*/  ISETP.GE.AND P3, PT, R13, R12, PT ;  /* 0x0000000c0d00720c */ /* 0x000fc60003f66270 */
        /* <DEDUP_REMOVED lines=14> */
.L_x_1747:
[----:B------:R-:W-:Y:S05]  /*7a60*/  BSYNC B0 ;  /* 0x0000000000007941 */ /* 0x000fea0003800000 */
.L_x_1746:
[----:B------:R-:W-:Y:S01]  /*7a70*/  ISETP.GE.OR P4, PT, R4, UR7, P3 ;  /* 0x0000000704007c0c */ /* 0x000fe20009f86670 */
[C---:B-1----:R-:W-:Y:S01]  /*7a80*/  IMAD R0, R18.reuse, UR11, RZ ;  /* 0x0000000b12007c24 */ /* 0x042fe2000f8e02ff */
[----:B------:R-:W-:Y:S01]  /*7a90*/  BSSY B0, `(.L_x_1748) ;  /* 0x0000012000007945 */ /* 0x000fe20003800000 */
[----:B--234-:R-:W-:-:S04]  /*7aa0*/  IMAD.WIDE.U32 R10, R18, UR10, R4 ;  /* 0x0000000a120a7c25 */ /* 0x01cfc8000f8e0004 */
[----:B------:R-:W-:Y:S02]  /*7ab0*/  IMAD R21, R19, UR10, R0 ;  /* 0x0000000a13157c24 */ /* 0x000fe4000f8e0200 */
[----:B------:R-:W-:-:S04]  /*7ac0*/  VIADD R19, R17, 0x60 ;  /* 0x0000006011137836 */ /* 0x000fc80000000000 */
        /* <DEDUP_REMOVED lines=14> */
.L_x_1749:
[----:B------:R-:W-:Y:S05]  /*7bb0*/  BSYNC B0 ;  /* 0x0000000000007941 */ /* 0x000fea0003800000 */
.L_x_1748:
[----:B------:R-:W-:Y:S01]  /*7bc0*/  ISETP.GE.AND P4, PT, R19, R12, PT ;  /* 0x0000000c1300720c */ /* 0x000fe20003f86270 */
[----:B------:R-:W-:Y:S01]  /*7bd0*/  ULDC UR12, c[0x0][0x83c] ;  /* 0x00020f00000c7ab9 */ /* 0x000fe20000000800 */
[----:B------:R-:W-:Y:S01]  /*7be0*/  BSSY B0, `(.L_x_1750) ;  /* 0x0000014000007945 */ /* 0x000fe20003800000 */
[C---:B------:R-:W-:Y:S01]  /*7bf0*/  ISETP.GE.OR P6, PT, R4.reuse, UR12, P5 ;  /* 0x0000000c04007c0c */ /* 0x040fe2000afc6670 */
[----:B------:R-:W-:Y:S01]  /*7c00*/  VIADD R19, R17, 0x70 ;  /* 0x0000007011137836 */ /* 0x000fe20000000000 */
[----:B------:R-:W-:Y:S01]  /*7c10*/  ISETP.GE.OR P5, PT, R4, UR7, P4 ;  /* 0x0000000704007c0c */ /* 0x000fe2000a7a6670 */
[----:B------:R-:W-:Y:S01]  /*7c20*/  IMAD.IADD R13, R21, 0x1, R11 ;  /* 0x00000001150d7824 */ /* 0x000fe200078e020b */
[----:B------:R-:W-:-:S11]  /*7c30*/  P2R R16, PR, RZ, 0x40 ;  /* 0x00000040ff107803 */ /* 0x000fd60000000000 */
        /* <DEDUP_REMOVED lines=10> */
[----:B-1----:R-:W-:Y:S01]  /*7ce0*/  LEA R22, P5, R6, UR4, 0x1 ;  /* 0x0000000406167c11 */ /* 0x002fe2000f8a08ff */
[----:B------:R-:W-:-:S05]  /*7cf0*/  IMAD.IADD R7, R7, 0x1, R17 ;  /* 0x0000000107077824 */ /* 0x000fca00078e0211 */
[----:B------:R-:W-:-:S05]  /*7d00*/  LEA.HI.X R23, R6, UR5, R7, 0x1, P5 ;  /* 0x0000000506177c11 */ /* 0x000fca000a8f0c07 */
[----:B------:R2:W-:Y:S02]  /*7d10*/  STG.E.128 desc[UR46][R22.64], RZ ;  /* 0x000000ff16007986 */ /* 0x0005e4000c101d2e */
.L_x_1751:
[----:B------:R-:W-:Y:S05]  /*7d20*/  BSYNC B0 ;  /* 0x0000000000007941 */ /* 0x000fea0003800000 */
.L_x_1750:
        /* <DEDUP_REMOVED lines=17> */
.L_x_1753:
[----:B------:R-:W-:Y:S05]  /*7e40*/  BSYNC B0 ;  /* 0x0000000000007941 */ /* 0x000fea0003800000 */
.L_x_1752:
[----:B------:R-:W-:Y:S01]  /*7e50*/  ISETP.NE.AND P6, PT, R16, RZ, PT ;  /* 0x000000ff1000720c */ /* 0x000fe20003fc5270 */
[----:B------:R-:W-:Y:S01]  /*7e60*/  ULDC.64 UR8, c[0x0][0x858] ;  /* 0x0002160000087ab9 */ /* 0x000fe20000000a00 */
[----:B------:R-:W-:Y:S01]  /*7e70*/  P2R R0, PR, RZ, 0x20 ;  /* 0x00000020ff007803 */ /* 0x000fe20000000000 */
[----:B------:R-:W-:Y:S01]  /*7e80*/  UIMAD UR4, UR6, UR8, URZ ;  /* 0x00000008060472a4 */ /* 0x000fe2000f8e023f */
[----:B------:R-:W-:Y:S01]  /*7e90*/  ISETP.NE.AND P5, PT, R20, RZ, PT ;  /* 0x000000ff1400720c */ /* 0x000fe20003fa5270 */
[----:B------:R-:W-:Y:S01]  /*7ea0*/  IMAD.U32 R5, RZ, RZ, UR8 ;  /* 0x00000008ff057e24 */ /* 0x000fe2000f8e00ff */
[----:B------:R-:W-:Y:S01]  /*7eb0*/  BSSY B0, `(.L_x_1754) ;  /* 0x0000019000007945 */ /* 0x000fe20003800000 */
[----:B------:R-:W-:Y:S01]  /*7ec0*/  IMAD.MOV.U32 R12, RZ, RZ, R10 ;  /* 0x000000ffff0c7224 */ /* 0x000fe200078e000a */
[C---:B------:R-:W-:Y:S01]  /*7ed0*/  ISETP.GE.OR P5, PT, R4.reuse, UR12, P5 ;  /* 0x0000000c04007c0c */ /* 0x040fe2000afa6670 */
[----:B------:R-:W-:Y:S01]  /*7ee0*/  UIMAD UR4, UR36, UR9, UR4 ;  /* 0x00000009240472a4 */ /* 0x000fe2000f8e0204 */
[----:B------:R-:W-:Y:S01]  /*7ef0*/  ISETP.GE.OR P0, PT, R4, UR12, P0 ;  /* 0x0000000c04007c0c */ /* 0x000fe20008706670 */
[----:B------:R-:W-:Y:S01]  /*7f00*/  IMAD.WIDE.U32 R12, R5, UR36, R12 ;  /* 0x00000024050c7c25 */ /* 0x000fe2000f8e000c */
[----:B---3--:R-:W-:-:S02]  /*7f10*/  P2R R8, PR, RZ, 0x20 ;  /* 0x00000020ff087803 */ /* 0x008fc40000000000 */
[----:B------:R-:W-:Y:S01]  /*7f20*/  ISETP.NE.AND P5, PT, R0, RZ, PT ;  /* 0x000000ff0000720c */ /* 0x000fe20003fa5270 */
[----:B------:R-:W-:Y:S01]  /*7f30*/  VIADD R7, R13, UR4 ;  /* 0x000000040d077c36 */ /* 0x000fe20008000000 */
[C---:B------:R-:W-:Y:S02]  /*7f40*/  ISETP.GE.OR P1, PT, R4.reuse, UR12, P1 ;  /* 0x0000000c04007c0c */ /* 0x040fe40008f26670 */
[C---:B------:R-:W-:Y:S02]  /*7f50*/  ISETP.GE.OR P2, PT, R4.reuse, UR12, P2 ;  /* 0x0000000c04007c0c */ /* 0x040fe40009746670 */
[C---:B------:R-:W-:Y:S02]  /*7f60*/  ISETP.GE.OR P3, PT, R4.reuse, UR12, P3 ;  /* 0x0000000c04007c0c */ /* 0x040fe40009f66670 */
[C---:B------:R-:W-:Y:S02]  /*7f70*/  ISETP.GE.OR P4, PT, R4.reuse, UR12, P4 ;  /* 0x0000000c04007c0c */ /* 0x040fe4000a786670 */
        /* <DEDUP_REMOVED lines=12> */
.L_x_1755:
[----:B------:R-:W-:Y:S05]  /*8040*/  BSYNC B0 ;  /* 0x0000000000007941 */ /* 0x000fea0003800000 */
.L_x_1754:
        /* <DEDUP_REMOVED lines=16> */
.L_x_1757:
[----:B------:R-:W-:Y:S05]  /*8150*/  BSYNC B0 ;  /* 0x0000000000007941 */ /* 0x000fea0003800000 */
.L_x_1756:
        /* <DEDUP_REMOVED lines=15> */
.L_x_1759:
[----:B------:R-:W-:Y:S05]  /*8250*/  BSYNC B0 ;  /* 0x0000000000007941 */ /* 0x000fea0003800000 */
.L_x_1758:
        /* <DEDUP_REMOVED lines=15> */
.L_x_1761:
[----:B------:R-:W-:Y:S05]  /*8350*/  BSYNC B0 ;  /* 0x0000000000007941 */ /* 0x000fea0003800000 */
.L_x_1760:
        /* <DEDUP_REMOVED lines=15> */
.L_x_1763:
[----:B------:R-:W-:Y:S05]  /*8450*/  BSYNC B0 ;  /* 0x0000000000007941 */ /* 0x000fea0003800000 */
.L_x_1762:
        /* <DEDUP_REMOVED lines=15> */
.L_x_1765:
[----:B------:R-:W-:Y:S05]  /*8550*/  BSYNC B0 ;  /* 0x0000000000007941 */ /* 0x000fea0003800000 */
.L_x_1764:
        /* <DEDUP_REMOVED lines=15> */
.L_x_1767:
[----:B------:R-:W-:Y:S05]  /*8650*/  BSYNC B0 ;  /* 0x0000000000007941 */ /* 0x000fea0003800000 */
.L_x_1766:
        /* <DEDUP_REMOVED lines=15> */
.L_x_1675:
[----:B------:R-:W-:-:S08]  /*8750*/  NOP ;  /* 0x0000000000007918 */ /* 0x000fd00000000000 */
[----:B------:R-:W1:-:S00]  /*8760*/  USETMAXREG.DEALLOC.CTAPOOL 0x18 ;  /* 0x00000018000079c8 */ /* 0x000e4000080e0500 */
        /* <DEDUP_REMOVED lines=19> */
.L_x_1769:
        /* <DEDUP_REMOVED lines=13> */
.L_x_1771:
[----:B------:R-:W-:-:S05]  /*8970*/  ULDC UR4, c[0x0][0x8bc] ;  /* 0x00022f0000047ab9 */ /* 0x000fca0000000800 */
.L_x_1770:
[----:B-1----:R-:W-:-:S04]  /*8980*/  USHF.L.U32 UR11, UR14, 0x7, URZ ;  /* 0x000000070e0b7899 */ /* 0x002fc8000800063f */
[----:B------:R-:W-:-:S04]  /*8990*/  UISETP.GE.AND UP0, UPT, UR11, UR4, UPT ;  /* 0x000000040b00728c */ /* 0x000fc8000bf06270 */
[----:B--2---:R-:W-:-:S06]  /*89a0*/  USEL UR12, UR12, 0xffffffff, !UP0 ;  /* 0xffffffff0c0c7887 */ /* 0x004fcc000c000000 */
[----:B------:R-:W-:-:S13]  /*89b0*/  ISETP.LE.AND P0, PT, RZ, UR12, PT ;  /* 0x0000000cff007c0c */ /* 0x000fda000bf03270 */
[----:B------:R-:W-:Y:S05]  /*89c0*/  @!P0 BRA `(.L_x_1680) ;  /* 0x0000003800388947 */ /* 0x000fea0003800000 */
[----:B------:R-:W-:Y:S01]  /*89d0*/  ULDC.64 UR4, c[0x0][0x770] ;  /* 0x0001dc0000047ab9 */ /* 0x000fe20000000a00 */
[----:B------:R-:W1:Y:S01]  /*89e0*/  S2UR UR13, SR_CTAID.Y ;  /* 0x00000000000d79c3 */ /* 0x000e620000002600 */
[----:B------:R-:W-:Y:S01]  /*89f0*/  UISETP.NE.U32.AND UP0, UPT, UR4, URZ, UPT ;  /* 0x0000003f0400728c */ /* 0x000fe2000bf05070 */
[----:B------:R-:W-:-:S03]  /*8a00*/  ULDC.64 UR8, c[0x0][0x788] ;  /* 0x0001e20000087ab9 */ /* 0x000fc60000000a00 */
        /* <DEDUP_REMOVED lines=8> */
[----:B------:R-:W-:-:S04]  /*8a90*/  UISETP.NE.U32.AND UP1, UPT, UR4, URZ, UPT ;  /* 0x0000003f0400728c */ /* 0x000fc8000bf25070 */
[----:B------:R-:W-:-:S06]  /*8aa0*/  UISETP.NE.AND.EX UP1, UPT, UR5, URZ, UPT, UP1 ;  /* 0x0000003f0500728c */ /* 0x000fcc000bf25310 */
[----:B------:R-:W-:-:S05]  /*8ab0*/  PLOP3.LUT P2, PT, PT, PT, UP1, 0x80, 0x0 ;  /* 0x000000000000781c */ /* 0x000fca0003f4f018 */
[----:B------:R-:W-:Y:S02]  /*8ac0*/  @UP1 ULDC.64 UR4, c[0x0][0x780] ;  /* 0x0001e00000041ab9 */ /* 0x000fe40000000a00 */
[----:B------:R-:W-:-:S06]  /*8ad0*/  @UP1 UIMAD.WIDE UR4, UR12, 0x4, UR4 ;  /* 0x000000040c0418a5 */ /* 0x000fcc000f8e0204 */
[----:B------:R-:W-:Y:S02]  /*8ae0*/  IMAD.U32 R4, RZ, RZ, UR4 ;  /* 0x00000004ff047e24 */ /* 0x000fe4000f8e00ff */
[----:B------:R-:W-:-:S05]  /*8af0*/  IMAD.U32 R5, RZ, RZ, UR5 ;  /* 0x00000005ff057e24 */ /* 0x000fca000f8e00ff */
[----:B------:R-:W3:Y:S01]  /*8b00*/  @P2 LDG.E R4, desc[UR46][R4.64] ;  /* 0x0000002e04042981 */ /* 0x000ee2000c1e1900 */
[----:B------:R-:W-:Y:S01]  /*8b10*/  PLOP3.LUT P0, PT, PT, PT, UP0, 0x80, 0x0 ;  /* 0x000000000000781c */ /* 0x000fe20003f0f008 */
[----:B-1----:R-:W-:-:S12]  /*8b20*/  USHF.R.S32.HI UR16, URZ, 0x1f, UR13 ;  /* 0x0000001f3f107899 */ /* 0x002fd8000801140d */
[----:B--2---:R-:W-:Y:S02]  /*8b30*/  @P0 R2UR UR4, R0 ;  /* 0x00000000000402ca */ /* 0x004fe400000e0000 */
[----:B------:R-:W-:Y:S01]  /*8b40*/  ISETP.NE.U32.AND P0, PT, RZ, UR8, PT ;  /* 0x00000008ff007c0c */ /* 0x000fe2000bf05070 */
[----:B------:R-:W-:-:S03]  /*8b50*/  ULDC UR8, c[0x0][0x280] ;  /* 0x0000a00000087ab9 */ /* 0x000fc60000000800 */
[----:B------:R-:W-:-:S07]  /*8b60*/  ISETP.NE.AND.EX P0, PT, RZ, UR9, PT, P0 ;  /* 0x00000009ff007c0c */ /* 0x000fce000bf05300 */
[----:B------:R-:W-:-:S04]  /*8b70*/  @UP0 ULEA UR4, UR12, UR4, 0x6 ;  /* 0x000000040c040291 */ /* 0x000fc8000f8e303f */
[----:B------:R-:W-:-:S04]  /*8b80*/  @UP0 USHF.R.S32.HI UR5, URZ, 0x1f, UR4 ;  /* 0x0000001f3f050899 */ /* 0x000fc80008011404 */
[----:B------:R-:W-:-:S04]  /*8b90*/  @UP0 ULEA.HI UR5, UR5, UR4, URZ, 0x6 ;  /* 0x0000000405050291 */ /* 0x000fc8000f8f303f */
[----:B------:R-:W-:-:S04]  /*8ba0*/  @UP0 USHF.L.U32 UR5, UR5, 0x7, URZ ;  /* 0x0000000705050899 */ /* 0x000fc8000800063f */
[----:B------:R-:W-:Y:S01]  /*8bb0*/  @UP0 ULOP3.LUT UR7, UR5, 0xffffe000, URZ, 0xc0, !UPT ;  /* 0xffffe00005070892 */ /* 0x000fe2000f8ec03f */
[----:B---3--:R-:W-:-:S03]  /*8bc0*/  @P2 R2UR UR8, R4 ;  /* 0x00000000040822ca */ /* 0x008fc600000e0000 */
[----:B------:R-:W-:Y:S01]  /*8bd0*/  @UP0 USHF.R.S32.HI UR9, URZ, 0x1f, UR7 ;  /* 0x0000001f3f090899 */ /* 0x000fe20008011407 */
[----:B------:R-:W-:Y:S11]  /*8be0*/  @P2 BRA `(.L_x_1772) ;  /* 0x0000000000142947 */ /* 0x000ff60003800000 */
[----:B------:R-:W-:Y:S05]  /*8bf0*/  @!P1 BRA `(.L_x_1772) ;  /* 0x0000000000109947 */ /* 0x000fea0003800000 */
[----:B------:R-:W2:Y:S04]  /*8c00*/  LDG.E R5, desc[UR46][R2.64] ;  /* 0x0000002e02057981 */ /* 0x000ea8000c1e1900 */
[----:B------:R-:W2:Y:S02]  /*8c10*/  LDG.E R0, desc[UR46][R2.64+0x4] ;  /* 0x0000042e02007981 */ /* 0x000ea4000c1e1900 */
[----:B--2---:R-:W-:-:S05]  /*8c20*/  IMAD.IADD R0, R0, 0x1, -R5 ;  /* 0x0000000100007824 */ /* 0x004fca00078e0a05 */
[----:B------:R-:W-:-:S15]  /*8c30*/  R2UR UR8, R0 ;  /* 0x00000000000872ca */ /* 0x000fde00000e0000 */
.L_x_1772:
[----:B------:R-:W-:Y:S01]  /*8c40*/  UMOV UR4, URZ ;  /* 0x0000003f00047c82 */ /* 0x000fe20008000000 */
[----:B------:R-:W-:Y:S01]  /*8c50*/  UMOV UR5, URZ ;  /* 0x0000003f00057c82 */ /* 0x000fe20008000000 */
[----:B------:R-:W-:Y:S01]  /*8c60*/  ULDC UR6, c[0x0][0x290] ;  /* 0x0000a40000067ab9 */ /* 0x000fe20000000800 */
[----:B------:R-:W-:Y:S01]  /*8c70*/  @UP0 UMOV UR4, UR7 ;  /* 0x0000000700040c82 */ /* 0x000fe20008000000 */
[----:B------:R-:W-:Y:S01]  /*8c80*/  @UP0 UMOV UR5, UR9 ;  /* 0x0000000900050c82 */ /* 0x000fe20008000000 */
        /* <DEDUP_REMOVED lines=8> */
.L_x_1773:
        /* <DEDUP_REMOVED lines=9> */
[----:B------:R-:W2:Y:S02]  /*8da0*/  LDG.E R5, desc[UR46][R2.64+0x4] ;  /* 0x0000042e02057981 */ /* 0x000ea4000c1e1900 */
[----:B--2---:R-:W-:-:S05]  /*8db0*/  IMAD.IADD R0, R5, 0x1, -R0 ;  /* 0x0000000105007824 */ /* 0x004fca00078e0a00 */
[----:B------:R-:W-:-:S15]  /*8dc0*/  R2UR UR6, R0 ;  /* 0x00000000000672ca */ /* 0x000fde00000e0000 */
.L_x_1774:
[----:B------:R-:W-:Y:S01]  /*8dd0*/  UIADD3 UR7, -UR6, UR8, UR11 ;  /* 0x0000000806077290 */ /* 0x000fe2000fffe10b */
[----:B------:R-:W-:Y:S01]  /*8de0*/  ISETP.LE.AND P0, PT, RZ, UR14, PT ;  /* 0x0000000eff007c0c */ /* 0x000fe2000bf03270 */
[----:B------:R-:W-:Y:S02]  /*8df0*/  ULDC UR9, c[0x0][0x74c] ;  /* 0x0001d30000097ab9 */ /* 0x000fe40000000800 */
[----:B------:R-:W-:Y:S02]  /*8e00*/  UIADD3 UR9, UR7, -UR9, URZ ;  /* 0x8000000907097290 */ /* 0x000fe4000fffe03f */
[----:B------:R-:W-:Y:S02]  /*8e10*/  UIADD3 UR7, UR8, 0x3f, URZ ;  /* 0x0000003f08077890 */ /* 0x000fe4000fffe03f */
[----:B------:R-:W-:-:S04]  /*8e20*/  USHF.R.S32.HI UR10, URZ, 0x1f, UR9 ;  /* 0x0000001f3f0a7899 */ /* 0x000fc80008011409 */
[----:B------:R-:W-:Y:S02]  /*8e30*/  ULEA.HI UR10, UR10, UR9, URZ, 0x6 ;  /* 0x000000090a0a7291 */ /* 0x000fe4000f8f303f */
[----:B------:R-:W-:Y:S02]  /*8e40*/  USHF.R.S32.HI UR9, URZ, 0x1f, UR7 ;  /* 0x0000001f3f097899 */ /* 0x000fe40008011407 */
[----:B------:R-:W-:Y:S02]  /*8e50*/  USHF.R.S32.HI UR10, URZ, 0x6, UR10 ;  /* 0x000000063f0a7899 */ /* 0x000fe4000801140a */
[----:B------:R-:W-:Y:S02]  /*8e60*/  ULEA.HI UR9, UR9, UR7, URZ, 0x6 ;  /* 0x0000000709097291 */ /* 0x000fe4000f8f303f */
[----:B------:R-:W-:Y:S02]  /*8e70*/  UISETP.LT.AND UP1, UPT, URZ, UR10, UPT ;  /* 0x0000000a3f00728c */ /* 0x000fe4000bf21270 */
[----:B------:R-:W-:-:S02]  /*8e80*/  USHF.R.S32.HI UR9, URZ, 0x6, UR9 ;  /* 0x000000063f097899 */ /* 0x000fc40008011409 */
[----:B------:R-:W-:-:S04]  /*8e90*/  USEL UR7, URZ, UR10, !UP1 ;  /* 0x0000000a3f077287 */ /* 0x000fc8000c800000 */
[----:B------:R-:W-:Y:S01]  /*8ea0*/  IMAD.U32 R2, RZ, RZ, UR9 ;  /* 0x00000009ff027e24 */ /* 0x000fe2000f8e00ff */
[----:B------:R-:W-:Y:S07]  /*8eb0*/  @!P0 BRA `(.L_x_1775) ;  /* 0x00000000001c8947 */ /* 0x000fee0003800000 */
[----:B------:R-:W-:Y:S01]  /*8ec0*/  UIADD3 UR8, UR11, 0xbf, UR8 ;  /* 0x000000bf0b087890 */ /* 0x000fe2000fffe008 */
[----:B------:R-:W-:-:S03]  /*8ed0*/  ULDC UR9, c[0x0][0x748] ;  /* 0x0001d20000097ab9 */ /* 0x000fc60000000800 */
[----:B------:R-:W-:-:S04]  /*8ee0*/  UIADD3 UR8, UR8, UR9, -UR6 ;  /* 0x0000000908087290 */ /* 0x000fc8000fffe806 */
[----:B------:R-:W-:-:S04]  /*8ef0*/  USHF.R.S32.HI UR6, URZ, 0x1f, UR8 ;  /* 0x0000001f3f067899 */ /* 0x000fc80008011408 */
[----:B------:R-:W-:-:S04]  /*8f00*/  ULEA.HI UR6, UR6, UR8, URZ, 0x6 ;  /* 0x0000000806067291 */ /* 0x000fc8000f8f303f */
[----:B------:R-:W-:-:S06]  /*8f10*/  USHF.R.S32.HI UR6, URZ, 0x6, UR6 ;  /* 0x000000063f067899 */ /* 0x000fcc0008011406 */
[----:B------:R-:W-:-:S07]  /*8f20*/  VIMNMX R2, R2, UR6, PT ;  /* 0x0000000602027c48 */ /* 0x000fce000bfe0100 */
.L_x_1775:
[----:B------:R-:W-:-:S13]  /*8f30*/  ISETP.GT.AND P0, PT, R2, UR7, PT ;  /* 0x0000000702007c0c */ /* 0x000fda000bf04270 */
[----:B------:R-:W-:Y:S05]  /*8f40*/  @!P0 BRA `(.L_x_1680) ;  /* 0x0000003000d88947 */ /* 0x000fea0003800000 */
[----:B------:R-:W-:Y:S01]  /*8f50*/  ULDC.64 UR14, c[0x0][0x2d8] ;  /* 0x0000b600000e7ab9 */ /* 0x000fe20000000a00 */
[----:B------:R-:W-:Y:S01]  /*8f60*/  VIADD R0, R2, -UR7 ;  /* 0x8000000702007c36 */ /* 0x000fe20008000000 */
[----:B------:R-:W-:Y:S02]  /*8f70*/  UIMAD UR10, UR16, UR14, URZ ;  /* 0x0000000e100a72a4 */ /* 0x000fe4000f8e023f */
[----:B------:R-:W-:Y:S02]  /*8f80*/  UIMAD.WIDE.U32 UR8, UR13, UR14, URZ ;  /* 0x0000000e0d0872a5 */ /* 0x000fe4000f8e003f */
[----:B------:R-:W-:Y:S01]  /*8f90*/  USHF.R.S32.HI UR6, URZ, 0x1f, UR12 ;  /* 0x0000001f3f067899 */ /* 0x000fe2000801140c */
[----:B------:R-:W-:Y:S01]  /*8fa0*/  LOP3.LUT R0, R0, 0x1, RZ, 0xc0, !PT ;  /* 0x0000000100007812 */ /* 0x000fe200078ec0ff */
[----:B------:R-:W-:Y:S02]  /*8fb0*/  UIMAD UR13, UR13, UR15, UR10 ;  /* 0x0000000f0d0d72a4 */ /* 0x000fe4000f8e020a */
[----:B------:R-:W-:Y:S01]  /*8fc0*/  UIADD3 UR10, UP1, UR4, UR8, URZ ;  /* 0x00000008040a7290 */ /* 0x000fe2000ff3e03f */
[----:B------:R-:W-:Y:S01]  /*8fd0*/  ISETP.NE.U32.AND P1, PT, R0, 0x1, PT ;  /* 0x000000010000780c */ /* 0x000fe20003f25070 */
[----:B------:R-:W-:-:S02]  /*8fe0*/  UIADD3 UR13, UR9, UR13, URZ ;  /* 0x0000000d090d7290 */ /* 0x000fc4000fffe03f */
[----:B------:R-:W-:Y:S01]  /*8ff0*/  USEL UR6, UR6, URZ, !UP0 ;  /* 0x0000003f06067287 */ /* 0x000fe2000c000000 */
[----:B------:R-:W-:Y:S01]  /*9000*/  ULDC.64 UR26, c[0x0][0x2e0] ;  /* 0x0000b800001a7ab9 */ /* 0x000fe20000000a00 */
[----:B------:R-:W-:Y:S02]  /*9010*/  USEL UR12, UR12, URZ, !UP0 ;  /* 0x0000003f0c0c7287 */ /* 0x000fe4000c000000 */
[----:B------:R-:W-:Y:S02]  /*9020*/  UIADD3.X UR11, UR5, UR13, URZ, UP1, !UPT ;  /* 0x0000000d050b7290 */ /* 0x000fe40008ffe43f */
[----:B------:R-:W-:Y:S02]  /*9030*/  UIMAD UR14, UR6, UR26, URZ ;  /* 0x0000001a060e72a4 */ /* 0x000fe4000f8e023f */
[----:B------:R-:W-:Y:S02]  /*9040*/  UIMAD.WIDE.U32 UR10, UR12, UR26, UR10 ;  /* 0x0000001a0c0a72a5 */ /* 0x000fe4000f8e000a */
[----:B------:R-:W-:Y:S01]  /*9050*/  UIMAD UR14, UR12, UR27, UR14 ;  /* 0x0000001b0c0e72a4 */ /* 0x000fe2000f8e020e */
[----:B------:R-:W-:-:S03]  /*9060*/  ELECT P0, URZ, PT ;  /* 0x00000000003f782f */ /* 0x000fc60003800000 */
        /* <DEDUP_REMOVED lines=20> */
.L_x_1778:
[----:B------:R-:W-:Y:S05]  /*91b0*/  BSYNC B0 ;  /* 0x0000000000007941 */ /* 0x000fea0003800000 */
.L_x_1777:
        /* <DEDUP_REMOVED lines=19> */
.L_x_1780:
[----:B------:R-:W-:Y:S05]  /*92f0*/  BSYNC B0 ;  /* 0x0000000000007941 */ /* 0x000fea0003800000 */
.L_x_1779:
[----:B------:R-:W-:Y:S06]  /*9300*/  BAR.ARV 0xa, 0xa0 ;  /* 0x0282800000007b1d */ /* 0x000fec0000002000 */
[----:B------:R-:W-:Y:S04]  /*9310*/  BSSY B0, `(.L_x_1781) ;  /* 0x0000003000007945 */ /* 0x000fe80003800000 */
[----:B------:R-:W-:Y:S05]  /*9320*/  @!P0 BRA `(.L_x_1782) ;  /* 0x0000000000048947 */ /* 0x000fea0003800000 */
[----:B------:R-:W-:-:S04]  /*9330*/  DEPBAR.LE SB0, 0x0 ;  /* 0x000080000000791a */ /* 0x000fc80000000000 */
.L_x_1782:
[----:B------:R-:W-:Y:S05]  /*9340*/  BSYNC B0 ;  /* 0x0000000000007941 */ /* 0x000fea0003800000 */
.L_x_1781:
[----:B------:R-:W-:Y:S06]  /*9350*/  BAR.ARV 0xb, 0xa0 ;  /* 0x02c2800000007b1d */ /* 0x000fec0000002000 */
[----:B------:R-:W-:Y:S01]  /*9360*/  UIADD3 UR15, UR7, 0x1, URZ ;  /* 0x00000001070f7890 */ /* 0x000fe2000fffe03f */
[----:B------:R-:W-:Y:S11]  /*9370*/  BRA `(.L_x_1783) ;  /* 0x0000000000047947 */ /* 0x000ff60003800000 */
.L_x_1776:
[----:B------:R-:W-:-:S05]  /*9380*/  UMOV UR15, UR7 ;  /* 0x00000007000f7c82 */ /* 0x000fca0008000000 */
.L_x_1783:
[----:B------:R-:W-:-:S06]  /*9390*/  UIADD3 UR6, UR7, 0x1, URZ ;  /* 0x0000000107067890 */ /* 0x000fcc000fffe03f */
[----:B------:R-:W-:-:S13]  /*93a0*/  ISETP.NE.AND P1, PT, R2, UR6, PT ;  /* 0x0000000602007c0c */ /* 0x000fda000bf25270 */
[----:B------:R-:W-:Y:S05]  /*93b0*/  @!P1 BRA `(.L_x_1680) ;  /* 0x0000002c00bc9947 */ /* 0x000fea0003800000 */
[----:B------:R-:W-:Y:S01]  /*93c0*/  UMOV UR16, UR8 ;  /* 0x0000000800107c82 */ /* 0x000fe20008000000 */
[----:B------:R-:W-:Y:S01]  /*93d0*/  UMOV UR17, UR13 ;  /* 0x0000000d00117c82 */ /* 0x000fe20008000000 */
[----:B------:R-:W-:Y:S01]  /*93e0*/  ULDC.64 UR18, c[0x0][0x2c0] ;  /* 0x0000b00000127ab9 */ /* 0x000fe20000000a00 */
[----:B------:R-:W-:Y:S01]  /*93f0*/  UIMAD.WIDE.U32 UR16, UR12, UR26, UR16 ;  /* 0x0000001a0c1072a5 */ /* 0x000fe2000f8e0010 */
[----:B------:R-:W-:Y:S01]  /*9400*/  UMOV UR6, URZ ;  /* 0x0000003f00067c82 */ /* 0x000fe20008000000 */
[----:B------:R-:W-:Y:S02]  /*9410*/  ULDC.64 UR30, c[0x0][0x2c0] ;  /* 0x0000b000001e7ab9 */ /* 0x000fe40000000a00 */
[----:B------:R-:W-:-:S04]  /*9420*/  UIADD3 UR25, UP0, UR4, UR16, URZ ;  /* 0x0000001004197290 */ /* 0x000fc8000ff1e03f */
[----:B------:R-:W-:Y:S02]  /*9430*/  UIADD3.X UR16, UR5, UR14, UR17, UP0, !UPT ;  /* 0x0000000e05107290 */ /* 0x000fe400087fe411 */
[----:B------:R-:W-:Y:S02]  /*9440*/  ULEA UR24, UP0, UR25, UR18, 0x2 ;  /* 0x0000001219187291 */ /* 0x000fe4000f80103f */
[----:B------:R-:W-:Y:S02]  /*9450*/  USHF.L.U32 UR18, UR15, 0xd, URZ ;  /* 0x0000000d0f127899 */ /* 0x000fe4000800063f */
        /* <DEDUP_REMOVED lines=8> */
.L_x_1796:
        /* <DEDUP_REMOVED lines=11> */
[----:B------:R-:W-:Y:S02]  /*9590*/  ULEA.HI.X.SX32 UR39, UR19, UR27, 0x1, UP0 ;  /* 0x0000001b13277291 */ /* 0x000fe400080f0e3f */
[----:B------:R-:W-:Y:S01]  /*95a0*/  ULEA UR36, UP0, UR37, UR30, 0x2 ;  /* 0x0000001e25247291 */ /* 0x000fe2000f80103f */
[----:B------:R-:W-:-:S03]  /*95b0*/  UMOV UR41, 0x14f00000 ;  /* 0x14f0000000297882 */ /* 0x000fc60000000000 */
[----:B------:R-:W-:Y:S02]  /*95c0*/  ULEA.HI.X UR37, UR37, UR31, UR39, 0x2, UP0 ;  /* 0x0000001f25257291 */ /* 0x000fe400080f1427 */
[----:B-1----:R-:W-:-:S03]  /*95d0*/  ULEA UR28, UR29, UR28, 0x18 ;  /* 0x0000001c1d1c7291 */ /* 0x002fc6000f8ec03f */
[----:B------:R-:W-:Y:S01]  /*95e0*/  UMOV UR29, 0x400 ;  /* 0x00000400001d7882 */ /* 0x000fe20000000000 */
[----:B------:R-:W-:-:S09]  /*95f0*/  UIADD3 UR28, UR28, 0x10000, URZ ;  /* 0x000100001c1c7890 */ /* 0x000fd2000fffe03f */
[----:B------:R1:W-:Y:S02]  /*9600*/  UBLKRED.G.S.ADD.F32.RN [UR36], [UR28], UR29, desc[UR40] ;  /* 0x000028241c0073bb */ /* 0x0003e400080a141d */
[----:B-1----:R0:W-:Y:S02]  /*9610*/  UTMACMDFLUSH ;  /* 0x00000000000079b7 */ /* 0x0021e40000000000 */
.L_x_1785:
[----:B------:R-:W-:Y:S05]  /*9620*/  BSYNC B0 ;  /* 0x0000000000007941 */ /* 0x000fea0003800000 */
.L_x_1784:
        /* <DEDUP_REMOVED lines=13> */
.L_x_1787:
[----:B------:R-:W-:Y:S05]  /*9700*/  BSYNC B0 ;  /* 0x0000000000007941 */ /* 0x000fea0003800000 */
.L_x_1786:
[----:B------:R-:W-:Y:S06]  /*9710*/  BAR.ARV 0xa, 0xa0 ;  /* 0x0282800000007b1d */ /* 0x000fec0000002000 */
[----:B------:R-:W-:Y:S04]  /*9720*/  BSSY B0, `(.L_x_1788) ;  /* 0x0000003000007945 */ /* 0x000fe80003800000 */
[----:B------:R-:W-:Y:S05]  /*9730*/  @!P0 BRA `(.L_x_1789) ;  /* 0x0000000000048947 */ /* 0x000fea0003800000 */
[----:B------:R-:W-:-:S04]  /*9740*/  DEPBAR.LE SB0, 0x0 ;  /* 0x000080000000791a */ /* 0x000fc80000000000 */
.L_x_1789:
[----:B------:R-:W-:Y:S05]  /*9750*/  BSYNC B0 ;  /* 0x0000000000007941 */ /* 0x000fea0003800000 */
.L_x_1788:
        /* <DEDUP_REMOVED lines=13> */
.L_x_1791:
[----:B------:R-:W-:Y:S05]  /*9830*/  BSYNC B0 ;  /* 0x0000000000007941 */ /* 0x000fea0003800000 */
.L_x_1790:
        /* <DEDUP_REMOVED lines=13> */
.L_x_1793:
[----:B------:R-:W-:Y:S05]  /*9910*/  BSYNC B0 ;  /* 0x0000000000007941 */ /* 0x000fea0003800000 */
.L_x_1792:
[----:B------:R-:W-:Y:S01]  /*9920*/  UIADD3 UR15, UR15, 0x2, URZ ;  /* 0x000000020f0f7890 */ /* 0x000fe2000fffe03f */
[----:B------:R-:W-:Y:S06]  /*9930*/  BAR.ARV 0xa, 0xa0 ;  /* 0x0282800000007b1d */ /* 0x000fec0000002000 */
[----:B------:R-:W-:Y:S01]  /*9940*/  BSSY B0, `(.L_x_1794) ;  /* 0x0000004000007945 */ /* 0x000fe20003800000 */
[----:B------:R-:W-:-:S03]  /*9950*/  ISETP.LE.AND P1, PT, R2, UR15, PT ;  /* 0x0000000f02007c0c */ /* 0x000fc6000bf23270 */
[----:B------:R-:W-:Y:S10]  /*9960*/  @!P0 BRA `(.L_x_1795) ;  /* 0x0000000000048947 */ /* 0x000ff40003800000 */
[----:B------:R-:W-:-:S04]  /*9970*/  DEPBAR.LE SB0, 0x0 ;  /* 0x000080000000791a */ /* 0x000fc80000000000 */
.L_x_1795:
[----:B------:R-:W-:Y:S05]  /*9980*/  BSYNC B0 ;  /* 0x0000000000007941 */ /* 0x000fea0003800000 */
.L_x_1794:
[----:B------:R-:W-:Y:S06]  /*9990*/  BAR.ARV 0xb, 0xa0 ;  /* 0x02c2800000007b1d */ /* 0x000fec0000002000 */
[----:B------:R-:W-:Y:S02]  /*99a0*/  UIADD3 UR19, UR19, 0x4000, URZ ;  /* 0x0000400013137890 */ /* 0x000fe4000fffe03f */
[----:B------:R-:W-:Y:S01]  /*99b0*/  UIADD3 UR6, UR6, 0x4000, URZ ;  /* 0x0000400006067890 */ /* 0x000fe2000fffe03f */
[----:B------:R-:W-:Y:S11]  /*99c0*/  @!P1 BRA `(.L_x_1796) ;  /* 0xfffffff800c49947 */ /* 0x000ff6000383ffff */
[----:B------:R-:W-:Y:S05]  /*99d0*/  BRA `(.L_x_1680) ;  /* 0x0000002800347947 */ /* 0x000fea0003800000 */
.L_x_1768:
[----:B------:R-:W-:Y:S01]  /*99e0*/  ULDC.64 UR4, c[0x0][0x8d8] ;  /* 0x0002360000047ab9 */ /* 0x000fe20000000a00 */
[----:B------:R-:W1:Y:S01]  /*99f0*/  S2UR UR21, SR_CTAID.X ;  /* 0x00000000001579c3 */ /* 0x000e620000002500 */
[----:B------:R-:W-:-:S04]  /*9a00*/  ISETP.NE.U32.AND P0, PT, RZ, UR4, PT ;  /* 0x00000004ff007c0c */ /* 0x000fc8000bf05070 */
[----:B------:R-:W-:-:S03]  /*9a10*/  ISETP.NE.AND.EX P0, PT, RZ, UR5, PT, P0 ;  /* 0x00000005ff007c0c */ /* 0x000fc6000bf05300 */
[----:B------:R-:W2:Y:S08]  /*9a20*/  S2UR UR13, SR_CTAID.Z ;  /* 0x00000000000d79c3 */ /* 0x000eb00000002700 */
[----:B------:R-:W3:Y:S02]  /*9a30*/  S2UR UR20, SR_CTAID.Y ;  /* 0x00000000001479c3 */ /* 0x000ee40000002600 */
        /* <DEDUP_REMOVED lines=8> */
.L_x_1797:
        /* <DEDUP_REMOVED lines=9> */
[----:B------:R-:W4:Y:S01]  /*9b50*/  LDG.E R4, desc[UR46][R2.64+0x4] ;  /* 0x0000042e02047981 */ /* 0x000f22000c1e1900 */
[----:B--2---:R-:W-:Y:S02]  /*9b60*/  R2UR UR4, R0 ;  /* 0x00000000000472ca */ /* 0x004fe400000e0000 */
[----:B----4-:R-:W-:-:S13]  /*9b70*/  R2UR UR5, R4 ;  /* 0x00000000040572ca */ /* 0x010fda00000e0000 */
[----:B------:R-:W-:Y:S01]  /*9b80*/  UIADD3 UR4, -UR4, UR5, URZ ;  /* 0x0000000504047290 */ /* 0x000fe2000fffe13f */
[----:B------:R-:W-:Y:S11]  /*9b90*/  BRA `(.L_x_1798) ;  /* 0x0000000000047947 */ /* 0x000ff60003800000 */
.L_x_1799:
[----:B------:R-:W-:-:S05]  /*9ba0*/  ULDC UR4, c[0x0][0x8bc] ;  /* 0x00022f0000047ab9 */ /* 0x000fca0000000800 */
.L_x_1798:
[----:B-1----:R-:W-:Y:S01]  /*9bb0*/  USHF.L.U32 UR8, UR21, 0x7, URZ ;  /* 0x0000000715087899 */ /* 0x002fe2000800063f */
[----:B------:R-:W-:Y:S02]  /*9bc0*/  IMAD.MOV.U32 R10, RZ, RZ, 0x1 ;  /* 0x00000001ff0a7424 */ /* 0x000fe400078e00ff */
[----:B------:R-:W-:Y:S01]  /*9bd0*/  IMAD.MOV.U32 R0, RZ, RZ, RZ ;  /* 0x000000ffff007224 */ /* 0x000fe200078e00ff */
[----:B------:R-:W-:-:S04]  /*9be0*/  UISETP.GE.AND UP0, UPT, UR8, UR4, UPT ;  /* 0x000000040800728c */ /* 0x000fc8000bf06270 */
[----:B--2---:R-:W-:-:S06]  /*9bf0*/  USEL UR13, UR13, 0xffffffff, !UP0 ;  /* 0xffffffff0d0d7887 */ /* 0x004fcc000c000000 */
[----:B------:R-:W-:-:S13]  /*9c00*/  ISETP.LE.AND P0, PT, RZ, UR13, PT ;  /* 0x0000000dff007c0c */ /* 0x000fda000bf03270 */
[----:B------:R-:W-:Y:S05]  /*9c10*/  @!P0 BRA `(.L_x_1800) ;  /* 0x0000002400108947 */ /* 0x000fea0003800000 */
[----:B------:R-:W-:Y:S01]  /*9c20*/  ULDC.64 UR18, c[0x0][0x770] ;  /* 0x0001dc0000127ab9 */ /* 0x000fe20000000a00 */
[----:B------:R-:W-:Y:S01]  /*9c30*/  ULDC.64 UR14, c[0x0][0x770] ;  /* 0x0001dc00000e7ab9 */ /* 0x000fe20000000a00 */
[----:B------:R-:W-:Y:S02]  /*9c40*/  UISETP.NE.U32.AND UP1, UPT, UR18, URZ, UPT ;  /* 0x0000003f1200728c */ /* 0x000fe4000bf25070 */
[----:B------:R-:W-:Y:S02]  /*9c50*/  UIMAD.WIDE UR14, UR13, 0x4, UR14 ;  /* 0x000000040d0e78a5 */ /* 0x000fe4000f8e020e */
[----:B------:R-:W-:Y:S01]  /*9c60*/  UISETP.NE.AND.EX UP1, UPT, UR19, URZ, UPT, UP1 ;  /* 0x0000003f1300728c */ /* 0x000fe2000bf25310 */
[----:B------:R-:W-:Y:S01]  /*9c70*/  ULDC.64 UR4, c[0x0][0x778] ;  /* 0x0001de0000047ab9 */ /* 0x000fe20000000a00 */
[----:B------:R-:W-:Y:S02]  /*9c80*/  ULDC.64 UR6, c[0x0][0x780] ;  /* 0x0001e00000067ab9 */ /* 0x000fe40000000a00 */
[----:B------:R-:W-:Y:S01]  /*9c90*/  IMAD.U32 R2, RZ, RZ, UR14 ;  /* 0x0000000eff027e24 */ /* 0x000fe2000f8e00ff */
[----:B------:R-:W-:Y:S01]  /*9ca0*/  ULDC.64 UR16, c[0x0][0x778] ;  /* 0x0001de0000107ab9 */ /* 0x000fe20000000a00 */
[----:B------:R-:W-:Y:S01]  /*9cb0*/  PLOP3.LUT P1, PT, PT, PT, UP1, 0x80, 0x0 ;  /* 0x000000000000781c */ /* 0x000fe20003f2f018 */
[----:B------:R-:W-:Y:S01]  /*9cc0*/  IMAD.U32 R3, RZ, RZ, UR15 ;  /* 0x0000000fff037e24 */ /* 0x000fe2000f8e00ff */
[----:B------:R-:W-:-:S02]  /*9cd0*/  UISETP.NE.U32.AND UP0, UPT, UR4, URZ, UPT ;  /* 0x0000003f0400728c */ /* 0x000fc4000bf05070 */
[----:B------:R-:W-:Y:S02]  /*9ce0*/  UISETP.NE.U32.AND UP2, UPT, UR6, URZ, UPT ;  /* 0x0000003f0600728c */ /* 0x000fe4000bf45070 */
[----:B------:R-:W-:Y:S02]  /*9cf0*/  UISETP.NE.AND.EX UP0, UPT, UR5, URZ, UPT, UP0 ;  /* 0x0000003f0500728c */ /* 0x000fe4000bf05300 */
[----:B------:R-:W-:Y:S01]  /*9d00*/  UISETP.NE.AND.EX UP2, UPT, UR7, URZ, UPT, UP2 ;  /* 0x0000003f0700728c */ /* 0x000fe2000bf45320 */
[----:B------:R-:W-:-:S04]  /*9d10*/  ULDC.64 UR22, c[0x0][0x788] ;  /* 0x0001e20000167ab9 */ /* 0x000fc80000000a00 */
[----:B------:R-:W2:Y:S01]  /*9d20*/  @P1 LDG.E R6, desc[UR46][R2.64] ;  /* 0x0000002e02061981 */ /* 0x000ea2000c1e1900 */
[----:B------:R-:W-:Y:S01]  /*9d30*/  PLOP3.LUT P2, PT, PT, PT, UP0, 0x80, 0x0 ;  /* 0x000000000000781c */ /* 0x000fe20003f4f008 */
[----:B------:R-:W-:Y:S01]  /*9d40*/  UIMAD.WIDE UR16, UR13, 0x4, UR16 ;  /* 0x000000040d1078a5 */ /* 0x000fe2000f8e0210 */
[----:B------:R-:W-:Y:S01]  /*9d50*/  PLOP3.LUT P3, PT, PT, PT, UP2, 0x80, 0x0 ;  /* 0x000000000000781c */ /* 0x000fe20003f6f028 */
[----:B------:R1:W4:Y:S02]  /*9d60*/  @P1 LDG.E R0, desc[UR46][R2.64] ;  /* 0x0000002e02001981 */ /* 0x000324000c1e1900 */
[----:B------:R-:W-:Y:S02]  /*9d70*/  @UP2 ULDC.64 UR4, c[0x0][0x780] ;  /* 0x0001e00000042ab9 */ /* 0x000fe40000000a00 */
[----:B------:R-:W-:Y:S01]  /*9d80*/  @UP2 UIMAD.WIDE UR4, UR13, 0x4, UR4 ;  /* 0x000000040d0428a5 */ /* 0x000fe2000f8e0204 */
[----:B-1----:R-:W-:Y:S02]  /*9d90*/  IMAD.U32 R2, RZ, RZ, UR16 ;  /* 0x00000010ff027e24 */ /* 0x002fe4000f8e00ff */
[----:B------:R-:W-:-:S05]  /*9da0*/  IMAD.U32 R3, RZ, RZ, UR17 ;  /* 0x00000011ff037e24 */ /* 0x000fca000f8e00ff */
[----:B------:R1:W5:Y:S02]  /*9db0*/  @P2 LDG.E R4, desc[UR46][R2.64] ;  /* 0x0000002e02042981 */ /* 0x000364000c1e1900 */
[----:B-1----:R-:W-:Y:S02]  /*9dc0*/  IMAD.U32 R2, RZ, RZ, UR4 ;  /* 0x00000004ff027e24 */ /* 0x002fe4000f8e00ff */
[----:B------:R-:W-:-:S05]  /*9dd0*/  IMAD.U32 R3, RZ, RZ, UR5 ;  /* 0x00000005ff037e24 */ /* 0x000fca000f8e00ff */
[----:B------:R-:W3:Y:S01]  /*9de0*/  @P3 LDG.E R5, desc[UR46][R2.64] ;  /* 0x0000002e02053981 */ /* 0x000ee2000c1e1900 */
[----:B------:R-:W-:Y:S01]  /*9df0*/  ISETP.NE.U32.AND P0, PT, RZ, UR22, PT ;  /* 0x00000016ff007c0c */ /* 0x000fe2000bf05070 */
[----:B------:R-:W-:Y:S01]  /*9e00*/  UMOV UR7, URZ ;  /* 0x0000003f00077c82 */ /* 0x000fe20008000000 */
[----:B------:R-:W-:Y:S01]  /*9e10*/  UMOV UR11, URZ ;  /* 0x0000003f000b7c82 */ /* 0x000fe20008000000 */
[----:B------:R-:W-:Y:S01]  /*9e20*/  ULDC UR9, c[0x0][0x280] ;  /* 0x0000a00000097ab9 */ /* 0x000fe20000000800 */
[----:B------:R-:W-:Y:S02]  /*9e30*/  ISETP.NE.AND.EX P0, PT, RZ, UR23, PT, P0 ;  /* 0x00000017ff007c0c */ /* 0x000fe4000bf05300 */
[----:B--2---:R-:W-:Y:S02]  /*9e40*/  @P1 R2UR UR4, R6 ;  /* 0x00000000060412ca */ /* 0x004fe400000e0000 */
[----:B----4-:R-:W-:-:S11]  /*9e50*/  @P1 R2UR UR7, R0 ;  /* 0x00000000000712ca */ /* 0x010fd600000e0000 */
[----:B------:R-:W-:-:S04]  /*9e60*/  @UP1 ULEA UR4, UR13, UR4, 0x6 ;  /* 0x000000040d041291 */ /* 0x000fc8000f8e303f */
[----:B------:R-:W-:-:S04]  /*9e70*/  @UP1 USHF.R.S32.HI UR5, URZ, 0x1f, UR4 ;  /* 0x0000001f3f051899 */ /* 0x000fc80008011404 */
[----:B------:R-:W-:Y:S01]  /*9e80*/  @UP1 ULEA.HI UR5, UR5, UR4, URZ, 0x6 ;  /* 0x0000000405051291 */ /* 0x000fe2000f8f303f */
[----:B-----5:R-:W-:-:S03]  /*9e90*/  @P2 R2UR UR11, R4 ;  /* 0x00000000040b22ca */ /* 0x020fc600000e0000 */
[----:B------:R-:W-:-:S04]  /*9ea0*/  @UP1 ULOP3.LUT UR6, UR5, 0xffffffc0, URZ, 0xc0, !UPT ;  /* 0xffffffc005061892 */ /* 0x000fc8000f8ec03f */
[----:B------:R-:W-:Y:S01]  /*9eb0*/  @UP1 USHF.R.S32.HI UR12, URZ, 0x1f, UR6 ;  /* 0x0000001f3f0c1899 */ /* 0x000fe20008011406 */
[----:B---3--:R-:W-:Y:S01]  /*9ec0*/  @P3 R2UR UR9, R5 ;  /* 0x00000000050932ca */ /* 0x008fe200000e0000 */
[----:B------:R-:W-:-:S14]  /*9ed0*/  @P3 BRA `(.L_x_1801) ;  /* 0x0000000000203947 */ /* 0x000fdc0003800000 */
[----:B------:R-:W-:Y:S05]  /*9ee0*/  @!P1 BRA `(.L_x_1801) ;  /* 0x00000000001c9947 */ /* 0x000fea0003800000 */
[----:B------:R-:W-:Y:S02]  /*9ef0*/  IMAD.U32 R2, RZ, RZ, UR14 ;  /* 0x0000000eff027e24 */ /* 0x000fe4000f8e00ff */
[----:B------:R-:W-:-:S05]  /*9f00*/  IMAD.U32 R3, RZ, RZ, UR15 ;  /* 0x0000000fff037e24 */ /* 0x000fca000f8e00ff */
[----:B------:R-:W2:Y:S04]  /*9f10*/  LDG.E R0, desc[UR46][R2.64] ;  /* 0x0000002e02007981 */ /* 0x000ea8000c1e1900 */
[----:B------:R-:W3:Y:S01]  /*9f20*/  LDG.E R4, desc[UR46][R2.64+0x4] ;  /* 0x0000042e02047981 */ /* 0x000ee2000c1e1900 */
[----:B--2---:R-:W-:Y:S02]  /*9f30*/  R2UR UR4, R0 ;  /* 0x00000000000472ca */ /* 0x004fe400000e0000 */
[----:B---3--:R-:W-:-:S13]  /*9f40*/  R2UR UR9, R4 ;  /* 0x00000000040972ca */ /* 0x008fda00000e0000 */
[----:B------:R-:W-:-:S12]  /*9f50*/  UIADD3 UR9, -UR4, UR9, URZ ;  /* 0x0000000904097290 */ /* 0x000fd8000fffe13f */
.L_x_1801:
        /* <DEDUP_REMOVED lines=13> */
.L_x_1802:
        /* <DEDUP_REMOVED lines=8> */
.L_x_1803:
        /* <DEDUP_REMOVED lines=9> */
[----:B------:R-:W-:-:S04]  /*a140*/  ULEA.HI UR6, UR12, UR6, URZ, 0x6 ;  /* 0x000000060c067291 */ /* 0x000fc8000f8f303f */
[----:B------:R-:W-:Y:S01]  /*a150*/  VIMNMX R4, RZ, UR14, !PT ;  /* 0x0000000eff047c48 */ /* 0x000fe2000ffe0100 */
[----:B------:R-:W-:Y:S01]  /*a160*/  USHF.R.S32.HI UR6, URZ, 0x6, UR6 ;  /* 0x000000063f067899 */ /* 0x000fe20008011406 */
[----:B------:R-:W-:Y:S11]  /*a170*/  @!P0 BRA `(.L_x_1804) ;  /* 0x0000000000208947 */ /* 0x000ff60003800000 */
[----:B------:R-:W-:Y:S01]  /*a180*/  UIADD3 UR9, UR8, 0xbf, UR9 ;  /* 0x000000bf08097890 */ /* 0x000fe2000fffe009 */
[----:B------:R-:W-:-:S03]  /*a190*/  ULDC UR12, c[0x0][0x748] ;  /* 0x0001d200000c7ab9 */ /* 0x000fc60000000800 */
[----:B------:R-:W-:-:S04]  /*a1a0*/  UIADD3 UR9, UR9, UR12, -UR10 ;  /* 0x0000000c09097290 */ /* 0x000fc8000fffe80a */
[----:B------:R-:W-:-:S04]  /*a1b0*/  USHF.R.S32.HI UR10, URZ, 0x1f, UR9 ;  /* 0x0000001f3f0a7899 */ /* 0x000fc80008011409 */
[----:B------:R-:W-:-:S04]  /*a1c0*/  ULEA.HI UR10, UR10, UR9, URZ, 0x6 ;  /* 0x000000090a0a7291 */ /* 0x000fc8000f8f303f */
[----:B------:R-:W-:-:S04]  /*a1d0*/  USHF.R.S32.HI UR10, URZ, 0x6, UR10 ;  /* 0x000000063f0a7899 */ /* 0x000fc8000801140a */
[----:B------:R-:W-:-:S04]  /*a1e0*/  UISETP.LT.AND UP1, UPT, UR6, UR10, UPT ;  /* 0x0000000a0600728c */ /* 0x000fc8000bf21270 */
[----:B------:R-:W-:-:S12]  /*a1f0*/  USEL UR6, UR6, UR10, UP1 ;  /* 0x0000000a06067287 */ /* 0x000fd80008800000 */
.L_x_1804:
[----:B------:R-:W-:Y:S01]  /*a200*/  ISETP.LT.AND P0, PT, R4, UR6, PT ;  /* 0x0000000604007c0c */ /* 0x000fe2000bf01270 */
[----:B------:R-:W-:-:S12]  /*a210*/  IMAD.MOV.U32 R0, RZ, RZ, RZ ;  /* 0x000000ffff007224 */ /* 0x000fd800078e00ff */
[----:B------:R-:W-:Y:S05]  /*a220*/  @!P0 BRA `(.L_x_1800) ;  /* 0x0000001c008c8947 */ /* 0x000fea0003800000 */
[----:B------:R-:W-:Y:S01]  /*a230*/  USHF.R.S32.HI UR10, URZ, 0x1f, UR20 ;  /* 0x0000001f3f0a7899 */ /* 0x000fe20008011414 */
[----:B------:R-:W-:Y:S01]  /*a240*/  BSSY B0, `(.L_x_1800) ;  /* 0x00001e1000007945 */ /* 0x000fe20003800000 */
[----:B------:R-:W-:Y:S01]  /*a250*/  ULDC.64 UR16, c[0x0][0x718] ;  /* 0x0001c60000107ab9 */ /* 0x000fe20000000a00 */
[----:B------:R-:W-:Y:S01]  /*a260*/  UISETP.NE.U32.AND UP1, UPT, UR18, URZ, UPT ;  /* 0x0000003f1200728c */ /* 0x000fe2000bf25070 */
[----:B------:R-:W-:Y:S01]  /*a270*/  IMAD.MOV.U32 R0, RZ, RZ, RZ ;  /* 0x000000ffff007224 */ /* 0x000fe200078e00ff */
[----:B------:R-:W-:Y:S01]  /*a280*/  UIMAD UR9, UR10, UR16, URZ ;  /* 0x000000100a0972a4 */ /* 0x000fe2000f8e023f */
[----:B------:R-:W-:Y:S01]  /*a290*/  ULDC UR12, c[0x0][0x2e8] ;  /* 0x0000ba00000c7ab9 */ /* 0x000fe20000000800 */
[----:B------:R-:W-:Y:S01]  /*a2a0*/  UMOV UR14, UR4 ;  /* 0x00000004000e7c82 */ /* 0x000fe20008000000 */
[----:B------:R-:W-:Y:S01]  /*a2b0*/  UMOV UR15, UR5 ;  /* 0x00000005000f7c82 */ /* 0x000fe20008000000 */
[----:B------:R-:W-:Y:S02]  /*a2c0*/  UIMAD UR22, UR20, UR17, UR9 ;  /* 0x00000011141672a4 */ /* 0x000fe4000f8e0209 */
[----:B------:R-:W-:-:S02]  /*a2d0*/  UISETP.NE.AND.EX UP1, UPT, UR19, URZ, UPT, UP1 ;  /* 0x0000003f1300728c */ /* 0x000fc4000bf25310 */
[----:B------:R-:W-:Y:S02]  /*a2e0*/  USHF.R.S32.HI UR9, URZ, 0x1f, UR13 ;  /* 0x0000001f3f097899 */ /* 0x000fe4000801140d */
[----:B------:R-:W-:Y:S02]  /*a2f0*/  UISETP.NE.AND UP2, UPT, UR12, 0x1, UPT ;  /* 0x000000010c00788c */ /* 0x000fe4000bf45270 */
[----:B------:R-:W-:Y:S01]  /*a300*/  UIMAD.WIDE.U32 UR4, UR20, UR16, UR14 ;  /* 0x00000010140472a5 */ /* 0x000fe2000f8e000e */
[----:B------:R-:W-:Y:S01]  /*a310*/  ULDC.64 UR18, c[0x0][0x730] ;  /* 0x0001cc0000127ab9 */ /* 0x000fe20000000a00 */
[----:B------:R-:W-:Y:S02]  /*a320*/  USEL UR9, UR9, URZ, !UP1 ;  /* 0x0000003f09097287 */ /* 0x000fe4000c800000 */
[----:B------:R-:W-:Y:S01]  /*a330*/  UIMAD UR10, UR10, UR18, URZ ;  /* 0x000000120a0a72a4 */ /* 0x000fe2000f8e023f */
[----:B------:R-:W-:Y:S01]  /*a340*/  ELECT P0, URZ, PT ;  /* 0x00000000003f782f */ /* 0x000fe20003800000 */
[----:B------:R-:W-:Y:S01]  /*a350*/  ULDC.64 UR16, c[0x0][0x720] ;  /* 0x0001c80000107ab9 */ /* 0x000fe20000000a00 */
[----:B------:R-:W-:-:S02]  /*a360*/  USEL UR21, UR13, URZ, !UP1 ;  /* 0x0000003f0d157287 */ /* 0x000fc4000c800000 */
[----:B------:R-:W-:Y:S02]  /*a370*/  UIADD3 UR23, UR5, UR22, URZ ;  /* 0x0000001605177290 */ /* 0x000fe4000fffe03f */
[----:B------:R-:W-:Y:S01]  /*a380*/  UIMAD UR5, UR9, UR16, URZ ;  /* 0x00000010090572a4 */ /* 0x000fe2000f8e023f */
[----:B------:R-:W-:Y:S01]  /*a390*/  UMOV UR22, UR4 ;  /* 0x0000000400167c82 */ /* 0x000fe20008000000 */
[----:B------:R-:W-:Y:S02]  /*a3a0*/  UIMAD.WIDE.U32 UR14, UR20, UR18, UR14 ;  /* 0x00000012140e72a5 */ /* 0x000fe4000f8e000e */
[----:B------:R-:W-:Y:S02]  /*a3b0*/  UIMAD UR10, UR20, UR19, UR10 ;  /* 0x00000013140a72a4 */ /* 0x000fe4000f8e020a */
[----:B------:R-:W-:Y:S01]  /*a3c0*/  UIMAD.WIDE.U32 UR22, UR16, UR21, UR22 ;  /* 0x00000015101672a5 */ /* 0x000fe2000f8e0016 */
[----:B------:R-:W-:Y:S02]  /*a3d0*/  ULDC.64 UR18, c[0x0][0x738] ;  /* 0x0001ce0000127ab9 */ /* 0x000fe40000000a00 */
[----:B------:R-:W-:Y:S01]  /*a3e0*/  @UP2 ULDC UR16, c[0x0][0x2ec] ;  /* 0x0000bb0000102ab9 */ /* 0x000fe20000000800 */
[----:B------:R-:W-:-:S02]  /*a3f0*/  UIMAD UR5, UR17, UR21, UR5 ;  /* 0x00000015110572a4 */ /* 0x000fc4000f8e0205 */
[----:B------:R-:W-:Y:S02]  /*a400*/  UIADD3 UR15, UR15, UR10, URZ ;  /* 0x0000000a0f0f7290 */ /* 0x000fe4000fffe03f */
[----:B------:R-:W-:Y:S02]  /*a410*/  UIMAD UR9, UR9, UR18, URZ ;  /* 0x00000012090972a4 */ /* 0x000fe4000f8e023f */
[----:B------:R-:W-:Y:S02]  /*a420*/  UIMAD.WIDE.U32 UR16, UR20, UR16, URZ ;  /* 0x00000010141072a5 */ /* 0x000fe4000f8e003f */
[----:B------:R-:W-:Y:S01]  /*a430*/  UIADD3 UR11, UR8, UR11, URZ ;  /* 0x0000000b080b7290 */ /* 0x000fe2000fffe03f */
[----:B------:R-:W-:Y:S02]  /*a440*/  UMOV UR12, UR20 ;  /* 0x00000014000c7c82 */ /* 0x000fe40008000000 */
[----:B------:R-:W-:Y:S01]  /*a450*/  @UP2 ULDC UR8, c[0x0][0x2f0] ;  /* 0x0000bc0000082ab9 */ /* 0x000fe20000000800 */
[----:B------:R-:W-:-:S02]  /*a460*/  UIMAD UR4, UR19, UR21, UR9 ;  /* 0x00000015130472a4 */ /* 0x000fc4000f8e0209 */
[----:B------:R-:W-:Y:S02]  /*a470*/  UIMAD.WIDE.U32 UR14, UR18, UR21, UR14 ;  /* 0x00000015120e72a5 */ /* 0x000fe4000f8e000e */
[----:B------:R-:W-:Y:S02]  /*a480*/  USEL UR13, UR13, URZ, !UP0 ;  /* 0x0000003f0d0d7287 */ /* 0x000fe4000c000000 */
        /* <DEDUP_REMOVED lines=9> */
.L_x_1834:
        /* <DEDUP_REMOVED lines=15> */
.L_x_1807:
[----:B------:R-:W-:Y:S01]  /*a610*/  R2UR UR19, R4 ;  /* 0x00000000041372ca */ /* 0x000fe200000e0000 */
[----:B------:R-:W2:Y:S01]  /*a620*/  LDC.64 R12, c[0x0][0x198] ;  /* 0x00006600ff0c7b82 */ /* 0x000ea20000000a00 */
        /* <DEDUP_REMOVED lines=9> */
[----:B------:R-:W-:Y:S01]  /*a6c0*/  UMOV UR10, 0x10 ;  /* 0x00000010000a7882 */ /* 0x000fe20000000000 */
[----:B------:R-:W-:Y:S01]  /*a6d0*/  UMOV UR50, 0x0 ;  /* 0x0000000000327882 */ /* 0x000fe20000000000 */
[----:B------:R-:W-:Y:S01]  /*a6e0*/  USHF.L.U32 UR19, UR19, 0x6, URZ ;  /* 0x0000000613137899 */ /* 0x000fe2000800063f */
[----:B------:R-:W-:Y:S01]  /*a6f0*/  IMAD.MOV.U32 R16, RZ, RZ, RZ ;  /* 0x000000ffff107224 */ /* 0x000fe200078e00ff */
[----:B------:R-:W-:Y:S01]  /*a700*/  UMOV UR51, 0x10000000 ;  /* 0x1000000000337882 */ /* 0x000fe20000000000 */
[----:B------:R-:W-:Y:S01]  /*a710*/  UMOV UR42, 0x40 ;  /* 0x00000040002a7882 */ /* 0x000fe20000000000 */
[----:B------:R-:W-:-:S02]  /*a720*/  UIADD3 UR8, UP0, UR19, UR22, URZ ;  /* 0x0000001613087290 */ /* 0x000fc4000ff1e03f */
[----:B------:R-:W-:Y:S01]  /*a730*/  IMAD.U32 R3, RZ, RZ, UR19 ;  /* 0x00000013ff037e24 */ /* 0x000fe2000f8e00ff */
[----:B------:R-:W-:Y:S01]  /*a740*/  UIADD3 UR19, UR19, UR7, URZ ;  /* 0x0000000713137290 */ /* 0x000fe2000fffe03f */
[----:B------:R-:W-:Y:S02]  /*a750*/  UMOV UR43, UR11 ;  /* 0x0000000b002b7c82 */ /* 0x000fe40008000000 */
[----:B------:R-:W-:Y:S01]  /*a760*/  PLOP3.LUT P1, PT, PT, PT, UP0, 0x80, 0x0 ;  /* 0x000000000000781c */ /* 0x000fe20003f2f008 */
[----:B-1----:R-:W-:Y:S01]  /*a770*/  IMAD.U32 R0, RZ, RZ, UR8 ;  /* 0x00000008ff007e24 */ /* 0x002fe2000f8e00ff */
[----:B------:R-:W-:Y:S01]  /*a780*/  R2UR UR8, R15 ;  /* 0x000000000f0872ca */ /* 0x000fe200000e0000 */
[----:B--2---:R-:W-:Y:S01]  /*a790*/  IMAD.MOV.U32 R7, RZ, RZ, R12 ;  /* 0x000000ffff077224 */ /* 0x004fe200078e000c */
[----:B------:R-:W-:Y:S01]  /*a7a0*/  LEA.HI.X.SX32 R3, R3, R14, 0x1, P1 ;  /* 0x0000000e03037211 */ /* 0x000fe200008f0eff */
[----:B------:R-:W-:Y:S01]  /*a7b0*/  IMAD.MOV.U32 R6, RZ, RZ, R13 ;  /* 0x000000ffff067224 */ /* 0x000fe200078e000d */
[C---:B------:R-:W-:Y:S01]  /*a7c0*/  LEA R2, P1, R0.reuse, R9, 0x2 ;  /* 0x0000000900027211 */ /* 0x040fe200078210ff */
[----:B------:R-:W-:Y:S01]  /*a7d0*/  UMOV UR27, UR19 ;  /* 0x00000013001b7c82 */ /* 0x000fe20008000000 */
[----:B------:R-:W-:Y:S01]  /*a7e0*/  UMOV UR44, UR12 ;  /* 0x0000000c002c7c82 */ /* 0x000fe20008000000 */
[----:B------:R-:W-:Y:S01]  /*a7f0*/  UMOV UR45, UR13 ;  /* 0x0000000d002d7c82 */ /* 0x000fe20008000000 */
[----:B------:R-:W-:-:S02]  /*a800*/  LEA.HI.X R0, R0, R8, R3, 0x2, P1 ;  /* 0x0000000800007211 */ /* 0x000fc400008f1403 */
[----:B------:R-:W-:Y:S02]  /*a810*/  R2UR UR32, R2 ;  /* 0x00000000022072ca */ /* 0x000fe400000e0000 */
[----:B------:R-:W-:Y:S01]  /*a820*/  R2UR UR33, R0 ;  /* 0x00000000002172ca */ /* 0x000fe200000e0000 */
[----:B------:R-:W-:Y:S01]  /*a830*/  UIADD3 UR16, UR8, 0x18000, URZ ;  /* 0x0001800008107890 */ /* 0x000fe2000fffe03f */
[C---:B------:R-:W-:Y:S01]  /*a840*/  IADD3 R0, P1, R7.reuse, 0x2f0, RZ ;  /* 0x000002f007007810 */ /* 0x040fe20007f3e0ff */
[----:B------:R-:W-:Y:S02]  /*a850*/  UIADD3 UR17, UR8, 0x30810, URZ ;  /* 0x0003081008117890 */ /* 0x000fe4000fffe03f */
[----:B------:R-:W-:Y:S01]  /*a860*/  UIADD3 UR24, UR8, 0x1a000, URZ ;  /* 0x0001a00008187890 */ /* 0x000fe2000fffe03f */
[----:B------:R-:W-:Y:S01]  /*a870*/  R2UR UR30, R0 ;  /* 0x00000000001e72ca */ /* 0x000fe200000e0000 */
[----:B------:R-:W-:Y:S01]  /*a880*/  UIADD3 UR52, UR8, 0x28000, URZ ;  /* 0x0002800008347890 */ /* 0x000fe2000fffe03f */
[----:B------:R-:W-:Y:S01]  /*a890*/  IADD3 R0, P2, R7, 0x3f0, RZ ;  /* 0x000003f007007810 */ /* 0x000fe20007f5e0ff */
[----:B------:R-:W-:Y:S01]  /*a8a0*/  UIADD3 UR9, UR8, 0x30800, URZ ;  /* 0x0003080008097890 */ /* 0x000fe2000fffe03f */
[----:B------:R-:W-:-:S02]  /*a8b0*/  UMOV UR25, UR17 ;  /* 0x0000001100197c82 */ /* 0x000fc40008000000 */
[----:B------:R-:W-:Y:S01]  /*a8c0*/  R2UR UR48, R0 ;  /* 0x00000000003072ca */ /* 0x000fe200000e0000 */
[--C-:B------:R-:W-:Y:S01]  /*a8d0*/  IMAD.X R0, RZ, RZ, R6.reuse, P1 ;  /* 0x000000ffff007224 */ /* 0x100fe200008e0606 */
[----:B------:R-:W-:Y:S01]  /*a8e0*/  IADD3 R2, P1, R7, 0xf0, RZ ;  /* 0x000000f007027810 */ /* 0x000fe20007f3e0ff */
[----:B------:R-:W-:Y:S01]  /*a8f0*/  UMOV UR53, UR17 ;  /* 0x0000001100357c82 */ /* 0x000fe20008000000 */
[----:B------:R-:W-:Y:S02]  /*a900*/  UIADD3 UR40, UR8, 0x4000, URZ ;  /* 0x0000400008287890 */ /* 0x000fe4000fffe03f */
[----:B------:R-:W-:Y:S01]  /*a910*/  R2UR UR34, R2 ;  /* 0x00000000022272ca */ /* 0x000fe200000e0000 */
[--C-:B------:R-:W-:Y:S01]  /*a920*/  IMAD.X R3, RZ, RZ, R6.reuse, P1 ;  /* 0x000000ffff037224 */ /* 0x100fe200008e0606 */
[----:B------:R-:W-:Y:S01]  /*a930*/  R2UR UR31, R0 ;  /* 0x00000000001f72ca */ /* 0x000fe200000e0000 */
[----:B------:R-:W-:Y:S01]  /*a940*/  IMAD.X R0, RZ, RZ, R6, P2 ;  /* 0x000000ffff007224 */ /* 0x000fe200010e0606 */
[----:B------:R-:W-:-:S02]  /*a950*/  UMOV UR41, UR9 ;  /* 0x0000000900297c82 */ /* 0x000fc40008000000 */
[----:B------:R-:W-:Y:S02]  /*a960*/  R2UR UR35, R3 ;  /* 0x00000000032372ca */ /* 0x000fe400000e0000 */
[----:B------:R-:W-:Y:S01]  /*a970*/  R2UR UR49, R0 ;  /* 0x00000000003172ca */ /* 0x000fe200000e0000 */
[----:B------:R-:W-:-:S10]  /*a980*/  IMAD.MOV.U32 R0, RZ, RZ, 0x10000 ;  /* 0x00010000ff007424 */ /* 0x000fd400078e00ff */
[----:B------:R-:W-:Y:S01]  /*a990*/  UTMALDG.4D [UR16], [UR34], desc[UR36] ;  /* 0x00002410220075b4 */ /* 0x000fe20008019000 */
[----:B------:R-:W-:Y:S01]  /*a9a0*/  UTMALDG.4D [UR24], [UR34], desc[UR36] ;  /* 0x00002418220075b4 */ /* 0x000fe20008019000 */
[----:B------:R1:W-:Y:S01]  /*a9b0*/  UBLKCP.S.G [UR52], [UR32], UR10 ;  /* 0x00000034200073ba */ /* 0x0003e2000800020a */
[----:B------:R2:W-:Y:S02]  /*a9c0*/  SYNCS.ARRIVE.TRANS64 RZ, [R15+URZ+0x30800], R0 ;  /* 0x030800000fff79a7 */ /* 0x0005e4000800003f */
[----:B--2---:R-:W-:-:S04]  /*a9d0*/  IMAD.U32 R0, RZ, RZ, UR6 ;  /* 0x00000006ff007e24 */ /* 0x004fc8000f8e00ff */
[----:B------:R-:W-:Y:S01]  /*a9e0*/  VIADD R5, R0, 0xffffffff ;  /* 0xffffffff00057836 */ /* 0x000fe20000000000 */
[----:B-1----:R-:W-:Y:S02]  /*a9f0*/  UIADD3 UR32, UR8, 0x8000, URZ ;  /* 0x0000800008207890 */ /* 0x002fe4000fffe03f */
[----:B------:R-:W-:Y:S02]  /*aa00*/  UIADD3 UR24, UR8, 0xc000, URZ ;  /* 0x0000c00008187890 */ /* 0x000fe4000fffe03f */
[----:B------:R1:W-:Y:S01]  /*aa10*/  STL [R1], R5 ;  /* 0x0000000501007387 */ /* 0x0003e20000100800 */
[----:B------:R-:W-:Y:S01]  /*aa20*/  ISETP.GE.AND P1, PT, R4, R5, PT ;  /* 0x000000050400720c */ /* 0x000fe20003f26270 */
[----:B------:R-:W-:Y:S01]  /*aa30*/  UMOV UR10, UR18 ;  /* 0x00000012000a7c82 */ /* 0x000fe20008000000 */
[----:B------:R-:W-:Y:S01]  /*aa40*/  UMOV UR35, UR11 ;  /* 0x0000000b00237c82 */ /* 0x000fe20008000000 */
[----:B------:R-:W-:Y:S01]  /*aa50*/  UMOV UR36, UR12 ;  /* 0x0000000c00247c82 */ /* 0x000fe20008000000 */
[----:B------:R-:W-:Y:S01]  /*aa60*/  UMOV UR37, UR13 ;  /* 0x0000000d00257c82 */ /* 0x000fe20008000000 */
[----:B------:R1:W-:Y:S01]  /*aa70*/  UTMALDG.4D [UR8], [UR30], desc[UR50] ;  /* 0x000032081e0075b4 */ /* 0x0003e20008019000 */
[----:B------:R-:W-:Y:S01]  /*aa80*/  UMOV UR34, UR18 ;  /* 0x0000001200227c82 */ /* 0x000fe20008000000 */
[----:B------:R-:W-:Y:S01]  /*aa90*/  UMOV UR33, UR9 ;  /* 0x0000000900217c82 */ /* 0x000fe20008000000 */
[----:B------:R-:W-:Y:S01]  /*aaa0*/  UMOV UR27, UR11 ;  /* 0x0000000b001b7c82 */ /* 0x000fe20008000000 */
[----:B------:R-:W-:Y:S01]  /*aab0*/  UMOV UR28, UR12 ;  /* 0x0000000c001c7c82 */ /* 0x000fe20008000000 */
[----:B------:R-:W-:Y:S01]  /*aac0*/  UMOV UR29, UR13 ;  /* 0x0000000d001d7c82 */ /* 0x000fe20008000000 */
[----:B------:R-:W-:Y:S01]  /*aad0*/  UMOV UR25, UR9 ;  /* 0x0000000900197c82 */ /* 0x000fe20008000000 */
[----:B------:R1:W-:Y:S01]  /*aae0*/  UTMALDG.4D [UR40], [UR30], desc[UR50] ;  /* 0x000032281e0075b4 */ /* 0x0003e20008019000 */
[----:B------:R1:W-:Y:S01]  /*aaf0*/  UTMALDG.4D [UR32], [UR48], desc[UR50] ;  /* 0x00003220300075b4 */ /* 0x0003e20008019000 */
[----:B------:R1:W-:Y:S02]  /*ab00*/  UTMALDG.4D [UR24], [UR48], desc[UR50] ;  /* 0x00003218300075b4 */ /* 0x0003e40008019000 */
[----:B-1----:R-:W-:Y:S05]  /*ab10*/  @P1 BRA `(.L_x_1808) ;  /* 0x0000001000701947 */ /* 0x002fea0003800000 */
[----:B------:R-:W-:Y:S01]  /*ab20*/  R2UR UR8, R4 ;  /* 0x00000000040872ca */ /* 0x000fe200000e0000 */
[----:B------:R-:W-:Y:S01]  /*ab30*/  UIADD3 UR9, UR6, -0x2, URZ ;  /* 0xfffffffe06097890 */ /* 0x000fe2000fffe03f */
[----:B------:R-:W-:-:S05]  /*ab40*/  IMAD.MOV.U32 R10, RZ, RZ, 0x1 ;  /* 0x00000001ff0a7424 */ /* 0x000fca00078e00ff */
[----:B------:R-:W-:-:S06]  /*ab50*/  ISETP.NE.AND P1, PT, R4, UR9, PT ;  /* 0x0000000904007c0c */ /* 0x000fcc000bf25270 */
[----:B------:R-:W-:-:S04]  /*ab60*/  ULOP3.LUT UR8, URZ, UR8, URZ, 0x33, !UPT ;  /* 0x000000083f087292 */ /* 0x000fc8000f8e333f */
[----:B------:R-:W-:-:S06]  /*ab70*/  UIADD3 UR8, UR8, UR6, URZ ;  /* 0x0000000608087290 */ /* 0x000fcc000fffe03f */
[----:B------:R-:W-:-:S05]  /*ab80*/  IMAD.U32 R0, RZ, RZ, UR8 ;  /* 0x00000008ff007e24 */ /* 0x000fca000f8e00ff */
[----:B------:R-:W-:Y:S01]  /*ab90*/  LOP3.LUT R5, R0, 0x1, RZ, 0xc0, !PT ;  /* 0x0000000100057812 */ /* 0x000fe200078ec0ff */
[----:B------:R-:W-:-:S04]  /*aba0*/  IMAD.MOV.U32 R0, RZ, RZ, R4 ;  /* 0x000000ffff007224 */ /* 0x000fc800078e0004 */
[----:B------:R1:W-:Y:S01]  /*abb0*/  STL [R1+0x4], R5 ;  /* 0x0000040501007387 */ /* 0x0003e20000100800 */
[----:B------:R-:W-:Y:S05]  /*abc0*/  @!P1 BRA `(.L_x_1809) ;  /* 0x0000000800d89947 */ /* 0x000fea0003800000 */
[----:B------:R-:W-:Y:S01]  /*abd0*/  R2UR UR9, R5 ;  /* 0x00000000050972ca */ /* 0x000fe200000e0000 */
[----:B------:R-:W-:Y:S02]  /*abe0*/  IMAD.MOV.U32 R0, RZ, RZ, R4 ;  /* 0x000000ffff007224 */ /* 0x000fe400078e0004 */
[----:B------:R-:W-:-:S10]  /*abf0*/  IMAD.MOV.U32 R10, RZ, RZ, 0x1 ;  /* 0x00000001ff0a7424 */ /* 0x000fd400078e00ff */
[----:B------:R-:W-:-:S06]  /*ac00*/  UIADD3 UR8, UR8, -UR9, URZ ;  /* 0x8000000908087290 */ /* 0x000fcc000fffe03f */
[----:B------:R-:W-:-:S07]  /*ac10*/  IMAD.U32 R17, RZ, RZ, UR8 ;  /* 0x00000008ff117e24 */ /* 0x000fce000f8e00ff */
.L_x_1818:
[----:B-123--:R-:W-:-:S04]  /*ac20*/  SHF.L.U32 R18, R10, 0x1f, RZ ;  /* 0x0000001f0a127819 */ /* 0x00efc800000006ff */
[----:B------:R-:W2:Y:S02]  /*ac30*/  SYNCS.PHASECHK.TRANS64.TRYWAIT P1, [R15+URZ+0x30840], R18 ;  /* 0x030840120f0075a7 */ /* 0x000ea4000802017f */
[----:B--2---:R-:W-:Y:S05]  /*ac40*/  @!P1 BRA `(.L_x_1810) ;  /* 0x0000001800189947 */ /* 0x004fea0003800000 */
.L_x_1835:
[----:B------:R-:W-:Y:S05]  /*ac50*/  @P0 BRA `(.L_x_1811) ;  /* 0x00000000001c0947 */ /* 0x000fea0003800000 */
[----:B------:R-:W3:Y:S02]  /*ac60*/  S2R R2, SR_TID.X ;  /* 0x0000000000027919 */ /* 0x000ee40000002100 */
[----:B---3--:R-:W-:Y:S01]  /*ac70*/  LOP3.LUT R3, R2, 0x1f, RZ, 0xc0, !PT ;  /* 0x0000001f02037812 */ /* 0x008fe200078ec0ff */
[----:B------:R-:W-:-:S03]  /*ac80*/  IMAD.MOV.U32 R2, RZ, RZ, 0x4100 ;  /* 0x00004100ff027424 */ /* 0x000fc600078e00ff */
[----:B------:R-:W-:Y:S01]  /*ac90*/  ISETP.NE.AND P1, PT, R3, RZ, PT ;  /* 0x000000ff0300720c */ /* 0x000fe20003f25270 */
[----:B------:R3:W-:-:S12]  /*aca0*/  SYNCS.ARRIVE.TRANS64 RZ, [R15+URZ+0x30830], R2 ;  /* 0x030830020fff79a7 */ /* 0x0007d8000800003f */
[----:B---3--:R-:W-:Y:S05]  /*acb0*/  @!P1 BRA `(.L_x_1811) ;  /* 0x0000000000049947 */ /* 0x008fea0003800000 */
[----:B------:R-:W-:Y:S01]  /*acc0*/  BPT.TRAP 0x1 ;  /* 0x000000040000795c */ /* 0x000fe20000300000 */
.L_x_1811:
        /* <DEDUP_REMOVED lines=8> */
[----:B-1----:R-:W1:Y:S01]  /*ad50*/  LDC.64 R4, c[0x0][0x198] ;  /* 0x00006600ff047b82 */ /* 0x002e620000000a00 */
        /* <DEDUP_REMOVED lines=9> */
[----:B---3--:R-:W-:Y:S01]  /*adf0*/  LEA R3, P2, R2, R12, 0x2 ;  /* 0x0000000c02037211 */ /* 0x008fe200078410ff */
[----:B------:R-:W-:Y:S01]  /*ae00*/  UMOV UR25, UR17 ;  /* 0x0000001100197c82 */ /* 0x000fe20008000000 */
[----:B------:R-:W-:-:S02]  /*ae10*/  UMOV UR33, UR17 ;  /* 0x0000001100217c82 */ /* 0x000fc40008000000 */
[----:B------:R-:W-:Y:S02]  /*ae20*/  R2UR UR34, R3 ;  /* 0x00000000032272ca */ /* 0x000fe400000e0000 */
[----:B------:R-:W-:Y:S01]  /*ae30*/  LEA.HI.X.SX32 R3, R19, R11, 0x1, P1 ;  /* 0x0000000b13037211 */ /* 0x000fe200008f0eff */
[----:B------:R-:W-:Y:S01]  /*ae40*/  UMOV UR27, UR19 ;  /* 0x00000013001b7c82 */ /* 0x000fe20008000000 */
[----:B-1----:R-:W-:Y:S02]  /*ae50*/  IMAD.MOV.U32 R7, RZ, RZ, R4 ;  /* 0x000000ffff077224 */ /* 0x002fe400078e0004 */
        /* <DEDUP_REMOVED lines=11> */
[----:B-1-3--:R-:W-:Y:S05]  /*af10*/  @!P1 BRA `(.L_x_1812) ;  /* 0x0000001400789947 */ /* 0x00afea0003800000 */
.L_x_1836:
        /* <DEDUP_REMOVED lines=8> */
.L_x_1813:
[----:B------:R-:W-:Y:S01]  /*afa0*/  VIADD R19, R19, 0x40 ;  /* 0x0000004013137836 */ /* 0x000fe20000000000 */
[----:B------:R-:W-:Y:S01]  /*afb0*/  ULDC.64 UR8, c[0x0][0x700] ;  /* 0x0001c00000087ab9 */ /* 0x000fe20000000a00 */
[----:B------:R-:W-:Y:S01]  /*afc0*/  R2UR UR32, R15 ;  /* 0x000000000f2072ca */ /* 0x000fe200000e0000 */
[----:B------:R-:W-:Y:S01]  /*afd0*/  IMAD.U32 R9, RZ, RZ, UR8 ;  /* 0x00000008ff097e24 */ /* 0x000fe2000f8e00ff */
[----:B------:R-:W-:Y:S01]  /*afe0*/  UMOV UR30, 0x0 ;  /* 0x00000000001e7882 */ /* 0x000fe20000000000 */
[C---:B------:R-:W-:Y:S01]  /*aff0*/  IADD3 R2, P1, R19.reuse, UR22, RZ ;  /* 0x0000001613027c10 */ /* 0x040fe2000ff3e0ff */
[----:B------:R-:W-:Y:S01]  /*b000*/  IMAD.U32 R8, RZ, RZ, UR9 ;  /* 0x00000009ff087e24 */ /* 0x000fe2000f8e00ff */
[----:B------:R-:W-:Y:S01]  /*b010*/  SHF.R.S32.HI R20, RZ, 0x1f, R19 ;  /* 0x0000001fff147819 */ /* 0x000fe20000011413 */
[----:B------:R-:W-:Y:S01]  /*b020*/  VIADD R21, R19, UR7 ;  /* 0x0000000713157c36 */ /* 0x000fe20008000000 */
[----:B------:R-:W-:Y:S01]  /*b030*/  LEA R3, P2, R2, R9, 0x2 ;  /* 0x0000000902037211 */ /* 0x000fe200078410ff */
[----:B------:R-:W-:Y:S01]  /*b040*/  UMOV UR31, 0x14f00000 ;  /* 0x14f00000001f7882 */ /* 0x000fe20000000000 */
[----:B------:R-:W-:Y:S01]  /*b050*/  UMOV UR26, URZ ;  /* 0x0000003f001a7c82 */ /* 0x000fe20008000000 */
[----:B------:R-:W-:Y:S01]  /*b060*/  UMOV UR28, UR20 ;  /* 0x00000014001c7c82 */ /* 0x000fe20008000000 */
[----:B------:R-:W-:Y:S01]  /*b070*/  R2UR UR34, R3 ;  /* 0x00000000032272ca */ /* 0x000fe200000e0000 */
[----:B------:R-:W-:Y:S01]  /*b080*/  IMAD.X R3, R20, 0x1, R14, P1 ;  /* 0x0000000114037824 */ /* 0x000fe200008e060e */
[----:B------:R-:W-:Y:S01]  /*b090*/  R2UR UR27, R21 ;  /* 0x00000000151b72ca */ /* 0x000fe200000e0000 */
[----:B------:R-:W-:-:S02]  /*b0a0*/  UIADD3 UR24, UR32, 0x1c000, URZ ;  /* 0x0001c00020187890 */ /* 0x000fc4000fffe03f */
[----:B------:R-:W-:Y:S01]  /*b0b0*/  UIADD3 UR25, UR32, 0x30818, URZ ;  /* 0x0003081820197890 */ /* 0x000fe2000fffe03f */
        /* <DEDUP_REMOVED lines=19> */
.L_x_1837:
[----:B------:R-:W-:Y:S05]  /*b1f0*/  @P0 BRA `(.L_x_1815) ;  /* 0x00000000001c0947 */ /* 0x000fea0003800000 */
[----:B-123--:R-:W-:-:S04]  /*b200*/  IMAD.MOV.U32 R18, RZ, RZ, 0x4100 ;  /* 0x00004100ff127424 */ /* 0x00efc800078e00ff */
[----:B------:R1:W-:Y:S02]  /*b210*/  SYNCS.ARRIVE.TRANS64 RZ, [R15+URZ+0x30838], R18 ;  /* 0x030838120fff79a7 */ /* 0x0003e4000800003f */
[----:B-1----:R-:W1:Y:S02]  /*b220*/  S2R R18, SR_TID.X ;  /* 0x0000000000127919 */ /* 0x002e640000002100 */
[----:B-1----:R-:W-:-:S04]  /*b230*/  LOP3.LUT R18, R18, 0x1f, RZ, 0xc0, !PT ;  /* 0x0000001f12127812 */ /* 0x002fc800078ec0ff */
[----:B------:R-:W-:-:S13]  /*b240*/  ISETP.NE.AND P1, PT, R18, RZ, PT ;  /* 0x000000ff1200720c */ /* 0x000fda0003f25270 */
[----:B------:R-:W-:Y:S05]  /*b250*/  @!P1 BRA `(.L_x_1815) ;  /* 0x0000000000049947 */ /* 0x000fea0003800000 */
[----:B------:R-:W-:Y:S01]  /*b260*/  BPT.TRAP 0x1 ;  /* 0x000000040000795c */ /* 0x000fe20000300000 */
.L_x_1815:
[----:B------:R-:W-:Y:S01]  /*b270*/  IADD3 R19, P1, R19, UR14, RZ ;  /* 0x0000000e13137c10 */ /* 0x000fe2000ff3e0ff */
[----:B------:R-:W-:Y:S01]  /*b280*/  UMOV UR30, 0x0 ;  /* 0x00000000001e7882 */ /* 0x000fe20000000000 */
[----:B------:R-:W-:Y:S01]  /*b290*/  R2UR UR32, R15 ;  /* 0x000000000f2072ca */ /* 0x000fe200000e0000 */
[----:B------:R-:W-:Y:S01]  /*b2a0*/  UMOV UR31, 0x14f00000 ;  /* 0x14f00000001f7882 */ /* 0x000fe20000000000 */
[----:B------:R-:W-:Y:S01]  /*b2b0*/  R2UR UR27, R21 ;  /* 0x00000000151b72ca */ /* 0x000fe200000e0000 */
[----:B------:R-:W-:Y:S01]  /*b2c0*/  IMAD.X R20, R20, 0x1, R11, P1 ;  /* 0x0000000114147824 */ /* 0x000fe200008e060b */
[C---:B------:R-:W-:Y:S01]  /*b2d0*/  LEA R12, P1, R19.reuse, R12, 0x2 ;  /* 0x0000000c130c7211 */ /* 0x040fe200078210ff */
        /* <DEDUP_REMOVED lines=22> */
[----:B------:R-:W5:Y:S02]  /*b440*/  SYNCS.PHASECHK.TRANS64.TRYWAIT P1, [R15+URZ+0x30820], R4 ;  /* 0x030820040f0075a7 */ /* 0x000f64000802017f */
[----:B----45:R-:W-:Y:S05]  /*b450*/  @!P1 BRA `(.L_x_1816) ;  /* 0x0000001000509947 */ /* 0x030fea0003800000 */
.L_x_1839:
[----:B------:R-:W-:Y:S05]  /*b460*/  @P0 BRA `(.L_x_1817) ;  /* 0x00000000001c0947 */ /* 0x000fea0003800000 */
[----:B------:R-:W5:Y:S01]  /*b470*/  S2R R5, SR_TID.X ;  /* 0x0000000000057919 */ /* 0x000f620000002100 */
[----:B----4-:R-:W-:-:S04]  /*b480*/  IMAD.MOV.U32 R4, RZ, RZ, 0x4100 ;  /* 0x00004100ff047424 */ /* 0x010fc800078e00ff */
[----:B------:R4:W-:Y:S01]  /*b490*/  SYNCS.ARRIVE.TRANS64 RZ, [R15+URZ+0x30810], R4 ;  /* 0x030810040fff79a7 */ /* 0x0009e2000800003f */
[----:B-----5:R-:W-:-:S04]  /*b4a0*/  LOP3.LUT R5, R5, 0x1f, RZ, 0xc0, !PT ;  /* 0x0000001f05057812 */ /* 0x020fc800078ec0ff */
[----:B------:R-:W-:-:S13]  /*b4b0*/  ISETP.NE.AND P1, PT, R5, RZ, PT ;  /* 0x000000ff0500720c */ /* 0x000fda0003f25270 */
[----:B----4-:R-:W-:Y:S05]  /*b4c0*/  @!P1 BRA `(.L_x_1817) ;  /* 0x0000000000049947 */ /* 0x010fea0003800000 */
[----:B------:R-:W-:Y:S01]  /*b4d0*/  BPT.TRAP 0x1 ;  /* 0x000000040000795c */ /* 0x000fe20000300000 */
.L_x_1817:
        /* <DEDUP_REMOVED lines=11> */
[----:B------:R-:W-:Y:S02]  /*b590*/  UIADD3 UR10, UR10, 0x2, URZ ;  /* 0x000000020a0a7890 */ /* 0x000fe4000fffe03f */
[----:B------:R-:W-:Y:S02]  /*b5a0*/  UIADD3 UR24, UR32, 0x18000, URZ ;  /* 0x0001800020187890 */ /* 0x000fe4000fffe03f */
[----:B------:R-:W-:Y:S02]  /*b5b0*/  USHF.L.U32 UR27, UR10, 0x6, URZ ;  /* 0x000000060a1b7899 */ /* 0x000fe4000800063f */
[----:B------:R-:W-:Y:S02]  /*b5c0*/  UIADD3 UR25, UR32, 0x30810, URZ ;  /* 0x0003081020197890 */ /* 0x000fe4000fffe03f */
[----:B------:R-:W-:Y:S02]  /*b5d0*/  UIADD3 UR8, UP0, UR27, UR22, URZ ;  /* 0x000000161b087290 */ /* 0x000fe4000ff1e03f */
[----:B------:R-:W-:Y:S01]  /*b5e0*/  IMAD.U32 R5, RZ, RZ, UR27 ;  /* 0x0000001bff057e24 */ /* 0x000fe2000f8e00ff */
[----:B------:R-:W-:-:S02]  /*b5f0*/  UIADD3 UR27, UR27, UR7, URZ ;  /* 0x000000071b1b7290 */ /* 0x000fc4000fffe03f */
[----:B------:R-:W-:Y:S01]  /*b600*/  UIADD3 UR16, UR32, 0x1a000, URZ ;  /* 0x0001a00020107890 */ /* 0x000fe2000fffe03f */
[----:B------:R-:W-:Y:S01]  /*b610*/  IMAD.U32 R0, RZ, RZ, UR8 ;  /* 0x00000008ff007e24 */ /* 0x000fe2000f8e00ff */
[----:B------:R-:W-:Y:S01]  /*b620*/  PLOP3.LUT P2, PT, PT, PT, UP0, 0x80, 0x0 ;  /* 0x000000000000781c */ /* 0x000fe20003f4f008 */
[----:B------:R-:W-:Y:S01]  /*b630*/  UIADD3 UR32, UR32, 0x28000, URZ ;  /* 0x0002800020207890 */ /* 0x000fe2000fffe03f */
[----:B------:R-:W-:Y:S01]  /*b640*/  R2UR UR8, R2 ;  /* 0x00000000020872ca */ /* 0x000fe200000e0000 */
[----:B------:R-:W-:Y:S01]  /*b650*/  UMOV UR17, UR25 ;  /* 0x0000001900117c82 */ /* 0x000fe20008000000 */
[----:B----4-:R-:W-:Y:S01]  /*b660*/  LEA R4, P1, R0, R9, 0x2 ;  /* 0x0000000900047211 */ /* 0x010fe200078210ff */
[----:B------:R-:W-:Y:S01]  /*b670*/  UMOV UR19, UR27 ;  /* 0x0000001b00137c82 */ /* 0x000fe20008000000 */
[----:B------:R-:W-:Y:S01]  /*b680*/  LEA.HI.X.SX32 R5, R5, R14, 0x1, P2 ;  /* 0x0000000e05057211 */ /* 0x000fe200010f0eff */
[----:B------:R-:W-:Y:S01]  /*b690*/  UMOV UR33, UR25 ;  /* 0x0000001900217c82 */ /* 0x000fe20008000000 */
[----:B------:R-:W-:-:S02]  /*b6a0*/  R2UR UR36, R4 ;  /* 0x00000000042472ca */ /* 0x000fc400000e0000 */
[----:B------:R-:W-:Y:S02]  /*b6b0*/  LEA.HI.X R0, R0, R8, R5, 0x2, P1 ;  /* 0x0000000800007211 */ /* 0x000fe400008f1405 */
[----:B------:R-:W-:Y:S02]  /*b6c0*/  ISETP.NE.AND P1, PT, R17, RZ, PT ;  /* 0x000000ff1100720c */ /* 0x000fe40003f25270 */
[----:B------:R-:W-:Y:S01]  /*b6d0*/  R2UR UR37, R0 ;  /* 0x00000000002572ca */ /* 0x000fe200000e0000 */
[----:B------:R4:W-:Y:S01]  /*b6e0*/  UTMALDG.4D [UR24], [UR8], desc[UR30] ;  /* 0x00001e18080075b4 */ /* 0x0009e20008019000 */
[----:B------:R-:W-:Y:S01]  /*b6f0*/  IMAD.U32 R0, RZ, RZ, UR10 ;  /* 0x0000000aff007e24 */ /* 0x000fe2000f8e00ff */
[----:B------:R4:W-:Y:S10]  /*b700*/  UTMALDG.4D [UR16], [UR8], desc[UR30] ;  /* 0x00001e10080075b4 */ /* 0x0009f40008019000 */
[----:B------:R4:W-:Y:S02]  /*b710*/  UBLKCP.S.G [UR32], [UR36], UR34 ;  /* 0x00000020240073ba */ /* 0x0009e40008000222 */
[----:B----4-:R-:W-:Y:S05]  /*b720*/  @P1 BRA `(.L_x_1818) ;  /* 0xfffffff4003c1947 */ /* 0x010fea000383ffff */
.L_x_1809:
[----:B------:R-:W4:Y:S02]  /*b730*/  LDL.LU R4, [R1+0x4] ;  /* 0x0000040001047983 */ /* 0x000f240000300800 */
[----:B----4-:R-:W-:Y:S02]  /*b740*/  ISETP.NE.AND P1, PT, R4, RZ, PT ;  /* 0x000000ff0400720c */ /* 0x010fe40003f25270 */
[----:B------:R4:W5:Y:S11]  /*b750*/  LDL R4, [R1] ;  /* 0x0000000001047983 */ /* 0x0009760000100800 */
[----:B----4-:R-:W-:Y:S05]  /*b760*/  @!P1 BRA `(.L_x_1808) ;  /* 0x00000004005c9947 */ /* 0x010fea0003800000 */
[----:B------:R-:W-:-:S04]  /*b770*/  SHF.L.U32 R12, R10, 0x1f, RZ ;  /* 0x0000001f0a0c7819 */ /* 0x000fc800000006ff */
[----:B------:R-:W4:Y:S02]  /*b780*/  SYNCS.PHASECHK.TRANS64.TRYWAIT P1, [R15+URZ+0x30840], R12 ;  /* 0x0308400c0f0075a7 */ /* 0x000f24000802017f */
[----:B----4-:R-:W-:Y:S05]  /*b790*/  @!P1 BRA `(.L_x_1819) ;  /* 0x0000000c00989947 */ /* 0x010fea0003800000 */
.L_x_1840:
[----:B------:R-:W-:Y:S05]  /*b7a0*/  @P0 BRA `(.L_x_1820) ;  /* 0x00000000001c0947 */ /* 0x000fea0003800000 */
[----:B-----5:R-:W1:Y:S02]  /*b7b0*/  S2R R4, SR_TID.X ;  /* 0x0000000000047919 */ /* 0x020e640000002100 */
[----:B-1----:R-:W-:Y:S01]  /*b7c0*/  LOP3.LUT R5, R4, 0x1f, RZ, 0xc0, !PT ;  /* 0x0000001f04057812 */ /* 0x002fe200078ec0ff */
[----:B------:R-:W-:-:S03]  /*b7d0*/  IMAD.MOV.U32 R4, RZ, RZ, 0x4100 ;  /* 0x00004100ff047424 */ /* 0x000fc600078e00ff */
[----:B------:R-:W-:Y:S01]  /*b7e0*/  ISETP.NE.AND P1, PT, R5, RZ, PT ;  /* 0x000000ff0500720c */ /* 0x000fe20003f25270 */
[----:B------:R1:W-:-:S12]  /*b7f0*/  SYNCS.ARRIVE.TRANS64 RZ, [R15+URZ+0x30830], R4 ;  /* 0x030830040fff79a7 */ /* 0x0003d8000800003f */
[----:B-1----:R-:W-:Y:S05]  /*b800*/  @!P1 BRA `(.L_x_1820) ;  /* 0x0000000000049947 */ /* 0x002fea0003800000 */
[----:B------:R-:W-:Y:S01]  /*b810*/  BPT.TRAP 0x1 ;  /* 0x000000040000795c */ /* 0x000fe20000300000 */
.L_x_1820:
[----:B-1---5:R-:W1:Y:S01]  /*b820*/  LDC.64 R4, c[0x0][0x728] ;  /* 0x0001ca00ff047b82 */ /* 0x022e620000000a00 */
        /* <DEDUP_REMOVED lines=16> */
[----:B-1----:R-:W-:Y:S01]  /*b930*/  LEA R4, P2, R13, R4, 0x2 ;  /* 0x000000040d047211 */ /* 0x002fe200078410ff */
        /* <DEDUP_REMOVED lines=16> */
.L_x_1841:
[----:B------:R-:W-:Y:S05]  /*ba40*/  @P0 BRA `(.L_x_1822) ;  /* 0x00000000001c0947 */ /* 0x000fea0003800000 */
[----:B------:R-:W2:Y:S02]  /*ba50*/  S2R R4, SR_TID.X ;  /* 0x0000000000047919 */ /* 0x000ea40000002100 */
[----:B--2---:R-:W-:Y:S01]  /*ba60*/  LOP3.LUT R5, R4, 0x1f, RZ, 0xc0, !PT ;  /* 0x0000001f04057812 */ /* 0x004fe200078ec0ff */
[----:B------:R-:W-:-:S03]  /*ba70*/  IMAD.MOV.U32 R4, RZ, RZ, 0x4100 ;  /* 0x00004100ff047424 */ /* 0x000fc600078e00ff */
[----:B------:R-:W-:Y:S01]  /*ba80*/  ISETP.NE.AND P0, PT, R5, RZ, PT ;  /* 0x000000ff0500720c */ /* 0x000fe20003f05270 */
[----:B------:R2:W-:-:S12]  /*ba90*/  SYNCS.ARRIVE.TRANS64 RZ, [R15+URZ+0x30818], R4 ;  /* 0x030818040fff79a7 */ /* 0x0005d8000800003f */
[----:B--2---:R-:W-:Y:S05]  /*baa0*/  @!P0 BRA `(.L_x_1822) ;  /* 0x0000000000048947 */ /* 0x004fea0003800000 */
[----:B------:R-:W-:Y:S01]  /*bab0*/  BPT.TRAP 0x1 ;  /* 0x000000040000795c */ /* 0x000fe20000300000 */
.L_x_1822:
[----:B------:R2:W5:Y:S01]  /*bac0*/  LDL.LU R4, [R1] ;  /* 0x0000000001047983 */ /* 0x0005620000300800 */
[----:B------:R-:W-:Y:S01]  /*bad0*/  R2UR UR27, R0 ;  /* 0x00000000001b72ca */ /* 0x000fe200000e0000 */
[----:B------:R-:W-:Y:S01]  /*bae0*/  UMOV UR30, 0x0 ;  /* 0x00000000001e7882 */ /* 0x000fe20000000000 */
[----:B------:R-:W-:Y:S01]  /*baf0*/  R2UR UR32, R15 ;  /* 0x000000000f2072ca */ /* 0x000fe200000e0000 */
[----:B------:R-:W-:Y:S01]  /*bb00*/  UMOV UR31, 0x14f00000 ;  /* 0x14f00000001f7882 */ /* 0x000fe20000000000 */
[----:B------:R-:W-:Y:S01]  /*bb10*/  R2UR UR9, R3 ;  /* 0x00000000030972ca */ /* 0x000fe200000e0000 */
[----:B------:R-:W-:Y:S01]  /*bb20*/  UMOV UR26, URZ ;  /* 0x0000003f001a7c82 */ /* 0x000fe20008000000 */
[----:B------:R-:W-:Y:S01]  /*bb30*/  UMOV UR28, UR20 ;  /* 0x00000014001c7c82 */ /* 0x000fe20008000000 */
[----:B------:R-:W-:Y:S01]  /*bb40*/  UMOV UR29, UR21 ;  /* 0x00000015001d7c82 */ /* 0x000fe20008000000 */
[----:B------:R-:W-:Y:S01]  /*bb50*/  UMOV UR18, 0x40 ;  /* 0x0000004000127882 */ /* 0x000fe20000000000 */
[----:B------:R-:W-:-:S04]  /*bb60*/  UMOV UR10, 0x10 ;  /* 0x00000010000a7882 */ /* 0x000fc80000000000 */
[----:B------:R-:W-:Y:S02]  /*bb70*/  UIADD3 UR27, UR27, 0x40, URZ ;  /* 0x000000401b1b7890 */ /* 0x000fe4000fffe03f */
[----:B------:R-:W-:Y:S02]  /*bb80*/  UIADD3 UR24, UR32, 0x1c000, URZ ;  /* 0x0001c00020187890 */ /* 0x000fe4000fffe03f */
[----:B------:R-:W-:Y:S02]  /*bb90*/  UIADD3 UR8, UP0, UR27, UR22, URZ ;  /* 0x000000161b087290 */ /* 0x000fe4000ff1e03f */
[----:B------:R-:W-:Y:S01]  /*bba0*/  IMAD.U32 R5, RZ, RZ, UR27 ;  /* 0x0000001bff057e24 */ /* 0x000fe2000f8e00ff */
[----:B------:R-:W-:Y:S02]  /*bbb0*/  UIADD3 UR25, UR32, 0x30818, URZ ;  /* 0x0003081820197890 */ /* 0x000fe4000fffe03f */
[----:B------:R-:W-:Y:S01]  /*bbc0*/  UIADD3 UR27, UR27, UR7, URZ ;  /* 0x000000071b1b7290 */ /* 0x000fe2000fffe03f */
[----:B------:R-:W-:Y:S01]  /*bbd0*/  PLOP3.LUT P0, PT, PT, PT, UP0, 0x80, 0x0 ;  /* 0x000000000000781c */ /* 0x000fe20003f0f008 */
[----:B------:R-:W-:Y:S01]  /*bbe0*/  IMAD.U32 R0, RZ, RZ, UR8 ;  /* 0x00000008ff007e24 */ /* 0x000fe2000f8e00ff */
[----:B------:R-:W-:Y:S01]  /*bbf0*/  R2UR UR8, R2 ;  /* 0x00000000020872ca */ /* 0x000fe200000e0000 */
[----:B------:R-:W-:Y:S01]  /*bc00*/  UIADD3 UR16, UR32, 0x1e000, URZ ;  /* 0x0001e00020107890 */ /* 0x000fe2000fffe03f */
[----:B------:R-:W-:Y:S01]  /*bc10*/  LEA.HI.X.SX32 R5, R5, R14, 0x1, P0 ;  /* 0x0000000e05057211 */ /* 0x000fe200000f0eff */
[----:B------:R-:W-:Y:S01]  /*bc20*/  UIADD3 UR32, UR32, 0x28100, URZ ;  /* 0x0002810020207890 */ /* 0x000fe2000fffe03f */
[C---:B------:R-:W-:Y:S01]  /*bc30*/  LEA R9, P0, R0.reuse, R9, 0x2 ;  /* 0x0000000900097211 */ /* 0x040fe200078010ff */
[----:B------:R-:W-:Y:S01]  /*bc40*/  UMOV UR17, UR25 ;  /* 0x0000001900117c82 */ /* 0x000fe20008000000 */
[----:B------:R-:W-:Y:S01]  /*bc50*/  UMOV UR19, UR27 ;  /* 0x0000001b00137c82 */ /* 0x000fe20008000000 */
[----:B------:R-:W-:Y:S01]  /*bc60*/  UMOV UR33, UR25 ;  /* 0x0000001900217c82 */ /* 0x000fe20008000000 */
[----:B------:R-:W-:-:S02]  /*bc70*/  LEA.HI.X R8, R0, R8, R5, 0x2, P0 ;  /* 0x0000000800087211 */ /* 0x000fc400000f1405 */
[----:B------:R-:W-:Y:S02]  /*bc80*/  R2UR UR34, R9 ;  /* 0x00000000092272ca */ /* 0x000fe400000e0000 */
[----:B------:R-:W-:Y:S01]  /*bc90*/  R2UR UR35, R8 ;  /* 0x00000000082372ca */ /* 0x000fe200000e0000 */
[----:B------:R2:W-:Y:S01]  /*bca0*/  UTMALDG.4D [UR24], [UR8], desc[UR30] ;  /* 0x00001e18080075b4 */ /* 0x0005e20008019000 */
[----:B------:R2:W-:Y:S11]  /*bcb0*/  UTMALDG.4D [UR16], [UR8], desc[UR30] ;  /* 0x00001e10080075b4 */ /* 0x0005f60008019000 */
[----:B------:R2:W-:Y:S02]  /*bcc0*/  UBLKCP.S.G [UR32], [UR34], UR10 ;  /* 0x00000020220073ba */ /* 0x0005e4000800020a */
[----:B--2---:R-:W-:-:S07]  /*bcd0*/  IMAD.MOV.U32 R16, RZ, RZ, 0x1 ;  /* 0x00000001ff107424 */ /* 0x004fce00078e00ff */
.L_x_1808:
[----:B------:R-:W1:Y:S01]  /*bce0*/  S2R R0, SR_TID.X ;  /* 0x0000000000007919 */ /* 0x000e620000002100 */
[----:B------:R-:W-:Y:S01]  /*bcf0*/  IMAD R3, R16, 0x8, R15 ;  /* 0x0000000810037824 */ /* 0x000fe200078e020f */
[----:B-1----:R-:W-:Y:S02]  /*bd00*/  LOP3.LUT R2, R0, 0x7f, RZ, 0xc0, !PT ;  /* 0x0000007f00027812 */ /* 0x002fe400078ec0ff */
[----:B------:R-:W-:Y:S02]  /*bd10*/  SHF.L.U32 R0, R10, 0x1f, RZ ;  /* 0x0000001f0a007819 */ /* 0x000fe400000006ff */
[----:B------:R-:W-:Y:S02]  /*bd20*/  ISETP.NE.AND P1, PT, R2, RZ, PT ;  /* 0x000000ff0200720c */ /* 0x000fe40003f25270 */
[----:B------:R-:W1:Y:S02]  /*bd30*/  SYNCS.PHASECHK.TRANS64.TRYWAIT P0, [R3+URZ+0x30840], R0 ;  /* 0x03084000030075a7 */ /* 0x000e64000800017f */
[----:B-1----:R-:W-:Y:S09]  /*bd40*/  @!P0 BRA `(.L_x_1823) ;  /* 0x0000000800548947 */ /* 0x002ff20003800000 */
.L_x_1842:
[----:B------:R-:W-:Y:S05]  /*bd50*/  @P1 BRA `(.L_x_1824) ;  /* 0x0000000000181947 */ /* 0x000fea0003800000 */
[----:B------:R-:W1:Y:S01]  /*bd60*/  S2R R2, SR_TID.X ;  /* 0x0000000000027919 */ /* 0x000e620000002100 */
[----:B------:R-:W-:-:S04]  /*bd70*/  IMAD.MOV.U32 R0, RZ, RZ, 0x4100 ;  /* 0x00004100ff007424 */ /* 0x000fc800078e00ff */
[----:B------:R1:W-:Y:S02]  /*bd80*/  SYNCS.ARRIVE.TRANS64 RZ, [R3+URZ+0x30830], R0 ;  /* 0x0308300003ff79a7 */ /* 0x0003e4000800003f */
[----:B-1----:R-:W-:-:S13]  /*bd90*/  LOP3.LUT P0, RZ, R2, 0x1f, RZ, 0xc0, !PT ;  /* 0x0000001f02ff7812 */ /* 0x002fda000780c0ff */
[----:B------:R-:W-:Y:S05]  /*bda0*/  @!P0 BRA `(.L_x_1824) ;  /* 0x0000000000048947 */ /* 0x000fea0003800000 */
[----:B------:R-:W-:Y:S01]  /*bdb0*/  BPT.TRAP 0x1 ;  /* 0x000000040000795c */ /* 0x000fe20000300000 */
.L_x_1824:
[----:B-----5:R-:W-:Y:S01]  /*bdc0*/  R2UR UR27, R4 ;  /* 0x00000000041b72ca */ /* 0x020fe200000e0000 */
[C-C-:B------:R-:W-:Y:S01]  /*bdd0*/  IMAD R0, R16.reuse, 0x4000, R15.reuse ;  /* 0x0000400010007824 */ /* 0x140fe200078e020f */
[----:B------:R-:W-:Y:S01]  /*bde0*/  R2UR UR17, R11 ;  /* 0x000000000b1172ca */ /* 0x000fe200000e0000 */
[----:B--234-:R-:W-:Y:S01]  /*bdf0*/  IMAD R15, R16, 0x100, R15 ;  /* 0x00000100100f7824 */ /* 0x01cfe200078e020f */
        /* <DEDUP_REMOVED lines=16> */
[----:B------:R-:W-:Y:S02]  /*bf00*/  ULEA.HI.X.SX32 UR17, UR27, UR17, 0x1, UP0 ;  /* 0x000000111b117291 */ /* 0x000fe400080f0e3f */
[----:B------:R-:W-:Y:S01]  /*bf10*/  ULEA UR30, UP0, UR18, UR30, 0x2 ;  /* 0x0000001e121e7291 */ /* 0x000fe2000f80103f */
[C---:B------:R-:W-:Y:S01]  /*bf20*/  ISETP.NE.AND P0, PT, R0.reuse, 0x2, PT ;  /* 0x000000020000780c */ /* 0x040fe20003f05270 */
[----:B------:R-:W-:Y:S02]  /*bf30*/  UIADD3 UR27, UR27, UR7, URZ ;  /* 0x000000071b1b7290 */ /* 0x000fe4000fffe03f */
[----:B------:R-:W-:Y:S01]  /*bf40*/  UIADD3 UR24, UR16, 0x20000, URZ ;  /* 0x0002000010187890 */ /* 0x000fe2000fffe03f */
[----:B------:R-:W-:Y:S01]  /*bf50*/  SEL R3, RZ, 0x1, P0 ;  /* 0x00000001ff037807 */ /* 0x000fe20000000000 */
[----:B------:R-:W-:Y:S01]  /*bf60*/  UIADD3 UR16, UR16, 0x22000, URZ ;  /* 0x0002200010107890 */ /* 0x000fe2000fffe03f */
[----:B------:R-:W-:Y:S01]  /*bf70*/  SEL R0, R0, RZ, P0 ;  /* 0x000000ff00007207 */ /* 0x000fe20000000000 */
[----:B------:R-:W-:Y:S01]  /*bf80*/  ULEA.HI.X UR31, UR18, UR31, UR17, 0x2, UP0 ;  /* 0x0000001f121f7291 */ /* 0x000fe200080f1411 */
[----:B------:R-:W-:Y:S01]  /*bf90*/  LOP3.LUT R10, R10, R3, RZ, 0x3c, !PT ;  /* 0x000000030a0a7212 */ /* 0x000fe200078e3cff */
[----:B------:R-:W-:Y:S01]  /*bfa0*/  UIADD3 UR34, UR10, 0x28200, URZ ;  /* 0x000282000a227890 */ /* 0x000fe2000fffe03f */
        /* <DEDUP_REMOVED lines=10> */
.L_x_1805:
[----:B------:R-:W-:Y:S05]  /*c050*/  BSYNC B0 ;  /* 0x0000000000007941 */ /* 0x000fea0003800000 */
.L_x_1800:
[----:B------:R-:W-:-:S03]  /*c060*/  UMOV UR8, 0xffffffff ;  /* 0xffffffff00087882 */ /* 0x000fc60000000000 */
[----:B------:R-:W-:Y:S05]  /*c070*/  BRA.DIV UR8, `(.L_x_1825) ;  /* 0x00000006089c7947 */ /* 0x000fea000b800000 */
[----:B------:R-:W-:-:S13]  /*c080*/  ELECT P6, URZ, PT ;  /* 0x00000000003f782f */ /* 0x000fda00038c0000 */
.L_x_1845:
[----:B------:R-:W-:Y:S05]  /*c090*/  @!P6 BRA `(.L_x_1680) ;  /* 0x000000000084e947 */ /* 0x000fea0003800000 */
[----:B------:R-:W-:-:S06]  /*c0a0*/  ULOP3.LUT UR8, UR38, 0x2, URZ, 0xfc, !UPT ;  /* 0x0000000226087892 */ /* 0x000fcc000f8efc3f */
[----:B------:R-:W-:-:S05]  /*c0b0*/  IMAD.U32 R2, RZ, RZ, UR8 ;  /* 0x00000008ff027e24 */ /* 0x000fca000f8e00ff */
[----:B------:R-:W-:-:S13]  /*c0c0*/  ISETP.NE.AND P2, PT, R2, 0x3, PT ;  /* 0x000000030200780c */ /* 0x000fda0003f45270 */
[----:B------:R-:W-:Y:S05]  /*c0d0*/  @!P2 BRA `(.L_x_1826) ;  /* 0x000000000004a947 */ /* 0x000fea0003800000 */
[----:B---3--:R-:W-:Y:S01]  /*c0e0*/  BPT.TRAP 0x1 ;  /* 0x000000040000795c */ /* 0x008fe20000300000 */
.L_x_1826:
        /* <DEDUP_REMOVED lines=15> */
.L_x_1846:
[----:B------:R-:W2:Y:S02]  /*c1e0*/  SYNCS.PHASECHK.TRANS64.TRYWAIT P0, [R3+URZ], R2 ;  /* 0x00000002030075a7 */ /* 0x000ea4000800017f */
[----:B--2---:R-:W-:Y:S05]  /*c1f0*/  @!P0 BRA `(.L_x_1828) ;  /* 0x0000000400708947 */ /* 0x004fea0003800000 */
.L_x_1847:
[----:B------:R-:W-:Y:S05]  /*c200*/  @!P2 BRA `(.L_x_1829) ;  /* 0x000000000004a947 */ /* 0x000fea0003800000 */
[----:B---3--:R-:W-:Y:S01]  /*c210*/  BPT.TRAP 0x1 ;  /* 0x000000040000795c */ /* 0x008fe20000300000 */
.L_x_1829:
[----:B--2---:R-:W-:-:S04]  /*c220*/  VIADD R3, R8, 0x30840 ;  /* 0x0003084008037836 */ /* 0x004fc80000000000 */
[----:B------:R-:W-:-:S04]  /*c230*/  IMAD R5, R0, 0x8, R3 ;  /* 0x0000000800057824 */ /* 0x000fc800078e0203 */
[----:B------:R-:W2:Y:S02]  /*c240*/  SYNCS.PHASECHK.TRANS64.TRYWAIT P0, [R5+URZ], R4 ;  /* 0x00000004050075a7 */ /* 0x000ea4000800017f */
[----:B--2---:R-:W-:Y:S05]  /*c250*/  @!P0 BRA `(.L_x_1830) ;  /* 0x00000004006c8947 */ /* 0x004fea0003800000 */
.L_x_1848:
[----:B------:R-:W-:-:S07]  /*c260*/  IMAD R3, R6, 0x8, R3 ;  /* 0x0000000806037824 */ /* 0x000fce00078e0203 */
.L_x_1831:
[----:B----4-:R4:W1:Y:S02]  /*c270*/  SYNCS.PHASECHK.TRANS64.TRYWAIT P0, [R3+URZ], R2 ;  /* 0x00000002030075a7 */ /* 0x010864000800017f */
[----:B-1----:R-:W-:Y:S05]  /*c280*/  @!P0 NANOSLEEP.SYNCS 0x989680 ;  /* 0x009896800000895d */ /* 0x002fea0003900000 */
[----:B------:R-:W1:Y:S02]  /*c290*/  @!P0 SYNCS.PHASECHK.TRANS64 P0, [R3+URZ], R2 ;  /* 0x00000002030085a7 */ /* 0x000e64000800007f */
[----:B-1----:R-:W-:Y:S05]  /*c2a0*/  @!P0 BRA `(.L_x_1831) ;  /* 0xfffffffc00f08947 */ /* 0x002fea000383ffff */
.L_x_1680:
[----:B---3--:R-:W-:Y:S05]  /*c2b0*/  BSYNC B6 ;  /* 0x0000000000067941 */ /* 0x008fea0003800000 */
.L_x_1674:
[----:B------:R-:W-:Y:S05]  /*c2c0*/  EXIT ;  /* 0x000000000000794d */ /* 0x000fea0003800000 */
.L_x_1691:
[----:B------:R-:W-:Y:S02]  /*c2d0*/  IMAD.MOV.U32 R12, RZ, RZ, RZ ;  /* 0x000000ffff0c7224 */ /* 0x000fe400078e00ff */
[----:B------:R-:W-:Y:S02]  /*c2e0*/  IMAD.MOV.U32 R11, RZ, RZ, 0x1f ;  /* 0x0000001fff0b7424 */ /* 0x000fe400078e00ff */
[----:B------:R-:W-:-:S07]  /*c2f0*/  IMAD.MOV.U32 R15, RZ, RZ, -0x1 ;  /* 0xffffffffff0f7424 */ /* 0x000fce00078e00ff */
[----:B------:R-:W-:Y:S05]  /*c300*/  WARPSYNC.COLLECTIVE R15, `(.L_x_1832) ;  /* 0x000000000f087348 */ /* 0x000fea0003c00000 */
[----:B------:R1:W2:Y:S02]  /*c310*/  SHFL.IDX P6, R14, R13, R12, R11 ;  /* 0x0000000c0d0e7389 */ /* 0x0002a400000c000b */
[----:B-12---:R-:W-:Y:S01]  /*c320*/  ENDCOLLECTIVE ;  /* 0x000000000000791b */ /* 0x006fe20003800000 */
.L_x_1832:
[----:B------:R-:W-:Y:S05]  /*c330*/  BRA `(.L_x_1833) ;  /* 0xffffff5000c87947 */ /* 0x000fea000383ffff */
.L_x_1693:
        /* <DEDUP_REMOVED lines=8> */
.L_x_1697:
[----:B---3--:R3:W4:Y:S02]  /*c3c0*/  SYNCS.PHASECHK.TRANS64.TRYWAIT P0, [R0+URZ+0x30810], R191 ;  /* 0x030810bf000075a7 */ /* 0x008724000800017f */
[----:B----4-:R-:W-:Y:S05]  /*c3d0*/  @!P0 NANOSLEEP.SYNCS 0x989680 ;  /* 0x009896800000895d */ /* 0x010fea0003900000 */
[----:B------:R-:W4:Y:S02]  /*c3e0*/  @!P0 SYNCS.PHASECHK.TRANS64 P0, [R0+URZ+0x30810], R191 ;  /* 0x030810bf000085a7 */ /* 0x000f24000800007f */
[----:B----4-:R-:W-:Y:S05]  /*c3f0*/  @!P0 BRA `(.L_x_1697) ;  /* 0xfffffffc00f08947 */ /* 0x010fea000383ffff */
[----:B------:R-:W-:Y:S05]  /*c400*/  BRA `(.L_x_1696) ;  /* 0xffffff5800b07947 */ /* 0x000fea000383ffff */
.L_x_1701:
[----:B--2---:R2:W1:Y:S02]  /*c410*/  SYNCS.PHASECHK.TRANS64.TRYWAIT P0, [R0+URZ+0x30830], R191 ;  /* 0x030830bf000075a7 */ /* 0x004464000800017f */
[----:B-1----:R-:W-:Y:S05]  /*c420*/  @!P0 NANOSLEEP.SYNCS 0x989680 ;  /* 0x009896800000895d */ /* 0x002fea0003900000 */
[----:B------:R-:W1:Y:S02]  /*c430*/  @!P0 SYNCS.PHASECHK.TRANS64 P0, [R0+URZ+0x30830], R191 ;  /* 0x030830bf000085a7 */ /* 0x000e64000800007f */
[----:B-1----:R-:W-:Y:S05]  /*c440*/  @!P0 BRA `(.L_x_1701) ;  /* 0xfffffffc00f08947 */ /* 0x002fea000383ffff */
[----:B------:R-:W-:Y:S05]  /*c450*/  BRA `(.L_x_1700) ;  /* 0xffffff6000c87947 */ /* 0x000fea000383ffff */
.L_x_1806:
[----:B-1----:R1:W2:Y:S02]  /*c460*/  SYNCS.PHASECHK.TRANS64.TRYWAIT P0, [R15+URZ+0x30820], R0 ;  /* 0x030820000f0075a7 */ /* 0x0022a4000800017f */
[----:B--2---:R-:W-:Y:S05]  /*c470*/  @!P0 NANOSLEEP.SYNCS 0x989680 ;  /* 0x009896800000895d */ /* 0x004fea0003900000 */
[----:B------:R-:W2:Y:S02]  /*c480*/  @!P0 SYNCS.PHASECHK.TRANS64 P0, [R15+URZ+0x30820], R0 ;  /* 0x030820000f0085a7 */ /* 0x000ea4000800007f */
[----:B--2---:R-:W-:Y:S05]  /*c490*/  @!P0 BRA `(.L_x_1806) ;  /* 0xfffffffc00f08947 */ /* 0x004fea000383ffff */
[----:B------:R-:W-:Y:S05]  /*c4a0*/  BRA `(.L_x_1834) ;  /* 0xffffffe0001c7947 */ /* 0x000fea000383ffff */
.L_x_1810:
[----:B--2---:R2:W3:Y:S02]  /*c4b0*/  SYNCS.PHASECHK.TRANS64.TRYWAIT P1, [R15+URZ+0x30840], R18 ;  /* 0x030840120f0075a7 */ /* 0x0044e4000802017f */
[----:B---3--:R-:W-:Y:S05]  /*c4c0*/  @!P1 NANOSLEEP.SYNCS 0x989680 ;  /* 0x009896800000995d */ /* 0x008fea0003900000 */
[----:B------:R-:W3:Y:S02]  /*c4d0*/  @!P1 SYNCS.PHASECHK.TRANS64 P1, [R15+URZ+0x30840], R18 ;  /* 0x030840120f0095a7 */ /* 0x000ee4000802007f */
[----:B---3--:R-:W-:Y:S05]  /*c4e0*/  @!P1 BRA `(.L_x_1810) ;  /* 0xfffffffc00f09947 */ /* 0x008fea000383ffff */
[----:B------:R-:W-:Y:S05]  /*c4f0*/  BRA `(.L_x_1835) ;  /* 0xffffffe400d47947 */ /* 0x000fea000383ffff */
.L_x_1812:
[----:B-1----:R1:W3:Y:S02]  /*c500*/  SYNCS.PHASECHK.TRANS64.TRYWAIT P1, [R15+URZ+0x30828], R18 ;  /* 0x030828120f0075a7 */ /* 0x0022e4000802017f */
[----:B---3--:R-:W-:Y:S05]  /*c510*/  @!P1 NANOSLEEP.SYNCS 0x989680 ;  /* 0x009896800000995d */ /* 0x008fea0003900000 */
[----:B------:R-:W3:Y:S02]  /*c520*/  @!P1 SYNCS.PHASECHK.TRANS64 P1, [R15+URZ+0x30828], R18 ;  /* 0x030828120f0095a7 */ /* 0x000ee4000802007f */
[----:B---3--:R-:W-:Y:S05]  /*c530*/  @!P1 BRA `(.L_x_1812) ;  /* 0xfffffffc00f09947 */ /* 0x008fea000383ffff */
[----:B------:R-:W-:Y:S05]  /*c540*/  BRA `(.L_x_1836) ;  /* 0xffffffe800747947 */ /* 0x000fea000383ffff */
.L_x_1814:
[----:B---3--:R3:W4:Y:S02]  /*c550*/  SYNCS.PHASECHK.TRANS64.TRYWAIT P1, [R15+URZ+0x30848], R18 ;  /* 0x030848120f0075a7 */ /* 0x008724000802017f */
[----:B----4-:R-:W-:Y:S05]  /*c560*/  @!P1 NANOSLEEP.SYNCS 0x989680 ;  /* 0x009896800000995d */ /* 0x010fea0003900000 */
[----:B------:R-:W4:Y:S02]  /*c570*/  @!P1 SYNCS.PHASECHK.TRANS64 P1, [R15+URZ+0x30848], R18 ;  /* 0x030848120f0095a7 */ /* 0x000f24000802007f */
[----:B----4-:R-:W-:Y:S05]  /*c580*/  @!P1 BRA `(.L_x_1814) ;  /* 0xfffffffc00f09947 */ /* 0x010fea000383ffff */
[----:B------:R-:W-:Y:S05]  /*c590*/  BRA `(.L_x_1837) ;  /* 0xffffffec00147947 */ /* 0x000fea000383ffff */
.L_x_1816:
[----:B------:R-:W-:-:S07]  /*c5a0*/  SHF.L.U32 R4, R10, 0x1f, RZ ;  /* 0x0000001f0a047819 */ /* 0x000fce00000006ff */
.L_x_1838:
[----:B----4-:R4:W1:Y:S02]  /*c5b0*/  SYNCS.PHASECHK.TRANS64.TRYWAIT P1, [R15+URZ+0x30820], R4 ;  /* 0x030820040f0075a7 */ /* 0x010864000802017f */
[----:B-1----:R-:W-:Y:S05]  /*c5c0*/  @!P1 NANOSLEEP.SYNCS 0x989680 ;  /* 0x009896800000995d */ /* 0x002fea0003900000 */
[----:B------:R-:W1:Y:S02]  /*c5d0*/  @!P1 SYNCS.PHASECHK.TRANS64 P1, [R15+URZ+0x30820], R4 ;  /* 0x030820040f0095a7 */ /* 0x000e64000802007f */
[----:B-1----:R-:W-:Y:S05]  /*c5e0*/  @!P1 BRA `(.L_x_1838) ;  /* 0xfffffffc00f09947 */ /* 0x002fea000383ffff */
[----:B------:R-:W-:Y:S05]  /*c5f0*/  BRA `(.L_x_1839) ;  /* 0xffffffec00987947 */ /* 0x000fea000383ffff */
.L_x_1819:
[----:B----4-:R4:W1:Y:S02]  /*c600*/  SYNCS.PHASECHK.TRANS64.TRYWAIT P1, [R15+URZ+0x30840], R12 ;  /* 0x0308400c0f0075a7 */ /* 0x010864000802017f */
[----:B-1----:R-:W-:Y:S05]  /*c610*/  @!P1 NANOSLEEP.SYNCS 0x989680 ;  /* 0x009896800000995d */ /* 0x002fea0003900000 */
[----:B------:R-:W1:Y:S02]  /*c620*/  @!P1 SYNCS.PHASECHK.TRANS64 P1, [R15+URZ+0x30840], R12 ;  /* 0x0308400c0f0095a7 */ /* 0x000e64000802007f */
[----:B-1----:R-:W-:Y:S05]  /*c630*/  @!P1 BRA `(.L_x_1819) ;  /* 0xfffffffc00f09947 */ /* 0x002fea000383ffff */
[----:B------:R-:W-:Y:S05]  /*c640*/  BRA `(.L_x_1840) ;  /* 0xfffffff000547947 */ /* 0x000fea000383ffff */
.L_x_1821:
[----:B-1----:R1:W2:Y:S02]  /*c650*/  SYNCS.PHASECHK.TRANS64.TRYWAIT P1, [R15+URZ+0x30828], R12 ;  /* 0x0308280c0f0075a7 */ /* 0x0022a4000802017f */
[----:B--2---:R-:W-:Y:S05]  /*c660*/  @!P1 NANOSLEEP.SYNCS 0x989680 ;  /* 0x009896800000995d */ /* 0x004fea0003900000 */
[----:B------:R-:W2:Y:S02]  /*c670*/  @!P1 SYNCS.PHASECHK.TRANS64 P1, [R15+URZ+0x30828], R12 ;  /* 0x0308280c0f0095a7 */ /* 0x000ea4000802007f */
[----:B--2---:R-:W-:Y:S05]  /*c680*/  @!P1 BRA `(.L_x_1821) ;  /* 0xfffffffc00f09947 */ /* 0x004fea000383ffff */
[----:B------:R-:W-:Y:S05]  /*c690*/  BRA `(.L_x_1841) ;  /* 0xfffffff000e87947 */ /* 0x000fea000383ffff */
.L_x_1823:
[----:B------:R1:W1:Y:S02]  /*c6a0*/  SYNCS.PHASECHK.TRANS64.TRYWAIT P0, [R3+URZ+0x30840], R0 ;  /* 0x03084000030075a7 */ /* 0x000264000800017f */
[----:B-1----:R-:W-:Y:S05]  /*c6b0*/  @!P0 NANOSLEEP.SYNCS 0x989680 ;  /* 0x009896800000895d */ /* 0x002fea0003900000 */
[----:B------:R-:W1:Y:S02]  /*c6c0*/  @!P0 SYNCS.PHASECHK.TRANS64 P0, [R3+URZ+0x30840], R0 ;  /* 0x03084000030085a7 */ /* 0x000e64000800007f */
[----:B-1----:R-:W-:Y:S05]  /*c6d0*/  @!P0 BRA `(.L_x_1823) ;  /* 0xfffffffc00f08947 */ /* 0x002fea000383ffff */
[----:B------:R-:W-:Y:S05]  /*c6e0*/  BRA `(.L_x_1842) ;  /* 0xfffffff400987947 */ /* 0x000fea000383ffff */
.L_x_1825:
[----:B------:R-:W-:Y:S01]  /*c6f0*/  BSSY B0, `(.L_x_1843) ;  /* 0x0000006000007945 */ /* 0x000fe20003800000 */
[----:B------:R-:W-:-:S07]  /*c700*/  IMAD.MOV.U32 R15, RZ, RZ, -0x1 ;  /* 0xffffffffff0f7424 */ /* 0x000fce00078e00ff */
[----:B---3--:R-:W-:Y:S05]  /*c710*/  WARPSYNC.COLLECTIVE R15, `(.L_x_1844) ;  /* 0x000000000f0c7348 */ /* 0x008fea0003c00000 */
[----:B------:R-:W-:Y:S02]  /*c720*/  ELECT P6, UR62, PT ;  /* 0x00000000003e782f */ /* 0x000fe400038c0000 */
[----:B------:R-:W-:Y:S01]  /*c730*/  MOV R14, UR62 ;  /* 0x0000003e000e7c02 */ /* 0x000fe20008000f00 */
[----:B---3--:R-:W-:Y:S10]  /*c740*/  ENDCOLLECTIVE ;  /* 0x000000000000791b */ /* 0x008ff40003800000 */
.L_x_1844:
[----:B------:R-:W-:Y:S05]  /*c750*/  BSYNC B0 ;  /* 0x0000000000007941 */ /* 0x000fea0003800000 */
.L_x_1843:
[----:B------:R-:W-:Y:S05]  /*c760*/  BRA `(.L_x_1845) ;  /* 0xfffffff800487947 */ /* 0x000fea000383ffff */
.L_x_1827:
[----:B-1----:R1:W2:Y:S02]  /*c770*/  SYNCS.PHASECHK.TRANS64.TRYWAIT P0, [R7+URZ], R4 ;  /* 0x00000004070075a7 */ /* 0x0022a4000800017f */
[----:B--2---:R-:W-:Y:S05]  /*c780*/  @!P0 NANOSLEEP.SYNCS 0x989680 ;  /* 0x009896800000895d */ /* 0x004fea0003900000 */
[----:B------:R-:W2:Y:S02]  /*c790*/  @!P0 SYNCS.PHASECHK.TRANS64 P0, [R7+URZ], R4 ;  /* 0x00000004070085a7 */ /* 0x000ea4000800007f */
[----:B--2---:R-:W-:Y:S05]  /*c7a0*/  @!P0 BRA `(.L_x_1827) ;  /* 0xfffffffc00f08947 */ /* 0x004fea000383ffff */
[----:B------:R-:W-:Y:S05]  /*c7b0*/  BRA `(.L_x_1846) ;  /* 0xfffffff800887947 */ /* 0x000fea000383ffff */
.L_x_1828:
[----:B--2---:R2:W4:Y:S02]  /*c7c0*/  SYNCS.PHASECHK.TRANS64.TRYWAIT P0, [R3+URZ], R2 ;  /* 0x00000002030075a7 */ /* 0x004524000800017f */
[----:B----4-:R-:W-:Y:S05]  /*c7d0*/  @!P0 NANOSLEEP.SYNCS 0x989680 ;  /* 0x009896800000895d */ /* 0x010fea0003900000 */
[----:B------:R-:W4:Y:S02]  /*c7e0*/  @!P0 SYNCS.PHASECHK.TRANS64 P0, [R3+URZ], R2 ;  /* 0x00000002030085a7 */ /* 0x000f24000800007f */
[----:B----4-:R-:W-:Y:S05]  /*c7f0*/  @!P0 BRA `(.L_x_1828) ;  /* 0xfffffffc00f08947 */ /* 0x010fea000383ffff */
[----:B------:R-:W-:Y:S05]  /*c800*/  BRA `(.L_x_1847) ;  /* 0xfffffff8007c7947 */ /* 0x000fea000383ffff */
.L_x_1830:
[----:B--2---:R2:W4:Y:S02]  /*c810*/  SYNCS.PHASECHK.TRANS64.TRYWAIT P0, [R5+URZ], R4 ;  /* 0x00000004050075a7 */ /* 0x004524000800017f */
[----:B----4-:R-:W-:Y:S05]  /*c820*/  @!P0 NANOSLEEP.SYNCS 0x989680 ;  /* 0x009896800000895d */ /* 0x010fea0003900000 */
[----:B------:R-:W4:Y:S02]  /*c830*/  @!P0 SYNCS.PHASECHK.TRANS64 P0, [R5+URZ], R4 ;  /* 0x00000004050085a7 */ /* 0x000f24000800007f */
[----:B----4-:R-:W-:Y:S05]  /*c840*/  @!P0 BRA `(.L_x_1830) ;  /* 0xfffffffc00f08947 */ /* 0x010fea000383ffff */
[----:B------:R-:W-:Y:S05]  /*c850*/  BRA `(.L_x_1848) ;  /* 0xfffffff800807947 */ /* 0x000fea000383ffff */
.L_x_1849:
        /* <DEDUP_REMOVED lines=10> */
.L_x_7302:


//--------------------- .text._ZN7cutlass13device_kernelIN5flash11enable_sm90INS1_16FlashAttnBwdSm90INS1_25CollectiveMainloopBwdSm90ILi2ELi2ELi2EN4cute5tupleIJNS5_1CILi1EEES8_S8_EEENS6_IJNS7_ILi64EEENS7_ILi128EEESB_EEENS_6half_tEfNS_4arch4Sm90ELb0ELb1ELb1ELb1ELb1ELb1ELb0ELb0ELi2ELi1ELi2ELi1ELb0EEENS1_21CollectiveEpilogueBwdISC_SD_SF_Li256ELb1ELb0ELi1EEENS1_19SingleTileSchedulerILb1ELb0ELb0ELi128EEEEEEEEEvNT_6ParamsE --------------------------
	.section	.text._ZN7cutlass13device_kernelIN5flash11enable_sm90INS1_16FlashAttnBwdSm90INS1_25CollectiveMainloopBwdSm90ILi2ELi2ELi2EN4cute5tupleIJNS5_1CILi1EEES8_S8_EEENS6_IJNS7_ILi64EEENS7_ILi128EEESB_EEENS_6half_tEfNS_4arch4Sm90ELb0ELb1ELb1ELb1ELb1ELb1ELb0ELb0ELi2ELi1ELi2ELi1ELb0EEENS1_21CollectiveEpilogueBwdISC_SD_SF_Li256ELb1ELb0ELi1EEENS1_19SingleTileSchedulerILb1ELb0ELb0ELi128EEEEEEEEEvNT_6ParamsE,"ax",@progbits
	.align	128
.text._ZN7cutlass13device_kernelIN5flash11enable_sm90INS1_16FlashAttnBwdSm90INS1_25CollectiveMainloopBwdSm90ILi2ELi2ELi2EN4cute5tupleIJNS5_1CILi1EEES8_S8_EEENS6_IJNS7_ILi64EEENS7_ILi128EEESB_EEENS_6half_tEfNS_4arch4Sm90ELb0ELb1ELb1ELb1ELb1ELb1ELb0ELb0ELi2ELi1ELi2ELi1ELb0EEENS1_21CollectiveEpilogueBwdISC_SD_SF_Li256ELb1ELb0ELi1EEENS1_19SingleTileSchedulerILb1ELb0ELb0ELi128EEEEEEEEEvNT_6ParamsE:
        .type           _ZN7cutlass13device_kernelIN5flash11enable_sm90INS1_16FlashAttnBwdSm90INS1_25CollectiveMainloopBwdSm90ILi2ELi2ELi2EN4cute5tupleIJNS5_1CILi1EEES8_S8_EEENS6_IJNS7_ILi64EEENS7_ILi128EEESB_EEENS_6half_tEfNS_4arch4Sm90ELb0ELb1ELb1ELb1ELb1ELb1ELb0ELb0ELi2ELi1ELi2ELi1ELb0EEENS1_21CollectiveEpilogueBwdISC_SD_SF_Li256ELb1ELb0ELi1EEENS1_19SingleTileSchedulerILb1ELb0ELb0ELi128EEEEEEEEEvNT_6ParamsE,@function
        .size           _ZN7cutlass13device_kernelIN5flash11enable_sm90INS1_16FlashAttnBwdSm90INS1_25CollectiveMainloopBwdSm90ILi2ELi2ELi2EN4cute5tupleIJNS5_1CILi1EEES8_S8_EEENS6_IJNS7_ILi64EEENS7_ILi128EEESB_EEENS_6half_tEfNS_4arch4Sm90ELb0ELb1ELb1ELb1ELb1ELb1ELb0ELb0ELi2ELi1ELi2ELi1ELb0EEENS1_21CollectiveEpilogueBwdISC_SD_SF_Li256ELb1ELb0ELi1EEENS1_19SingleTileSchedulerILb1ELb0ELb0ELi128EEEEEEEEEvNT_6ParamsE,(.L_x_7303 - _ZN7cutlass13device_kernelIN5flash11enable_sm90INS1_16FlashAttnBwdSm90INS1_25CollectiveMainloopBwdSm90ILi2ELi2ELi2EN4cute5tupleIJNS5_1CILi1EEES8_S8_EEENS6_IJNS7_ILi64EEENS7_ILi128EEESB_EEENS_6half_tEfNS_4arch4Sm90ELb0ELb1ELb1ELb1ELb1ELb1ELb0ELb0ELi2ELi1ELi2ELi1ELb0EEENS1_21CollectiveEpilogueBwdISC_SD_SF_Li256ELb1ELb0ELi1EEENS1_19SingleTileSchedulerILb1ELb0ELb0ELi128EEEEEEEEEvNT_6ParamsE)
        .other          _ZN7cutlass13device_kernelIN5flash11enable_sm90INS1_16FlashAttnBwdSm90INS1_25CollectiveMainloopBwdSm90ILi2ELi2ELi2EN4cute5tupleIJNS5_1CILi1EEES8_S8_EEENS6_IJNS7_ILi64EEENS7_ILi128EEESB_EEENS_6half_tEfNS_4arch4Sm90ELb0ELb1ELb1ELb1ELb1ELb1ELb0ELb0ELi2ELi1ELi2ELi1ELb0EEENS1_21CollectiveEpilogueBwdISC_SD_SF_Li256ELb1ELb0ELi1EEENS1_19SingleTileSchedulerILb1ELb0ELb0ELi128EEEEEEEEEvNT_6ParamsE,@"STO_CUDA_ENTRY STV_DEFAULT"
_ZN7cutlass13device_kernelIN5flash11enable_sm90INS1_16FlashAttnBwdSm90INS1_25CollectiveMainloopBwdSm90ILi2ELi2ELi2EN4cute5tupleIJNS5_1CILi1EEES8_S8_EEENS6_IJNS7_ILi64EEENS7_ILi128EEESB_EEENS_6half_tEfNS_4arch4Sm90ELb0ELb1ELb1ELb1ELb1ELb1ELb0ELb0ELi2ELi1ELi2ELi1ELb0EEENS1_21CollectiveEpilogueBwdISC_SD_SF_Li256ELb1ELb0ELi1EEENS1_19SingleTileSchedulerILb1ELb0ELb0ELi128EEEEEEEEEvNT_6ParamsE:
        /* <DEDUP_REMOVED lines=24> */
.L_x_1851:
[----:B------:R-:W-:Y:S05]  /*0180*/  BSYNC B0 ;  /* 0x0000000000007941 */ /* 0x000fea0003800000 */
.L_x_1850:
        /* <DEDUP_REMOVED lines=37> */
.L_x_1852:
        /* <DEDUP_REMOVED lines=22> */
.L_x_1853:
[----:B------:R-:W-:Y:S01]  /*0540*/  PLOP3.LUT P0, PT, PT, PT, UP0, 0x80, 0x0 ;  /* 0x000000000000781c */ /* 0x000fe20003f0f008 */
[----:B------:R-:W-:Y:S01]  /*0550*/  NOP ;  /* 0x0000000000007918 */ /* 0x000fe20000000000 */
[----:B------:R-:W-:Y:S01]  /*0560*/  ULDC.64 UR46, c[0x0][0x208] ;  /* 0x00008200002e7ab9 */ /* 0x000fe20000000a00 */
[----:B------:R-:W-:Y:S01]  /*0570*/  BSSY B6, `(.L_x_1854) ;  /* 0x0000cc5000067945 */ /* 0x000fe20003800000 */
[----:B-12-4-:R-:W-:Y:S09]  /*0580*/  BAR.SYNC.DEFER_BLOCKING 0x0 ;  /* 0x0000000000007b1d */ /* 0x016ff20000010000 */
[----:B------:R-:W-:Y:S05]  /*0590*/  @!P0 BRA `(.L_x_1855) ;  /* 0x00000080006c8947 */ /* 0x000fea0003800000 */
.L_x_1856:
        /* <DEDUP_REMOVED lines=24> */
.L_x_1857:
        /* <DEDUP_REMOVED lines=14> */
.L_x_1859:
[----:B------:R-:W-:-:S05]  /*0800*/  ULDC UR4, c[0x0][0x8bc] ;  /* 0x00022f0000047ab9 */ /* 0x000fca0000000800 */
.L_x_1858:
        /* <DEDUP_REMOVED lines=17> */
.L_x_1861:
        /* <DEDUP_REMOVED lines=14> */
.L_x_1862:
        /* <DEDUP_REMOVED lines=11> */
.L_x_1863:
        /* <DEDUP_REMOVED lines=13> */
.L_x_1864:
        /* <DEDUP_REMOVED lines=84> */
.L_x_1865:
        /* <DEDUP_REMOVED lines=30> */
.L_x_1868:
        /* <DEDUP_REMOVED lines=15> */
.L_x_1867:
        /* <DEDUP_REMOVED lines=22> */
.L_x_1870:
        /* <DEDUP_REMOVED lines=15> */
.L_x_1869:
        /* <DEDUP_REMOVED lines=8> */
.L_x_2041:
        /* <DEDUP_REMOVED lines=23> */
.L_x_1872:
        /* <DEDUP_REMOVED lines=96> */
.L_x_1884:
[----:B------:R-:W-:-:S05]  /*1dd0*/  IMAD.U32 R0, RZ, RZ, UR38 ;  /* 0x00000026ff007e24 */ /* 0x000fca000f8e00ff */
[----:B------:R-:W-:-:S04]  /*1de0*/  LOP3.LUT R0, R0, 0x1, RZ, 0xfc, !PT ;  /* 0x0000000100007812 */ /* 0x000fc800078efcff */
[----:B------:R-:W-:-:S13]  /*1df0*/  ISETP.NE.AND P6, PT, R0, 0x3, PT ;  /* 0x000000030000780c */ /* 0x000fda0003fc5270 */
[----:B-1----:R-:W-:Y:S05]  /*1e00*/  @!P6 BRA `(.L_x_1874) ;  /* 0x000000000004e947 */ /* 0x002fea0003800000 */
[----:B------:R-:W-:Y:S01]  /*1e10*/  BPT.TRAP 0x1 ;  /* 0x000000040000795c */ /* 0x000fe20000300000 */
.L_x_1874:
        /* <DEDUP_REMOVED lines=8> */
.L_x_1875:
[----:B---3--:R-:W-:Y:S05]  /*1ea0*/  @P0 BRA `(.L_x_1876) ;  /* 0x0000000000080947 */ /* 0x008fea0003800000 */
[----:B------:R-:W3:Y:S02]  /*1eb0*/  SYNCS.PHASECHK.TRANS64.TRYWAIT P0, [R0+URZ+0x30810], R191 ;  /* 0x030810bf000075a7 */ /* 0x000ee4000800017f */
[----:B---3--:R-:W-:Y:S05]  /*1ec0*/  @!P0 BRA `(.L_x_1877) ;  /* 0x000000b400008947 */ /* 0x008fea0003800000 */
.L_x_1876:
        /* <DEDUP_REMOVED lines=84> */
.L_x_1878:
[----:B------:R1:W1:Y:S01]  /*2410*/  SYNCS.PHASECHK.TRANS64.TRYWAIT P0, [R0+URZ+0x30830], R191 ;  /* 0x030830bf000075a7 */ /* 0x000262000800017f */
[----:B------:R-:W-:Y:S05]  /*2420*/  @!P6 BRA `(.L_x_1879) ;  /* 0x000000000004e947 */ /* 0x000fea0003800000 */
[----:B------:R-:W-:Y:S01]  /*2430*/  BPT.TRAP 0x1 ;  /* 0x000000040000795c */ /* 0x000fe20000300000 */
.L_x_1879:
        /* <DEDUP_REMOVED lines=52> */
.L_x_1880:
        /* <DEDUP_REMOVED lines=539> */
.L_x_1882:
        /* <DEDUP_REMOVED lines=49> */
.L_x_1883:
        /* <DEDUP_REMOVED lines=78> */
.L_x_1866:
        /* <DEDUP_REMOVED lines=164> */
.L_x_1886:
        /* <DEDUP_REMOVED lines=57> */
.L_x_1888:
[----:B------:R-:W-:Y:S05]  /*5ef0*/  BSYNC B0 ;  /* 0x0000000000007941 */ /* 0x000fea0003800000 */
.L_x_1887:
        /* <DEDUP_REMOVED lines=15> */
.L_x_1890:
[----:B------:R-:W-:Y:S05]  /*5ff0*/  BSYNC B0 ;  /* 0x0000000000007941 */ /* 0x000fea0003800000 */
.L_x_1889:
        /* <DEDUP_REMOVED lines=18> */
.L_x_1892:
[----:B------:R-:W-:Y:S05]  /*6120*/  BSYNC B0 ;  /* 0x0000000000007941 */ /* 0x000fea0003800000 */
.L_x_1891:
        /* <DEDUP_REMOVED lines=17> */
.L_x_1894:
[----:B------:R-:W-:Y:S05]  /*6240*/  BSYNC B0 ;  /* 0x0000000000007941 */ /* 0x000fea0003800000 */
.L_x_1893:
        /* <DEDUP_REMOVED lines=18> */
.L_x_1896:
[----:B------:R-:W-:Y:S05]  /*6370*/  BSYNC B0 ;  /* 0x0000000000007941 */ /* 0x000fea0003800000 */
.L_x_1895:
        /* <DEDUP_REMOVED lines=18> */
.L_x_1898:
[----:B------:R-:W-:Y:S05]  /*64a0*/  BSYNC B0 ;  /* 0x0000000000007941 */ /* 0x000fea0003800000 */
.L_x_1897:
        /* <DEDUP_REMOVED lines=19> */
.L_x_1900:
[----:B------:R-:W-:Y:S05]  /*65e0*/  BSYNC B0 ;  /* 0x0000000000007941 */ /* 0x000fea0003800000 */
.L_x_1899:
        /* <DEDUP_REMOVED lines=21> */
.L_x_1902:
[----:B------:R-:W-:Y:S05]  /*6740*/  BSYNC B0 ;  /* 0x0000000000007941 */ /* 0x000fea0003800000 */
.L_x_1901:
        /* <DEDUP_REMOVED lines=34> */
.L_x_1904:
[----:B------:R-:W-:Y:S05]  /*6970*/  BSYNC B0 ;  /* 0x0000000000007941 */ /* 0x000fea0003800000 */
.L_x_1903:
        /* <DEDUP_REMOVED lines=17> */
.L_x_1906:
[----:B------:R-:W-:Y:S05]  /*6a90*/  BSYNC B0 ;  /* 0x0000000000007941 */ /* 0x000fea0003800000 */
.L_x_1905:
        /* <DEDUP_REMOVED lines=15> */
.L_x_1908:
[----:B------:R-:W-:Y:S05]  /*6b90*/  BSYNC B0 ;  /* 0x0000000000007941 */ /* 0x000fea0003800000 */
.L_x_1907:
        /* <DEDUP_REMOVED lines=15> */
.L_x_1910:
[----:B------:R-:W-:Y:S05]  /*6c90*/  BSYNC B0 ;  /* 0x0000000000007941 */ /* 0x000fea0003800000 */
.L_x_1909:
        /* <DEDUP_REMOVED lines=15> */
.L_x_1912:
[----:B------:R-:W-:Y:S05]  /*6d90*/  BSYNC B0 ;  /* 0x0000000000007941 */ /* 0x000fea0003800000 */
.L_x_1911:
        /* <DEDUP_REMOVED lines=15> */
.L_x_1914:
[----:B------:R-:W-:Y:S05]  /*6e90*/  BSYNC B0 ;  /* 0x0000000000007941 */ /* 0x000fea0003800000 */
.L_x_1913:
        /* <DEDUP_REMOVED lines=15> */
.L_x_1916:
[----:B------:R-:W-:Y:S05]  /*6f90*/  BSYNC B0 ;  /* 0x0000000000007941 */ /* 0x000fea0003800000 */
.L_x_1915:
        /* <DEDUP_REMOVED lines=15> */
.L_x_1885:
        /* <DEDUP_REMOVED lines=45> */
.L_x_1917:
        /* <DEDUP_REMOVED lines=43> */
.L_x_1919:
[----:B------:R-:W-:Y:S05]  /*7610*/  BSYNC B0 ;  /* 0x0000000000007941 */ /* 0x000fea0003800000 */
.L_x_1918:
        /* <DEDUP_REMOVED lines=16> */
.L_x_1921:
[----:B------:R-:W-:Y:S05]  /*7720*/  BSYNC B0 ;  /* 0x0000000000007941 */ /* 0x000fea0003800000 */
.L_x_1920:
        /* <DEDUP_REMOVED lines=16> */
.L_x_1923:
[----:B------:R-:W-:Y:S05]  /*7830*/  BSYNC B0 ;  /* 0x0000000000007941 */ /* 0x000fea0003800000 */
.L_x_1922:
        /* <DEDUP_REMOVED lines=17> */
.L_x_1925:
[----:B------:R-:W-:Y:S05]  /*7950*/  BSYNC B0 ;  /* 0x0000000000007941 */ /* 0x000fea0003800000 */
.L_x_1924:
        /* <DEDUP_REMOVED lines=16> */
.L_x_1927:
[----:B------:R-:W-:Y:S05]  /*7a60*/  BSYNC B0 ;  /* 0x0000000000007941 */ /* 0x000fea0003800000 */
.L_x_1926:
        /* <DEDUP_REMOVED lines=20> */
.L_x_1929:
[----:B------:R-:W-:Y:S05]  /*7bb0*/  BSYNC B0 ;  /* 0x0000000000007941 */ /* 0x000fea0003800000 */
.L_x_1928:
        /* <DEDUP_REMOVED lines=22> */
.L_x_1931:
[----:B------:R-:W-:Y:S05]  /*7d20*/  BSYNC B0 ;  /* 0x0000000000007941 */ /* 0x000fea0003800000 */
.L_x_1930:
        /* <DEDUP_REMOVED lines=17> */
.L_x_1933:
[----:B------:R-:W-:Y:S05]  /*7e40*/  BSYNC B0 ;  /* 0x0000000000007941 */ /* 0x000fea0003800000 */
.L_x_1932:
        /* <DEDUP_REMOVED lines=31> */
.L_x_1935:
[----:B------:R-:W-:Y:S05]  /*8040*/  BSYNC B0 ;  /* 0x0000000000007941 */ /* 0x000fea0003800000 */
.L_x_1934:
        /* <DEDUP_REMOVED lines=16> */
.L_x_1937:
[----:B------:R-:W-:Y:S05]  /*8150*/  BSYNC B0 ;  /* 0x0000000000007941 */ /* 0x000fea0003800000 */
.L_x_1936:
        /* <DEDUP_REMOVED lines=15> */
.L_x_1939:
[----:B------:R-:W-:Y:S05]  /*8250*/  BSYNC B0 ;  /* 0x0000000000007941 */ /* 0x000fea0003800000 */
.L_x_1938:
        /* <DEDUP_REMOVED lines=15> */
.L_x_1941:
[----:B------:R-:W-:Y:S05]  /*8350*/  BSYNC B0 ;  /* 0x0000000000007941 */ /* 0x000fea0003800000 */
.L_x_1940:
        /* <DEDUP_REMOVED lines=15> */
.L_x_1943:
[----:B------:R-:W-:Y:S05]  /*8450*/  BSYNC B0 ;  /* 0x0000000000007941 */ /* 0x000fea0003800000 */
.L_x_1942:
        /* <DEDUP_REMOVED lines=15> */
.L_x_1945:
[----:B------:R-:W-:Y:S05]  /*8550*/  BSYNC B0 ;  /* 0x0000000000007941 */ /* 0x000fea0003800000 */
.L_x_1944:
        /* <DEDUP_REMOVED lines=15> */
.L_x_1947:
[----:B------:R-:W-:Y:S05]  /*8650*/  BSYNC B0 ;  /* 0x0000000000007941 */ /* 0x000fea0003800000 */
.L_x_1946:
        /* <DEDUP_REMOVED lines=15> */
.L_x_1855:
        /* <DEDUP_REMOVED lines=21> */
.L_x_1949:
        /* <DEDUP_REMOVED lines=13> */
.L_x_1951:
[----:B------:R-:W-:-:S05]  /*8970*/  ULDC UR4, c[0x0][0x8bc] ;  /* 0x00022f0000047ab9 */ /* 0x000fca0000000800 */
.L_x_1950:
        /* <DEDUP_REMOVED lines=26> */
[----:B------:R-:W-:Y:S01]  /*8b20*/  ULDC UR10, c[0x0][0x280] ;  /* 0x0000a000000a7ab9 */ /* 0x000fe20000000800 */
[----:B-1----:R-:W-:-:S11]  /*8b30*/  USHF.R.S32.HI UR17, URZ, 0x1f, UR7 ;  /* 0x0000001f3f117899 */ /* 0x002fd60008011407 */
[----:B--2---:R-:W-:Y:S02]  /*8b40*/  @P0 R2UR UR4, R0 ;  /* 0x00000000000402ca */ /* 0x004fe400000e0000 */
[----:B------:R-:W-:-:S04]  /*8b50*/  ISETP.NE.U32.AND P0, PT, RZ, UR8, PT ;  /* 0x00000008ff007c0c */ /* 0x000fc8000bf05070 */
        /* <DEDUP_REMOVED lines=14> */
.L_x_1952:
        /* <DEDUP_REMOVED lines=13> */
.L_x_1953:
        /* <DEDUP_REMOVED lines=12> */
.L_x_1954:
[----:B------:R-:W-:Y:S01]  /*8dd0*/  UIADD3 UR8, -UR11, UR10, UR6 ;  /* 0x0000000a0b087290 */ /* 0x000fe2000fffe106 */
[----:B------:R-:W-:Y:S01]  /*8de0*/  ISETP.LE.AND P0, PT, RZ, UR22, PT ;  /* 0x00000016ff007c0c */ /* 0x000fe2000bf03270 */
[----:B------:R-:W-:Y:S01]  /*8df0*/  ULDC UR9, c[0x0][0x74c] ;  /* 0x0001d30000097ab9 */ /* 0x000fe20000000800 */
[----:B------:R-:W-:Y:S02]  /*8e00*/  USHF.R.S32.HI UR13, URZ, 0x1f, UR16 ;  /* 0x0000001f3f0d7899 */ /* 0x000fe40008011410 */
[----:B------:R-:W-:Y:S02]  /*8e10*/  UIADD3 UR9, UR8, -UR9, URZ ;  /* 0x8000000908097290 */ /* 0x000fe4000fffe03f */
[----:B------:R-:W-:Y:S02]  /*8e20*/  UIADD3 UR8, UR10, 0x3f, URZ ;  /* 0x0000003f0a087890 */ /* 0x000fe4000fffe03f */
[----:B------:R-:W-:Y:S01]  /*8e30*/  USHF.R.S32.HI UR12, URZ, 0x1f, UR9 ;  /* 0x0000001f3f0c7899 */ /* 0x000fe20008011409 */
[----:B------:R-:W-:Y:S01]  /*8e40*/  ULDC UR15, c[0x0][0x288] ;  /* 0x0000a200000f7ab9 */ /* 0x000fe20000000800 */
[----:B------:R-:W-:-:S02]  /*8e50*/  USEL UR20, UR13, URZ, !UP0 ;  /* 0x0000003f0d147287 */ /* 0x000fc4000c000000 */
[----:B------:R-:W-:Y:S02]  /*8e60*/  ULEA.HI UR12, UR12, UR9, URZ, 0x6 ;  /* 0x000000090c0c7291 */ /* 0x000fe4000f8f303f */
[----:B------:R-:W-:Y:S02]  /*8e70*/  USHF.R.S32.HI UR9, URZ, 0x1f, UR8 ;  /* 0x0000001f3f097899 */ /* 0x000fe40008011408 */
[----:B------:R-:W-:Y:S02]  /*8e80*/  USHF.R.S32.HI UR12, URZ, 0x6, UR12 ;  /* 0x000000063f0c7899 */ /* 0x000fe4000801140c */
[----:B------:R-:W-:Y:S02]  /*8e90*/  ULEA.HI UR8, UR9, UR8, URZ, 0x6 ;  /* 0x0000000809087291 */ /* 0x000fe4000f8f303f */
[----:B------:R-:W-:Y:S02]  /*8ea0*/  UIMAD UR13, UR16, UR15, URZ ;  /* 0x0000000f100d72a4 */ /* 0x000fe4000f8e023f */
[----:B------:R-:W-:-:S02]  /*8eb0*/  UISETP.LT.AND UP1, UPT, URZ, UR12, UPT ;  /* 0x0000000c3f00728c */ /* 0x000fc4000bf21270 */
[----:B------:R-:W-:Y:S02]  /*8ec0*/  USHF.R.S32.HI UR8, URZ, 0x6, UR8 ;  /* 0x000000063f087899 */ /* 0x000fe40008011408 */
[----:B------:R-:W-:Y:S02]  /*8ed0*/  USEL UR14, UR16, URZ, !UP0 ;  /* 0x0000003f100e7287 */ /* 0x000fe4000c000000 */
[----:B------:R-:W-:Y:S02]  /*8ee0*/  UIADD3 UR23, UP0, UR13, UR7, URZ ;  /* 0x000000070d177290 */ /* 0x000fe4000ff1e03f */
[----:B------:R-:W-:Y:S01]  /*8ef0*/  USEL UR9, URZ, UR12, !UP1 ;  /* 0x0000000c3f097287 */ /* 0x000fe2000c800000 */
[----:B------:R-:W-:Y:S01]  /*8f00*/  IMAD.U32 R9, RZ, RZ, UR8 ;  /* 0x00000008ff097e24 */ /* 0x000fe2000f8e00ff */
[----:B------:R-:W-:Y:S10]  /*8f10*/  @!P0 BRA `(.L_x_1955) ;  /* 0x0000000000248947 */ /* 0x000ff40003800000 */
[----:B------:R-:W-:-:S03]  /*8f20*/  UIADD3 UR6, UR6, 0xbf, UR10 ;  /* 0x000000bf06067890 */ /* 0x000fc6000fffe00a */
[----:B------:R-:W-:Y:S02]  /*8f30*/  ULDC UR10, c[0x0][0x748] ;  /* 0x0001d200000a7ab9 */ /* 0x000fe40000000800 */
[----:B------:R-:W-:-:S04]  /*8f40*/  UIADD3 UR6, UR6, UR10, -UR11 ;  /* 0x0000000a06067290 */ /* 0x000fc8000fffe80b */
[----:B------:R-:W-:-:S04]  /*8f50*/  USHF.R.S32.HI UR10, URZ, 0x1f, UR6 ;  /* 0x0000001f3f0a7899 */ /* 0x000fc80008011406 */
[----:B------:R-:W-:-:S04]  /*8f60*/  ULEA.HI UR10, UR10, UR6, URZ, 0x6 ;  /* 0x000000060a0a7291 */ /* 0x000fc8000f8f303f */
[----:B------:R-:W-:-:S04]  /*8f70*/  USHF.R.S32.HI UR10, URZ, 0x6, UR10 ;  /* 0x000000063f0a7899 */ /* 0x000fc8000801140a */
[----:B------:R-:W-:-:S04]  /*8f80*/  UISETP.LT.AND UP1, UPT, UR8, UR10, UPT ;  /* 0x0000000a0800728c */ /* 0x000fc8000bf21270 */
[----:B------:R-:W-:-:S06]  /*8f90*/  USEL UR10, UR8, UR10, UP1 ;  /* 0x0000000a080a7287 */ /* 0x000fcc0008800000 */
[----:B------:R-:W-:-:S07]  /*8fa0*/  IMAD.U32 R9, RZ, RZ, UR10 ;  /* 0x0000000aff097e24 */ /* 0x000fce000f8e00ff */
.L_x_1955:
[----:B------:R-:W-:Y:S02]  /*8fb0*/  ISETP.GT.AND P1, PT, R9, UR9, PT ;  /* 0x0000000909007c0c */ /* 0x000fe4000bf24270 */
[----:B------:R-:W-:Y:S01]  /*8fc0*/  ELECT P0, URZ, PT ;  /* 0x00000000003f782f */ /* 0x000fe20003800000 */
[----:B------:R-:W-:-:S10]  /*8fd0*/  ULEA.HI.X.SX32 UR10, UR13, UR17, 0x1, UP0 ;  /* 0x000000110d0a7291 */ /* 0x000fd400080f0e3f */
[----:B------:R-:W-:Y:S05]  /*8fe0*/  @!P1 BRA `(.L_x_1956) ;  /* 0x0000001000849947 */ /* 0x000fea0003800000 */
[----:B------:R-:W1:Y:S01]  /*8ff0*/  S2R R2, SR_TID.X ;  /* 0x0000000000027919 */ /* 0x000e620000002100 */
[----:B------:R-:W-:Y:S01]  /*9000*/  ULDC.64 UR18, c[0x0][0x2d8] ;  /* 0x0000b60000127ab9 */ /* 0x000fe20000000a00 */
[----:B------:R-:W-:Y:S01]  /*9010*/  VIADD R0, R9, -UR9 ;  /* 0x8000000909007c36 */ /* 0x000fe20008000000 */
[----:B------:R-:W-:Y:S02]  /*9020*/  UIMAD UR6, UR17, UR18, URZ ;  /* 0x00000012110672a4 */ /* 0x000fe4000f8e023f */
[----:B------:R-:W-:Y:S02]  /*9030*/  UIMAD.WIDE.U32 UR12, UR7, UR18, URZ ;  /* 0x00000012070c72a5 */ /* 0x000fe4000f8e003f */
[----:B------:R-:W-:Y:S01]  /*9040*/  UIMAD UR19, UR7, UR19, UR6 ;  /* 0x00000013071372a4 */ /* 0x000fe2000f8e0206 */
[----:B------:R-:W-:Y:S01]  /*9050*/  LOP3.LUT R0, R0, 0x1, RZ, 0xc0, !PT ;  /* 0x0000000100007812 */ /* 0x000fe200078ec0ff */
[----:B------:R-:W-:Y:S02]  /*9060*/  UIADD3 UR6, UP0, UR4, UR12, URZ ;  /* 0x0000000c04067290 */ /* 0x000fe4000ff1e03f */
[----:B------:R-:W-:Y:S01]  /*9070*/  UIADD3 UR19, UR13, UR19, URZ ;  /* 0x000000130d137290 */ /* 0x000fe2000fffe03f */
[----:B------:R-:W-:Y:S01]  /*9080*/  ISETP.NE.U32.AND P1, PT, R0, 0x1, PT ;  /* 0x000000010000780c */ /* 0x000fe20003f25070 */
[----:B------:R-:W-:Y:S01]  /*9090*/  ULDC.64 UR16, c[0x0][0x2e0] ;  /* 0x0000b80000107ab9 */ /* 0x000fe20000000a00 */
[----:B------:R-:W-:Y:S01]  /*90a0*/  ULDC UR18, c[0x0][0x760] ;  /* 0x0001d80000127ab9 */ /* 0x000fe20000000800 */
[----:B------:R-:W-:-:S02]  /*90b0*/  UIADD3.X UR7, UR5, UR19, URZ, UP0, !UPT ;  /* 0x0000001305077290 */ /* 0x000fc400087fe43f */
[----:B------:R-:W-:Y:S02]  /*90c0*/  UIMAD UR11, UR20, UR16, URZ ;  /* 0x00000010140b72a4 */ /* 0x000fe4000f8e023f */
[----:B------:R-:W-:Y:S02]  /*90d0*/  UIMAD.WIDE.U32 UR6, UR14, UR16, UR6 ;  /* 0x000000100e0672a5 */ /* 0x000fe4000f8e0006 */
[----:B------:R-:W-:Y:S02]  /*90e0*/  UIMAD UR17, UR14, UR17, UR11 ;  /* 0x000000110e1172a4 */ /* 0x000fe4000f8e020b */
[----:B------:R-:W-:Y:S02]  /*90f0*/  UIMAD UR11, UR15, UR18, URZ ;  /* 0x000000120f0b72a4 */ /* 0x000fe4000f8e023f */
[----:B------:R-:W-:Y:S01]  /*9100*/  UIADD3 UR24, UR7, UR17, URZ ;  /* 0x0000001107187290 */ /* 0x000fe2000fffe03f */
[----:B-1----:R-:W-:Y:S01]  /*9110*/  LOP3.LUT R10, R2, 0x1f, RZ, 0xc0, !PT ;  /* 0x0000001f020a7812 */ /* 0x002fe200078ec0ff */
[----:B------:R-:W-:Y:S10]  /*9120*/  @P1 BRA `(.L_x_1957) ;  /* 0x00000004006c1947 */ /* 0x000ff40003800000 */
        /* <DEDUP_REMOVED lines=11> */
.L_x_1960:
[----:B------:R-:W2:Y:S04]  /*91e0*/  LDG.E.STRONG.GPU R0, desc[UR46][R2.64] ;  /* 0x0000002e02007981 */ /* 0x000ea8000c1ef900 */
[----:B--2---:R-:W-:Y:S01]  /*91f0*/  CCTL.IVALL ;  /* 0x00000000ff00798f */ /* 0x004fe20002000000 */
[----:B------:R-:W-:Y:S05]  /*9200*/  YIELD ;  /* 0x0000000000007946 */ /* 0x000fea0003800000 */
[----:B------:R-:W-:-:S13]  /*9210*/  ISETP.NE.AND P1, PT, R0, UR22, PT ;  /* 0x0000001600007c0c */ /* 0x000fda000bf25270 */
[----:B------:R-:W-:Y:S05]  /*9220*/  @P1 BRA `(.L_x_1960) ;  /* 0xfffffffc00ec1947 */ /* 0x000fea000383ffff */
.L_x_1959:
[----:B------:R-:W-:Y:S05]  /*9230*/  BSYNC B0 ;  /* 0x0000000000007941 */ /* 0x000fea0003800000 */
.L_x_1958:
[----:B------:R-:W-:-:S03]  /*9240*/  UMOV UR15, 0xffffffff ;  /* 0xffffffff000f7882 */ /* 0x000fc60000000000 */
[----:B------:R-:W-:Y:S05]  /*9250*/  BRA.DIV UR15, `(.L_x_1961) ;  /* 0x000000420f447947 */ /* 0x000fea000b800000 */
[----:B------:R-:W-:Y:S01]  /*9260*/  NOP ;  /* 0x0000000000007918 */ /* 0x000fe20000000000 */
.L_x_2044:
        /* <DEDUP_REMOVED lines=22> */
.L_x_1963:
[----:B------:R-:W-:Y:S05]  /*93d0*/  BSYNC B0 ;  /* 0x0000000000007941 */ /* 0x000fea0003800000 */
.L_x_1962:
        /* <DEDUP_REMOVED lines=20> */
.L_x_1965:
[----:B------:R-:W-:Y:S05]  /*9520*/  BSYNC B0 ;  /* 0x0000000000007941 */ /* 0x000fea0003800000 */
.L_x_1964:
[----:B------:R-:W-:Y:S06]  /*9530*/  BAR.ARV 0xa, 0xa0 ;  /* 0x0282800000007b1d */ /* 0x000fec0000002000 */
[----:B------:R-:W-:Y:S04]  /*9540*/  BSSY B0, `(.L_x_1966) ;  /* 0x0000003000007945 */ /* 0x000fe80003800000 */
[----:B------:R-:W-:Y:S05]  /*9550*/  @!P0 BRA `(.L_x_1967) ;  /* 0x0000000000048947 */ /* 0x000fea0003800000 */
[----:B------:R-:W-:-:S04]  /*9560*/  DEPBAR.LE SB0, 0x0 ;  /* 0x000080000000791a */ /* 0x000fc80000000000 */
.L_x_1967:
[----:B------:R-:W-:Y:S05]  /*9570*/  BSYNC B0 ;  /* 0x0000000000007941 */ /* 0x000fea0003800000 */
.L_x_1966:
        /* <DEDUP_REMOVED lines=19> */
.L_x_1969:
[----:B------:R-:W-:Y:S05]  /*96b0*/  BSYNC B0 ;  /* 0x0000000000007941 */ /* 0x000fea0003800000 */
.L_x_1968:
[----:B------:R-:W-:Y:S01]  /*96c0*/  UIADD3 UR15, UR9, 0x1, URZ ;  /* 0x00000001090f7890 */ /* 0x000fe2000fffe03f */
[----:B------:R-:W-:Y:S11]  /*96d0*/  BRA `(.L_x_1970) ;  /* 0x0000000000047947 */ /* 0x000ff60003800000 */
.L_x_1957:
[----:B------:R-:W-:-:S05]  /*96e0*/  UMOV UR15, UR9 ;  /* 0x00000009000f7c82 */ /* 0x000fca0008000000 */
.L_x_1970:
[----:B------:R-:W-:-:S06]  /*96f0*/  UIADD3 UR9, UR9, 0x1, URZ ;  /* 0x0000000109097890 */ /* 0x000fcc000fffe03f */
[----:B------:R-:W-:Y:S01]  /*9700*/  ISETP.NE.AND P1, PT, R9, UR9, PT ;  /* 0x0000000909007c0c */ /* 0x000fe2000bf25270 */
[----:B------:R-:W-:-:S12]  /*9710*/  UMOV UR9, UR15 ;  /* 0x0000000f00097c82 */ /* 0x000fd80008000000 */
[----:B------:R-:W-:Y:S05]  /*9720*/  @!P1 BRA `(.L_x_1956) ;  /* 0x0000000800b49947 */ /* 0x000fea0003800000 */
[----:B------:R-:W-:Y:S01]  /*9730*/  UMOV UR18, UR12 ;  /* 0x0000000c00127c82 */ /* 0x000fe20008000000 */
[----:B------:R-:W-:Y:S01]  /*9740*/  UMOV UR9, UR15 ;  /* 0x0000000f00097c82 */ /* 0x000fe20008000000 */
[----:B------:R-:W-:-:S03]  /*9750*/  UIMAD.WIDE.U32 UR12, UR14, UR16, UR18 ;  /* 0x000000100e0c72a5 */ /* 0x000fc6000f8e0012 */
[----:B------:R-:W-:Y:S01]  /*9760*/  ULDC.64 UR18, c[0x0][0x2c0] ;  /* 0x0000b00000127ab9 */ /* 0x000fe20000000a00 */
[----:B------:R-:W-:-:S04]  /*9770*/  UIADD3 UR4, UP0, UR4, UR12, URZ ;  /* 0x0000000c04047290 */ /* 0x000fc8000ff1e03f */
[----:B------:R-:W-:Y:S02]  /*9780*/  UIADD3.X UR5, UR5, UR17, UR13, UP0, !UPT ;  /* 0x0000001105057290 */ /* 0x000fe400087fe40d */
[----:B------:R-:W-:-:S04]  /*9790*/  ULEA UR14, UP0, UR4, UR18, 0x2 ;  /* 0x00000012040e7291 */ /* 0x000fc8000f80103f */
[----:B------:R-:W-:Y:S02]  /*97a0*/  ULEA.HI.X UR5, UR4, UR19, UR5, 0x2, UP0 ;  /* 0x0000001304057291 */ /* 0x000fe400080f1405 */
[----:B------:R-:W-:Y:S01]  /*97b0*/  UIADD3 UR14, UP0, UR14, 0x4000, URZ ;  /* 0x000040000e0e7890 */ /* 0x000fe2000ff1e03f */
[----:B------:R-:W-:-:S03]  /*97c0*/  UMOV UR4, URZ ;  /* 0x0000003f00047c82 */ /* 0x000fc60008000000 */
[----:B------:R-:W-:-:S12]  /*97d0*/  UIADD3.X UR5, URZ, UR5, URZ, UP0, !UPT ;  /* 0x000000053f057290 */ /* 0x000fd800087fe43f */
.L_x_1995:
        /* <DEDUP_REMOVED lines=11> */
.L_x_1973:
[----:B------:R-:W2:Y:S04]  /*9890*/  LDG.E.STRONG.GPU R0, desc[UR46][R2.64] ;  /* 0x0000002e02007981 */ /* 0x000ea8000c1ef900 */
[----:B--2---:R-:W-:Y:S01]  /*98a0*/  CCTL.IVALL ;  /* 0x00000000ff00798f */ /* 0x004fe20002000000 */
[----:B------:R-:W-:Y:S05]  /*98b0*/  YIELD ;  /* 0x0000000000007946 */ /* 0x000fea0003800000 */
[----:B------:R-:W-:-:S13]  /*98c0*/  ISETP.NE.AND P1, PT, R0, UR22, PT ;  /* 0x0000001600007c0c */ /* 0x000fda000bf25270 */
[----:B------:R-:W-:Y:S05]  /*98d0*/  @P1 BRA `(.L_x_1973) ;  /* 0xfffffffc00ec1947 */ /* 0x000fea000383ffff */
.L_x_1972:
[----:B------:R-:W-:Y:S05]  /*98e0*/  BSYNC B0 ;  /* 0x0000000000007941 */ /* 0x000fea0003800000 */
.L_x_1971:
[----:B------:R-:W-:-:S03]  /*98f0*/  UMOV UR16, 0xffffffff ;  /* 0xffffffff00107882 */ /* 0x000fc60000000000 */
[----:B------:R-:W-:Y:S05]  /*9900*/  BRA.DIV UR16, `(.L_x_1974) ;  /* 0x0000003a10b47947 */ /* 0x000fea000b800000 */
[----:B------:R-:W-:Y:S01]  /*9910*/  NOP ;  /* 0x0000000000007918 */ /* 0x000fe20000000000 */
.L_x_2047:
        /* <DEDUP_REMOVED lines=10> */
[----:B------:R-:W-:Y:S01]  /*99c0*/  UMOV UR27, 0x14f00000 ;  /* 0x14f00000001b7882 */ /* 0x000fe20000000000 */
[----:B-1----:R-:W-:Y:S02]  /*99d0*/  ULEA UR18, UR18, UR17, 0x18 ;  /* 0x0000001112127291 */ /* 0x002fe4000f8ec03f */
[----:B------:R-:W-:-:S02]  /*99e0*/  ULEA.HI.X.SX32 UR17, UR16, UR24, 0x1, UP0 ;  /* 0x0000001810117291 */ /* 0x000fc400080f0e3f */
[----:B------:R-:W-:Y:S02]  /*99f0*/  ULEA UR16, UP0, UR25, UR20, 0x2 ;  /* 0x0000001419107291 */ /* 0x000fe4000f80103f */
[----:B------:R-:W-:Y:S02]  /*9a00*/  UIADD3 UR18, UR18, 0x10000, URZ ;  /* 0x0001000012127890 */ /* 0x000fe4000fffe03f */
[----:B------:R-:W-:Y:S01]  /*9a10*/  ULEA.HI.X UR17, UR25, UR21, UR17, 0x2, UP0 ;  /* 0x0000001519117291 */ /* 0x000fe200080f1411 */
[----:B------:R-:W-:-:S08]  /*9a20*/  UMOV UR20, 0x400 ;  /* 0x0000040000147882 */ /* 0x000fd00000000000 */
[----:B------:R1:W-:Y:S02]  /*9a30*/  UBLKRED.G.S.ADD.F32.RN [UR16], [UR18], UR20, desc[UR26] ;  /* 0x00001a10120073bb */ /* 0x0003e400080a1414 */
[----:B-1----:R0:W-:Y:S02]  /*9a40*/  UTMACMDFLUSH ;  /* 0x00000000000079b7 */ /* 0x0021e40000000000 */
.L_x_1976:
[----:B------:R-:W-:Y:S05]  /*9a50*/  BSYNC B0 ;  /* 0x0000000000007941 */ /* 0x000fea0003800000 */
.L_x_1975:
[----:B------:R-:W-:Y:S01]  /*9a60*/  ULEA UR18, UR15, UR4, 0xd ;  /* 0x000000040f127291 */ /* 0x000fe2000f8e683f */
[----:B------:R-:W-:Y:S06]  /*9a70*/  BAR.SYNC.DEFER_BLOCKING 0xe, 0xa0 ;  /* 0x0382800000007b1d */ /* 0x000fec0000010000 */
[----:B------:R-:W-:Y:S01]  /*9a80*/  UMOV UR16, UR14 ;  /* 0x0000000e00107c82 */ /* 0x000fe20008000000 */
[----:B------:R-:W-:Y:S01]  /*9a90*/  UMOV UR17, UR5 ;  /* 0x0000000500117c82 */ /* 0x000fe20008000000 */
[----:B------:R-:W-:Y:S01]  /*9aa0*/  BSSY B0, `(.L_x_1977) ;  /* 0x000000d000007945 */ /* 0x000fe20003800000 */
[----:B------:R-:W-:-:S03]  /*9ab0*/  UIMAD.WIDE UR16, UR18, 0x4, UR16 ;  /* 0x00000004121078a5 */ /* 0x000fc6000f8e0210 */
[----:B------:R-:W-:Y:S09]  /*9ac0*/  @!P0 BRA `(.L_x_1978) ;  /* 0x0000000000288947 */ /* 0x000ff20003800000 */
        /* <DEDUP_REMOVED lines=10> */
.L_x_1978:
[----:B------:R-:W-:Y:S05]  /*9b70*/  BSYNC B0 ;  /* 0x0000000000007941 */ /* 0x000fea0003800000 */
.L_x_1977:
[----:B------:R-:W-:Y:S06]  /*9b80*/  BAR.ARV 0xa, 0xa0 ;  /* 0x0282800000007b1d */ /* 0x000fec0000002000 */
[----:B------:R-:W-:Y:S04]  /*9b90*/  BSSY B0, `(.L_x_1979) ;  /* 0x0000003000007945 */ /* 0x000fe80003800000 */
[----:B------:R-:W-:Y:S05]  /*9ba0*/  @!P0 BRA `(.L_x_1980) ;  /* 0x0000000000048947 */ /* 0x000fea0003800000 */
[----:B------:R-:W-:-:S04]  /*9bb0*/  DEPBAR.LE SB0, 0x0 ;  /* 0x000080000000791a */ /* 0x000fc80000000000 */
.L_x_1980:
[----:B------:R-:W-:Y:S05]  /*9bc0*/  BSYNC B0 ;  /* 0x0000000000007941 */ /* 0x000fea0003800000 */
.L_x_1979:
        /* <DEDUP_REMOVED lines=19> */
.L_x_1982:
[----:B------:R-:W-:Y:S05]  /*9d00*/  BSYNC B0 ;  /* 0x0000000000007941 */ /* 0x000fea0003800000 */
.L_x_1981:
        /* <DEDUP_REMOVED lines=9> */
.L_x_1985:
[----:B------:R-:W2:Y:S04]  /*9da0*/  LDG.E.STRONG.GPU R0, desc[UR46][R2.64] ;  /* 0x0000002e02007981 */ /* 0x000ea8000c1ef900 */
[----:B--2---:R-:W-:Y:S01]  /*9db0*/  CCTL.IVALL ;  /* 0x00000000ff00798f */ /* 0x004fe20002000000 */
[----:B------:R-:W-:Y:S05]  /*9dc0*/  YIELD ;  /* 0x0000000000007946 */ /* 0x000fea0003800000 */
[----:B------:R-:W-:-:S13]  /*9dd0*/  ISETP.NE.AND P1, PT, R0, UR22, PT ;  /* 0x0000001600007c0c */ /* 0x000fda000bf25270 */
[----:B------:R-:W-:Y:S05]  /*9de0*/  @P1 BRA `(.L_x_1985) ;  /* 0xfffffffc00ec1947 */ /* 0x000fea000383ffff */
.L_x_1984:
[----:B------:R-:W-:Y:S05]  /*9df0*/  BSYNC B0 ;  /* 0x0000000000007941 */ /* 0x000fea0003800000 */
.L_x_1983:
[----:B------:R-:W-:-:S03]  /*9e00*/  UMOV UR12, 0xffffffff ;  /* 0xffffffff000c7882 */ /* 0x000fc60000000000 */
[----:B------:R-:W-:Y:S05]  /*9e10*/  BRA.DIV UR12, `(.L_x_1986) ;  /* 0x000000360c8c7947 */ /* 0x000fea000b800000 */
[----:B------:R-:W-:Y:S01]  /*9e20*/  NOP ;  /* 0x0000000000007918 */ /* 0x000fe20000000000 */
.L_x_2050:
        /* <DEDUP_REMOVED lines=15> */
.L_x_1988:
[----:B------:R-:W-:Y:S05]  /*9f20*/  BSYNC B0 ;  /* 0x0000000000007941 */ /* 0x000fea0003800000 */
.L_x_1987:
        /* <DEDUP_REMOVED lines=15> */
.L_x_1990:
[----:B------:R-:W-:Y:S05]  /*a020*/  BSYNC B0 ;  /* 0x0000000000007941 */ /* 0x000fea0003800000 */
.L_x_1989:
[----:B------:R-:W-:Y:S06]  /*a030*/  BAR.ARV 0xa, 0xa0 ;  /* 0x0282800000007b1d */ /* 0x000fec0000002000 */
[----:B------:R-:W-:Y:S04]  /*a040*/  BSSY B0, `(.L_x_1991) ;  /* 0x0000003000007945 */ /* 0x000fe80003800000 */
[----:B------:R-:W-:Y:S05]  /*a050*/  @!P0 BRA `(.L_x_1992) ;  /* 0x0000000000048947 */ /* 0x000fea0003800000 */
[----:B------:R-:W-:-:S04]  /*a060*/  DEPBAR.LE SB0, 0x0 ;  /* 0x000080000000791a */ /* 0x000fc80000000000 */
.L_x_1992:
[----:B------:R-:W-:Y:S05]  /*a070*/  BSYNC B0 ;  /* 0x0000000000007941 */ /* 0x000fea0003800000 */
.L_x_1991:
        /* <DEDUP_REMOVED lines=19> */
.L_x_1994:
[----:B------:R-:W-:Y:S05]  /*a1b0*/  BSYNC B0 ;  /* 0x0000000000007941 */ /* 0x000fea0003800000 */
.L_x_1993:
[----:B------:R-:W-:Y:S02]  /*a1c0*/  UIADD3 UR9, UR9, 0x2, URZ ;  /* 0x0000000209097890 */ /* 0x000fe4000fffe03f */
[----:B------:R-:W-:-:S04]  /*a1d0*/  UIADD3 UR4, UR4, 0x4000, URZ ;  /* 0x0000400004047890 */ /* 0x000fc8000fffe03f */
[----:B------:R-:W-:-:S13]  /*a1e0*/  ISETP.LE.AND P1, PT, R9, UR9, PT ;  /* 0x0000000909007c0c */ /* 0x000fda000bf23270 */
[----:B------:R-:W-:Y:S05]  /*a1f0*/  @!P1 BRA `(.L_x_1995) ;  /* 0xfffffff400789947 */ /* 0x000fea000383ffff */
.L_x_1956:
        /* <DEDUP_REMOVED lines=41> */
.L_x_1998:
[----:B------:R-:W-:Y:S05]  /*a490*/  BSYNC B0 ;  /* 0x0000000000007941 */ /* 0x000fea0003800000 */
.L_x_1997:
[----:B------:R-:W-:Y:S05]  /*a4a0*/  BRA `(.L_x_1999) ;  /* 0x0000000000047947 */ /* 0x000fea0003800000 */
.L_x_1996:
[----:B------:R-:W-:-:S05]  /*a4b0*/  UMOV UR4, UR9 ;  /* 0x0000000900047c82 */ /* 0x000fca0008000000 */
.L_x_1999:
        /* <DEDUP_REMOVED lines=11> */
.L_x_2004:
        /* <DEDUP_REMOVED lines=24> */
.L_x_2001:
[----:B------:R-:W-:Y:S05]  /*a6f0*/  BSYNC B0 ;  /* 0x0000000000007941 */ /* 0x000fea0003800000 */
.L_x_2000:
        /* <DEDUP_REMOVED lines=24> */
.L_x_2003:
[----:B------:R-:W-:Y:S05]  /*a880*/  BSYNC B0 ;  /* 0x0000000000007941 */ /* 0x000fea0003800000 */
.L_x_2002:
[----:B------:R-:W-:Y:S02]  /*a890*/  UIADD3 UR7, UR7, 0x2, URZ ;  /* 0x0000000207077890 */ /* 0x000fe4000fffe03f */
[----:B------:R-:W-:Y:S02]  /*a8a0*/  ULEA UR5, UR19, UR5, 0x1 ;  /* 0x0000000513057291 */ /* 0x000fe4000f8e083f */
[----:B------:R-:W-:Y:S02]  /*a8b0*/  ULEA UR6, UR19, UR6, 0x1 ;  /* 0x0000000613067291 */ /* 0x000fe4000f8e083f */
[----:B------:R-:W-:-:S13]  /*a8c0*/  ISETP.NE.AND P0, PT, RZ, UR7, PT ;  /* 0x00000007ff007c0c */ /* 0x000fda000bf05270 */
[----:B------:R-:W-:Y:S05]  /*a8d0*/  @!P0 BRA `(.L_x_1860) ;  /* 0x0000002800388947 */ /* 0x000fea0003800000 */
[----:B------:R-:W-:Y:S05]  /*a8e0*/  BRA `(.L_x_2004) ;  /* 0xfffffffc00207947 */ /* 0x000fea000383ffff */
.L_x_1948:
        /* <DEDUP_REMOVED lines=14> */
.L_x_2005:
        /* <DEDUP_REMOVED lines=14> */
.L_x_2007:
[----:B------:R-:W-:-:S05]  /*aab0*/  ULDC UR4, c[0x0][0x8bc] ;  /* 0x00022f0000047ab9 */ /* 0x000fca0000000800 */
.L_x_2006:
        /* <DEDUP_REMOVED lines=59> */
.L_x_2009:
        /* <DEDUP_REMOVED lines=13> */
.L_x_2010:
        /* <DEDUP_REMOVED lines=8> */
.L_x_2011:
        /* <DEDUP_REMOVED lines=21> */
.L_x_2012:
        /* <DEDUP_REMOVED lines=50> */
.L_x_2051:
        /* <DEDUP_REMOVED lines=15> */
.L_x_2015:
        /* <DEDUP_REMOVED lines=97> */
.L_x_2026:
[----:B-123--:R-:W-:-:S04]  /*bb30*/  SHF.L.U32 R18, R10, 0x1f, RZ ;  /* 0x0000001f0a127819 */ /* 0x00efc800000006ff */
[----:B------:R-:W2:Y:S02]  /*bb40*/  SYNCS.PHASECHK.TRANS64.TRYWAIT P1, [R15+URZ+0x30840], R18 ;  /* 0x030840120f0075a7 */ /* 0x000ea4000802017f */
[----:B--2---:R-:W-:Y:S05]  /*bb50*/  @!P1 BRA `(.L_x_2018) ;  /* 0x00000018006c9947 */ /* 0x004fea0003800000 */
.L_x_2052:
        /* <DEDUP_REMOVED lines=8> */
.L_x_2019:
        /* <DEDUP_REMOVED lines=37> */
.L_x_2053:
        /* <DEDUP_REMOVED lines=8> */
.L_x_2021:
        /* <DEDUP_REMOVED lines=37> */
.L_x_2054:
        /* <DEDUP_REMOVED lines=8> */
.L_x_2023:
        /* <DEDUP_REMOVED lines=31> */
.L_x_2056:
        /* <DEDUP_REMOVED lines=8> */
.L_x_2025:
        /* <DEDUP_REMOVED lines=37> */
.L_x_2017:
[----:B------:R-:W4:Y:S02]  /*c640*/  LDL.LU R4, [R1+0x4] ;  /* 0x0000040001047983 */ /* 0x000f240000300800 */
[----:B----4-:R-:W-:Y:S02]  /*c650*/  ISETP.NE.AND P1, PT, R4, RZ, PT ;  /* 0x000000ff0400720c */ /* 0x010fe40003f25270 */
[----:B------:R4:W5:Y:S11]  /*c660*/  LDL R4, [R1] ;  /* 0x0000000001047983 */ /* 0x0009760000100800 */
[----:B----4-:R-:W-:Y:S05]  /*c670*/  @!P1 BRA `(.L_x_2016) ;  /* 0x00000004005c9947 */ /* 0x010fea0003800000 */
[----:B------:R-:W-:-:S04]  /*c680*/  SHF.L.U32 R12, R10, 0x1f, RZ ;  /* 0x0000001f0a0c7819 */ /* 0x000fc800000006ff */
[----:B------:R-:W4:Y:S02]  /*c690*/  SYNCS.PHASECHK.TRANS64.TRYWAIT P1, [R15+URZ+0x30840], R12 ;  /* 0x0308400c0f0075a7 */ /* 0x000f24000802017f */
[----:B----4-:R-:W-:Y:S05]  /*c6a0*/  @!P1 BRA `(.L_x_2027) ;  /* 0x0000000c00ec9947 */ /* 0x010fea0003800000 */
.L_x_2057:
        /* <DEDUP_REMOVED lines=8> */
.L_x_2028:
        /* <DEDUP_REMOVED lines=34> */
.L_x_2058:
        /* <DEDUP_REMOVED lines=8> */
.L_x_2030:
        /* <DEDUP_REMOVED lines=34> */
.L_x_2016:
[----:B------:R-:W1:Y:S01]  /*cbf0*/  S2R R0, SR_TID.X ;  /* 0x0000000000007919 */ /* 0x000e620000002100 */
[----:B------:R-:W-:Y:S01]  /*cc00*/  IMAD R3, R16, 0x8, R15 ;  /* 0x0000000810037824 */ /* 0x000fe200078e020f */
[----:B-1----:R-:W-:Y:S02]  /*cc10*/  LOP3.LUT R2, R0, 0x7f, RZ, 0xc0, !PT ;  /* 0x0000007f00027812 */ /* 0x002fe400078ec0ff */
[----:B------:R-:W-:Y:S02]  /*cc20*/  SHF.L.U32 R0, R10, 0x1f, RZ ;  /* 0x0000001f0a007819 */ /* 0x000fe400000006ff */
[----:B------:R-:W-:Y:S02]  /*cc30*/  ISETP.NE.AND P1, PT, R2, RZ, PT ;  /* 0x000000ff0200720c */ /* 0x000fe40003f25270 */
[----:B------:R-:W1:Y:S02]  /*cc40*/  SYNCS.PHASECHK.TRANS64.TRYWAIT P0, [R3+URZ+0x30840], R0 ;  /* 0x03084000030075a7 */ /* 0x000e64000800017f */
[----:B-1----:R-:W-:Y:S09]  /*cc50*/  @!P0 BRA `(.L_x_2031) ;  /* 0x0000000800a88947 */ /* 0x002ff20003800000 */
.L_x_2059:
[----:B------:R-:W-:Y:S05]  /*cc60*/  @P1 BRA `(.L_x_2032) ;  /* 0x0000000000181947 */ /* 0x000fea0003800000 */
[----:B------:R-:W1:Y:S01]  /*cc70*/  S2R R2, SR_TID.X ;  /* 0x0000000000027919 */ /* 0x000e620000002100 */
[----:B------:R-:W-:-:S04]  /*cc80*/  IMAD.MOV.U32 R0, RZ, RZ, 0x4100 ;  /* 0x00004100ff007424 */ /* 0x000fc800078e00ff */
[----:B------:R1:W-:Y:S02]  /*cc90*/  SYNCS.ARRIVE.TRANS64 RZ, [R3+URZ+0x30830], R0 ;  /* 0x0308300003ff79a7 */ /* 0x0003e4000800003f */
[----:B-1----:R-:W-:-:S13]  /*cca0*/  LOP3.LUT P0, RZ, R2, 0x1f, RZ, 0xc0, !PT ;  /* 0x0000001f02ff7812 */ /* 0x002fda000780c0ff */
[----:B------:R-:W-:Y:S05]  /*ccb0*/  @!P0 BRA `(.L_x_2032) ;  /* 0x0000000000048947 */ /* 0x000fea0003800000 */
[----:B------:R-:W-:Y:S01]  /*ccc0*/  BPT.TRAP 0x1 ;  /* 0x000000040000795c */ /* 0x000fe20000300000 */
.L_x_2032:
        /* <DEDUP_REMOVED lines=41> */
.L_x_2013:
[----:B------:R-:W-:Y:S05]  /*cf60*/  BSYNC B0 ;  /* 0x0000000000007941 */ /* 0x000fea0003800000 */
.L_x_2008:
[----:B------:R-:W-:-:S03]  /*cf70*/  UMOV UR8, 0xffffffff ;  /* 0xffffffff00087882 */ /* 0x000fc60000000000 */
[----:B------:R-:W-:Y:S05]  /*cf80*/  BRA.DIV UR8, `(.L_x_2033) ;  /* 0x0000000608f07947 */ /* 0x000fea000b800000 */
[----:B------:R-:W-:-:S13]  /*cf90*/  ELECT P6, URZ, PT ;  /* 0x00000000003f782f */ /* 0x000fda00038c0000 */
.L_x_2062:
[----:B------:R-:W-:Y:S05]  /*cfa0*/  @!P6 BRA `(.L_x_1860) ;  /* 0x000000000084e947 */ /* 0x000fea0003800000 */
[----:B------:R-:W-:-:S06]  /*cfb0*/  ULOP3.LUT UR8, UR38, 0x2, URZ, 0xfc, !UPT ;  /* 0x0000000226087892 */ /* 0x000fcc000f8efc3f */
[----:B------:R-:W-:-:S05]  /*cfc0*/  IMAD.U32 R2, RZ, RZ, UR8 ;  /* 0x00000008ff027e24 */ /* 0x000fca000f8e00ff */
[----:B------:R-:W-:-:S13]  /*cfd0*/  ISETP.NE.AND P2, PT, R2, 0x3, PT ;  /* 0x000000030200780c */ /* 0x000fda0003f45270 */
[----:B------:R-:W-:Y:S05]  /*cfe0*/  @!P2 BRA `(.L_x_2034) ;  /* 0x000000000004a947 */ /* 0x000fea0003800000 */
[----:B---3--:R-:W-:Y:S01]  /*cff0*/  BPT.TRAP 0x1 ;  /* 0x000000040000795c */ /* 0x008fe20000300000 */
.L_x_2034:
        /* <DEDUP_REMOVED lines=15> */
.L_x_2063:
[----:B------:R-:W2:Y:S02]  /*d0f0*/  SYNCS.PHASECHK.TRANS64.TRYWAIT P0, [R3+URZ], R2 ;  /* 0x00000002030075a7 */ /* 0x000ea4000800017f */
[----:B--2---:R-:W-:Y:S05]  /*d100*/  @!P0 BRA `(.L_x_2036) ;  /* 0x0000000400c48947 */ /* 0x004fea0003800000 */
.L_x_2064:
[----:B------:R-:W-:Y:S05]  /*d110*/  @!P2 BRA `(.L_x_2037) ;  /* 0x000000000004a947 */ /* 0x000fea0003800000 */
[----:B---3--:R-:W-:Y:S01]  /*d120*/  BPT.TRAP 0x1 ;  /* 0x000000040000795c */ /* 0x008fe20000300000 */
.L_x_2037:
[----:B--2---:R-:W-:-:S04]  /*d130*/  VIADD R3, R8, 0x30840 ;  /* 0x0003084008037836 */ /* 0x004fc80000000000 */
[----:B------:R-:W-:-:S04]  /*d140*/  IMAD R5, R0, 0x8, R3 ;  /* 0x0000000800057824 */ /* 0x000fc800078e0203 */
[----:B------:R-:W2:Y:S02]  /*d150*/  SYNCS.PHASECHK.TRANS64.TRYWAIT P0, [R5+URZ], R4 ;  /* 0x00000004050075a7 */ /* 0x000ea4000800017f */
[----:B--2---:R-:W-:Y:S05]  /*d160*/  @!P0 BRA `(.L_x_2038) ;  /* 0x0000000400c08947 */ /* 0x004fea0003800000 */
.L_x_2065:
[----:B------:R-:W-:-:S07]  /*d170*/  IMAD R3, R6, 0x8, R3 ;  /* 0x0000000806037824 */ /* 0x000fce00078e0203 */
.L_x_2039:
[----:B----4-:R4:W1:Y:S02]  /*d180*/  SYNCS.PHASECHK.TRANS64.TRYWAIT P0, [R3+URZ], R2 ;  /* 0x00000002030075a7 */ /* 0x010864000800017f */
[----:B-1----:R-:W-:Y:S05]  /*d190*/  @!P0 NANOSLEEP.SYNCS 0x989680 ;  /* 0x009896800000895d */ /* 0x002fea0003900000 */
[----:B------:R-:W1:Y:S02]  /*d1a0*/  @!P0 SYNCS.PHASECHK.TRANS64 P0, [R3+URZ], R2 ;  /* 0x00000002030085a7 */ /* 0x000e64000800007f */
[----:B-1----:R-:W-:Y:S05]  /*d1b0*/  @!P0 BRA `(.L_x_2039) ;  /* 0xfffffffc00f08947 */ /* 0x002fea000383ffff */
.L_x_1860:
[----:B---3--:R-:W-:Y:S05]  /*d1c0*/  BSYNC B6 ;  /* 0x0000000000067941 */ /* 0x008fea0003800000 */
.L_x_1854:
[----:B------:R-:W-:Y:S05]  /*d1d0*/  EXIT ;  /* 0x000000000000794d */ /* 0x000fea0003800000 */
.L_x_1871:
[----:B------:R-:W-:Y:S02]  /*d1e0*/  IMAD.MOV.U32 R12, RZ, RZ, RZ ;  /* 0x000000ffff0c7224 */ /* 0x000fe400078e00ff */
[----:B------:R-:W-:Y:S02]  /*d1f0*/  IMAD.MOV.U32 R11, RZ, RZ, 0x1f ;  /* 0x0000001fff0b7424 */ /* 0x000fe400078e00ff */
[----:B------:R-:W-:-:S07]  /*d200*/  IMAD.MOV.U32 R15, RZ, RZ, -0x1 ;  /* 0xffffffffff0f7424 */ /* 0x000fce00078e00ff */
[----:B------:R-:W-:Y:S05]  /*d210*/  WARPSYNC.COLLECTIVE R15, `(.L_x_2040) ;  /* 0x000000000f087348 */ /* 0x000fea0003c00000 */
[----:B------:R1:W2:Y:S02]  /*d220*/  SHFL.IDX P6, R14, R13, R12, R11 ;  /* 0x0000000c0d0e7389 */ /* 0x0002a400000c000b */
[----:B-12---:R-:W-:Y:S01]  /*d230*/  ENDCOLLECTIVE ;  /* 0x000000000000791b */ /* 0x006fe20003800000 */
.L_x_2040:
[----:B------:R-:W-:Y:S05]  /*d240*/  BRA `(.L_x_2041) ;  /* 0xffffff4400047947 */ /* 0x000fea000383ffff */
.L_x_1873:
        /* <DEDUP_REMOVED lines=8> */
.L_x_1877:
[----:B---3--:R3:W4:Y:S02]  /*d2d0*/  SYNCS.PHASECHK.TRANS64.TRYWAIT P0, [R0+URZ+0x30810], R191 ;  /* 0x030810bf000075a7 */ /* 0x008724000800017f */
[----:B----4-:R-:W-:Y:S05]  /*d2e0*/  @!P0 NANOSLEEP.SYNCS 0x989680 ;  /* 0x009896800000895d */ /* 0x010fea0003900000 */
[----:B------:R-:W4:Y:S02]  /*d2f0*/  @!P0 SYNCS.PHASECHK.TRANS64 P0, [R0+URZ+0x30810], R191 ;  /* 0x030810bf000085a7 */ /* 0x000f24000800007f */
[----:B----4-:R-:W-:Y:S05]  /*d300*/  @!P0 BRA `(.L_x_1877) ;  /* 0xfffffffc00f08947 */ /* 0x010fea000383ffff */
[----:B------:R-:W-:Y:S05]  /*d310*/  BRA `(.L_x_1876) ;  /* 0xffffff4800ec7947 */ /* 0x000fea000383ffff */
.L_x_1881:
[----:B--2---:R2:W1:Y:S02]  /*d320*/  SYNCS.PHASECHK.TRANS64.TRYWAIT P0, [R0+URZ+0x30830], R191 ;  /* 0x030830bf000075a7 */ /* 0x004464000800017f */
[----:B-1----:R-:W-:Y:S05]  /*d330*/  @!P0 NANOSLEEP.SYNCS 0x989680 ;  /* 0x009896800000895d */ /* 0x002fea0003900000 */
[----:B------:R-:W1:Y:S02]  /*d340*/  @!P0 SYNCS.PHASECHK.TRANS64 P0, [R0+URZ+0x30830], R191 ;  /* 0x030830bf000085a7 */ /* 0x000e64000800007f */
[----:B-1----:R-:W-:Y:S05]  /*d350*/  @!P0 BRA `(.L_x_1881) ;  /* 0xfffffffc00f08947 */ /* 0x002fea000383ffff */
[----:B------:R-:W-:Y:S05]  /*d360*/  BRA `(.L_x_1880) ;  /* 0xffffff5400047947 */ /* 0x000fea000383ffff */
.L_x_1961:
[----:B------:R-:W-:Y:S01]  /*d370*/  BSSY B0, `(.L_x_2042) ;  /* 0x0000005000007945 */ /* 0x000fe20003800000 */
[----:B------:R-:W-:-:S07]  /*d380*/  IMAD.MOV.U32 R15, RZ, RZ, -0x1 ;  /* 0xffffffffff0f7424 */ /* 0x000fce00078e00ff */
[----:B------:R-:W-:Y:S05]  /*d390*/  WARPSYNC.COLLECTIVE R15, `(.L_x_2043) ;  /* 0x000000000f087348 */ /* 0x000fea0003c00000 */
[----:B------:R-:W-:Y:S01]  /*d3a0*/  NOP ;  /* 0x0000000000007918 */ /* 0x000fe20000000000 */
[----:B------:R-:W-:Y:S01]  /*d3b0*/  ENDCOLLECTIVE ;  /* 0x000000000000791b */ /* 0x000fe20003800000 */
.L_x_2043:
[----:B------:R-:W-:Y:S05]  /*d3c0*/  BSYNC B0 ;  /* 0x0000000000007941 */ /* 0x000fea0003800000 */
.L_x_2042:
[----:B------:R-:W-:Y:S05]  /*d3d0*/  BRA `(.L_x_2044) ;  /* 0xffffffbc00a47947 */ /* 0x000fea000383ffff */
.L_x_1974:
[----:B------:R-:W-:Y:S01]  /*d3e0*/  BSSY B0, `(.L_x_2045) ;  /* 0x0000005000007945 */ /* 0x000fe20003800000 */
[----:B------:R-:W-:-:S07]  /*d3f0*/  IMAD.MOV.U32 R15, RZ, RZ, -0x1 ;  /* 0xffffffffff0f7424 */ /* 0x000fce00078e00ff */
[----:B------:R-:W-:Y:S05]  /*d400*/  WARPSYNC.COLLECTIVE R15, `(.L_x_2046) ;  /* 0x000000000f087348 */ /* 0x000fea0003c00000 */
[----:B------:R-:W-:Y:S01]  /*d410*/  NOP ;  /* 0x0000000000007918 */ /* 0x000fe20000000000 */
[----:B------:R-:W-:Y:S01]  /*d420*/  ENDCOLLECTIVE ;  /* 0x000000000000791b */ /* 0x000fe20003800000 */
.L_x_2046:
[----:B------:R-:W-:Y:S05]  /*d430*/  BSYNC B0 ;  /* 0x0000000000007941 */ /* 0x000fea0003800000 */
.L_x_2045:
[----:B------:R-:W-:Y:S05]  /*d440*/  BRA `(.L_x_2047) ;  /* 0xffffffc400347947 */ /* 0x000fea000383ffff */
.L_x_1986:
[----:B------:R-:W-:Y:S01]  /*d450*/  BSSY B0, `(.L_x_2048) ;  /* 0x0000005000007945 */ /* 0x000fe20003800000 */
[----:B------:R-:W-:-:S07]  /*d460*/  IMAD.MOV.U32 R15, RZ, RZ, -0x1 ;  /* 0xffffffffff0f7424 */ /* 0x000fce00078e00ff */
[----:B------:R-:W-:Y:S05]  /*d470*/  WARPSYNC.COLLECTIVE R15, `(.L_x_2049) ;  /* 0x000000000f087348 */ /* 0x000fea0003c00000 */
[----:B------:R-:W-:Y:S01]  /*d480*/  NOP ;  /* 0x0000000000007918 */ /* 0x000fe20000000000 */
[----:B------:R-:W-:Y:S01]  /*d490*/  ENDCOLLECTIVE ;  /* 0x000000000000791b */ /* 0x000fe20003800000 */
.L_x_2049:
[----:B------:R-:W-:Y:S05]  /*d4a0*/  BSYNC B0 ;  /* 0x0000000000007941 */ /* 0x000fea0003800000 */
.L_x_2048:
[----:B------:R-:W-:Y:S05]  /*d4b0*/  BRA `(.L_x_2050) ;  /* 0xffffffc8005c7947 */ /* 0x000fea000383ffff */
.L_x_2014:
[----:B-1----:R1:W2:Y:S02]  /*d4c0*/  SYNCS.PHASECHK.TRANS64.TRYWAIT P0, [R15+URZ+0x30820], R0 ;  /* 0x030820000f0075a7 */ /* 0x0022a4000800017f */
[----:B--2---:R-:W-:Y:S05]  /*d4d0*/  @!P0 NANOSLEEP.SYNCS 0x989680 ;  /* 0x009896800000895d */ /* 0x004fea0003900000 */
[----:B------:R-:W2:Y:S02]  /*d4e0*/  @!P0 SYNCS.PHASECHK.TRANS64 P0, [R15+URZ+0x30820], R0 ;  /* 0x030820000f0085a7 */ /* 0x000ea4000800007f */
[----:B--2---:R-:W-:Y:S05]  /*d4f0*/  @!P0 BRA `(.L_x_2014) ;  /* 0xfffffffc00f08947 */ /* 0x004fea000383ffff */
[----:B------:R-:W-:Y:S05]  /*d500*/  BRA `(.L_x_2051) ;  /* 0xffffffdc00c87947 */ /* 0x000fea000383ffff */
.L_x_2018:
[----:B--2---:R2:W3:Y:S02]  /*d510*/  SYNCS.PHASECHK.TRANS64.TRYWAIT P1, [R15+URZ+0x30840], R18 ;  /* 0x030840120f0075a7 */ /* 0x0044e4000802017f */
[----:B---3--:R-:W-:Y:S05]  /*d520*/  @!P1 NANOSLEEP.SYNCS 0x989680 ;  /* 0x009896800000995d */ /* 0x008fea0003900000 */
[----:B------:R-:W3:Y:S02]  /*d530*/  @!P1 SYNCS.PHASECHK.TRANS64 P1, [R15+URZ+0x30840], R18 ;  /* 0x030840120f0095a7 */ /* 0x000ee4000802007f */
[----:B---3--:R-:W-:Y:S05]  /*d540*/  @!P1 BRA `(.L_x_2018) ;  /* 0xfffffffc00f09947 */ /* 0x008fea000383ffff */
[----:B------:R-:W-:Y:S05]  /*d550*/  BRA `(.L_x_2052) ;  /* 0xffffffe400807947 */ /* 0x000fea000383ffff */
.L_x_2020:
[----:B-1----:R1:W3:Y:S02]  /*d560*/  SYNCS.PHASECHK.TRANS64.TRYWAIT P1, [R15+URZ+0x30828], R18 ;  /* 0x030828120f0075a7 */ /* 0x0022e4000802017f */
[----:B---3--:R-:W-:Y:S05]  /*d570*/  @!P1 NANOSLEEP.SYNCS 0x989680 ;  /* 0x009896800000995d */ /* 0x008fea0003900000 */
[----:B------:R-:W3:Y:S02]  /*d580*/  @!P1 SYNCS.PHASECHK.TRANS64 P1, [R15+URZ+0x30828], R18 ;  /* 0x030828120f0095a7 */ /* 0x000ee4000802007f */
[----:B---3--:R-:W-:Y:S05]  /*d590*/  @!P1 BRA `(.L_x_2020) ;  /* 0xfffffffc00f09947 */ /* 0x008fea000383ffff */
[----:B------:R-:W-:Y:S05]  /*d5a0*/  BRA `(.L_x_2053) ;  /* 0xffffffe800207947 */ /* 0x000fea000383ffff */
.L_x_2022:
[----:B---3--:R3:W4:Y:S02]  /*d5b0*/  SYNCS.PHASECHK.TRANS64.TRYWAIT P1, [R15+URZ+0x30848], R18 ;  /* 0x030848120f0075a7 */ /* 0x008724000802017f */
[----:B----4-:R-:W-:Y:S05]  /*d5c0*/  @!P1 NANOSLEEP.SYNCS 0x989680 ;  /* 0x009896800000995d */ /* 0x010fea0003900000 */
[----:B------:R-:W4:Y:S02]  /*d5d0*/  @!P1 SYNCS.PHASECHK.TRANS64 P1, [R15+URZ+0x30848], R18 ;  /* 0x030848120f0095a7 */ /* 0x000f24000802007f */
[----:B----4-:R-:W-:Y:S05]  /*d5e0*/  @!P1 BRA `(.L_x_2022) ;  /* 0xfffffffc00f09947 */ /* 0x010fea000383ffff */
[----:B------:R-:W-:Y:S05]  /*d5f0*/  BRA `(.L_x_2054) ;  /* 0xffffffe800c07947 */ /* 0x000fea000383ffff */
.L_x_2024:
[----:B------:R-:W-:-:S07]  /*d600*/  SHF.L.U32 R4, R10, 0x1f, RZ ;  /* 0x0000001f0a047819 */ /* 0x000fce00000006ff */
.L_x_2055:
[----:B----4-:R4:W1:Y:S02]  /*d610*/  SYNCS.PHASECHK.TRANS64.TRYWAIT P1, [R15+URZ+0x30820], R4 ;  /* 0x030820040f0075a7 */ /* 0x010864000802017f */
[----:B-1----:R-:W-:Y:S05]  /*d620*/  @!P1 NANOSLEEP.SYNCS 0x989680 ;  /* 0x009896800000995d */ /* 0x002fea0003900000 */
[----:B------:R-:W1:Y:S02]  /*d630*/  @!P1 SYNCS.PHASECHK.TRANS64 P1, [R15+URZ+0x30820], R4 ;  /* 0x030820040f0095a7 */ /* 0x000e64000802007f */
[----:B-1----:R-:W-:Y:S05]  /*d640*/  @!P1 BRA `(.L_x_2055) ;  /* 0xfffffffc00f09947 */ /* 0x002fea000383ffff */
[----:B------:R-:W-:Y:S05]  /*d650*/  BRA `(.L_x_2056) ;  /* 0xffffffec00447947 */ /* 0x000fea000383ffff */
.L_x_2027:
[----:B----4-:R4:W1:Y:S02]  /*d660*/  SYNCS.PHASECHK.TRANS64.TRYWAIT P1, [R15+URZ+0x30840], R12 ;  /* 0x0308400c0f0075a7 */ /* 0x010864000802017f */
[----:B-1----:R-:W-:Y:S05]  /*d670*/  @!P1 NANOSLEEP.SYNCS 0x989680 ;  /* 0x009896800000995d */ /* 0x002fea0003900000 */
[----:B------:R-:W1:Y:S02]  /*d680*/  @!P1 SYNCS.PHASECHK.TRANS64 P1, [R15+URZ+0x30840], R12 ;  /* 0x0308400c0f0095a7 */ /* 0x000e64000802007f */
[----:B-1----:R-:W-:Y:S05]  /*d690*/  @!P1 BRA `(.L_x_2027) ;  /* 0xfffffffc00f09947 */ /* 0x002fea000383ffff */
[----:B------:R-:W-:Y:S05]  /*d6a0*/  BRA `(.L_x_2057) ;  /* 0xfffffff000007947 */ /* 0x000fea000383ffff */
.L_x_2029:
[----:B-1----:R1:W2:Y:S02]  /*d6b0*/  SYNCS.PHASECHK.TRANS64.TRYWAIT P1, [R15+URZ+0x30828], R12 ;  /* 0x0308280c0f0075a7 */ /* 0x0022a4000802017f */
[----:B--2---:R-:W-:Y:S05]  /*d6c0*/  @!P1 NANOSLEEP.SYNCS 0x989680 ;  /* 0x009896800000995d */ /* 0x004fea0003900000 */
[----:B------:R-:W2:Y:S02]  /*d6d0*/  @!P1 SYNCS.PHASECHK.TRANS64 P1, [R15+URZ+0x30828], R12 ;  /* 0x0308280c0f0095a7 */ /* 0x000ea4000802007f */
[----:B--2---:R-:W-:Y:S05]  /*d6e0*/  @!P1 BRA `(.L_x_2029) ;  /* 0xfffffffc00f09947 */ /* 0x004fea000383ffff */
[----:B------:R-:W-:Y:S05]  /*d6f0*/  BRA `(.L_x_2058) ;  /* 0xfffffff000947947 */ /* 0x000fea000383ffff */
.L_x_2031:
[----:B------:R1:W1:Y:S02]  /*d700*/  SYNCS.PHASECHK.TRANS64.TRYWAIT P0, [R3+URZ+0x30840], R0 ;  /* 0x03084000030075a7 */ /* 0x000264000800017f */
[----:B-1----:R-:W-:Y:S05]  /*d710*/  @!P0 NANOSLEEP.SYNCS 0x989680 ;  /* 0x009896800000895d */ /* 0x002fea0003900000 */
[----:B------:R-:W1:Y:S02]  /*d720*/  @!P0 SYNCS.PHASECHK.TRANS64 P0, [R3+URZ+0x30840], R0 ;  /* 0x03084000030085a7 */ /* 0x000e64000800007f */
[----:B-1----:R-:W-:Y:S05]  /*d730*/  @!P0 BRA `(.L_x_2031) ;  /* 0xfffffffc00f08947 */ /* 0x002fea000383ffff */
[----:B------:R-:W-:Y:S05]  /*d740*/  BRA `(.L_x_2059) ;  /* 0xfffffff400447947 */ /* 0x000fea000383ffff */
.L_x_2033:
[----:B------:R-:W-:Y:S01]  /*d750*/  BSSY B0, `(.L_x_2060) ;  /* 0x0000006000007945 */ /* 0x000fe20003800000 */
[----:B------:R-:W-:-:S07]  /*d760*/  IMAD.MOV.U32 R15, RZ, RZ, -0x1 ;  /* 0xffffffffff0f7424 */ /* 0x000fce00078e00ff */
[----:B---3--:R-:W-:Y:S05]  /*d770*/  WARPSYNC.COLLECTIVE R15, `(.L_x_2061) ;  /* 0x000000000f0c7348 */ /* 0x008fea0003c00000 */
[----:B------:R-:W-:Y:S02]  /*d780*/  ELECT P6, UR62, PT ;  /* 0x00000000003e782f */ /* 0x000fe400038c0000 */
[----:B------:R-:W-:Y:S01]  /*d790*/  MOV R14, UR62 ;  /* 0x0000003e000e7c02 */ /* 0x000fe20008000f00 */
[----:B---3--:R-:W-:Y:S10]  /*d7a0*/  ENDCOLLECTIVE ;  /* 0x000000000000791b */ /* 0x008ff40003800000 */
.L_x_2061:
[----:B------:R-:W-:Y:S05]  /*d7b0*/  BSYNC B0 ;  /* 0x0000000000007941 */ /* 0x000fea0003800000 */
.L_x_2060:
[----:B------:R-:W-:Y:S05]  /*d7c0*/  BRA `(.L_x_2062) ;  /* 0xfffffff400f47947 */ /* 0x000fea000383ffff */
.L_x_2035:
[----:B-1----:R1:W2:Y:S02]  /*d7d0*/  SYNCS.PHASECHK.TRANS64.TRYWAIT P0, [R7+URZ], R4 ;  /* 0x00000004070075a7 */ /* 0x0022a4000800017f */
[----:B--2---:R-:W-:Y:S05]  /*d7e0*/  @!P0 NANOSLEEP.SYNCS 0x989680 ;  /* 0x009896800000895d */ /* 0x004fea0003900000 */
[----:B------:R-:W2:Y:S02]  /*d7f0*/  @!P0 SYNCS.PHASECHK.TRANS64 P0, [R7+URZ], R4 ;  /* 0x00000004070085a7 */ /* 0x000ea4000800007f */
[----:B--2---:R-:W-:Y:S05]  /*d800*/  @!P0 BRA `(.L_x_2035) ;  /* 0xfffffffc00f08947 */ /* 0x004fea000383ffff */
[----:B------:R-:W-:Y:S05]  /*d810*/  BRA `(.L_x_2063) ;  /* 0xfffffff800347947 */ /* 0x000fea000383ffff */
.L_x_2036:
[----:B--2---:R2:W4:Y:S02]  /*d820*/  SYNCS.PHASECHK.TRANS64.TRYWAIT P0, [R3+URZ], R2 ;  /* 0x00000002030075a7 */ /* 0x004524000800017f */
[----:B----4-:R-:W-:Y:S05]  /*d830*/  @!P0 NANOSLEEP.SYNCS 0x989680 ;  /* 0x009896800000895d */ /* 0x010fea0003900000 */
[----:B------:R-:W4:Y:S02]  /*d840*/  @!P0 SYNCS.PHASECHK.TRANS64 P0, [R3+URZ], R2 ;  /* 0x00000002030085a7 */ /* 0x000f24000800007f */
[----:B----4-:R-:W-:Y:S05]  /*d850*/  @!P0 BRA `(.L_x_2036) ;  /* 0xfffffffc00f08947 */ /* 0x010fea000383ffff */
[----:B------:R-:W-:Y:S05]  /*d860*/  BRA `(.L_x_2064) ;  /* 0xfffffff800287947 */ /* 0x000fea000383ffff */
.L_x_2038:
[----:B--2---:R2:W4:Y:S02]  /*d870*/  SYNCS.PHASECHK.TRANS64.TRYWAIT P0, [R5+URZ], R4 ;  /* 0x00000004050075a7 */ /* 0x004524000800017f */
[----:B----4-:R-:W-:Y:S05]  /*d880*/  @!P0 NANOSLEEP.SYNCS 0x989680 ;  /* 0x009896800000895d */ /* 0x010fea0003900000 */
[----:B------:R-:W4:Y:S02]  /*d890*/  @!P0 SYNCS.PHASECHK.TRANS64 P0, [R5+URZ], R4 ;  /* 0x00000004050085a7 */ /* 0x000f24000800007f */
[----:B----4-:R-:W-:Y:S05]  /*d8a0*/  @!P0 BRA `(.L_x_2038) ;  /* 0xfffffffc00f08947 */ /* 0x010fea000383ffff */
[----:B------:R-:W-:Y:S05]  /*d8b0*/  BRA `(.L_x_2065) ;  /* 0xfffffff8002c7947 */ /* 0x000fea000383ffff */
.L_x_2066:
        /* <DEDUP_REMOVED lines=12> */
.L_x_7303:


//--------------------- .text._ZN7cutlass13device_kernelIN5flash11enable_sm90INS1_16FlashAttnBwdSm90INS1_25CollectiveMainloopBwdSm90ILi2ELi2ELi2EN4cute5tupleIJNS5_1CILi1EEES8_S8_EEENS6_IJNS7_ILi64EEENS7_ILi128EEESB_EEENS_6half_tEfNS_4arch4Sm90ELb0ELb1ELb1ELb1ELb0ELb1ELb0ELb0ELi2ELi1ELi2ELi1ELb0EEENS1_24CollectiveEpilogueBwdGQAISC_fSF_Li256ELb1ELb0EEENS1_19SingleTileSchedulerILb1ELb0ELb0ELi128EEEEEEEEEvNT_6ParamsE --------------------------
	.section	.text._ZN7cutlass13device_kernelIN5flash11enable_sm90INS1_16FlashAttnBwdSm90INS1_25CollectiveMainloopBwdSm90ILi2ELi2ELi2EN4cute5tupleIJNS5_1CILi1EEES8_S8_EEENS6_IJNS7_ILi64EEENS7_ILi128EEESB_EEENS_6half_tEfNS_4arch4Sm90ELb0ELb1ELb1ELb1ELb0ELb1ELb0ELb0ELi2ELi1ELi2ELi1ELb0EEENS1_24CollectiveEpilogueBwdGQAISC_fSF_Li256ELb1ELb0EEENS1_19SingleTileSchedulerILb1ELb0ELb0ELi128EEEEEEEEEvNT_6ParamsE,"ax",@progbits
	.align	128
.text._ZN7cutlass13device_kernelIN5flash11enable_sm90INS1_16FlashAttnBwdSm90INS1_25CollectiveMainloopBwdSm90ILi2ELi2ELi2EN4cute5tupleIJNS5_1CILi1EEES8_S8_EEENS6_IJNS7_ILi64EEENS7_ILi128EEESB_EEENS_6half_tEfNS_4arch4Sm90ELb0ELb1ELb1ELb1ELb0ELb1ELb0ELb0ELi2ELi1ELi2ELi1ELb0EEENS1_24CollectiveEpilogueBwdGQAISC_fSF_Li256ELb1ELb0EEENS1_19SingleTileSchedulerILb1ELb0ELb0ELi128EEEEEEEEEvNT_6ParamsE:
        .type           _ZN7cutlass13device_kernelIN5flash11enable_sm90INS1_16FlashAttnBwdSm90INS1_25CollectiveMainloopBwdSm90ILi2ELi2ELi2EN4cute5tupleIJNS5_1CILi1EEES8_S8_EEENS6_IJNS7_ILi64EEENS7_ILi128EEESB_EEENS_6half_tEfNS_4arch4Sm90ELb0ELb1ELb1ELb1ELb0ELb1ELb0ELb0ELi2ELi1ELi2ELi1ELb0EEENS1_24CollectiveEpilogueBwdGQAISC_fSF_Li256ELb1ELb0EEENS1_19SingleTileSchedulerILb1ELb0ELb0ELi128EEEEEEEEEvNT_6ParamsE,@function
        .size           _ZN7cutlass13device_kernelIN5flash11enable_sm90INS1_16FlashAttnBwdSm90INS1_25CollectiveMainloopBwdSm90ILi2ELi2ELi2EN4cute5tupleIJNS5_1CILi1EEES8_S8_EEENS6_IJNS7_ILi64EEENS7_ILi128EEESB_EEENS_6half_tEfNS_4arch4Sm90ELb0ELb1ELb1ELb1ELb0ELb1ELb0ELb0ELi2ELi1ELi2ELi1ELb0EEENS1_24CollectiveEpilogueBwdGQAISC_fSF_Li256ELb1ELb0EEENS1_19SingleTileSchedulerILb1ELb0ELb0ELi128EEEEEEEEEvNT_6ParamsE,(.L_x_7304 - _ZN7cutlass13device_kernelIN5flash11enable_sm90INS1_16FlashAttnBwdSm90INS1_25CollectiveMainloopBwdSm90ILi2ELi2ELi2EN4cute5tupleIJNS5_1CILi1EEES8_S8_EEENS6_IJNS7_ILi64EEENS7_ILi128EEESB_EEENS_6half_tEfNS_4arch4Sm90ELb0ELb1ELb1ELb1ELb0ELb1ELb0ELb0ELi2ELi1ELi2ELi1ELb0EEENS1_24CollectiveEpilogueBwdGQAISC_fSF_Li256ELb1ELb0EEENS1_19SingleTileSchedulerILb1ELb0ELb0ELi128EEEEEEEEEvNT_6ParamsE)
        .other          _ZN7cutlass13device_kernelIN5flash11enable_sm90INS1_16FlashAttnBwdSm90INS1_25CollectiveMainloopBwdSm90ILi2ELi2ELi2EN4cute5tupleIJNS5_1CILi1EEES8_S8_EEENS6_IJNS7_ILi64EEENS7_ILi128EEESB_EEENS_6half_tEfNS_4arch4Sm90ELb0ELb1ELb1ELb1ELb0ELb1ELb0ELb0ELi2ELi1ELi2ELi1ELb0EEENS1_24CollectiveEpilogueBwdGQAISC_fSF_Li256ELb1ELb0EEENS1_19SingleTileSchedulerILb1ELb0ELb0ELi128EEEEEEEEEvNT_6ParamsE,@"STO_CUDA_ENTRY STV_DEFAULT"
_ZN7cutlass13device_kernelIN5flash11enable_sm90INS1_16FlashAttnBwdSm90INS1_25CollectiveMainloopBwdSm90ILi2ELi2ELi2EN4cute5tupleIJNS5_1CILi1EEES8_S8_EEENS6_IJNS7_ILi64EEENS7_ILi128EEESB_EEENS_6half_tEfNS_4arch4Sm90ELb0ELb1ELb1ELb1ELb0ELb1ELb0ELb0ELi2ELi1ELi2ELi1ELb0EEENS1_24CollectiveEpilogueBwdGQAISC_fSF_Li256ELb1ELb0EEENS1_19SingleTileSchedulerILb1ELb0ELb0ELi128EEEEEEEEEvNT_6ParamsE:
        /* <DEDUP_REMOVED lines=24> */
.L_x_2068:
[----:B------:R-:W-:Y:S05]  /*0180*/  BSYNC B0 ;  /* 0x0000000000007941 */ /* 0x000fea0003800000 */
.L_x_2067:
        /* <DEDUP_REMOVED lines=37> */
.L_x_2069:
        /* <DEDUP_REMOVED lines=22> */
.L_x_2070:
[----:B------:R-:W-:Y:S01]  /*0540*/  PLOP3.LUT P0, PT, PT, PT, UP0, 0x80, 0x0 ;  /* 0x000000000000781c */ /* 0x000fe20003f0f008 */
[----:B------:R-:W-:Y:S01]  /*0550*/  NOP ;  /* 0x0000000000007918 */ /* 0x000fe20000000000 */
[----:B------:R-:W-:Y:S01]  /*0560*/  ULDC.64 UR46, c[0x0][0x208] ;  /* 0x00008200002e7ab9 */ /* 0x000fe20000000a00 */
[----:B------:R-:W-:Y:S01]  /*0570*/  BSSY B6, `(.L_x_2071) ;  /* 0x0000908000067945 */ /* 0x000fe20003800000 */
[----:B-12-4-:R-:W-:Y:S09]  /*0580*/  BAR.SYNC.DEFER_BLOCKING 0x0 ;  /* 0x0000000000007b1d */ /* 0x016ff20000010000 */
[----:B------:R-:W-:Y:S05]  /*0590*/  @!P0 BRA `(.L_x_2072) ;  /* 0x00000054003c8947 */ /* 0x000fea0003800000 */
.L_x_2073:
        /* <DEDUP_REMOVED lines=24> */
.L_x_2074:
        /* <DEDUP_REMOVED lines=14> */
.L_x_2076:
[----:B------:R-:W-:-:S05]  /*0800*/  ULDC UR4, c[0x0][0x8c4] ;  /* 0x0002310000047ab9 */ /* 0x000fca0000000800 */
.L_x_2075:
        /* <DEDUP_REMOVED lines=17> */
.L_x_2078:
        /* <DEDUP_REMOVED lines=14> */
.L_x_2079:
        /* <DEDUP_REMOVED lines=11> */
.L_x_2080:
        /* <DEDUP_REMOVED lines=13> */
.L_x_2081:
        /* <DEDUP_REMOVED lines=82> */
.L_x_2082:
        /* <DEDUP_REMOVED lines=30> */
.L_x_2085:
        /* <DEDUP_REMOVED lines=15> */
.L_x_2084:
        /* <DEDUP_REMOVED lines=22> */
.L_x_2087:
        /* <DEDUP_REMOVED lines=15> */
.L_x_2086:
        /* <DEDUP_REMOVED lines=8> */
.L_x_2171:
        /* <DEDUP_REMOVED lines=23> */
.L_x_2089:
        /* <DEDUP_REMOVED lines=96> */
.L_x_2101:
[----:B------:R-:W-:-:S05]  /*1db0*/  IMAD.U32 R0, RZ, RZ, UR38 ;  /* 0x00000026ff007e24 */ /* 0x000fca000f8e00ff */
[----:B------:R-:W-:-:S04]  /*1dc0*/  LOP3.LUT R0, R0, 0x1, RZ, 0xfc, !PT ;  /* 0x0000000100007812 */ /* 0x000fc800078efcff */
[----:B------:R-:W-:-:S13]  /*1dd0*/  ISETP.NE.AND P6, PT, R0, 0x3, PT ;  /* 0x000000030000780c */ /* 0x000fda0003fc5270 */
[----:B-1----:R-:W-:Y:S05]  /*1de0*/  @!P6 BRA `(.L_x_2091) ;  /* 0x000000000004e947 */ /* 0x002fea0003800000 */
[----:B------:R-:W-:Y:S01]  /*1df0*/  BPT.TRAP 0x1 ;  /* 0x000000040000795c */ /* 0x000fe20000300000 */
.L_x_2091:
        /* <DEDUP_REMOVED lines=8> */
.L_x_2092:
[----:B---3--:R-:W-:Y:S05]  /*1e80*/  @P0 BRA `(.L_x_2093) ;  /* 0x0000000000080947 */ /* 0x008fea0003800000 */
[----:B------:R-:W3:Y:S02]  /*1e90*/  SYNCS.PHASECHK.TRANS64.TRYWAIT P0, [R0+URZ+0x30810], R191 ;  /* 0x030810bf000075a7 */ /* 0x000ee4000800017f */
[----:B---3--:R-:W-:Y:S05]  /*1ea0*/  @!P0 BRA `(.L_x_2094) ;  /* 0x0000007800148947 */ /* 0x008fea0003800000 */
.L_x_2093:
        /* <DEDUP_REMOVED lines=84> */
.L_x_2095:
[----:B------:R1:W1:Y:S01]  /*23f0*/  SYNCS.PHASECHK.TRANS64.TRYWAIT P0, [R0+URZ+0x30830], R191 ;  /* 0x030830bf000075a7 */ /* 0x000262000800017f */
[----:B------:R-:W-:Y:S05]  /*2400*/  @!P6 BRA `(.L_x_2096) ;  /* 0x000000000004e947 */ /* 0x000fea0003800000 */
[----:B------:R-:W-:Y:S01]  /*2410*/  BPT.TRAP 0x1 ;  /* 0x000000040000795c */ /* 0x000fe20000300000 */
.L_x_2096:
        /* <DEDUP_REMOVED lines=52> */
.L_x_2097:
        /* <DEDUP_REMOVED lines=539> */
.L_x_2099:
        /* <DEDUP_REMOVED lines=49> */
.L_x_2100:
        /* <DEDUP_REMOVED lines=78> */
.L_x_2083:
[----:B------:R-:W-:Y:S05]  /*5100*/  @P0 BRA `(.L_x_2077) ;  /* 0x0000004400380947 */ /* 0x000fea0003800000 */
[----:B------:R-:W-:Y:S01]  /*5110*/  ULDC.64 UR4, c[0x0][0x878] ;  /* 0x00021e0000047ab9 */ /* 0x000fe20000000a00 */
[----:B------:R-:W2:Y:S01]  /*5120*/  S2R R4, SR_TID.X ;  /* 0x0000000000047919 */ /* 0x000ea20000002100 */
[----:B------:R-:W-:Y:S01]  /*5130*/  UISETP.NE.U32.AND UP0, UPT, UR4, URZ, UPT ;  /* 0x0000003f0400728c */ /* 0x000fe2000bf05070 */
[----:B------:R-:W-:Y:S01]  /*5140*/  S2UR UR8, SR_CgaCtaId ;  /* 0x00000000000879c3 */ /* 0x000fe20000008800 */
[----:B------:R-:W-:-:S07]  /*5150*/  ULDC UR6, c[0x0][0x850] ;  /* 0x0002140000067ab9 */ /* 0x000fce0000000800 */
[----:B------:R-:W3:Y:S01]  /*5160*/  S2UR UR10, SR_CTAID.X ;  /* 0x00000000000a79c3 */ /* 0x000ee20000002500 */
[----:B------:R-:W-:Y:S01]  /*5170*/  UISETP.NE.AND.EX UP0, UPT, UR5, URZ, UPT, UP0 ;  /* 0x0000003f0500728c */ /* 0x000fe2000bf05300 */
[----:B------:R-:W-:Y:S01]  /*5180*/  UMOV UR7, 0x400 ;  /* 0x0000040000077882 */ /* 0x000fe20000000000 */
[----:B------:R-:W-:Y:S01]  /*5190*/  ULDC.64 UR12, c[0x0][0x818] ;  /* 0x00020600000c7ab9 */ /* 0x000fe20000000a00 */
[----:B------:R-:W-:Y:S01]  /*51a0*/  ULDC.64 UR14, c[0x0][0x840] ;  /* 0x00021000000e7ab9 */ /* 0x000fe20000000a00 */
[----:B------:R-:W-:Y:S02]  /*51b0*/  ULDC.64 UR16, c[0x0][0x848] ;  /* 0x0002120000107ab9 */ /* 0x000fe40000000a00 */
[----:B------:R-:W-:-:S05]  /*51c0*/  PLOP3.LUT P0, PT, PT, PT, UP0, 0x80, 0x0 ;  /* 0x000000000000781c */ /* 0x000fca0003f0f008 */
[----:B------:R-:W-:Y:S02]  /*51d0*/  @UP0 ULDC.64 UR4, c[0x0][0x878] ;  /* 0x00021e0000040ab9 */ /* 0x000fe40000000a00 */
[----:B------:R-:W-:-:S06]  /*51e0*/  @UP0 UIMAD.WIDE UR4, UR36, 0x4, UR4 ;  /* 0x00000004240408a5 */ /* 0x000fcc000f8e0204 */
[----:B------:R-:W-:Y:S02]  /*51f0*/  IMAD.U32 R2, RZ, RZ, UR4 ;  /* 0x00000004ff027e24 */ /* 0x000fe4000f8e00ff */
[----:B-1----:R-:W-:-:S05]  /*5200*/  IMAD.U32 R3, RZ, RZ, UR5 ;  /* 0x00000005ff037e24 */ /* 0x002fca000f8e00ff */
[----:B------:R-:W4:Y:S01]  /*5210*/  @P0 LDG.E R2, desc[UR46][R2.64] ;  /* 0x0000002e02020981 */ /* 0x000f22000c1e1900 */
[----:B------:R-:W1:Y:S01]  /*5220*/  S2UR UR5, SR_CTAID.Y ;  /* 0x00000000000579c3 */ /* 0x000e620000002600 */
[----:B--2---:R-:W-:Y:S01]  /*5230*/  VIADD R5, R4, 0xffffff80 ;  /* 0xffffff8004057836 */ /* 0x004fe20000000000 */
[----:B------:R-:W-:Y:S01]  /*5240*/  UISETP.NE.AND UP1, UPT, UR6, 0x1, UPT ;  /* 0x000000010600788c */ /* 0x000fe2000bf25270 */
[----:B------:R-:W-:Y:S01]  /*5250*/  BSSY B0, `(.L_x_2102) ;  /* 0x000005b000007945 */ /* 0x000fe20003800000 */
[----:B---3--:R-:W-:Y:S02]  /*5260*/  USHF.L.U32 UR10, UR10, 0xe, URZ ;  /* 0x0000000e0a0a7899 */ /* 0x008fe4000800063f */
[----:B------:R-:W-:-:S07]  /*5270*/  SHF.R.S32.HI R0, RZ, 0x1f, R5 ;  /* 0x0000001fff007819 */ /* 0x000fce0000011405 */
[----:B------:R-:W-:Y:S01]  /*5280*/  @UP1 ULDC UR11, c[0x0][0x858] ;  /* 0x00021600000b1ab9 */ /* 0x000fe20000000800 */
[----:B------:R-:W-:Y:S01]  /*5290*/  BAR.SYNC.DEFER_BLOCKING 0x1, 0x100 ;  /* 0x0044000000007b1d */ /* 0x000fe20000010000 */
[----:B----4-:R-:W-:Y:S02]  /*52a0*/  @P0 R2UR UR4, R2 ;  /* 0x00000000020402ca */ /* 0x010fe400000e0000 */
[----:B------:R-:W-:Y:S02]  /*52b0*/  LEA.HI R2, R0, R5, RZ, 0x7 ;  /* 0x0000000500027211 */ /* 0x000fe400078f38ff */
[----:B------:R-:W-:Y:S02]  /*52c0*/  ISETP.NE.AND P0, PT, R5, RZ, PT ;  /* 0x000000ff0500720c */ /* 0x000fe40003f05270 */
[C---:B------:R-:W-:Y:S01]  /*52d0*/  LOP3.LUT R0, R2.reuse, 0xfffff80, RZ, 0xc0, !PT ;  /* 0x0fffff8002007812 */ /* 0x040fe200078ec0ff */
[----:B------:R-:W-:-:S04]  /*52e0*/  IMAD.SHL.U32 R2, R2, 0x40, RZ ;  /* 0x0000004002027824 */ /* 0x000fc800078e00ff */
[----:B------:R-:W-:Y:S01]  /*52f0*/  IMAD.IADD R0, R5, 0x1, -R0 ;  /* 0x0000000105007824 */ /* 0x000fe200078e0a00 */
[----:B------:R-:W-:Y:S01]  /*5300*/  LOP3.LUT R3, R2, 0x3fffe000, RZ, 0xc0, !PT ;  /* 0x3fffe00002037812 */ /* 0x000fe200078ec0ff */
[----:B------:R-:W-:-:S04]  /*5310*/  @UP0 ULEA UR4, UR36, UR4, 0x7 ;  /* 0x0000000424040291 */ /* 0x000fc8000f8e383f */
[----:B------:R-:W-:Y:S01]  /*5320*/  @UP0 USHF.R.S32.HI UR6, URZ, 0x1f, UR4 ;  /* 0x0000001f3f060899 */ /* 0x000fe20008011404 */
[----:B------:R-:W-:-:S03]  /*5330*/  IMAD R0, R0, 0x4, R3 ;  /* 0x0000000400007824 */ /* 0x000fc600078e0203 */
[----:B------:R-:W-:Y:S02]  /*5340*/  @UP0 ULEA.HI UR6, UR6, UR4, URZ, 0x7 ;  /* 0x0000000406060291 */ /* 0x000fe4000f8f383f */
[----:B------:R-:W-:Y:S02]  /*5350*/  ULEA UR4, UR8, UR7, 0x18 ;  /* 0x0000000708047291 */ /* 0x000fe4000f8ec03f */
[----:B------:R-:W-:Y:S01]  /*5360*/  @UP0 USHF.L.U32 UR6, UR6, 0x7, URZ ;  /* 0x0000000706060899 */ /* 0x000fe2000800063f */
[----:B------:R-:W-:-:S03]  /*5370*/  @UP1 ULDC UR8, c[0x0][0x854] ;  /* 0x0002150000081ab9 */ /* 0x000fc60000000800 */
[----:B------:R-:W-:Y:S01]  /*5380*/  @UP0 ULOP3.LUT UR6, UR6, 0xffffc000, URZ, 0xc0, !UPT ;  /* 0xffffc00006060892 */ /* 0x000fe2000f8ec03f */
[----:B------:R-:W-:Y:S01]  /*5390*/  LEA R0, R0, UR4, 0x2 ;  /* 0x0000000400007c11 */ /* 0x000fe2000f8e10ff */
[----:B-1----:R-:W-:Y:S02]  /*53a0*/  UIMAD.WIDE.U32 UR8, UR5, UR8, URZ ;  /* 0x00000008050872a5 */ /* 0x002fe4000f8e003f */
[----:B------:R-:W-:Y:S02]  /*53b0*/  @UP0 USHF.R.S32.HI UR7, URZ, 0x1f, UR6 ;  /* 0x0000001f3f070899 */ /* 0x000fe40008011406 */
[----:B------:R-:W-:Y:S01]  /*53c0*/  @UP1 USHF.R.U32.HI UR5, URZ, UR11, UR9 ;  /* 0x0000000b3f051299 */ /* 0x000fe20008011609 */
[----:B------:R1:W-:Y:S01]  /*53d0*/  STS.128 [R0], R24 ;  /* 0x0000001800007388 */ /* 0x0003e20000000c00 */
[----:B------:R-:W-:Y:S02]  /*53e0*/  @!UP0 UMOV UR6, URZ ;  /* 0x0000003f00068c82 */ /* 0x000fe40008000000 */
[----:B------:R-:W-:Y:S01]  /*53f0*/  UIADD3 UR8, UP1, UR10, UR6, URZ ;  /* 0x000000060a087290 */ /* 0x000fe2000ff3e03f */
[----:B------:R1:W-:Y:S01]  /*5400*/  STS.128 [R0+0x800], R28 ;  /* 0x0008001c00007388 */ /* 0x0003e20000000c00 */
[----:B------:R-:W-:Y:S01]  /*5410*/  USHF.R.S32.HI UR6, URZ, 0x1f, UR5 ;  /* 0x0000001f3f067899 */ /* 0x000fe20008011405 */
[----:B------:R-:W-:-:S02]  /*5420*/  @!UP0 UMOV UR7, URZ ;  /* 0x0000003f00078c82 */ /* 0x000fc40008000000 */
[----:B------:R1:W-:Y:S01]  /*5430*/  STS.128 [R0+0x1000], R32 ;  /* 0x0010002000007388 */ /* 0x0003e20000000c00 */
[----:B------:R-:W-:Y:S02]  /*5440*/  ULEA.HI.X.SX32 UR9, UR10, UR7, 0x1, UP1 ;  /* 0x000000070a097291 */ /* 0x000fe400088f0e3f */
[----:B------:R-:W-:Y:S01]  /*5450*/  UIMAD UR7, UR6, UR12, URZ ;  /* 0x0000000c060772a4 */ /* 0x000fe2000f8e023f */
[----:B------:R1:W-:Y:S01]  /*5460*/  STS.128 [R0+0x1800], R36 ;  /* 0x0018002400007388 */ /* 0x0003e20000000c00 */
[----:B------:R-:W-:Y:S02]  /*5470*/  UIMAD UR11, UR6, UR14, URZ ;  /* 0x0000000e060b72a4 */ /* 0x000fe4000f8e023f */
[----:B------:R-:W-:Y:S01]  /*5480*/  UIMAD UR10, UR5, UR13, UR7 ;  /* 0x0000000d050a72a4 */ /* 0x000fe2000f8e0207 */
[----:B------:R1:W-:Y:S01]  /*5490*/  STS.128 [R0+0x2000], R40 ;  /* 0x0020002800007388 */ /* 0x0003e20000000c00 */
[----:B------:R-:W-:Y:S02]  /*54a0*/  UIMAD.WIDE.U32 UR6, UR5, UR12, UR8 ;  /* 0x0000000c050672a5 */ /* 0x000fe4000f8e0008 */
[----:B------:R-:W-:Y:S01]  /*54b0*/  UIMAD UR12, UR5, UR15, UR11 ;  /* 0x0000000f050c72a4 */ /* 0x000fe2000f8e020b */
[----:B------:R1:W-:Y:S01]  /*54c0*/  STS.128 [R0+0x2800], R44 ;  /* 0x0028002c00007388 */ /* 0x0003e20000000c00 */
[----:B------:R-:W-:-:S02]  /*54d0*/  UIMAD.WIDE.U32 UR8, UR5, UR14, UR8 ;  /* 0x0000000e050872a5 */ /* 0x000fc4000f8e0008 */
[----:B------:R-:W-:Y:S01]  /*54e0*/  USHF.R.S32.HI UR5, URZ, 0x1f, UR36 ;  /* 0x0000001f3f057899 */ /* 0x000fe20008011424 */
[----:B------:R1:W-:Y:S01]  /*54f0*/  STS.128 [R0+0x3000], R48 ;  /* 0x0030003000007388 */ /* 0x0003e20000000c00 */
[----:B------:R-:W-:Y:S01]  /*5500*/  ULDC.64 UR14, c[0x0][0x820] ;  /* 0x00020800000e7ab9 */ /* 0x000fe20000000a00 */
[----:B------:R-:W-:Y:S02]  /*5510*/  USEL UR36, UR36, URZ, !UP0 ;  /* 0x0000003f24247287 */ /* 0x000fe4000c000000 */
[----:B------:R1:W-:Y:S01]  /*5520*/  STS.128 [R0+0x3800], R52 ;  /* 0x0038003400007388 */ /* 0x0003e20000000c00 */
[----:B------:R-:W-:Y:S02]  /*5530*/  USEL UR5, UR5, URZ, !UP0 ;  /* 0x0000003f05057287 */ /* 0x000fe4000c000000 */
[----:B------:R-:W-:Y:S01]  /*5540*/  UIADD3 UR7, UR7, UR10, URZ ;  /* 0x0000000a07077290 */ /* 0x000fe2000fffe03f */
[----:B------:R1:W-:Y:S01]  /*5550*/  STS.128 [R0+0x4000], R56 ;  /* 0x0040003800007388 */ /* 0x0003e20000000c00 */
[----:B------:R-:W-:-:S02]  /*5560*/  UIMAD UR11, UR5, UR14, URZ ;  /* 0x0000000e050b72a4 */ /* 0x000fc4000f8e023f */
[----:B------:R-:W-:Y:S01]  /*5570*/  UIMAD UR5, UR5, UR16, URZ ;  /* 0x00000010050572a4 */ /* 0x000fe2000f8e023f */
[----:B------:R1:W-:Y:S01]  /*5580*/  STS.128 [R0+0x4800], R60 ;  /* 0x0048003c00007388 */ /* 0x0003e20000000c00 */
[----:B------:R-:W-:Y:S02]  /*5590*/  UIADD3 UR9, UR9, UR12, URZ ;  /* 0x0000000c09097290 */ /* 0x000fe4000fffe03f */
[----:B------:R-:W-:Y:S01]  /*55a0*/  UIMAD UR11, UR36, UR15, UR11 ;  /* 0x0000000f240b72a4 */ /* 0x000fe2000f8e020b */
[----:B------:R1:W-:Y:S01]  /*55b0*/  STS.128 [R0+0x5000], R64 ;  /* 0x0050004000007388 */ /* 0x0003e20000000c00 */
[----:B------:R-:W-:Y:S02]  /*55c0*/  UIMAD.WIDE.U32 UR6, UR36, UR14, UR6 ;  /* 0x0000000e240672a5 */ /* 0x000fe4000f8e0006 */
[----:B------:R-:W-:Y:S01]  /*55d0*/  UIMAD UR5, UR36, UR17, UR5 ;  /* 0x00000011240572a4 */ /* 0x000fe2000f8e0205 */
[----:B------:R1:W-:Y:S01]  /*55e0*/  STS.128 [R0+0x5800], R68 ;  /* 0x0058004400007388 */ /* 0x0003e20000000c00 */
[----:B------:R-:W-:Y:S01]  /*55f0*/  UIMAD.WIDE.U32 UR8, UR36, UR16, UR8 ;  /* 0x00000010240872a5 */ /* 0x000fe2000f8e0008 */
[----:B------:R-:W-:-:S02]  /*5600*/  ULDC.64 UR12, c[0x0][0x800] ;  /* 0x00020000000c7ab9 */ /* 0x000fc40000000a00 */
[----:B------:R1:W-:Y:S01]  /*5610*/  STS.128 [R0+0x6000], R72 ;  /* 0x0060004800007388 */ /* 0x0003e20000000c00 */
[----:B------:R-:W-:Y:S01]  /*5620*/  ULDC.64 UR14, c[0x0][0x828] ;  /* 0x00020a00000e7ab9 */ /* 0x000fe20000000a00 */
[----:B------:R-:W-:Y:S02]  /*5630*/  UIADD3 UR7, UR7, UR11, URZ ;  /* 0x0000000b07077290 */ /* 0x000fe4000fffe03f */
[----:B------:R1:W-:Y:S01]  /*5640*/  STS.128 [R0+0x6800], R76 ;  /* 0x0068004c00007388 */ /* 0x0003e20000000c00 */
[----:B------:R-:W-:Y:S02]  /*5650*/  ULEA UR12, UP0, UR6, UR12, 0x2 ;  /* 0x0000000c060c7291 */ /* 0x000fe4000f80103f */
[----:B------:R-:W-:Y:S01]  /*5660*/  UIADD3 UR5, UR9, UR5, URZ ;  /* 0x0000000509057290 */ /* 0x000fe2000fffe03f */
[----:B------:R1:W-:Y:S01]  /*5670*/  STS.128 [R0+0x7000], R80 ;  /* 0x0070005000007388 */ /* 0x0003e20000000c00 */
[----:B------:R-:W-:Y:S02]  /*5680*/  ULEA UR14, UP1, UR8, UR14, 0x2 ;  /* 0x0000000e080e7291 */ /* 0x000fe4000f82103f */
[----:B------:R-:W-:Y:S01]  /*5690*/  ULEA.HI.X UR13, UR6, UR13, UR7, 0x2, UP0 ;  /* 0x0000000d060d7291 */ /* 0x000fe200080f1407 */
[----:B------:R1:W-:Y:S01]  /*56a0*/  STS.128 [R0+0x7800], R84 ;  /* 0x0078005400007388 */ /* 0x0003e20000000c00 */
[----:B------:R-:W-:Y:S01]  /*56b0*/  ULEA.HI.X UR7, UR8, UR15, UR5, 0x2, UP1 ;  /* 0x0000000f08077291 */ /* 0x000fe200088f1405 */
        /* <DEDUP_REMOVED lines=13> */
.L_x_2104:
[----:B------:R-:W-:Y:S01]  /*5790*/  @P0 ELECT P1, URZ, PT ;  /* 0x00000000003f082f */ /* 0x000fe20003820000 */
[----:B------:R2:W-:-:S12]  /*57a0*/  UBLKRED.G.S.ADD.F32.RN [UR6], [UR4], UR5, desc[UR8] ;  /* 0x00000806040073bb */ /* 0x0005d800080a1405 */
[----:B------:R-:W-:Y:S02]  /*57b0*/  @P1 PLOP3.LUT P0, PT, P1, PT, PT, 0x8, 0x0 ;  /* 0x000000000000181c */ /* 0x000fe40000f0e170 */
[----:B------:R-:W-:-:S11]  /*57c0*/  PLOP3.LUT P1, PT, PT, PT, PT, 0x8, 0x0 ;  /* 0x000000000000781c */ /* 0x000fd60003f2e170 */
[----:B--2---:R-:W-:Y:S05]  /*57d0*/  @P0 BRA.U.ANY `(.L_x_2104) ;  /* 0xfffffffd00ec0947 */ /* 0x004fea000393ffff */
[----:B------:R0:W-:Y:S01]  /*57e0*/  UTMACMDFLUSH ;  /* 0x00000000000079b7 */ /* 0x0001e20000000000 */
[----:B------:R-:W-:-:S04]  /*57f0*/  DEPBAR.LE SB0, 0x0 ;  /* 0x000080000000791a */ /* 0x000fc80000000000 */
.L_x_2103:
[----:B------:R-:W-:Y:S05]  /*5800*/  BSYNC B0 ;  /* 0x0000000000007941 */ /* 0x000fea0003800000 */
.L_x_2102:
        /* <DEDUP_REMOVED lines=32> */
.L_x_2105:
        /* <DEDUP_REMOVED lines=8> */
.L_x_2072:
        /* <DEDUP_REMOVED lines=21> */
.L_x_2107:
        /* <DEDUP_REMOVED lines=13> */
.L_x_2109:
[----:B------:R-:W-:-:S05]  /*5cb0*/  ULDC UR4, c[0x0][0x8c4] ;  /* 0x0002310000047ab9 */ /* 0x000fca0000000800 */
.L_x_2108:
        /* <DEDUP_REMOVED lines=44> */
.L_x_2110:
        /* <DEDUP_REMOVED lines=13> */
.L_x_2111:
        /* <DEDUP_REMOVED lines=12> */
.L_x_2112:
        /* <DEDUP_REMOVED lines=22> */
.L_x_2113:
[----:B------:R-:W-:-:S13]  /*6270*/  ISETP.GT.AND P0, PT, R2, UR7, PT ;  /* 0x0000000702007c0c */ /* 0x000fda000bf04270 */
[----:B------:R-:W-:Y:S05]  /*6280*/  @!P0 BRA `(.L_x_2077) ;  /* 0x0000003000d88947 */ /* 0x000fea0003800000 */
[----:B------:R-:W-:Y:S01]  /*6290*/  ULDC.64 UR14, c[0x0][0x2d8] ;  /* 0x0000b600000e7ab9 */ /* 0x000fe20000000a00 */
[----:B------:R-:W-:Y:S01]  /*62a0*/  VIADD R0, R2, -UR7 ;  /* 0x8000000702007c36 */ /* 0x000fe20008000000 */
[----:B------:R-:W-:Y:S02]  /*62b0*/  UIMAD UR11, UR11, UR14, URZ ;  /* 0x0000000e0b0b72a4 */ /* 0x000fe4000f8e023f */
[----:B------:R-:W-:Y:S02]  /*62c0*/  USHF.R.S32.HI UR6, URZ, 0x1f, UR12 ;  /* 0x0000001f3f067899 */ /* 0x000fe4000801140c */
[----:B------:R-:W-:Y:S01]  /*62d0*/  UIMAD.WIDE.U32 UR8, UR16, UR14, URZ ;  /* 0x0000000e100872a5 */ /* 0x000fe2000f8e003f */
        /* <DEDUP_REMOVED lines=33> */
.L_x_2116:
[----:B------:R-:W-:Y:S05]  /*64f0*/  BSYNC B0 ;  /* 0x0000000000007941 */ /* 0x000fea0003800000 */
.L_x_2115:
        /* <DEDUP_REMOVED lines=19> */
.L_x_2118:
[----:B------:R-:W-:Y:S05]  /*6630*/  BSYNC B0 ;  /* 0x0000000000007941 */ /* 0x000fea0003800000 */
.L_x_2117:
[----:B------:R-:W-:Y:S06]  /*6640*/  BAR.ARV 0xa, 0xa0 ;  /* 0x0282800000007b1d */ /* 0x000fec0000002000 */
[----:B------:R-:W-:Y:S04]  /*6650*/  BSSY B0, `(.L_x_2119) ;  /* 0x0000003000007945 */ /* 0x000fe80003800000 */
[----:B------:R-:W-:Y:S05]  /*6660*/  @!P0 BRA `(.L_x_2120) ;  /* 0x0000000000048947 */ /* 0x000fea0003800000 */
[----:B------:R-:W-:-:S04]  /*6670*/  DEPBAR.LE SB0, 0x0 ;  /* 0x000080000000791a */ /* 0x000fc80000000000 */
.L_x_2120:
[----:B------:R-:W-:Y:S05]  /*6680*/  BSYNC B0 ;  /* 0x0000000000007941 */ /* 0x000fea0003800000 */
.L_x_2119:
[----:B------:R-:W-:Y:S06]  /*6690*/  BAR.ARV 0xb, 0xa0 ;  /* 0x02c2800000007b1d */ /* 0x000fec0000002000 */
[----:B------:R-:W-:Y:S01]  /*66a0*/  UIADD3 UR15, UR7, 0x1, URZ ;  /* 0x00000001070f7890 */ /* 0x000fe2000fffe03f */
[----:B------:R-:W-:Y:S11]  /*66b0*/  BRA `(.L_x_2121) ;  /* 0x0000000000047947 */ /* 0x000ff60003800000 */
.L_x_2114:
[----:B------:R-:W-:-:S05]  /*66c0*/  UMOV UR15, UR7 ;  /* 0x00000007000f7c82 */ /* 0x000fca0008000000 */
.L_x_2121:
        /* <DEDUP_REMOVED lines=21> */
.L_x_2134:
        /* <DEDUP_REMOVED lines=20> */
.L_x_2123:
[----:B------:R-:W-:Y:S05]  /*6960*/  BSYNC B0 ;  /* 0x0000000000007941 */ /* 0x000fea0003800000 */
.L_x_2122:
        /* <DEDUP_REMOVED lines=13> */
.L_x_2125:
[----:B------:R-:W-:Y:S05]  /*6a40*/  BSYNC B0 ;  /* 0x0000000000007941 */ /* 0x000fea0003800000 */
.L_x_2124:
[----:B------:R-:W-:Y:S06]  /*6a50*/  BAR.ARV 0xa, 0xa0 ;  /* 0x0282800000007b1d */ /* 0x000fec0000002000 */
[----:B------:R-:W-:Y:S04]  /*6a60*/  BSSY B0, `(.L_x_2126) ;  /* 0x0000003000007945 */ /* 0x000fe80003800000 */
[----:B------:R-:W-:Y:S05]  /*6a70*/  @!P0 BRA `(.L_x_2127) ;  /* 0x0000000000048947 */ /* 0x000fea0003800000 */
[----:B------:R-:W-:-:S04]  /*6a80*/  DEPBAR.LE SB0, 0x0 ;  /* 0x000080000000791a */ /* 0x000fc80000000000 */
.L_x_2127:
[----:B------:R-:W-:Y:S05]  /*6a90*/  BSYNC B0 ;  /* 0x0000000000007941 */ /* 0x000fea0003800000 */
.L_x_2126:
        /* <DEDUP_REMOVED lines=13> */
.L_x_2129:
[----:B------:R-:W-:Y:S05]  /*6b70*/  BSYNC B0 ;  /* 0x0000000000007941 */ /* 0x000fea0003800000 */
.L_x_2128:
        /* <DEDUP_REMOVED lines=13> */
.L_x_2131:
[----:B------:R-:W-:Y:S05]  /*6c50*/  BSYNC B0 ;  /* 0x0000000000007941 */ /* 0x000fea0003800000 */
.L_x_2130:
[----:B------:R-:W-:Y:S01]  /*6c60*/  UIADD3 UR15, UR15, 0x2, URZ ;  /* 0x000000020f0f7890 */ /* 0x000fe2000fffe03f */
[----:B------:R-:W-:Y:S06]  /*6c70*/  BAR.ARV 0xa, 0xa0 ;  /* 0x0282800000007b1d */ /* 0x000fec0000002000 */
[----:B------:R-:W-:Y:S01]  /*6c80*/  BSSY B0, `(.L_x_2132) ;  /* 0x0000004000007945 */ /* 0x000fe20003800000 */
[----:B------:R-:W-:-:S03]  /*6c90*/  ISETP.LE.AND P1, PT, R2, UR15, PT ;  /* 0x0000000f02007c0c */ /* 0x000fc6000bf23270 */
[----:B------:R-:W-:Y:S10]  /*6ca0*/  @!P0 BRA `(.L_x_2133) ;  /* 0x0000000000048947 */ /* 0x000ff40003800000 */
[----:B------:R-:W-:-:S04]  /*6cb0*/  DEPBAR.LE SB0, 0x0 ;  /* 0x000080000000791a */ /* 0x000fc80000000000 */
.L_x_2133:
[----:B------:R-:W-:Y:S05]  /*6cc0*/  BSYNC B0 ;  /* 0x0000000000007941 */ /* 0x000fea0003800000 */
.L_x_2132:
[----:B------:R-:W-:Y:S06]  /*6cd0*/  BAR.ARV 0xb, 0xa0 ;  /* 0x02c2800000007b1d */ /* 0x000fec0000002000 */
[----:B------:R-:W-:Y:S02]  /*6ce0*/  UIADD3 UR19, UR19, 0x4000, URZ ;  /* 0x0000400013137890 */ /* 0x000fe4000fffe03f */
[----:B------:R-:W-:Y:S01]  /*6cf0*/  UIADD3 UR6, UR6, 0x4000, URZ ;  /* 0x0000400006067890 */ /* 0x000fe2000fffe03f */
[----:B------:R-:W-:Y:S11]  /*6d00*/  @!P1 BRA `(.L_x_2134) ;  /* 0xfffffff800c49947 */ /* 0x000ff6000383ffff */
[----:B------:R-:W-:Y:S05]  /*6d10*/  BRA `(.L_x_2077) ;  /* 0x0000002800347947 */ /* 0x000fea0003800000 */
.L_x_2106:
        /* <DEDUP_REMOVED lines=14> */
.L_x_2135:
        /* <DEDUP_REMOVED lines=14> */
.L_x_2137:
[----:B------:R-:W-:-:S05]  /*6ee0*/  ULDC UR4, c[0x0][0x8c4] ;  /* 0x0002310000047ab9 */ /* 0x000fca0000000800 */
.L_x_2136:
        /* <DEDUP_REMOVED lines=59> */
.L_x_2139:
        /* <DEDUP_REMOVED lines=13> */
.L_x_2140:
        /* <DEDUP_REMOVED lines=8> */
.L_x_2141:
        /* <DEDUP_REMOVED lines=21> */
.L_x_2142:
        /* <DEDUP_REMOVED lines=50> */
.L_x_2172:
        /* <DEDUP_REMOVED lines=15> */
.L_x_2145:
        /* <DEDUP_REMOVED lines=97> */
.L_x_2156:
[----:B-123--:R-:W-:-:S04]  /*7f60*/  SHF.L.U32 R18, R10, 0x1f, RZ ;  /* 0x0000001f0a127819 */ /* 0x00efc800000006ff */
[----:B------:R-:W2:Y:S02]  /*7f70*/  SYNCS.PHASECHK.TRANS64.TRYWAIT P1, [R15+URZ+0x30840], R18 ;  /* 0x030840120f0075a7 */ /* 0x000ea4000802017f */
[----:B--2---:R-:W-:Y:S05]  /*7f80*/  @!P1 BRA `(.L_x_2148) ;  /* 0x0000001800189947 */ /* 0x004fea0003800000 */
.L_x_2173:
        /* <DEDUP_REMOVED lines=8> */
.L_x_2149:
        /* <DEDUP_REMOVED lines=37> */
.L_x_2174:
        /* <DEDUP_REMOVED lines=8> */
.L_x_2151:
        /* <DEDUP_REMOVED lines=37> */
.L_x_2175:
        /* <DEDUP_REMOVED lines=8> */
.L_x_2153:
        /* <DEDUP_REMOVED lines=31> */
.L_x_2177:
        /* <DEDUP_REMOVED lines=8> */
.L_x_2155:
        /* <DEDUP_REMOVED lines=37> */
.L_x_2147:
[----:B------:R-:W4:Y:S02]  /*8a70*/  LDL.LU R4, [R1+0x4] ;  /* 0x0000040001047983 */ /* 0x000f240000300800 */
[----:B----4-:R-:W-:Y:S02]  /*8a80*/  ISETP.NE.AND P1, PT, R4, RZ, PT ;  /* 0x000000ff0400720c */ /* 0x010fe40003f25270 */
[----:B------:R4:W5:Y:S11]  /*8a90*/  LDL R4, [R1] ;  /* 0x0000000001047983 */ /* 0x0009760000100800 */
[----:B----4-:R-:W-:Y:S05]  /*8aa0*/  @!P1 BRA `(.L_x_2146) ;  /* 0x00000004005c9947 */ /* 0x010fea0003800000 */
[----:B------:R-:W-:-:S04]  /*8ab0*/  SHF.L.U32 R12, R10, 0x1f, RZ ;  /* 0x0000001f0a0c7819 */ /* 0x000fc800000006ff */
[----:B------:R-:W4:Y:S02]  /*8ac0*/  SYNCS.PHASECHK.TRANS64.TRYWAIT P1, [R15+URZ+0x30840], R12 ;  /* 0x0308400c0f0075a7 */ /* 0x000f24000802017f */
[----:B----4-:R-:W-:Y:S05]  /*8ad0*/  @!P1 BRA `(.L_x_2157) ;  /* 0x0000000c00989947 */ /* 0x010fea0003800000 */
.L_x_2178:
        /* <DEDUP_REMOVED lines=8> */
.L_x_2158:
        /* <DEDUP_REMOVED lines=34> */
.L_x_2179:
        /* <DEDUP_REMOVED lines=8> */
.L_x_2160:
        /* <DEDUP_REMOVED lines=34> */
.L_x_2146:
[----:B------:R-:W1:Y:S01]  /*9020*/  S2R R0, SR_TID.X ;  /* 0x0000000000007919 */ /* 0x000e620000002100 */
[----:B------:R-:W-:Y:S01]  /*9030*/  IMAD R3, R16, 0x8, R15 ;  /* 0x0000000810037824 */ /* 0x000fe200078e020f */
[----:B-1----:R-:W-:Y:S02]  /*9040*/  LOP3.LUT R2, R0, 0x7f, RZ, 0xc0, !PT ;  /* 0x0000007f00027812 */ /* 0x002fe400078ec0ff */
[----:B------:R-:W-:Y:S02]  /*9050*/  SHF.L.U32 R0, R10, 0x1f, RZ ;  /* 0x0000001f0a007819 */ /* 0x000fe400000006ff */
[----:B------:R-:W-:Y:S02]  /*9060*/  ISETP.NE.AND P1, PT, R2, RZ, PT ;  /* 0x000000ff0200720c */ /* 0x000fe40003f25270 */
[----:B------:R-:W1:Y:S02]  /*9070*/  SYNCS.PHASECHK.TRANS64.TRYWAIT P0, [R3+URZ+0x30840], R0 ;  /* 0x03084000030075a7 */ /* 0x000e64000800017f */
[----:B-1----:R-:W-:Y:S09]  /*9080*/  @!P0 BRA `(.L_x_2161) ;  /* 0x0000000800548947 */ /* 0x002ff20003800000 */
.L_x_2180:
[----:B------:R-:W-:Y:S05]  /*9090*/  @P1 BRA `(.L_x_2162) ;  /* 0x0000000000181947 */ /* 0x000fea0003800000 */
[----:B------:R-:W1:Y:S01]  /*90a0*/  S2R R2, SR_TID.X ;  /* 0x0000000000027919 */ /* 0x000e620000002100 */
[----:B------:R-:W-:-:S04]  /*90b0*/  IMAD.MOV.U32 R0, RZ, RZ, 0x4100 ;  /* 0x00004100ff007424 */ /* 0x000fc800078e00ff */
[----:B------:R1:W-:Y:S02]  /*90c0*/  SYNCS.ARRIVE.TRANS64 RZ, [R3+URZ+0x30830], R0 ;  /* 0x0308300003ff79a7 */ /* 0x0003e4000800003f */
[----:B-1----:R-:W-:-:S13]  /*90d0*/  LOP3.LUT P0, RZ, R2, 0x1f, RZ, 0xc0, !PT ;  /* 0x0000001f02ff7812 */ /* 0x002fda000780c0ff */
[----:B------:R-:W-:Y:S05]  /*90e0*/  @!P0 BRA `(.L_x_2162) ;  /* 0x0000000000048947 */ /* 0x000fea0003800000 */
[----:B------:R-:W-:Y:S01]  /*90f0*/  BPT.TRAP 0x1 ;  /* 0x000000040000795c */ /* 0x000fe20000300000 */
.L_x_2162:
        /* <DEDUP_REMOVED lines=41> */
.L_x_2143:
[----:B------:R-:W-:Y:S05]  /*9390*/  BSYNC B0 ;  /* 0x0000000000007941 */ /* 0x000fea0003800000 */
.L_x_2138:
[----:B------:R-:W-:-:S03]  /*93a0*/  UMOV UR8, 0xffffffff ;  /* 0xffffffff00087882 */ /* 0x000fc60000000000 */
[----:B------:R-:W-:Y:S05]  /*93b0*/  BRA.DIV UR8, `(.L_x_2163) ;  /* 0x00000006089c7947 */ /* 0x000fea000b800000 */
[----:B------:R-:W-:-:S13]  /*93c0*/  ELECT P6, URZ, PT ;  /* 0x00000000003f782f */ /* 0x000fda00038c0000 */
.L_x_2183:
[----:B------:R-:W-:Y:S05]  /*93d0*/  @!P6 BRA `(.L_x_2077) ;  /* 0x000000000084e947 */ /* 0x000fea0003800000 */
[----:B------:R-:W-:-:S06]  /*93e0*/  ULOP3.LUT UR8, UR38, 0x2, URZ, 0xfc, !UPT ;  /* 0x0000000226087892 */ /* 0x000fcc000f8efc3f */
[----:B------:R-:W-:-:S05]  /*93f0*/  IMAD.U32 R2, RZ, RZ, UR8 ;  /* 0x00000008ff027e24 */ /* 0x000fca000f8e00ff */
[----:B------:R-:W-:-:S13]  /*9400*/  ISETP.NE.AND P2, PT, R2, 0x3, PT ;  /* 0x000000030200780c */ /* 0x000fda0003f45270 */
[----:B------:R-:W-:Y:S05]  /*9410*/  @!P2 BRA `(.L_x_2164) ;  /* 0x000000000004a947 */ /* 0x000fea0003800000 */
[----:B---3--:R-:W-:Y:S01]  /*9420*/  BPT.TRAP 0x1 ;  /* 0x000000040000795c */ /* 0x008fe20000300000 */
.L_x_2164:
        /* <DEDUP_REMOVED lines=15> */
.L_x_2184:
[----:B------:R-:W2:Y:S02]  /*9520*/  SYNCS.PHASECHK.TRANS64.TRYWAIT P0, [R3+URZ], R2 ;  /* 0x00000002030075a7 */ /* 0x000ea4000800017f */
[----:B--2---:R-:W-:Y:S05]  /*9530*/  @!P0 BRA `(.L_x_2166) ;  /* 0x0000000400708947 */ /* 0x004fea0003800000 */
.L_x_2185:
[----:B------:R-:W-:Y:S05]  /*9540*/  @!P2 BRA `(.L_x_2167) ;  /* 0x000000000004a947 */ /* 0x000fea0003800000 */
[----:B---3--:R-:W-:Y:S01]  /*9550*/  BPT.TRAP 0x1 ;  /* 0x000000040000795c */ /* 0x008fe20000300000 */
.L_x_2167:
[----:B--2---:R-:W-:-:S04]  /*9560*/  VIADD R3, R8, 0x30840 ;  /* 0x0003084008037836 */ /* 0x004fc80000000000 */
[----:B------:R-:W-:-:S04]  /*9570*/  IMAD R5, R0, 0x8, R3 ;  /* 0x0000000800057824 */ /* 0x000fc800078e0203 */
[----:B------:R-:W2:Y:S02]  /*9580*/  SYNCS.PHASECHK.TRANS64.TRYWAIT P0, [R5+URZ], R4 ;  /* 0x00000004050075a7 */ /* 0x000ea4000800017f */
[----:B--2---:R-:W-:Y:S05]  /*9590*/  @!P0 BRA `(.L_x_2168) ;  /* 0x00000004006c8947 */ /* 0x004fea0003800000 */
.L_x_2186:
[----:B------:R-:W-:-:S07]  /*95a0*/  IMAD R3, R6, 0x8, R3 ;  /* 0x0000000806037824 */ /* 0x000fce00078e0203 */
.L_x_2169:
[----:B----4-:R4:W1:Y:S02]  /*95b0*/  SYNCS.PHASECHK.TRANS64.TRYWAIT P0, [R3+URZ], R2 ;  /* 0x00000002030075a7 */ /* 0x010864000800017f */
[----:B-1----:R-:W-:Y:S05]  /*95c0*/  @!P0 NANOSLEEP.SYNCS 0x989680 ;  /* 0x009896800000895d */ /* 0x002fea0003900000 */
[----:B------:R-:W1:Y:S02]  /*95d0*/  @!P0 SYNCS.PHASECHK.TRANS64 P0, [R3+URZ], R2 ;  /* 0x00000002030085a7 */ /* 0x000e64000800007f */
[----:B-1----:R-:W-:Y:S05]  /*95e0*/  @!P0 BRA `(.L_x_2169) ;  /* 0xfffffffc00f08947 */ /* 0x002fea000383ffff */
.L_x_2077:
[----:B---3--:R-:W-:Y:S05]  /*95f0*/  BSYNC B6 ;  /* 0x0000000000067941 */ /* 0x008fea0003800000 */
.L_x_2071:
[----:B------:R-:W-:Y:S05]  /*9600*/  EXIT ;  /* 0x000000000000794d */ /* 0x000fea0003800000 */
.L_x_2088:
[----:B------:R-:W-:Y:S02]  /*9610*/  IMAD.MOV.U32 R12, RZ, RZ, RZ ;  /* 0x000000ffff0c7224 */ /* 0x000fe400078e00ff */
[----:B------:R-:W-:Y:S02]  /*9620*/  IMAD.MOV.U32 R11, RZ, RZ, 0x1f ;  /* 0x0000001fff0b7424 */ /* 0x000fe400078e00ff */
[----:B------:R-:W-:-:S07]  /*9630*/  IMAD.MOV.U32 R15, RZ, RZ, -0x1 ;  /* 0xffffffffff0f7424 */ /* 0x000fce00078e00ff */
[----:B------:R-:W-:Y:S05]  /*9640*/  WARPSYNC.COLLECTIVE R15, `(.L_x_2170) ;  /* 0x000000000f087348 */ /* 0x000fea0003c00000 */
[----:B------:R1:W2:Y:S02]  /*9650*/  SHFL.IDX P6, R14, R13, R12, R11 ;  /* 0x0000000c0d0e7389 */ /* 0x0002a400000c000b */
[----:B-12---:R-:W-:Y:S01]  /*9660*/  ENDCOLLECTIVE ;  /* 0x000000000000791b */ /* 0x006fe20003800000 */
.L_x_2170:
[----:B------:R-:W-:Y:S05]  /*9670*/  BRA `(.L_x_2171) ;  /* 0xffffff7c00f07947 */ /* 0x000fea000383ffff */
.L_x_2090:
        /* <DEDUP_REMOVED lines=8> */
.L_x_2094:
[----:B---3--:R3:W4:Y:S02]  /*9700*/  SYNCS.PHASECHK.TRANS64.TRYWAIT P0, [R0+URZ+0x30810], R191 ;  /* 0x030810bf000075a7 */ /* 0x008724000800017f */
[----:B----4-:R-:W-:Y:S05]  /*9710*/  @!P0 NANOSLEEP.SYNCS 0x989680 ;  /* 0x009896800000895d */ /* 0x010fea0003900000 */
[----:B------:R-:W4:Y:S02]  /*9720*/  @!P0 SYNCS.PHASECHK.TRANS64 P0, [R0+URZ+0x30810], R191 ;  /* 0x030810bf000085a7 */ /* 0x000f24000800007f */
[----:B----4-:R-:W-:Y:S05]  /*9730*/  @!P0 BRA `(.L_x_2094) ;  /* 0xfffffffc00f08947 */ /* 0x010fea000383ffff */
[----:B------:R-:W-:Y:S05]  /*9740*/  BRA `(.L_x_2093) ;  /* 0xffffff8400d87947 */ /* 0x000fea000383ffff */
.L_x_2098:
[----:B--2---:R2:W1:Y:S02]  /*9750*/  SYNCS.PHASECHK.TRANS64.TRYWAIT P0, [R0+URZ+0x30830], R191 ;  /* 0x030830bf000075a7 */ /* 0x004464000800017f */
[----:B-1----:R-:W-:Y:S05]  /*9760*/  @!P0 NANOSLEEP.SYNCS 0x989680 ;  /* 0x009896800000895d */ /* 0x002fea0003900000 */
[----:B------:R-:W1:Y:S02]  /*9770*/  @!P0 SYNCS.PHASECHK.TRANS64 P0, [R0+URZ+0x30830], R191 ;  /* 0x030830bf000085a7 */ /* 0x000e64000800007f */
[----:B-1----:R-:W-:Y:S05]  /*9780*/  @!P0 BRA `(.L_x_2098) ;  /* 0xfffffffc00f08947 */ /* 0x002fea000383ffff */
[----:B------:R-:W-:Y:S05]  /*9790*/  BRA `(.L_x_2097) ;  /* 0xffffff8c00f07947 */ /* 0x000fea000383ffff */
.L_x_2144:
[----:B-1----:R1:W2:Y:S02]  /*97a0*/  SYNCS.PHASECHK.TRANS64.TRYWAIT P0, [R15+URZ+0x30820], R0 ;  /* 0x030820000f0075a7 */ /* 0x0022a4000800017f */
[----:B--2---:R-:W-:Y:S05]  /*97b0*/  @!P0 NANOSLEEP.SYNCS 0x989680 ;  /* 0x009896800000895d */ /* 0x004fea0003900000 */
[----:B------:R-:W2:Y:S02]  /*97c0*/  @!P0 SYNCS.PHASECHK.TRANS64 P0, [R15+URZ+0x30820], R0 ;  /* 0x030820000f0085a7 */ /* 0x000ea4000800007f */
[----:B--2---:R-:W-:Y:S05]  /*97d0*/  @!P0 BRA `(.L_x_2144) ;  /* 0xfffffffc00f08947 */ /* 0x004fea000383ffff */
[----:B------:R-:W-:Y:S05]  /*97e0*/  BRA `(.L_x_2172) ;  /* 0xffffffe0001c7947 */ /* 0x000fea000383ffff */
.L_x_2148:
[----:B--2---:R2:W3:Y:S02]  /*97f0*/  SYNCS.PHASECHK.TRANS64.TRYWAIT P1, [R15+URZ+0x30840], R18 ;  /* 0x030840120f0075a7 */ /* 0x0044e4000802017f */
[----:B---3--:R-:W-:Y:S05]  /*9800*/  @!P1 NANOSLEEP.SYNCS 0x989680 ;  /* 0x009896800000995d */ /* 0x008fea0003900000 */
[----:B------:R-:W3:Y:S02]  /*9810*/  @!P1 SYNCS.PHASECHK.TRANS64 P1, [R15+URZ+0x30840], R18 ;  /* 0x030840120f0095a7 */ /* 0x000ee4000802007f */
[----:B---3--:R-:W-:Y:S05]  /*9820*/  @!P1 BRA `(.L_x_2148) ;  /* 0xfffffffc00f09947 */ /* 0x008fea000383ffff */
[----:B------:R-:W-:Y:S05]  /*9830*/  BRA `(.L_x_2173) ;  /* 0xffffffe400d47947 */ /* 0x000fea000383ffff */
.L_x_2150:
[----:B-1----:R1:W3:Y:S02]  /*9840*/  SYNCS.PHASECHK.TRANS64.TRYWAIT P1, [R15+URZ+0x30828], R18 ;  /* 0x030828120f0075a7 */ /* 0x0022e4000802017f */
[----:B---3--:R-:W-:Y:S05]  /*9850*/  @!P1 NANOSLEEP.SYNCS 0x989680 ;  /* 0x009896800000995d */ /* 0x008fea0003900000 */
[----:B------:R-:W3:Y:S02]  /*9860*/  @!P1 SYNCS.PHASECHK.TRANS64 P1, [R15+URZ+0x30828], R18 ;  /* 0x030828120f0095a7 */ /* 0x000ee4000802007f */
[----:B---3--:R-:W-:Y:S05]  /*9870*/  @!P1 BRA `(.L_x_2150) ;  /* 0xfffffffc00f09947 */ /* 0x008fea000383ffff */
[----:B------:R-:W-:Y:S05]  /*9880*/  BRA `(.L_x_2174) ;  /* 0xffffffe800747947 */ /* 0x000fea000383ffff */
.L_x_2152:
[----:B---3--:R3:W4:Y:S02]  /*9890*/  SYNCS.PHASECHK.TRANS64.TRYWAIT P1, [R15+URZ+0x30848], R18 ;  /* 0x030848120f0075a7 */ /* 0x008724000802017f */
[----:B----4-:R-:W-:Y:S05]  /*98a0*/  @!P1 NANOSLEEP.SYNCS 0x989680 ;  /* 0x009896800000995d */ /* 0x010fea0003900000 */
[----:B------:R-:W4:Y:S02]  /*98b0*/  @!P1 SYNCS.PHASECHK.TRANS64 P1, [R15+URZ+0x30848], R18 ;  /* 0x030848120f0095a7 */ /* 0x000f24000802007f */
[----:B----4-:R-:W-:Y:S05]  /*98c0*/  @!P1 BRA `(.L_x_2152) ;  /* 0xfffffffc00f09947 */ /* 0x010fea000383ffff */
[----:B------:R-:W-:Y:S05]  /*98d0*/  BRA `(.L_x_2175) ;  /* 0xffffffec00147947 */ /* 0x000fea000383ffff */
.L_x_2154:
[----:B------:R-:W-:-:S07]  /*98e0*/  SHF.L.U32 R4, R10, 0x1f, RZ ;  /* 0x0000001f0a047819 */ /* 0x000fce00000006ff */
.L_x_2176:
[----:B----4-:R4:W1:Y:S02]  /*98f0*/  SYNCS.PHASECHK.TRANS64.TRYWAIT P1, [R15+URZ+0x30820], R4 ;  /* 0x030820040f0075a7 */ /* 0x010864000802017f */
[----:B-1----:R-:W-:Y:S05]  /*9900*/  @!P1 NANOSLEEP.SYNCS 0x989680 ;  /* 0x009896800000995d */ /* 0x002fea0003900000 */
[----:B------:R-:W1:Y:S02]  /*9910*/  @!P1 SYNCS.PHASECHK.TRANS64 P1, [R15+URZ+0x30820], R4 ;  /* 0x030820040f0095a7 */ /* 0x000e64000802007f */
[----:B-1----:R-:W-:Y:S05]  /*9920*/  @!P1 BRA `(.L_x_2176) ;  /* 0xfffffffc00f09947 */ /* 0x002fea000383ffff */
[----:B------:R-:W-:Y:S05]  /*9930*/  BRA `(.L_x_2177) ;  /* 0xffffffec00987947 */ /* 0x000fea000383ffff */
.L_x_2157:
[----:B----4-:R4:W1:Y:S02]  /*9940*/  SYNCS.PHASECHK.TRANS64.TRYWAIT P1, [R15+URZ+0x30840], R12 ;  /* 0x0308400c0f0075a7 */ /* 0x010864000802017f */
[----:B-1----:R-:W-:Y:S05]  /*9950*/  @!P1 NANOSLEEP.SYNCS 0x989680 ;  /* 0x009896800000995d */ /* 0x002fea0003900000 */
[----:B------:R-:W1:Y:S02]  /*9960*/  @!P1 SYNCS.PHASECHK.TRANS64 P1, [R15+URZ+0x30840], R12 ;  /* 0x0308400c0f0095a7 */ /* 0x000e64000802007f */
[----:B-1----:R-:W-:Y:S05]  /*9970*/  @!P1 BRA `(.L_x_2157) ;  /* 0xfffffffc00f09947 */ /* 0x002fea000383ffff */
[----:B------:R-:W-:Y:S05]  /*9980*/  BRA `(.L_x_2178) ;  /* 0xfffffff000547947 */ /* 0x000fea000383ffff */
.L_x_2159:
[----:B-1----:R1:W2:Y:S02]  /*9990*/  SYNCS.PHASECHK.TRANS64.TRYWAIT P1, [R15+URZ+0x30828], R12 ;  /* 0x0308280c0f0075a7 */ /* 0x0022a4000802017f */
[----:B--2---:R-:W-:Y:S05]  /*99a0*/  @!P1 NANOSLEEP.SYNCS 0x989680 ;  /* 0x009896800000995d */ /* 0x004fea0003900000 */
[----:B------:R-:W2:Y:S02]  /*99b0*/  @!P1 SYNCS.PHASECHK.TRANS64 P1, [R15+URZ+0x30828], R12 ;  /* 0x0308280c0f0095a7 */ /* 0x000ea4000802007f */
[----:B--2---:R-:W-:Y:S05]  /*99c0*/  @!P1 BRA `(.L_x_2159) ;  /* 0xfffffffc00f09947 */ /* 0x004fea000383ffff */
[----:B------:R-:W-:Y:S05]  /*99d0*/  BRA `(.L_x_2179) ;  /* 0xfffffff000e87947 */ /* 0x000fea000383ffff */
.L_x_2161:
[----:B------:R1:W1:Y:S02]  /*99e0*/  SYNCS.PHASECHK.TRANS64.TRYWAIT P0, [R3+URZ+0x30840], R0 ;  /* 0x03084000030075a7 */ /* 0x000264000800017f */
[----:B-1----:R-:W-:Y:S05]  /*99f0*/  @!P0 NANOSLEEP.SYNCS 0x989680 ;  /* 0x009896800000895d */ /* 0x002fea0003900000 */
[----:B------:R-:W1:Y:S02]  /*9a00*/  @!P0 SYNCS.PHASECHK.TRANS64 P0, [R3+URZ+0x30840], R0 ;  /* 0x03084000030085a7 */ /* 0x000e64000800007f */
[----:B-1----:R-:W-:Y:S05]  /*9a10*/  @!P0 BRA `(.L_x_2161) ;  /* 0xfffffffc00f08947 */ /* 0x002fea000383ffff */
[----:B------:R-:W-:Y:S05]  /*9a20*/  BRA `(.L_x_2180) ;  /* 0xfffffff400987947 */ /* 0x000fea000383ffff */
.L_x_2163:
[----:B------:R-:W-:Y:S01]  /*9a30*/  BSSY B0, `(.L_x_2181) ;  /* 0x0000006000007945 */ /* 0x000fe20003800000 */
[----:B------:R-:W-:-:S07]  /*9a40*/  IMAD.MOV.U32 R15, RZ, RZ, -0x1 ;  /* 0xffffffffff0f7424 */ /* 0x000fce00078e00ff */
[----:B---3--:R-:W-:Y:S05]  /*9a50*/  WARPSYNC.COLLECTIVE R15, `(.L_x_2182) ;  /* 0x000000000f0c7348 */ /* 0x008fea0003c00000 */
[----:B------:R-:W-:Y:S02]  /*9a60*/  ELECT P6, UR62, PT ;  /* 0x00000000003e782f */ /* 0x000fe400038c0000 */
[----:B------:R-:W-:Y:S01]  /*9a70*/  MOV R14, UR62 ;  /* 0x0000003e000e7c02 */ /* 0x000fe20008000f00 */
[----:B---3--:R-:W-:Y:S10]  /*9a80*/  ENDCOLLECTIVE ;  /* 0x000000000000791b */ /* 0x008ff40003800000 */
.L_x_2182:
[----:B------:R-:W-:Y:S05]  /*9a90*/  BSYNC B0 ;  /* 0x0000000000007941 */ /* 0x000fea0003800000 */
.L_x_2181:
[----:B------:R-:W-:Y:S05]  /*9aa0*/  BRA `(.L_x_2183) ;  /* 0xfffffff800487947 */ /* 0x000fea000383ffff */
.L_x_2165:
[----:B-1----:R1:W2:Y:S02]  /*9ab0*/  SYNCS.PHASECHK.TRANS64.TRYWAIT P0, [R7+URZ], R4 ;  /* 0x00000004070075a7 */ /* 0x0022a4000800017f */
[----:B--2---:R-:W-:Y:S05]  /*9ac0*/  @!P0 NANOSLEEP.SYNCS 0x989680 ;  /* 0x009896800000895d */ /* 0x004fea0003900000 */
[----:B------:R-:W2:Y:S02]  /*9ad0*/  @!P0 SYNCS.PHASECHK.TRANS64 P0, [R7+URZ], R4 ;  /* 0x00000004070085a7 */ /* 0x000ea4000800007f */
[----:B--2---:R-:W-:Y:S05]  /*9ae0*/  @!P0 BRA `(.L_x_2165) ;  /* 0xfffffffc00f08947 */ /* 0x004fea000383ffff */
[----:B------:R-:W-:Y:S05]  /*9af0*/  BRA `(.L_x_2184) ;  /* 0xfffffff800887947 */ /* 0x000fea000383ffff */
.L_x_2166:
[----:B--2---:R2:W4:Y:S02]  /*9b00*/  SYNCS.PHASECHK.TRANS64.TRYWAIT P0, [R3+URZ], R2 ;  /* 0x00000002030075a7 */ /* 0x004524000800017f */
[----:B----4-:R-:W-:Y:S05]  /*9b10*/  @!P0 NANOSLEEP.SYNCS 0x989680 ;  /* 0x009896800000895d */ /* 0x010fea0003900000 */
[----:B------:R-:W4:Y:S02]  /*9b20*/  @!P0 SYNCS.PHASECHK.TRANS64 P0, [R3+URZ], R2 ;  /* 0x00000002030085a7 */ /* 0x000f24000800007f */
[----:B----4-:R-:W-:Y:S05]  /*9b30*/  @!P0 BRA `(.L_x_2166) ;  /* 0xfffffffc00f08947 */ /* 0x010fea000383ffff */
[----:B------:R-:W-:Y:S05]  /*9b40*/  BRA `(.L_x_2185) ;  /* 0xfffffff8007c7947 */ /* 0x000fea000383ffff */
.L_x_2168:
[----:B--2---:R2:W4:Y:S02]  /*9b50*/  SYNCS.PHASECHK.TRANS64.TRYWAIT P0, [R5+URZ], R4 ;  /* 0x00000004050075a7 */ /* 0x004524000800017f */
[----:B----4-:R-:W-:Y:S05]  /*9b60*/  @!P0 NANOSLEEP.SYNCS 0x989680 ;  /* 0x009896800000895d */ /* 0x010fea0003900000 */
[----:B------:R-:W4:Y:S02]  /*9b70*/  @!P0 SYNCS.PHASECHK.TRANS64 P0, [R5+URZ], R4 ;  /* 0x00000004050085a7 */ /* 0x000f24000800007f */
[----:B----4-:R-:W-:Y:S05]  /*9b80*/  @!P0 BRA `(.L_x_2168) ;  /* 0xfffffffc00f08947 */ /* 0x010fea000383ffff */
[----:B------:R-:W-:Y:S05]  /*9b90*/  BRA `(.L_x_2186) ;  /* 0xfffffff800807947 */ /* 0x000fea000383ffff */
.L_x_2187:
        /* <DEDUP_REMOVED lines=14> */
.L_x_7304:


//--------------------- .text._ZN7cutlass13device_kernelIN5flash11enable_sm90INS1_16FlashAttnBwdSm90INS1_25CollectiveMainloopBwdSm90ILi2ELi2ELi2EN4cute5tupleIJNS5_1CILi1EEES8_S8_EEENS6_IJNS7_ILi64EEENS7_ILi128EEESB_EEENS_6half_tEfNS_4arch4Sm90ELb0ELb1ELb1ELb1ELb1ELb1ELb0ELb0ELi2ELi1ELi2ELi1ELb0EEENS1_24CollectiveEpilogueBwdGQAISC_fSF_Li256ELb1ELb1EEENS1_19SingleTileSchedulerILb1ELb0ELb0ELi128EEEEEEEEEvNT_6ParamsE --------------------------
	.section	.text._ZN7cutlass13device_kernelIN5flash11enable_sm90INS1_16FlashAttnBwdSm90INS1_25CollectiveMainloopBwdSm90ILi2ELi2ELi2EN4cute5tupleIJNS5_1CILi1EEES8_S8_EEENS6_IJNS7_ILi64EEENS7_ILi128EEESB_EEENS_6half_tEfNS_4arch4Sm90ELb0ELb1ELb1ELb1ELb1ELb1ELb0ELb0ELi2ELi1ELi2ELi1ELb0EEENS1_24CollectiveEpilogueBwdGQAISC_fSF_Li256ELb1ELb1EEENS1_19SingleTileSchedulerILb1ELb0ELb0ELi128EEEEEEEEEvNT_6ParamsE,"ax",@progbits
	.align	128
.text._ZN7cutlass13device_kernelIN5flash11enable_sm90INS1_16FlashAttnBwdSm90INS1_25CollectiveMainloopBwdSm90ILi2ELi2ELi2EN4cute5tupleIJNS5_1CILi1EEES8_S8_EEENS6_IJNS7_ILi64EEENS7_ILi128EEESB_EEENS_6half_tEfNS_4arch4Sm90ELb0ELb1ELb1ELb1ELb1ELb1ELb0ELb0ELi2ELi1ELi2ELi1ELb0EEENS1_24CollectiveEpilogueBwdGQAISC_fSF_Li256ELb1ELb1EEENS1_19SingleTileSchedulerILb1ELb0ELb0ELi128EEEEEEEEEvNT_6ParamsE:
        .type           _ZN7cutlass13device_kernelIN5flash11enable_sm90INS1_16FlashAttnBwdSm90INS1_25CollectiveMainloopBwdSm90ILi2ELi2ELi2EN4cute5tupleIJNS5_1CILi1EEES8_S8_EEENS6_IJNS7_ILi64EEENS7_ILi128EEESB_EEENS_6half_tEfNS_4arch4Sm90ELb0ELb1ELb1ELb1ELb1ELb1ELb0ELb0ELi2ELi1ELi2ELi1ELb0EEENS1_24CollectiveEpilogueBwdGQAISC_fSF_Li256ELb1ELb1EEENS1_19SingleTileSchedulerILb1ELb0ELb0ELi128EEEEEEEEEvNT_6ParamsE,@function
        .size           _ZN7cutlass13device_kernelIN5flash11enable_sm90INS1_16FlashAttnBwdSm90INS1_25CollectiveMainloopBwdSm90ILi2ELi2ELi2EN4cute5tupleIJNS5_1CILi1EEES8_S8_EEENS6_IJNS7_ILi64EEENS7_ILi128EEESB_EEENS_6half_tEfNS_4arch4Sm90ELb0ELb1ELb1ELb1ELb1ELb1ELb0ELb0ELi2ELi1ELi2ELi1ELb0EEENS1_24CollectiveEpilogueBwdGQAISC_fSF_Li256ELb1ELb1EEENS1_19SingleTileSchedulerILb1ELb0ELb0ELi128EEEEEEEEEvNT_6ParamsE,(.L_x_7305 - _ZN7cutlass13device_kernelIN5flash11enable_sm90INS1_16FlashAttnBwdSm90INS1_25CollectiveMainloopBwdSm90ILi2ELi2ELi2EN4cute5tupleIJNS5_1CILi1EEES8_S8_EEENS6_IJNS7_ILi64EEENS7_ILi128EEESB_EEENS_6half_tEfNS_4arch4Sm90ELb0ELb1ELb1ELb1ELb1ELb1ELb0ELb0ELi2ELi1ELi2ELi1ELb0EEENS1_24CollectiveEpilogueBwdGQAISC_fSF_Li256ELb1ELb1EEENS1_19SingleTileSchedulerILb1ELb0ELb0ELi128EEEEEEEEEvNT_6ParamsE)
        .other          _ZN7cutlass13device_kernelIN5flash11enable_sm90INS1_16FlashAttnBwdSm90INS1_25CollectiveMainloopBwdSm90ILi2ELi2ELi2EN4cute5tupleIJNS5_1CILi1EEES8_S8_EEENS6_IJNS7_ILi64EEENS7_ILi128EEESB_EEENS_6half_tEfNS_4arch4Sm90ELb0ELb1ELb1ELb1ELb1ELb1ELb0ELb0ELi2ELi1ELi2ELi1ELb0EEENS1_24CollectiveEpilogueBwdGQAISC_fSF_Li256ELb1ELb1EEENS1_19SingleTileSchedulerILb1ELb0ELb0ELi128EEEEEEEEEvNT_6ParamsE,@"STO_CUDA_ENTRY STV_DEFAULT"
_ZN7cutlass13device_kernelIN5flash11enable_sm90INS1_16FlashAttnBwdSm90INS1_25CollectiveMainloopBwdSm90ILi2ELi2ELi2EN4cute5tupleIJNS5_1CILi1EEES8_S8_EEENS6_IJNS7_ILi64EEENS7_ILi128EEESB_EEENS_6half_tEfNS_4arch4Sm90ELb0ELb1ELb1ELb1ELb1ELb1ELb0ELb0ELi2ELi1ELi2ELi1ELb0EEENS1_24CollectiveEpilogueBwdGQAISC_fSF_Li256ELb1ELb1EEENS1_19SingleTileSchedulerILb1ELb0ELb0ELi128EEEEEEEEEvNT_6ParamsE:
        /* <DEDUP_REMOVED lines=24> */
.L_x_2189:
[----:B------:R-:W-:Y:S05]  /*0180*/  BSYNC B0 ;  /* 0x0000000000007941 */ /* 0x000fea0003800000 */
.L_x_2188:
        /* <DEDUP_REMOVED lines=37> */
.L_x_2190:
        /* <DEDUP_REMOVED lines=22> */
.L_x_2191:
[----:B------:R-:W-:Y:S01]  /*0540*/  PLOP3.LUT P0, PT, PT, PT, UP0, 0x80, 0x0 ;  /* 0x000000000000781c */ /* 0x000fe20003f0f008 */
[----:B------:R-:W-:Y:S01]  /*0550*/  NOP ;  /* 0x0000000000007918 */ /* 0x000fe20000000000 */
[----:B------:R-:W-:Y:S01]  /*0560*/  ULDC.64 UR46, c[0x0][0x208] ;  /* 0x00008200002e7ab9 */ /* 0x000fe20000000a00 */
[----:B------:R-:W-:Y:S01]  /*0570*/  BSSY B6, `(.L_x_2192) ;  /* 0x0000a4b000067945 */ /* 0x000fe20003800000 */
[----:B-12-4-:R-:W-:Y:S09]  /*0580*/  BAR.SYNC.DEFER_BLOCKING 0x0 ;  /* 0x0000000000007b1d */ /* 0x016ff20000010000 */
[----:B------:R-:W-:Y:S05]  /*0590*/  @!P0 BRA `(.L_x_2193) ;  /* 0x0000005800788947 */ /* 0x000fea0003800000 */
.L_x_2194:
        /* <DEDUP_REMOVED lines=24> */
.L_x_2195:
        /* <DEDUP_REMOVED lines=14> */
.L_x_2197:
[----:B------:R-:W-:-:S05]  /*0800*/  ULDC UR4, c[0x0][0x8c4] ;  /* 0x0002310000047ab9 */ /* 0x000fca0000000800 */
.L_x_2196:
        /* <DEDUP_REMOVED lines=17> */
.L_x_2199:
        /* <DEDUP_REMOVED lines=14> */
.L_x_2200:
        /* <DEDUP_REMOVED lines=11> */
.L_x_2201:
        /* <DEDUP_REMOVED lines=13> */
.L_x_2202:
        /* <DEDUP_REMOVED lines=82> */
.L_x_2203:
        /* <DEDUP_REMOVED lines=30> */
.L_x_2206:
        /* <DEDUP_REMOVED lines=15> */
.L_x_2205:
        /* <DEDUP_REMOVED lines=22> */
.L_x_2208:
        /* <DEDUP_REMOVED lines=15> */
.L_x_2207:
        /* <DEDUP_REMOVED lines=8> */
.L_x_2332:
        /* <DEDUP_REMOVED lines=23> */
.L_x_2210:
        /* <DEDUP_REMOVED lines=96> */
.L_x_2222:
[----:B------:R-:W-:-:S05]  /*1db0*/  IMAD.U32 R0, RZ, RZ, UR38 ;  /* 0x00000026ff007e24 */ /* 0x000fca000f8e00ff */
[----:B------:R-:W-:-:S04]  /*1dc0*/  LOP3.LUT R0, R0, 0x1, RZ, 0xfc, !PT ;  /* 0x0000000100007812 */ /* 0x000fc800078efcff */
[----:B------:R-:W-:-:S13]  /*1dd0*/  ISETP.NE.AND P6, PT, R0, 0x3, PT ;  /* 0x000000030000780c */ /* 0x000fda0003fc5270 */
[----:B-1----:R-:W-:Y:S05]  /*1de0*/  @!P6 BRA `(.L_x_2212) ;  /* 0x000000000004e947 */ /* 0x002fea0003800000 */
[----:B------:R-:W-:Y:S01]  /*1df0*/  BPT.TRAP 0x1 ;  /* 0x000000040000795c */ /* 0x000fe20000300000 */
.L_x_2212:
        /* <DEDUP_REMOVED lines=8> */
.L_x_2213:
[----:B---3--:R-:W-:Y:S05]  /*1e80*/  @P0 BRA `(.L_x_2214) ;  /* 0x0000000000080947 */ /* 0x008fea0003800000 */
[----:B------:R-:W3:Y:S02]  /*1e90*/  SYNCS.PHASECHK.TRANS64.TRYWAIT P0, [R0+URZ+0x30810], R191 ;  /* 0x030810bf000075a7 */ /* 0x000ee4000800017f */
[----:B---3--:R-:W-:Y:S05]  /*1ea0*/  @!P0 BRA `(.L_x_2215) ;  /* 0x0000008c00208947 */ /* 0x008fea0003800000 */
.L_x_2214:
        /* <DEDUP_REMOVED lines=84> */
.L_x_2216:
[----:B------:R1:W1:Y:S01]  /*23f0*/  SYNCS.PHASECHK.TRANS64.TRYWAIT P0, [R0+URZ+0x30830], R191 ;  /* 0x030830bf000075a7 */ /* 0x000262000800017f */
[----:B------:R-:W-:Y:S05]  /*2400*/  @!P6 BRA `(.L_x_2217) ;  /* 0x000000000004e947 */ /* 0x000fea0003800000 */
[----:B------:R-:W-:Y:S01]  /*2410*/  BPT.TRAP 0x1 ;  /* 0x000000040000795c */ /* 0x000fe20000300000 */
.L_x_2217:
        /* <DEDUP_REMOVED lines=52> */
.L_x_2218:
        /* <DEDUP_REMOVED lines=539> */
.L_x_2220:
        /* <DEDUP_REMOVED lines=49> */
.L_x_2221:
        /* <DEDUP_REMOVED lines=78> */
.L_x_2204:
[----:B------:R-:W-:Y:S05]  /*5100*/  @P0 BRA `(.L_x_2198) ;  /* 0x0000005800440947 */ /* 0x000fea0003800000 */
[----:B------:R-:W-:Y:S01]  /*5110*/  ULDC.64 UR4, c[0x0][0x878] ;  /* 0x00021e0000047ab9 */ /* 0x000fe20000000a00 */
[----:B------:R-:W2:Y:S01]  /*5120*/  S2UR UR15, SR_CTAID.X ;  /* 0x00000000000f79c3 */ /* 0x000ea20000002500 */
[----:B------:R-:W-:Y:S01]  /*5130*/  UISETP.NE.U32.AND UP0, UPT, UR4, URZ, UPT ;  /* 0x0000003f0400728c */ /* 0x000fe2000bf05070 */
[----:B------:R-:W3:Y:S01]  /*5140*/  S2R R4, SR_TID.X ;  /* 0x0000000000047919 */ /* 0x000ee20000002100 */
[----:B------:R-:W-:Y:S01]  /*5150*/  ULDC UR10, c[0x0][0x870] ;  /* 0x00021c00000a7ab9 */ /* 0x000fe20000000800 */
[----:B------:R-:W-:Y:S01]  /*5160*/  ULDC UR11, c[0x0][0x80c] ;  /* 0x00020300000b7ab9 */ /* 0x000fe20000000800 */
[----:B------:R-:W-:Y:S01]  /*5170*/  UISETP.NE.AND.EX UP0, UPT, UR5, URZ, UPT, UP0 ;  /* 0x0000003f0500728c */ /* 0x000fe2000bf05300 */
[----:B------:R-:W-:Y:S02]  /*5180*/  ULDC.64 UR18, c[0x0][0x818] ;  /* 0x0002060000127ab9 */ /* 0x000fe40000000a00 */
[----:B------:R-:W-:Y:S01]  /*5190*/  S2UR UR14, SR_CgaCtaId ;  /* 0x00000000000e79c3 */ /* 0x000fe20000008800 */
[----:B------:R-:W-:Y:S01]  /*51a0*/  ULDC.64 UR20, c[0x0][0x840] ;  /* 0x0002100000147ab9 */ /* 0x000fe20000000a00 */
[----:B------:R-:W-:Y:S01]  /*51b0*/  ULDC.64 UR22, c[0x0][0x848] ;  /* 0x0002120000167ab9 */ /* 0x000fe20000000a00 */
[----:B------:R-:W-:-:S05]  /*51c0*/  PLOP3.LUT P0, PT, PT, PT, UP0, 0x80, 0x0 ;  /* 0x000000000000781c */ /* 0x000fca0003f0f008 */
[----:B------:R-:W-:Y:S02]  /*51d0*/  @UP0 ULDC.64 UR4, c[0x0][0x878] ;  /* 0x00021e0000040ab9 */ /* 0x000fe40000000a00 */
[----:B------:R-:W-:-:S06]  /*51e0*/  @UP0 UIMAD.WIDE UR4, UR36, 0x4, UR4 ;  /* 0x00000004240408a5 */ /* 0x000fcc000f8e0204 */
[----:B------:R-:W-:Y:S02]  /*51f0*/  IMAD.U32 R2, RZ, RZ, UR4 ;  /* 0x00000004ff027e24 */ /* 0x000fe4000f8e00ff */
[----:B-1----:R-:W-:Y:S01]  /*5200*/  IMAD.U32 R3, RZ, RZ, UR5 ;  /* 0x00000005ff037e24 */ /* 0x002fe2000f8e00ff */
[----:B------:R-:W-:-:S04]  /*5210*/  ULDC UR5, c[0x0][0x850] ;  /* 0x0002140000057ab9 */ /* 0x000fc80000000800 */
[----:B------:R-:W4:Y:S01]  /*5220*/  @P0 LDG.E R2, desc[UR46][R2.64] ;  /* 0x0000002e02020981 */ /* 0x000f22000c1e1900 */
[----:B------:R-:W1:Y:S01]  /*5230*/  S2UR UR4, SR_CTAID.Y ;  /* 0x00000000000479c3 */ /* 0x000e620000002600 */
[----:B------:R-:W-:Y:S01]  /*5240*/  UISETP.NE.AND UP1, UPT, UR5, 0x1, UPT ;  /* 0x000000010500788c */ /* 0x000fe2000bf25270 */
[----:B---3--:R-:W-:Y:S01]  /*5250*/  VIADD R5, R4, 0xffffff80 ;  /* 0xffffff8004057836 */ /* 0x008fe20000000000 */
[----:B--2---:R-:W-:Y:S01]  /*5260*/  UIMAD UR10, UR15, UR10, URZ ;  /* 0x0000000a0f0a72a4 */ /* 0x004fe2000f8e023f */
[----:B------:R-:W-:Y:S01]  /*5270*/  BSSY B0, `(.L_x_2223) ;  /* 0x000005f000007945 */ /* 0x000fe20003800000 */
[----:B------:R-:W-:-:S03]  /*5280*/  UIMAD UR7, UR36, UR11, URZ ;  /* 0x0000000b240772a4 */ /* 0x000fc6000f8e023f */
[----:B------:R-:W-:Y:S01]  /*5290*/  BAR.SYNC.DEFER_BLOCKING 0x1, 0x100 ;  /* 0x0044000000007b1d */ /* 0x000fe20000010000 */
[----:B------:R-:W-:Y:S01]  /*52a0*/  UIMAD UR10, UR10, UR11, URZ ;  /* 0x0000000b0a0a72a4 */ /* 0x000fe2000f8e023f */
[----:B------:R-:W-:Y:S01]  /*52b0*/  SHF.R.S32.HI R0, RZ, 0x1f, R5 ;  /* 0x0000001fff007819 */ /* 0x000fe20000011405 */
[----:B------:R-:W-:Y:S01]  /*52c0*/  USHF.L.U32 UR15, UR15, 0xe, URZ ;  /* 0x0000000e0f0f7899 */ /* 0x000fe2000800063f */
[----:B------:R-:W-:Y:S01]  /*52d0*/  ISETP.NE.AND P1, PT, R4, 0x80, PT ;  /* 0x000000800400780c */ /* 0x000fe20003f25270 */
[----:B------:R-:W-:Y:S01]  /*52e0*/  USHF.R.S32.HI UR11, URZ, 0x1f, UR10 ;  /* 0x0000001f3f0b7899 */ /* 0x000fe2000801140a */
[----:B------:R-:W-:Y:S01]  /*52f0*/  @UP1 ULDC UR8, c[0x0][0x854] ;  /* 0x0002150000081ab9 */ /* 0x000fe20000000800 */
[----:B------:R-:W-:Y:S01]  /*5300*/  @UP1 ULDC UR12, c[0x0][0x858] ;  /* 0x00021600000c1ab9 */ /* 0x000fe20000000800 */
[----:B-1----:R-:W-:Y:S02]  /*5310*/  UIMAD.WIDE.U32 UR8, UR4, UR8, URZ ;  /* 0x00000008040872a5 */ /* 0x002fe4000f8e003f */
[----:B------:R-:W-:Y:S01]  /*5320*/  UMOV UR6, UR4 ;  /* 0x0000000400067c82 */ /* 0x000fe20008000000 */
[----:B------:R-:W-:-:S02]  /*5330*/  USHF.R.S32.HI UR8, URZ, 0x1f, UR7 ;  /* 0x0000001f3f087899 */ /* 0x000fc40008011407 */
[----:B------:R-:W-:-:S03]  /*5340*/  @UP1 USHF.R.U32.HI UR6, URZ, UR12, UR9 ;  /* 0x0000000c3f061299 */ /* 0x000fc60008011609 */
[----:B------:R-:W-:Y:S01]  /*5350*/  ULDC.64 UR12, c[0x0][0x868] ;  /* 0x00021a00000c7ab9 */ /* 0x000fe20000000a00 */
[----:B------:R-:W-:Y:S02]  /*5360*/  USHF.R.S32.HI UR16, URZ, 0x1f, UR6 ;  /* 0x0000001f3f107899 */ /* 0x000fe40008011406 */
[----:B------:R-:W-:-:S04]  /*5370*/  UIADD3 UR10, UP1, UP2, UR10, UR7, UR6 ;  /* 0x000000070a0a7290 */ /* 0x000fc8000fa3e006 */
[----:B------:R-:W-:Y:S02]  /*5380*/  UIADD3.X UR8, UR11, UR8, UR16, UP1, UP2 ;  /* 0x000000080b087290 */ /* 0x000fe40008fe4410 */
[----:B------:R-:W-:Y:S02]  /*5390*/  USHF.L.U32 UR7, UR10, 0x2, URZ ;  /* 0x000000020a077899 */ /* 0x000fe4000800063f */
[----:B------:R-:W-:Y:S02]  /*53a0*/  USHF.L.U64.HI UR8, UR10, 0x2, UR8 ;  /* 0x000000020a087899 */ /* 0x000fe40008010208 */
[----:B------:R-:W-:-:S04]  /*53b0*/  UIADD3 UR10, UP1, UR7, UR12, URZ ;  /* 0x0000000c070a7290 */ /* 0x000fc8000ff3e03f */
[----:B------:R-:W-:Y:S01]  /*53c0*/  UIADD3.X UR11, UR8, UR13, URZ, UP1, !UPT ;  /* 0x0000000d080b7290 */ /* 0x000fe20008ffe43f */
[----:B----4-:R-:W-:Y:S02]  /*53d0*/  @P0 R2UR UR9, R2 ;  /* 0x00000000020902ca */ /* 0x010fe400000e0000 */
[----:B------:R-:W-:Y:S02]  /*53e0*/  LEA.HI R2, R0, R5, RZ, 0x7 ;  /* 0x0000000500027211 */ /* 0x000fe400078f38ff */
[----:B------:R-:W-:Y:S02]  /*53f0*/  ISETP.NE.AND P0, PT, R5, RZ, PT ;  /* 0x000000ff0500720c */ /* 0x000fe40003f05270 */
[C---:B------:R-:W-:Y:S01]  /*5400*/  LOP3.LUT R0, R2.reuse, 0xfffff80, RZ, 0xc0, !PT ;  /* 0x0fffff8002007812 */ /* 0x040fe200078ec0ff */
[----:B------:R-:W-:-:S04]  /*5410*/  IMAD.SHL.U32 R2, R2, 0x40, RZ ;  /* 0x0000004002027824 */ /* 0x000fc800078e00ff */
[----:B------:R-:W-:Y:S01]  /*5420*/  IMAD.IADD R0, R5, 0x1, -R0 ;  /* 0x0000000105007824 */ /* 0x000fe200078e0a00 */
[----:B------:R-:W-:Y:S01]  /*5430*/  LOP3.LUT R3, R2, 0x3fffe000, RZ, 0xc0, !PT ;  /* 0x3fffe00002037812 */ /* 0x000fe200078ec0ff */
[----:B------:R-:W-:Y:S01]  /*5440*/  @UP0 ULEA UR9, UR36, UR9, 0x7 ;  /* 0x0000000924090291 */ /* 0x000fe2000f8e383f */
[----:B------:R-:W-:-:S03]  /*5450*/  IMAD.U32 R2, RZ, RZ, UR10 ;  /* 0x0000000aff027e24 */ /* 0x000fc6000f8e00ff */
[----:B------:R-:W-:Y:S01]  /*5460*/  @UP0 USHF.R.S32.HI UR12, URZ, 0x1f, UR9 ;  /* 0x0000001f3f0c0899 */ /* 0x000fe20008011409 */
[----:B------:R-:W-:Y:S02]  /*5470*/  IMAD R0, R0, 0x4, R3 ;  /* 0x0000000400007824 */ /* 0x000fe400078e0203 */
[----:B------:R-:W-:Y:S01]  /*5480*/  IMAD.U32 R3, RZ, RZ, UR11 ;  /* 0x0000000bff037e24 */ /* 0x000fe2000f8e00ff */
[----:B------:R-:W-:-:S03]  /*5490*/  @UP0 ULEA.HI UR12, UR12, UR9, URZ, 0x7 ;  /* 0x000000090c0c0291 */ /* 0x000fc6000f8f383f */
[----:B------:R-:W-:Y:S01]  /*54a0*/  UMOV UR9, 0x400 ;  /* 0x0000040000097882 */ /* 0x000fe20000000000 */
[----:B------:R-:W-:Y:S02]  /*54b0*/  @UP0 USHF.L.U32 UR12, UR12, 0x7, URZ ;  /* 0x000000070c0c0899 */ /* 0x000fe4000800063f */
[----:B------:R-:W-:Y:S02]  /*54c0*/  ULEA UR9, UR14, UR9, 0x18 ;  /* 0x000000090e097291 */ /* 0x000fe4000f8ec03f */
[----:B------:R-:W-:-:S04]  /*54d0*/  @UP0 ULOP3.LUT UR12, UR12, 0xffffc000, URZ, 0xc0, !UPT ;  /* 0xffffc0000c0c0892 */ /* 0x000fc8000f8ec03f */
[----:B------:R-:W-:Y:S01]  /*54e0*/  @UP0 USHF.R.S32.HI UR13, URZ, 0x1f, UR12 ;  /* 0x0000001f3f0d0899 */ /* 0x000fe2000801140c */
[----:B------:R-:W-:Y:S02]  /*54f0*/  LEA R0, R0, UR9, 0x2 ;  /* 0x0000000900007c11 */ /* 0x000fe4000f8e10ff */
[----:B------:R-:W-:Y:S02]  /*5500*/  @!UP0 UMOV UR12, URZ ;  /* 0x0000003f000c8c82 */ /* 0x000fe40008000000 */
[----:B------:R-:W-:Y:S01]  /*5510*/  UIADD3 UR14, UP1, UR15, UR12, URZ ;  /* 0x0000000c0f0e7290 */ /* 0x000fe2000ff3e03f */
[----:B------:R1:W-:Y:S01]  /*5520*/  STS.128 [R0], R24 ;  /* 0x0000001800007388 */ /* 0x0003e20000000c00 */
[----:B------:R-:W-:Y:S02]  /*5530*/  UIMAD UR12, UR16, UR18, URZ ;  /* 0x00000012100c72a4 */ /* 0x000fe4000f8e023f */
[----:B------:R-:W-:Y:S01]  /*5540*/  UIMAD UR16, UR16, UR20, URZ ;  /* 0x00000014101072a4 */ /* 0x000fe2000f8e023f */
[----:B------:R1:W-:Y:S01]  /*5550*/  STS.128 [R0+0x800], R28 ;  /* 0x0008001c00007388 */ /* 0x0003e20000000c00 */
[----:B------:R-:W-:Y:S01]  /*5560*/  @!UP0 UMOV UR13, URZ ;  /* 0x0000003f000d8c82 */ /* 0x000fe20008000000 */
[----:B------:R-:W-:-:S02]  /*5570*/  UIMAD UR17, UR6, UR19, UR12 ;  /* 0x00000013061172a4 */ /* 0x000fc4000f8e020c */
[----:B------:R-:W-:Y:S01]  /*5580*/  UIMAD UR19, UR6, UR21, UR16 ;  /* 0x00000015061372a4 */ /* 0x000fe2000f8e0210 */
[----:B------:R1:W-:Y:S01]  /*5590*/  STS.128 [R0+0x1000], R32 ;  /* 0x0010002000007388 */ /* 0x0003e20000000c00 */
[----:B------:R-:W-:Y:S02]  /*55a0*/  ULEA.HI.X.SX32 UR15, UR15, UR13, 0x1, UP1 ;  /* 0x0000000d0f0f7291 */ /* 0x000fe400088f0e3f */
[----:B------:R-:W-:Y:S01]  /*55b0*/  USHF.R.S32.HI UR16, URZ, 0x1f, UR36 ;  /* 0x0000001f3f107899 */ /* 0x000fe20008011424 */
[----:B------:R1:W-:Y:S01]  /*55c0*/  STS.128 [R0+0x1800], R36 ;  /* 0x0018002400007388 */ /* 0x0003e20000000c00 */
[----:B------:R-:W-:Y:S02]  /*55d0*/  UIMAD.WIDE.U32 UR12, UR6, UR18, UR14 ;  /* 0x00000012060c72a5 */ /* 0x000fe4000f8e000e */
[----:B------:R-:W-:Y:S01]  /*55e0*/  USEL UR16, UR16, URZ, !UP0 ;  /* 0x0000003f10107287 */ /* 0x000fe2000c000000 */
[----:B------:R1:W-:Y:S01]  /*55f0*/  STS.128 [R0+0x2000], R40 ;  /* 0x0020002800007388 */ /* 0x0003e20000000c00 */
[----:B------:R-:W-:-:S02]  /*5600*/  UIMAD.WIDE.U32 UR14, UR6, UR20, UR14 ;  /* 0x00000014060e72a5 */ /* 0x000fc4000f8e000e */
[----:B------:R-:W-:Y:S01]  /*5610*/  USEL UR36, UR36, URZ, !UP0 ;  /* 0x0000003f24247287 */ /* 0x000fe2000c000000 */
[----:B------:R1:W-:Y:S01]  /*5620*/  STS.128 [R0+0x2800], R44 ;  /* 0x0028002c00007388 */ /* 0x0003e20000000c00 */
[----:B------:R-:W-:Y:S01]  /*5630*/  ULDC.64 UR20, c[0x0][0x820] ;  /* 0x0002080000147ab9 */ /* 0x000fe20000000a00 */
[----:B------:R-:W-:Y:S02]  /*5640*/  UIADD3 UR13, UR13, UR17, URZ ;  /* 0x000000110d0d7290 */ /* 0x000fe4000fffe03f */
[----:B------:R1:W-:Y:S01]  /*5650*/  STS.128 [R0+0x3000], R48 ;  /* 0x0030003000007388 */ /* 0x0003e20000000c00 */
[----:B------:R-:W-:Y:S02]  /*5660*/  UIMAD UR18, UR16, UR20, URZ ;  /* 0x00000014101272a4 */ /* 0x000fe4000f8e023f */
[----:B------:R-:W-:Y:S01]  /*5670*/  UIMAD UR16, UR16, UR22, URZ ;  /* 0x00000016101072a4 */ /* 0x000fe2000f8e023f */
[----:B------:R1:W-:Y:S01]  /*5680*/  STS.128 [R0+0x3800], R52 ;  /* 0x0038003400007388 */ /* 0x0003e20000000c00 */
[----:B------:R-:W-:-:S02]  /*5690*/  UIADD3 UR15, UR15, UR19, URZ ;  /* 0x000000130f0f7290 */ /* 0x000fc4000fffe03f */
[----:B------:R-:W-:Y:S01]  /*56a0*/  UIMAD UR18, UR36, UR21, UR18 ;  /* 0x00000015241272a4 */ /* 0x000fe2000f8e0212 */
[----:B------:R1:W-:Y:S01]  /*56b0*/  STS.128 [R0+0x4000], R56 ;  /* 0x0040003800007388 */ /* 0x0003e20000000c00 */
[----:B------:R-:W-:Y:S02]  /*56c0*/  UIMAD.WIDE.U32 UR12, UR36, UR20, UR12 ;  /* 0x00000014240c72a5 */ /* 0x000fe4000f8e000c */
[----:B------:R-:W-:Y:S01]  /*56d0*/  UIMAD UR16, UR36, UR23, UR16 ;  /* 0x00000017241072a4 */ /* 0x000fe2000f8e0210 */
[----:B------:R1:W-:Y:S01]  /*56e0*/  STS.128 [R0+0x4800], R60 ;  /* 0x0048003c00007388 */ /* 0x0003e20000000c00 */
[----:B------:R-:W-:Y:S01]  /*56f0*/  UIMAD.WIDE.U32 UR14, UR36, UR22, UR14 ;  /* 0x00000016240e72a5 */ /* 0x000fe2000f8e000e */
[----:B------:R-:W-:Y:S02]  /*5700*/  ULDC.64 UR20, c[0x0][0x800] ;  /* 0x0002000000147ab9 */ /* 0x000fe40000000a00 */
[----:B------:R1:W-:Y:S01]  /*5710*/  STS.128 [R0+0x5000], R64 ;  /* 0x0050004000007388 */ /* 0x0003e20000000c00 */
[----:B------:R-:W-:Y:S01]  /*5720*/  ULDC.64 UR22, c[0x0][0x828] ;  /* 0x00020a0000167ab9 */ /* 0x000fe20000000a00 */
[----:B------:R-:W-:-:S02]  /*5730*/  UIADD3 UR17, -UR6, URZ, URZ ;  /* 0x0000003f06117290 */ /* 0x000fc4000fffe13f */
[----:B------:R1:W-:Y:S01]  /*5740*/  STS.128 [R0+0x5800], R68 ;  /* 0x0058004400007388 */ /* 0x0003e20000000c00 */
[----:B------:R-:W-:Y:S02]  /*5750*/  UIADD3 UR13, UR13, UR18, URZ ;  /* 0x000000120d0d7290 */ /* 0x000fe4000fffe03f */
[----:B------:R-:W-:Y:S01]  /*5760*/  UIADD3 UR6, UR15, UR16, URZ ;  /* 0x000000100f067290 */ /* 0x000fe2000fffe03f */
[----:B------:R1:W-:Y:S01]  /*5770*/  STS.128 [R0+0x6000], R72 ;  /* 0x0060004800007388 */ /* 0x0003e20000000c00 */
[----:B------:R-:W-:Y:S02]  /*5780*/  ULEA UR20, UP0, UR12, UR20, 0x2 ;  /* 0x000000140c147291 */ /* 0x000fe4000f80103f */
[----:B------:R-:W-:Y:S01]  /*5790*/  ULEA UR22, UP1, UR14, UR22, 0x2 ;  /* 0x000000160e167291 */ /* 0x000fe2000f82103f */
[----:B------:R1:W-:Y:S01]  /*57a0*/  STS.128 [R0+0x6800], R76 ;  /* 0x0068004c00007388 */ /* 0x0003e20000000c00 */
[----:B------:R-:W-:Y:S02]  /*57b0*/  ULEA.HI.X UR21, UR12, UR21, UR13, 0x2, UP0 ;  /* 0x000000150c157291 */ /* 0x000fe400080f140d */
[----:B------:R-:W-:Y:S01]  /*57c0*/  ULEA.HI.X UR23, UR14, UR23, UR6, 0x2, UP1 ;  /* 0x000000170e177291 */ /* 0x000fe200088f1406 */
[----:B------:R1:W-:Y:S01]  /*57d0*/  STS.128 [R0+0x7000], R80 ;  /* 0x0070005000007388 */ /* 0x0003e20000000c00 */
[----:B------:R-:W-:-:S03]  /*57e0*/  UIMAD UR17, UR5, UR17, UR4 ;  /* 0x00000011051172a4 */ /* 0x000fc6000f8e0204 */
[----:B------:R1:W-:Y:S01]  /*57f0*/  STS.128 [R0+0x7800], R84 ;  /* 0x0078005400007388 */ /* 0x0003e20000000c00 */
[----:B------:R-:W-:Y:S08]  /*5800*/  @P0 BRA `(.L_x_2224) ;  /* 0x0000000000140947 */ /* 0x000ff00003800000 */
.L_x_2225:
[----:B------:R-:W2:Y:S04]  /*5810*/  LDG.E.STRONG.GPU R4, desc[UR46][R2.64] ;  /* 0x0000002e02047981 */ /* 0x000ea8000c1ef900 */
[----:B--2---:R-:W-:Y:S01]  /*5820*/  CCTL.IVALL ;  /* 0x00000000ff00798f */ /* 0x004fe20002000000 */
[----:B------:R-:W-:Y:S05]  /*5830*/  YIELD ;  /* 0x0000000000007946 */ /* 0x000fea0003800000 */
[----:B------:R-:W-:-:S13]  /*5840*/  ISETP.NE.AND P0, PT, R4, UR17, PT ;  /* 0x0000001104007c0c */ /* 0x000fda000bf05270 */
[----:B------:R-:W-:Y:S05]  /*5850*/  @P0 BRA `(.L_x_2225) ;  /* 0xfffffffc00ec0947 */ /* 0x000fea000383ffff */
.L_x_2224:
[----:B------:R-:W-:Y:S05]  /*5860*/  BSYNC B0 ;  /* 0x0000000000007941 */ /* 0x000fea0003800000 */
.L_x_2223:
[----:B------:R-:W-:-:S03]  /*5870*/  UMOV UR4, 0xffffffff ;  /* 0xffffffff00047882 */ /* 0x000fc60000000000 */
[----:B------:R-:W-:Y:S05]  /*5880*/  BRA.DIV UR4, `(.L_x_2226) ;  /* 0x0000005204d07947 */ /* 0x000fea000b800000 */
[----:B------:R-:W-:Y:S01]  /*5890*/  NOP ;  /* 0x0000000000007918 */ /* 0x000fe20000000000 */
.L_x_2335:
        /* <DEDUP_REMOVED lines=14> */
[----:B------:R-:W-:Y:S01]  /*5980*/  UMOV UR4, UR22 ;  /* 0x0000001600047c82 */ /* 0x000fe20008000000 */
[----:B------:R-:W-:-:S08]  /*5990*/  UMOV UR5, UR23 ;  /* 0x0000001700057c82 */ /* 0x000fd00008000000 */
.L_x_2229:
[----:B------:R-:W-:Y:S01]  /*59a0*/  @P0 ELECT P2, URZ, PT ;  /* 0x00000000003f082f */ /* 0x000fe20003840000 */
[----:B------:R2:W-:-:S12]  /*59b0*/  UBLKRED.G.S.ADD.F32.RN [UR4], [UR9], UR6, desc[UR10] ;  /* 0x00000a04090073bb */ /* 0x0005d800080a1406 */
[----:B------:R-:W-:Y:S02]  /*59c0*/  @P2 PLOP3.LUT P0, PT, P2, PT, PT, 0x8, 0x0 ;  /* 0x000000000000281c */ /* 0x000fe4000170e170 */
[----:B------:R-:W-:-:S11]  /*59d0*/  PLOP3.LUT P2, PT, PT, PT, PT, 0x8, 0x0 ;  /* 0x000000000000781c */ /* 0x000fd60003f4e170 */
[----:B--2---:R-:W-:Y:S05]  /*59e0*/  @P0 BRA.U.ANY `(.L_x_2229) ;  /* 0xfffffffd00ec0947 */ /* 0x004fea000393ffff */
[----:B------:R0:W-:Y:S01]  /*59f0*/  UTMACMDFLUSH ;  /* 0x00000000000079b7 */ /* 0x0001e20000000000 */
[----:B------:R-:W-:-:S04]  /*5a00*/  DEPBAR.LE SB0, 0x0 ;  /* 0x000080000000791a */ /* 0x000fc80000000000 */
.L_x_2228:
[----:B------:R-:W-:Y:S05]  /*5a10*/  BSYNC B0 ;  /* 0x0000000000007941 */ /* 0x000fea0003800000 */
.L_x_2227:
        /* <DEDUP_REMOVED lines=14> */
.L_x_2231:
[----:B------:R-:W-:Y:S05]  /*5b00*/  BSYNC B0 ;  /* 0x0000000000007941 */ /* 0x000fea0003800000 */
.L_x_2230:
        /* <DEDUP_REMOVED lines=24> */
.L_x_2234:
[----:B-12---:R-:W2:Y:S04]  /*5c90*/  LDG.E.STRONG.GPU R0, desc[UR46][R2.64] ;  /* 0x0000002e02007981 */ /* 0x006ea8000c1ef900 */
[----:B--2---:R-:W-:Y:S01]  /*5ca0*/  CCTL.IVALL ;  /* 0x00000000ff00798f */ /* 0x004fe20002000000 */
[----:B------:R-:W-:Y:S05]  /*5cb0*/  YIELD ;  /* 0x0000000000007946 */ /* 0x000fea0003800000 */
[----:B------:R-:W-:-:S13]  /*5cc0*/  ISETP.NE.AND P0, PT, R0, UR17, PT ;  /* 0x0000001100007c0c */ /* 0x000fda000bf05270 */
[----:B------:R-:W-:Y:S05]  /*5cd0*/  @P0 BRA `(.L_x_2234) ;  /* 0xfffffffc00ec0947 */ /* 0x000fea000383ffff */
.L_x_2233:
[----:B------:R-:W-:Y:S05]  /*5ce0*/  BSYNC B0 ;  /* 0x0000000000007941 */ /* 0x000fea0003800000 */
.L_x_2232:
[----:B------:R-:W-:-:S03]  /*5cf0*/  UMOV UR4, 0xffffffff ;  /* 0xffffffff00047882 */ /* 0x000fc60000000000 */
[----:B------:R-:W-:Y:S05]  /*5d00*/  BRA.DIV UR4, `(.L_x_2235) ;  /* 0x0000004e04cc7947 */ /* 0x000fea000b800000 */
[----:B------:R-:W-:Y:S01]  /*5d10*/  NOP ;  /* 0x0000000000007918 */ /* 0x000fe20000000000 */
.L_x_2338:
        /* <DEDUP_REMOVED lines=16> */
.L_x_2238:
[----:B------:R-:W-:Y:S01]  /*5e20*/  @P0 ELECT P2, URZ, PT ;  /* 0x00000000003f082f */ /* 0x000fe20003840000 */
[----:B------:R3:W-:-:S12]  /*5e30*/  UBLKRED.G.S.ADD.F32.RN [UR4], [UR9], UR6, desc[UR10] ;  /* 0x00000a04090073bb */ /* 0x0007d800080a1406 */
[----:B------:R-:W-:Y:S02]  /*5e40*/  @P2 PLOP3.LUT P0, PT, P2, PT, PT, 0x8, 0x0 ;  /* 0x000000000000281c */ /* 0x000fe4000170e170 */
[----:B------:R-:W-:-:S11]  /*5e50*/  PLOP3.LUT P2, PT, PT, PT, PT, 0x8, 0x0 ;  /* 0x000000000000781c */ /* 0x000fd60003f4e170 */
[----:B---3--:R-:W-:Y:S05]  /*5e60*/  @P0 BRA.U.ANY `(.L_x_2238) ;  /* 0xfffffffd00ec0947 */ /* 0x008fea000393ffff */
[----:B------:R0:W-:Y:S01]  /*5e70*/  UTMACMDFLUSH ;  /* 0x00000000000079b7 */ /* 0x0001e20000000000 */
[----:B------:R-:W-:-:S04]  /*5e80*/  DEPBAR.LE SB0, 0x0 ;  /* 0x000080000000791a */ /* 0x000fc80000000000 */
.L_x_2237:
[----:B------:R-:W-:Y:S05]  /*5e90*/  BSYNC B0 ;  /* 0x0000000000007941 */ /* 0x000fea0003800000 */
.L_x_2236:
        /* <DEDUP_REMOVED lines=14> */
.L_x_2193:
        /* <DEDUP_REMOVED lines=21> */
.L_x_2240:
        /* <DEDUP_REMOVED lines=13> */
.L_x_2242:
[----:B------:R-:W-:-:S05]  /*61a0*/  ULDC UR4, c[0x0][0x8c4] ;  /* 0x0002310000047ab9 */ /* 0x000fca0000000800 */
.L_x_2241:
        /* <DEDUP_REMOVED lines=44> */
.L_x_2243:
        /* <DEDUP_REMOVED lines=13> */
.L_x_2244:
        /* <DEDUP_REMOVED lines=12> */
.L_x_2245:
[----:B------:R-:W-:Y:S01]  /*6600*/  UIADD3 UR8, -UR12, UR10, UR6 ;  /* 0x0000000a0c087290 */ /* 0x000fe2000fffe106 */
[----:B------:R-:W-:Y:S01]  /*6610*/  ISETP.LE.AND P0, PT, RZ, UR22, PT ;  /* 0x00000016ff007c0c */ /* 0x000fe2000bf03270 */
[----:B------:R-:W-:Y:S01]  /*6620*/  ULDC UR9, c[0x0][0x74c] ;  /* 0x0001d30000097ab9 */ /* 0x000fe20000000800 */
[----:B------:R-:W-:Y:S01]  /*6630*/  ULDC UR20, c[0x0][0x288] ;  /* 0x0000a20000147ab9 */ /* 0x000fe20000000800 */
[----:B------:R-:W-:Y:S02]  /*6640*/  UIADD3 UR9, UR8, -UR9, URZ ;  /* 0x8000000908097290 */ /* 0x000fe4000fffe03f */
[----:B------:R-:W-:Y:S02]  /*6650*/  UIADD3 UR8, UR10, 0x3f, URZ ;  /* 0x0000003f0a087890 */ /* 0x000fe4000fffe03f */
[----:B------:R-:W-:Y:S02]  /*6660*/  USHF.R.S32.HI UR11, URZ, 0x1f, UR9 ;  /* 0x0000001f3f0b7899 */ /* 0x000fe40008011409 */
[----:B------:R-:W-:-:S02]  /*6670*/  USHF.R.S32.HI UR15, URZ, 0x1f, UR13 ;  /* 0x0000001f3f0f7899 */ /* 0x000fc4000801140d */
[----:B------:R-:W-:Y:S02]  /*6680*/  ULEA.HI UR11, UR11, UR9, URZ, 0x6 ;  /* 0x000000090b0b7291 */ /* 0x000fe4000f8f303f */
[----:B------:R-:W-:Y:S02]  /*6690*/  USHF.R.S32.HI UR9, URZ, 0x1f, UR8 ;  /* 0x0000001f3f097899 */ /* 0x000fe40008011408 */
[----:B------:R-:W-:Y:S02]  /*66a0*/  USHF.R.S32.HI UR11, URZ, 0x6, UR11 ;  /* 0x000000063f0b7899 */ /* 0x000fe4000801140b */
[----:B------:R-:W-:Y:S02]  /*66b0*/  ULEA.HI UR8, UR9, UR8, URZ, 0x6 ;  /* 0x0000000809087291 */ /* 0x000fe4000f8f303f */
[----:B------:R-:W-:Y:S02]  /*66c0*/  UISETP.LT.AND UP1, UPT, URZ, UR11, UPT ;  /* 0x0000000b3f00728c */ /* 0x000fe4000bf21270 */
[----:B------:R-:W-:-:S02]  /*66d0*/  USHF.R.S32.HI UR8, URZ, 0x6, UR8 ;  /* 0x000000063f087899 */ /* 0x000fc40008011408 */
[----:B------:R-:W-:Y:S02]  /*66e0*/  USEL UR16, UR13, URZ, !UP0 ;  /* 0x0000003f0d107287 */ /* 0x000fe4000c000000 */
[----:B------:R-:W-:Y:S02]  /*66f0*/  USEL UR9, URZ, UR11, !UP1 ;  /* 0x0000000b3f097287 */ /* 0x000fe4000c800000 */
[----:B------:R-:W-:Y:S01]  /*6700*/  UIMAD UR13, UR13, UR20, URZ ;  /* 0x000000140d0d72a4 */ /* 0x000fe2000f8e023f */
[----:B------:R-:W-:Y:S01]  /*6710*/  UMOV UR11, UR8 ;  /* 0x00000008000b7c82 */ /* 0x000fe20008000000 */
        /* <DEDUP_REMOVED lines=8> */
[----:B------:R-:W-:-:S12]  /*67a0*/  USEL UR11, UR8, UR10, UP1 ;  /* 0x0000000a080b7287 */ /* 0x000fd80008800000 */
.L_x_2246:
[----:B------:R-:W-:Y:S02]  /*67b0*/  UISETP.GT.AND UP1, UPT, UR11, UR9, UPT ;  /* 0x000000090b00728c */ /* 0x000fe4000bf24270 */
[----:B------:R-:W-:Y:S02]  /*67c0*/  USEL UR21, UR15, URZ, !UP0 ;  /* 0x0000003f0f157287 */ /* 0x000fe4000c000000 */
[----:B------:R-:W-:Y:S02]  /*67d0*/  UIADD3 UR23, UP0, UR13, UR7, URZ ;  /* 0x000000070d177290 */ /* 0x000fe4000ff1e03f */
[----:B------:R-:W-:Y:S02]  /*67e0*/  PLOP3.LUT P1, PT, PT, PT, UP1, 0x80, 0x0 ;  /* 0x000000000000781c */ /* 0x000fe40003f2f018 */
[----:B------:R-:W-:Y:S01]  /*67f0*/  ELECT P0, URZ, PT ;  /* 0x00000000003f782f */ /* 0x000fe20003800000 */
[----:B------:R-:W-:-:S10]  /*6800*/  ULEA.HI.X.SX32 UR10, UR13, UR14, 0x1, UP0 ;  /* 0x0000000e0d0a7291 */ /* 0x000fd400080f0e3f */
[----:B------:R-:W-:Y:S05]  /*6810*/  @!P1 BRA `(.L_x_2247) ;  /* 0x0000001000909947 */ /* 0x000fea0003800000 */
[----:B------:R-:W-:Y:S01]  /*6820*/  ULDC.64 UR18, c[0x0][0x2d8] ;  /* 0x0000b60000127ab9 */ /* 0x000fe20000000a00 */
[----:B------:R-:W1:Y:S01]  /*6830*/  S2R R0, SR_TID.X ;  /* 0x0000000000007919 */ /* 0x000e620000002100 */
[----:B------:R-:W-:Y:S02]  /*6840*/  UIMAD UR14, UR14, UR18, URZ ;  /* 0x000000120e0e72a4 */ /* 0x000fe4000f8e023f */
[----:B------:R-:W-:Y:S02]  /*6850*/  UIMAD.WIDE.U32 UR12, UR7, UR18, URZ ;  /* 0x00000012070c72a5 */ /* 0x000fe4000f8e003f */
[----:B------:R-:W-:Y:S02]  /*6860*/  UIMAD UR14, UR7, UR19, UR14 ;  /* 0x00000013070e72a4 */ /* 0x000fe4000f8e020e */
[----:B------:R-:W-:Y:S02]  /*6870*/  UIADD3 UR7, -UR9, UR11, URZ ;  /* 0x0000000b09077290 */ /* 0x000fe4000fffe13f */
[----:B------:R-:W-:-:S02]  /*6880*/  UIADD3 UR6, UP0, UR4, UR12, URZ ;  /* 0x0000000c04067290 */ /* 0x000fc4000ff1e03f */
[----:B------:R-:W-:Y:S02]  /*6890*/  UIADD3 UR19, UR13, UR14, URZ ;  /* 0x0000000e0d137290 */ /* 0x000fe4000fffe03f */
[----:B------:R-:W-:Y:S02]  /*68a0*/  ULOP3.LUT UR17, UR7, 0x1, URZ, 0xc0, !UPT ;  /* 0x0000000107117892 */ /* 0x000fe4000f8ec03f */
[----:B------:R-:W-:Y:S02]  /*68b0*/  UIADD3.X UR7, UR5, UR19, URZ, UP0, !UPT ;  /* 0x0000001305077290 */ /* 0x000fe400087fe43f */
[----:B------:R-:W-:Y:S01]  /*68c0*/  UISETP.NE.U32.AND UP0, UPT, UR17, 0x1, UPT ;  /* 0x000000011100788c */ /* 0x000fe2000bf05070 */
[----:B------:R-:W-:Y:S02]  /*68d0*/  ULDC.64 UR14, c[0x0][0x2e0] ;  /* 0x0000b800000e7ab9 */ /* 0x000fe40000000a00 */
[----:B------:R-:W-:-:S03]  /*68e0*/  UIMAD UR18, UR21, UR14, URZ ;  /* 0x0000000e151272a4 */ /* 0x000fc6000f8e023f */
[----:B------:R-:W-:Y:S01]  /*68f0*/  PLOP3.LUT P1, PT, PT, PT, UP0, 0x80, 0x0 ;  /* 0x000000000000781c */ /* 0x000fe20003f2f008 */
[----:B------:R-:W-:Y:S02]  /*6900*/  UIMAD.WIDE.U32 UR6, UR16, UR14, UR6 ;  /* 0x0000000e100672a5 */ /* 0x000fe4000f8e0006 */
[----:B------:R-:W-:Y:S01]  /*6910*/  UIMAD UR18, UR16, UR15, UR18 ;  /* 0x0000000f101272a4 */ /* 0x000fe2000f8e0212 */
[----:B------:R-:W-:Y:S02]  /*6920*/  ULDC UR21, c[0x0][0x760] ;  /* 0x0001d80000157ab9 */ /* 0x000fe40000000800 */
[----:B------:R-:W-:Y:S02]  /*6930*/  UIMAD UR15, UR20, UR21, URZ ;  /* 0x00000015140f72a4 */ /* 0x000fe4000f8e023f */
[----:B------:R-:W-:Y:S01]  /*6940*/  UIADD3 UR24, UR7, UR18, URZ ;  /* 0x0000001207187290 */ /* 0x000fe2000fffe03f */
[----:B-1----:R-:W-:-:S04]  /*6950*/  LOP3.LUT R9, R0, 0x1f, RZ, 0xc0, !PT ;  /* 0x0000001f00097812 */ /* 0x002fc800078ec0ff */
[----:B------:R-:W-:Y:S07]  /*6960*/  @P1 BRA `(.L_x_2248) ;  /* 0x00000004006c1947 */ /* 0x000fee0003800000 */
        /* <DEDUP_REMOVED lines=11> */
.L_x_2251:
[----:B------:R-:W2:Y:S04]  /*6a20*/  LDG.E.STRONG.GPU R0, desc[UR46][R2.64] ;  /* 0x0000002e02007981 */ /* 0x000ea8000c1ef900 */
[----:B--2---:R-:W-:Y:S01]  /*6a30*/  CCTL.IVALL ;  /* 0x00000000ff00798f */ /* 0x004fe20002000000 */
[----:B------:R-:W-:Y:S05]  /*6a40*/  YIELD ;  /* 0x0000000000007946 */ /* 0x000fea0003800000 */
[----:B------:R-:W-:-:S13]  /*6a50*/  ISETP.NE.AND P1, PT, R0, UR22, PT ;  /* 0x0000001600007c0c */ /* 0x000fda000bf25270 */
[----:B------:R-:W-:Y:S05]  /*6a60*/  @P1 BRA `(.L_x_2251) ;  /* 0xfffffffc00ec1947 */ /* 0x000fea000383ffff */
.L_x_2250:
[----:B------:R-:W-:Y:S05]  /*6a70*/  BSYNC B0 ;  /* 0x0000000000007941 */ /* 0x000fea0003800000 */
.L_x_2249:
[----:B------:R-:W-:-:S03]  /*6a80*/  UMOV UR17, 0xffffffff ;  /* 0xffffffff00117882 */ /* 0x000fc60000000000 */
[----:B------:R-:W-:Y:S05]  /*6a90*/  BRA.DIV UR17, `(.L_x_2252) ;  /* 0x0000004211847947 */ /* 0x000fea000b800000 */
[----:B------:R-:W-:Y:S01]  /*6aa0*/  NOP ;  /* 0x0000000000007918 */ /* 0x000fe20000000000 */
.L_x_2341:
        /* <DEDUP_REMOVED lines=22> */
.L_x_2254:
[----:B------:R-:W-:Y:S05]  /*6c10*/  BSYNC B0 ;  /* 0x0000000000007941 */ /* 0x000fea0003800000 */
.L_x_2253:
        /* <DEDUP_REMOVED lines=20> */
.L_x_2256:
[----:B------:R-:W-:Y:S05]  /*6d60*/  BSYNC B0 ;  /* 0x0000000000007941 */ /* 0x000fea0003800000 */
.L_x_2255:
[----:B------:R-:W-:Y:S06]  /*6d70*/  BAR.ARV 0xa, 0xa0 ;  /* 0x0282800000007b1d */ /* 0x000fec0000002000 */
[----:B------:R-:W-:Y:S04]  /*6d80*/  BSSY B0, `(.L_x_2257) ;  /* 0x0000003000007945 */ /* 0x000fe80003800000 */
[----:B------:R-:W-:Y:S05]  /*6d90*/  @!P0 BRA `(.L_x_2258) ;  /* 0x0000000000048947 */ /* 0x000fea0003800000 */
[----:B------:R-:W-:-:S04]  /*6da0*/  DEPBAR.LE SB0, 0x0 ;  /* 0x000080000000791a */ /* 0x000fc80000000000 */
.L_x_2258:
[----:B------:R-:W-:Y:S05]  /*6db0*/  BSYNC B0 ;  /* 0x0000000000007941 */ /* 0x000fea0003800000 */
.L_x_2257:
        /* <DEDUP_REMOVED lines=19> */
.L_x_2260:
[----:B------:R-:W-:Y:S05]  /*6ef0*/  BSYNC B0 ;  /* 0x0000000000007941 */ /* 0x000fea0003800000 */
.L_x_2259:
[----:B------:R-:W-:Y:S01]  /*6f00*/  UIADD3 UR17, UR9, 0x1, URZ ;  /* 0x0000000109117890 */ /* 0x000fe2000fffe03f */
[----:B------:R-:W-:Y:S11]  /*6f10*/  BRA `(.L_x_2261) ;  /* 0x0000000000047947 */ /* 0x000ff60003800000 */
.L_x_2248:
[----:B------:R-:W-:-:S05]  /*6f20*/  UMOV UR17, UR9 ;  /* 0x0000000900117c82 */ /* 0x000fca0008000000 */
.L_x_2261:
[----:B------:R-:W-:-:S04]  /*6f30*/  UIADD3 UR9, UR9, 0x1, URZ ;  /* 0x0000000109097890 */ /* 0x000fc8000fffe03f */
[----:B------:R-:W-:-:S03]  /*6f40*/  UISETP.NE.AND UP0, UPT, UR11, UR9, UPT ;  /* 0x000000090b00728c */ /* 0x000fc6000bf05270 */
[----:B------:R-:W-:-:S03]  /*6f50*/  UMOV UR9, UR17 ;  /* 0x0000001100097c82 */ /* 0x000fc60008000000 */
[----:B------:R-:W-:-:S13]  /*6f60*/  PLOP3.LUT P1, PT, PT, PT, UP0, 0x80, 0x0 ;  /* 0x000000000000781c */ /* 0x000fda0003f2f008 */
[----:B------:R-:W-:Y:S05]  /*6f70*/  @!P1 BRA `(.L_x_2247) ;  /* 0x0000000800b89947 */ /* 0x000fea0003800000 */
[----:B------:R-:W-:Y:S01]  /*6f80*/  UMOV UR13, UR19 ;  /* 0x00000013000d7c82 */ /* 0x000fe20008000000 */
[----:B------:R-:W-:Y:S01]  /*6f90*/  ULDC.64 UR20, c[0x0][0x2c0] ;  /* 0x0000b00000147ab9 */ /* 0x000fe20000000a00 */
[----:B------:R-:W-:Y:S01]  /*6fa0*/  UIMAD.WIDE.U32 UR12, UR16, UR14, UR12 ;  /* 0x0000000e100c72a5 */ /* 0x000fe2000f8e000c */
[----:B------:R-:W-:-:S03]  /*6fb0*/  UMOV UR9, UR17 ;  /* 0x0000001100097c82 */ /* 0x000fc60008000000 */
[----:B------:R-:W-:-:S04]  /*6fc0*/  UIADD3 UR4, UP0, UR4, UR12, URZ ;  /* 0x0000000c04047290 */ /* 0x000fc8000ff1e03f */
[----:B------:R-:W-:Y:S02]  /*6fd0*/  UIADD3.X UR5, UR5, UR18, UR13, UP0, !UPT ;  /* 0x0000001205057290 */ /* 0x000fe400087fe40d */
[----:B------:R-:W-:-:S04]  /*6fe0*/  ULEA UR14, UP0, UR4, UR20, 0x2 ;  /* 0x00000014040e7291 */ /* 0x000fc8000f80103f */
[----:B------:R-:W-:Y:S02]  /*6ff0*/  ULEA.HI.X UR5, UR4, UR21, UR5, 0x2, UP0 ;  /* 0x0000001504057291 */ /* 0x000fe400080f1405 */
[----:B------:R-:W-:Y:S01]  /*7000*/  UIADD3 UR14, UP0, UR14, 0x4000, URZ ;  /* 0x000040000e0e7890 */ /* 0x000fe2000ff1e03f */
[----:B------:R-:W-:-:S03]  /*7010*/  UMOV UR4, URZ ;  /* 0x0000003f00047c82 */ /* 0x000fc60008000000 */
[----:B------:R-:W-:-:S12]  /*7020*/  UIADD3.X UR5, URZ, UR5, URZ, UP0, !UPT ;  /* 0x000000053f057290 */ /* 0x000fd800087fe43f */
.L_x_2286:
        /* <DEDUP_REMOVED lines=11> */
.L_x_2264:
[----:B------:R-:W2:Y:S04]  /*70e0*/  LDG.E.STRONG.GPU R0, desc[UR46][R2.64] ;  /* 0x0000002e02007981 */ /* 0x000ea8000c1ef900 */
[----:B--2---:R-:W-:Y:S01]  /*70f0*/  CCTL.IVALL ;  /* 0x00000000ff00798f */ /* 0x004fe20002000000 */
[----:B------:R-:W-:Y:S05]  /*7100*/  YIELD ;  /* 0x0000000000007946 */ /* 0x000fea0003800000 */
[----:B------:R-:W-:-:S13]  /*7110*/  ISETP.NE.AND P1, PT, R0, UR22, PT ;  /* 0x0000001600007c0c */ /* 0x000fda000bf25270 */
[----:B------:R-:W-:Y:S05]  /*7120*/  @P1 BRA `(.L_x_2264) ;  /* 0xfffffffc00ec1947 */ /* 0x000fea000383ffff */
.L_x_2263:
[----:B------:R-:W-:Y:S05]  /*7130*/  BSYNC B0 ;  /* 0x0000000000007941 */ /* 0x000fea0003800000 */
.L_x_2262:
[----:B------:R-:W-:-:S03]  /*7140*/  UMOV UR16, 0xffffffff ;  /* 0xffffffff00107882 */ /* 0x000fc60000000000 */
[----:B------:R-:W-:Y:S05]  /*7150*/  BRA.DIV UR16, `(.L_x_2265) ;  /* 0x0000003a10f07947 */ /* 0x000fea000b800000 */
[----:B------:R-:W-:Y:S01]  /*7160*/  NOP ;  /* 0x0000000000007918 */ /* 0x000fe20000000000 */
.L_x_2344:
        /* <DEDUP_REMOVED lines=9> */
[----:B------:R-:W-:-:S03]  /*7200*/  UMOV UR27, 0x14f00000 ;  /* 0x14f00000001b7882 */ /* 0x000fc60000000000 */
        /* <DEDUP_REMOVED lines=9> */
.L_x_2267:
[----:B------:R-:W-:Y:S05]  /*72a0*/  BSYNC B0 ;  /* 0x0000000000007941 */ /* 0x000fea0003800000 */
.L_x_2266:
        /* <DEDUP_REMOVED lines=17> */
.L_x_2269:
[----:B------:R-:W-:Y:S05]  /*73c0*/  BSYNC B0 ;  /* 0x0000000000007941 */ /* 0x000fea0003800000 */
.L_x_2268:
[----:B------:R-:W-:Y:S06]  /*73d0*/  BAR.ARV 0xa, 0xa0 ;  /* 0x0282800000007b1d */ /* 0x000fec0000002000 */
[----:B------:R-:W-:Y:S04]  /*73e0*/  BSSY B0, `(.L_x_2270) ;  /* 0x0000003000007945 */ /* 0x000fe80003800000 */
[----:B------:R-:W-:Y:S05]  /*73f0*/  @!P0 BRA `(.L_x_2271) ;  /* 0x0000000000048947 */ /* 0x000fea0003800000 */
[----:B------:R-:W-:-:S04]  /*7400*/  DEPBAR.LE SB0, 0x0 ;  /* 0x000080000000791a */ /* 0x000fc80000000000 */
.L_x_2271:
[----:B------:R-:W-:Y:S05]  /*7410*/  BSYNC B0 ;  /* 0x0000000000007941 */ /* 0x000fea0003800000 */
.L_x_2270:
        /* <DEDUP_REMOVED lines=19> */
.L_x_2273:
[----:B------:R-:W-:Y:S05]  /*7550*/  BSYNC B0 ;  /* 0x0000000000007941 */ /* 0x000fea0003800000 */
.L_x_2272:
        /* <DEDUP_REMOVED lines=9> */
.L_x_2276:
[----:B------:R-:W2:Y:S04]  /*75f0*/  LDG.E.STRONG.GPU R0, desc[UR46][R2.64] ;  /* 0x0000002e02007981 */ /* 0x000ea8000c1ef900 */
[----:B--2---:R-:W-:Y:S01]  /*7600*/  CCTL.IVALL ;  /* 0x00000000ff00798f */ /* 0x004fe20002000000 */
[----:B------:R-:W-:Y:S05]  /*7610*/  YIELD ;  /* 0x0000000000007946 */ /* 0x000fea0003800000 */
[----:B------:R-:W-:-:S13]  /*7620*/  ISETP.NE.AND P1, PT, R0, UR22, PT ;  /* 0x0000001600007c0c */ /* 0x000fda000bf25270 */
[----:B------:R-:W-:Y:S05]  /*7630*/  @P1 BRA `(.L_x_2276) ;  /* 0xfffffffc00ec1947 */ /* 0x000fea000383ffff */
.L_x_2275:
[----:B------:R-:W-:Y:S05]  /*7640*/  BSYNC B0 ;  /* 0x0000000000007941 */ /* 0x000fea0003800000 */
.L_x_2274:
[----:B------:R-:W-:-:S03]  /*7650*/  UMOV UR12, 0xffffffff ;  /* 0xffffffff000c7882 */ /* 0x000fc60000000000 */
[----:B------:R-:W-:Y:S05]  /*7660*/  BRA.DIV UR12, `(.L_x_2277) ;  /* 0x000000360cc87947 */ /* 0x000fea000b800000 */
[----:B------:R-:W-:Y:S01]  /*7670*/  NOP ;  /* 0x0000000000007918 */ /* 0x000fe20000000000 */
.L_x_2347:
        /* <DEDUP_REMOVED lines=15> */
.L_x_2279:
[----:B------:R-:W-:Y:S05]  /*7770*/  BSYNC B0 ;  /* 0x0000000000007941 */ /* 0x000fea0003800000 */
.L_x_2278:
        /* <DEDUP_REMOVED lines=15> */
.L_x_2281:
[----:B------:R-:W-:Y:S05]  /*7870*/  BSYNC B0 ;  /* 0x0000000000007941 */ /* 0x000fea0003800000 */
.L_x_2280:
[----:B------:R-:W-:Y:S06]  /*7880*/  BAR.ARV 0xa, 0xa0 ;  /* 0x0282800000007b1d */ /* 0x000fec0000002000 */
[----:B------:R-:W-:Y:S04]  /*7890*/  BSSY B0, `(.L_x_2282) ;  /* 0x0000003000007945 */ /* 0x000fe80003800000 */
[----:B------:R-:W-:Y:S05]  /*78a0*/  @!P0 BRA `(.L_x_2283) ;  /* 0x0000000000048947 */ /* 0x000fea0003800000 */
[----:B------:R-:W-:-:S04]  /*78b0*/  DEPBAR.LE SB0, 0x0 ;  /* 0x000080000000791a */ /* 0x000fc80000000000 */
.L_x_2283:
[----:B------:R-:W-:Y:S05]  /*78c0*/  BSYNC B0 ;  /* 0x0000000000007941 */ /* 0x000fea0003800000 */
.L_x_2282:
        /* <DEDUP_REMOVED lines=19> */
.L_x_2285:
[----:B------:R-:W-:Y:S05]  /*7a00*/  BSYNC B0 ;  /* 0x0000000000007941 */ /* 0x000fea0003800000 */
.L_x_2284:
[----:B------:R-:W-:Y:S02]  /*7a10*/  UIADD3 UR9, UR9, 0x2, URZ ;  /* 0x0000000209097890 */ /* 0x000fe4000fffe03f */
[----:B------:R-:W-:Y:S02]  /*7a20*/  UIADD3 UR4, UR4, 0x4000, URZ ;  /* 0x0000400004047890 */ /* 0x000fe4000fffe03f */
[----:B------:R-:W-:-:S06]  /*7a30*/  UISETP.GE.AND UP0, UPT, UR9, UR11, UPT ;  /* 0x0000000b0900728c */ /* 0x000fcc000bf06270 */
[----:B------:R-:W-:-:S13]  /*7a40*/  PLOP3.LUT P1, PT, PT, PT, UP0, 0x80, 0x0 ;  /* 0x000000000000781c */ /* 0x000fda0003f2f008 */
[----:B------:R-:W-:Y:S05]  /*7a50*/  @!P1 BRA `(.L_x_2286) ;  /* 0xfffffff400749947 */ /* 0x000fea000383ffff */
.L_x_2247:
        /* <DEDUP_REMOVED lines=41> */
.L_x_2289:
[----:B------:R-:W-:Y:S05]  /*7cf0*/  BSYNC B0 ;  /* 0x0000000000007941 */ /* 0x000fea0003800000 */
.L_x_2288:
[----:B------:R-:W-:Y:S05]  /*7d00*/  BRA `(.L_x_2290) ;  /* 0x0000000000047947 */ /* 0x000fea0003800000 */
.L_x_2287:
[----:B------:R-:W-:-:S05]  /*7d10*/  UMOV UR4, UR9 ;  /* 0x0000000900047c82 */ /* 0x000fca0008000000 */
.L_x_2290:
        /* <DEDUP_REMOVED lines=11> */
.L_x_2295:
        /* <DEDUP_REMOVED lines=24> */
.L_x_2292:
[----:B------:R-:W-:Y:S05]  /*7f50*/  BSYNC B0 ;  /* 0x0000000000007941 */ /* 0x000fea0003800000 */
.L_x_2291:
        /* <DEDUP_REMOVED lines=24> */
.L_x_2294:
[----:B------:R-:W-:Y:S05]  /*80e0*/  BSYNC B0 ;  /* 0x0000000000007941 */ /* 0x000fea0003800000 */
.L_x_2293:
[----:B------:R-:W-:Y:S02]  /*80f0*/  UIADD3 UR7, UR7, 0x2, URZ ;  /* 0x0000000207077890 */ /* 0x000fe4000fffe03f */
[----:B------:R-:W-:Y:S02]  /*8100*/  ULEA UR5, UR19, UR5, 0x1 ;  /* 0x0000000513057291 */ /* 0x000fe4000f8e083f */
[----:B------:R-:W-:Y:S02]  /*8110*/  ULEA UR6, UR19, UR6, 0x1 ;  /* 0x0000000613067291 */ /* 0x000fe4000f8e083f */
[----:B------:R-:W-:-:S13]  /*8120*/  ISETP.NE.AND P0, PT, RZ, UR7, PT ;  /* 0x00000007ff007c0c */ /* 0x000fda000bf05270 */
[----:B------:R-:W-:Y:S05]  /*8130*/  @!P0 BRA `(.L_x_2198) ;  /* 0x0000002800388947 */ /* 0x000fea0003800000 */
[----:B------:R-:W-:Y:S05]  /*8140*/  BRA `(.L_x_2295) ;  /* 0xfffffffc00207947 */ /* 0x000fea000383ffff */
.L_x_2239:
        /* <DEDUP_REMOVED lines=14> */
.L_x_2296:
        /* <DEDUP_REMOVED lines=14> */
.L_x_2298:
[----:B------:R-:W-:-:S05]  /*8310*/  ULDC UR4, c[0x0][0x8c4] ;  /* 0x0002310000047ab9 */ /* 0x000fca0000000800 */
.L_x_2297:
        /* <DEDUP_REMOVED lines=59> */
.L_x_2300:
        /* <DEDUP_REMOVED lines=13> */
.L_x_2301:
        /* <DEDUP_REMOVED lines=8> */
.L_x_2302:
        /* <DEDUP_REMOVED lines=21> */
.L_x_2303:
        /* <DEDUP_REMOVED lines=50> */
.L_x_2348:
        /* <DEDUP_REMOVED lines=15> */
.L_x_2306:
        /* <DEDUP_REMOVED lines=97> */
.L_x_2317:
[----:B-123--:R-:W-:-:S04]  /*9390*/  SHF.L.U32 R18, R10, 0x1f, RZ ;  /* 0x0000001f0a127819 */ /* 0x00efc800000006ff */
[----:B------:R-:W2:Y:S02]  /*93a0*/  SYNCS.PHASECHK.TRANS64.TRYWAIT P1, [R15+URZ+0x30840], R18 ;  /* 0x030840120f0075a7 */ /* 0x000ea4000802017f */
[----:B--2---:R-:W-:Y:S05]  /*93b0*/  @!P1 BRA `(.L_x_2309) ;  /* 0x0000001800a49947 */ /* 0x004fea0003800000 */
.L_x_2349:
        /* <DEDUP_REMOVED lines=8> */
.L_x_2310:
        /* <DEDUP_REMOVED lines=37> */
.L_x_2350:
        /* <DEDUP_REMOVED lines=8> */
.L_x_2312:
        /* <DEDUP_REMOVED lines=37> */
.L_x_2351:
        /* <DEDUP_REMOVED lines=8> */
.L_x_2314:
        /* <DEDUP_REMOVED lines=31> */
.L_x_2353:
        /* <DEDUP_REMOVED lines=8> */
.L_x_2316:
        /* <DEDUP_REMOVED lines=37> */
.L_x_2308:
[----:B------:R-:W4:Y:S02]  /*9ea0*/  LDL.LU R4, [R1+0x4] ;  /* 0x0000040001047983 */ /* 0x000f240000300800 */
[----:B----4-:R-:W-:Y:S02]  /*9eb0*/  ISETP.NE.AND P1, PT, R4, RZ, PT ;  /* 0x000000ff0400720c */ /* 0x010fe40003f25270 */
[----:B------:R4:W5:Y:S11]  /*9ec0*/  LDL R4, [R1] ;  /* 0x0000000001047983 */ /* 0x0009760000100800 */
[----:B----4-:R-:W-:Y:S05]  /*9ed0*/  @!P1 BRA `(.L_x_2307) ;  /* 0x00000004005c9947 */ /* 0x010fea0003800000 */
[----:B------:R-:W-:-:S04]  /*9ee0*/  SHF.L.U32 R12, R10, 0x1f, RZ ;  /* 0x0000001f0a0c7819 */ /* 0x000fc800000006ff */
[----:B------:R-:W4:Y:S02]  /*9ef0*/  SYNCS.PHASECHK.TRANS64.TRYWAIT P1, [R15+URZ+0x30840], R12 ;  /* 0x0308400c0f0075a7 */ /* 0x000f24000802017f */
[----:B----4-:R-:W-:Y:S05]  /*9f00*/  @!P1 BRA `(.L_x_2318) ;  /* 0x0000001000249947 */ /* 0x010fea0003800000 */
.L_x_2354:
        /* <DEDUP_REMOVED lines=8> */
.L_x_2319:
        /* <DEDUP_REMOVED lines=34> */
.L_x_2355:
        /* <DEDUP_REMOVED lines=8> */
.L_x_2321:
        /* <DEDUP_REMOVED lines=34> */
.L_x_2307:
[----:B------:R-:W1:Y:S01]  /*a450*/  S2R R0, SR_TID.X ;  /* 0x0000000000007919 */ /* 0x000e620000002100 */
[----:B------:R-:W-:Y:S01]  /*a460*/  IMAD R3, R16, 0x8, R15 ;  /* 0x0000000810037824 */ /* 0x000fe200078e020f */
[----:B-1----:R-:W-:Y:S02]  /*a470*/  LOP3.LUT R2, R0, 0x7f, RZ, 0xc0, !PT ;  /* 0x0000007f00027812 */ /* 0x002fe400078ec0ff */
[----:B------:R-:W-:Y:S02]  /*a480*/  SHF.L.U32 R0, R10, 0x1f, RZ ;  /* 0x0000001f0a007819 */ /* 0x000fe400000006ff */
[----:B------:R-:W-:Y:S02]  /*a490*/  ISETP.NE.AND P1, PT, R2, RZ, PT ;  /* 0x000000ff0200720c */ /* 0x000fe40003f25270 */
[----:B------:R-:W1:Y:S02]  /*a4a0*/  SYNCS.PHASECHK.TRANS64.TRYWAIT P0, [R3+URZ+0x30840], R0 ;  /* 0x03084000030075a7 */ /* 0x000e64000800017f */
[----:B-1----:R-:W-:Y:S09]  /*a4b0*/  @!P0 BRA `(.L_x_2322) ;  /* 0x0000000800e08947 */ /* 0x002ff20003800000 */
.L_x_2356:
[----:B------:R-:W-:Y:S05]  /*a4c0*/  @P1 BRA `(.L_x_2323) ;  /* 0x0000000000181947 */ /* 0x000fea0003800000 */
[----:B------:R-:W1:Y:S01]  /*a4d0*/  S2R R2, SR_TID.X ;  /* 0x0000000000027919 */ /* 0x000e620000002100 */
[----:B------:R-:W-:-:S04]  /*a4e0*/  IMAD.MOV.U32 R0, RZ, RZ, 0x4100 ;  /* 0x00004100ff007424 */ /* 0x000fc800078e00ff */
[----:B------:R1:W-:Y:S02]  /*a4f0*/  SYNCS.ARRIVE.TRANS64 RZ, [R3+URZ+0x30830], R0 ;  /* 0x0308300003ff79a7 */ /* 0x0003e4000800003f */
[----:B-1----:R-:W-:-:S13]  /*a500*/  LOP3.LUT P0, RZ, R2, 0x1f, RZ, 0xc0, !PT ;  /* 0x0000001f02ff7812 */ /* 0x002fda000780c0ff */
[----:B------:R-:W-:Y:S05]  /*a510*/  @!P0 BRA `(.L_x_2323) ;  /* 0x0000000000048947 */ /* 0x000fea0003800000 */
[----:B------:R-:W-:Y:S01]  /*a520*/  BPT.TRAP 0x1 ;  /* 0x000000040000795c */ /* 0x000fe20000300000 */
.L_x_2323:
        /* <DEDUP_REMOVED lines=41> */
.L_x_2304:
[----:B------:R-:W-:Y:S05]  /*a7c0*/  BSYNC B0 ;  /* 0x0000000000007941 */ /* 0x000fea0003800000 */
.L_x_2299:
[----:B------:R-:W-:-:S03]  /*a7d0*/  UMOV UR8, 0xffffffff ;  /* 0xffffffff00087882 */ /* 0x000fc60000000000 */
[----:B------:R-:W-:Y:S05]  /*a7e0*/  BRA.DIV UR8, `(.L_x_2324) ;  /* 0x0000000a08287947 */ /* 0x000fea000b800000 */
[----:B------:R-:W-:-:S13]  /*a7f0*/  ELECT P6, URZ, PT ;  /* 0x00000000003f782f */ /* 0x000fda00038c0000 */
.L_x_2359:
[----:B------:R-:W-:Y:S05]  /*a800*/  @!P6 BRA `(.L_x_2198) ;  /* 0x000000000084e947 */ /* 0x000fea0003800000 */
[----:B------:R-:W-:-:S06]  /*a810*/  ULOP3.LUT UR8, UR38, 0x2, URZ, 0xfc, !UPT ;  /* 0x0000000226087892 */ /* 0x000fcc000f8efc3f */
[----:B------:R-:W-:-:S05]  /*a820*/  IMAD.U32 R2, RZ, RZ, UR8 ;  /* 0x00000008ff027e24 */ /* 0x000fca000f8e00ff */
[----:B------:R-:W-:-:S13]  /*a830*/  ISETP.NE.AND P2, PT, R2, 0x3, PT ;  /* 0x000000030200780c */ /* 0x000fda0003f45270 */
[----:B------:R-:W-:Y:S05]  /*a840*/  @!P2 BRA `(.L_x_2325) ;  /* 0x000000000004a947 */ /* 0x000fea0003800000 */
[----:B---3--:R-:W-:Y:S01]  /*a850*/  BPT.TRAP 0x1 ;  /* 0x000000040000795c */ /* 0x008fe20000300000 */
.L_x_2325:
        /* <DEDUP_REMOVED lines=15> */
.L_x_2360:
[----:B------:R-:W2:Y:S02]  /*a950*/  SYNCS.PHASECHK.TRANS64.TRYWAIT P0, [R3+URZ], R2 ;  /* 0x00000002030075a7 */ /* 0x000ea4000800017f */
[----:B--2---:R-:W-:Y:S05]  /*a960*/  @!P0 BRA `(.L_x_2327) ;  /* 0x0000000400fc8947 */ /* 0x004fea0003800000 */
.L_x_2361:
[----:B------:R-:W-:Y:S05]  /*a970*/  @!P2 BRA `(.L_x_2328) ;  /* 0x000000000004a947 */ /* 0x000fea0003800000 */
[----:B---3--:R-:W-:Y:S01]  /*a980*/  BPT.TRAP 0x1 ;  /* 0x000000040000795c */ /* 0x008fe20000300000 */
.L_x_2328:
[----:B--2---:R-:W-:-:S04]  /*a990*/  VIADD R3, R8, 0x30840 ;  /* 0x0003084008037836 */ /* 0x004fc80000000000 */
[----:B------:R-:W-:-:S04]  /*a9a0*/  IMAD R5, R0, 0x8, R3 ;  /* 0x0000000800057824 */ /* 0x000fc800078e0203 */
[----:B------:R-:W2:Y:S02]  /*a9b0*/  SYNCS.PHASECHK.TRANS64.TRYWAIT P0, [R5+URZ], R4 ;  /* 0x00000004050075a7 */ /* 0x000ea4000800017f */
[----:B--2---:R-:W-:Y:S05]  /*a9c0*/  @!P0 BRA `(.L_x_2329) ;  /* 0x0000000400f88947 */ /* 0x004fea0003800000 */
.L_x_2362:
[----:B------:R-:W-:-:S07]  /*a9d0*/  IMAD R3, R6, 0x8, R3 ;  /* 0x0000000806037824 */ /* 0x000fce00078e0203 */
.L_x_2330:
[----:B----4-:R4:W1:Y:S02]  /*a9e0*/  SYNCS.PHASECHK.TRANS64.TRYWAIT P0, [R3+URZ], R2 ;  /* 0x00000002030075a7 */ /* 0x010864000800017f */
[----:B-1----:R-:W-:Y:S05]  /*a9f0*/  @!P0 NANOSLEEP.SYNCS 0x989680 ;  /* 0x009896800000895d */ /* 0x002fea0003900000 */
[----:B------:R-:W1:Y:S02]  /*aa00*/  @!P0 SYNCS.PHASECHK.TRANS64 P0, [R3+URZ], R2 ;  /* 0x00000002030085a7 */ /* 0x000e64000800007f */
[----:B-1----:R-:W-:Y:S05]  /*aa10*/  @!P0 BRA `(.L_x_2330) ;  /* 0xfffffffc00f08947 */ /* 0x002fea000383ffff */
.L_x_2198:
[----:B---3--:R-:W-:Y:S05]  /*aa20*/  BSYNC B6 ;  /* 0x0000000000067941 */ /* 0x008fea0003800000 */
.L_x_2192:
[----:B------:R-:W-:Y:S05]  /*aa30*/  EXIT ;  /* 0x000000000000794d */ /* 0x000fea0003800000 */
.L_x_2209:
[----:B------:R-:W-:Y:S02]  /*aa40*/  IMAD.MOV.U32 R12, RZ, RZ, RZ ;  /* 0x000000ffff0c7224 */ /* 0x000fe400078e00ff */
[----:B------:R-:W-:Y:S02]  /*aa50*/  IMAD.MOV.U32 R11, RZ, RZ, 0x1f ;  /* 0x0000001fff0b7424 */ /* 0x000fe400078e00ff */
[----:B------:R-:W-:-:S07]  /*aa60*/  IMAD.MOV.U32 R15, RZ, RZ, -0x1 ;  /* 0xffffffffff0f7424 */ /* 0x000fce00078e00ff */
[----:B------:R-:W-:Y:S05]  /*aa70*/  WARPSYNC.COLLECTIVE R15, `(.L_x_2331) ;  /* 0x000000000f087348 */ /* 0x000fea0003c00000 */
[----:B------:R1:W2:Y:S02]  /*aa80*/  SHFL.IDX P6, R14, R13, R12, R11 ;  /* 0x0000000c0d0e7389 */ /* 0x0002a400000c000b */
[----:B-12---:R-:W-:Y:S01]  /*aa90*/  ENDCOLLECTIVE ;  /* 0x000000000000791b */ /* 0x006fe20003800000 */
.L_x_2331:
[----:B------:R-:W-:Y:S05]  /*aaa0*/  BRA `(.L_x_2332) ;  /* 0xffffff6800e47947 */ /* 0x000fea000383ffff */
.L_x_2211:
        /* <DEDUP_REMOVED lines=8> */
.L_x_2215:
[----:B---3--:R3:W4:Y:S02]  /*ab30*/  SYNCS.PHASECHK.TRANS64.TRYWAIT P0, [R0+URZ+0x30810], R191 ;  /* 0x030810bf000075a7 */ /* 0x008724000800017f */
[----:B----4-:R-:W-:Y:S05]  /*ab40*/  @!P0 NANOSLEEP.SYNCS 0x989680 ;  /* 0x009896800000895d */ /* 0x010fea0003900000 */
[----:B------:R-:W4:Y:S02]  /*ab50*/  @!P0 SYNCS.PHASECHK.TRANS64 P0, [R0+URZ+0x30810], R191 ;  /* 0x030810bf000085a7 */ /* 0x000f24000800007f */
[----:B----4-:R-:W-:Y:S05]  /*ab60*/  @!P0 BRA `(.L_x_2215) ;  /* 0xfffffffc00f08947 */ /* 0x010fea000383ffff */
[----:B------:R-:W-:Y:S05]  /*ab70*/  BRA `(.L_x_2214) ;  /* 0xffffff7000cc7947 */ /* 0x000fea000383ffff */
.L_x_2219:
[----:B--2---:R2:W1:Y:S02]  /*ab80*/  SYNCS.PHASECHK.TRANS64.TRYWAIT P0, [R0+URZ+0x30830], R191 ;  /* 0x030830bf000075a7 */ /* 0x004464000800017f */
[----:B-1----:R-:W-:Y:S05]  /*ab90*/  @!P0 NANOSLEEP.SYNCS 0x989680 ;  /* 0x009896800000895d */ /* 0x002fea0003900000 */
[----:B------:R-:W1:Y:S02]  /*aba0*/  @!P0 SYNCS.PHASECHK.TRANS64 P0, [R0+URZ+0x30830], R191 ;  /* 0x030830bf000085a7 */ /* 0x000e64000800007f */
[----:B-1----:R-:W-:Y:S05]  /*abb0*/  @!P0 BRA `(.L_x_2219) ;  /* 0xfffffffc00f08947 */ /* 0x002fea000383ffff */
[----:B------:R-:W-:Y:S05]  /*abc0*/  BRA `(.L_x_2218) ;  /* 0xffffff7800e47947 */ /* 0x000fea000383ffff */
.L_x_2226:
[----:B------:R-:W-:Y:S01]  /*abd0*/  BSSY B0, `(.L_x_2333) ;  /* 0x0000005000007945 */ /* 0x000fe20003800000 */
[----:B------:R-:W-:-:S07]  /*abe0*/  IMAD.MOV.U32 R15, RZ, RZ, -0x1 ;  /* 0xffffffffff0f7424 */ /* 0x000fce00078e00ff */
[----:B-1----:R-:W-:Y:S05]  /*abf0*/  WARPSYNC.COLLECTIVE R15, `(.L_x_2334) ;  /* 0x000000000f087348 */ /* 0x002fea0003c00000 */
[----:B------:R-:W-:Y:S01]  /*ac00*/  NOP ;  /* 0x0000000000007918 */ /* 0x000fe20000000000 */
[----:B-1----:R-:W-:Y:S01]  /*ac10*/  ENDCOLLECTIVE ;  /* 0x000000000000791b */ /* 0x002fe20003800000 */
.L_x_2334:
[----:B------:R-:W-:Y:S05]  /*ac20*/  BSYNC B0 ;  /* 0x0000000000007941 */ /* 0x000fea0003800000 */
.L_x_2333:
[----:B------:R-:W-:Y:S05]  /*ac30*/  BRA `(.L_x_2335) ;  /* 0xffffffac00187947 */ /* 0x000fea000383ffff */
.L_x_2235:
[----:B------:R-:W-:Y:S01]  /*ac40*/  BSSY B0, `(.L_x_2336) ;  /* 0x0000005000007945 */ /* 0x000fe20003800000 */
[----:B------:R-:W-:-:S07]  /*ac50*/  IMAD.MOV.U32 R15, RZ, RZ, -0x1 ;  /* 0xffffffffff0f7424 */ /* 0x000fce00078e00ff */
[----:B-12---:R-:W-:Y:S05]  /*ac60*/  WARPSYNC.COLLECTIVE R15, `(.L_x_2337) ;  /* 0x000000000f087348 */ /* 0x006fea0003c00000 */
[----:B------:R-:W-:Y:S01]  /*ac70*/  NOP ;  /* 0x0000000000007918 */ /* 0x000fe20000000000 */
[----:B-12---:R-:W-:Y:S01]  /*ac80*/  ENDCOLLECTIVE ;  /* 0x000000000000791b */ /* 0x006fe20003800000 */
.L_x_2337:
[----:B------:R-:W-:Y:S05]  /*ac90*/  BSYNC B0 ;  /* 0x0000000000007941 */ /* 0x000fea0003800000 */
.L_x_2336:
[----:B------:R-:W-:Y:S05]  /*aca0*/  BRA `(.L_x_2338) ;  /* 0xffffffb0001c7947 */ /* 0x000fea000383ffff */
.L_x_2252:
[----:B------:R-:W-:Y:S01]  /*acb0*/  BSSY B0, `(.L_x_2339) ;  /* 0x0000005000007945 */ /* 0x000fe20003800000 */
[----:B------:R-:W-:-:S07]  /*acc0*/  IMAD.MOV.U32 R15, RZ, RZ, -0x1 ;  /* 0xffffffffff0f7424 */ /* 0x000fce00078e00ff */
[----:B------:R-:W-:Y:S05]  /*acd0*/  WARPSYNC.COLLECTIVE R15, `(.L_x_2340) ;  /* 0x000000000f087348 */ /* 0x000fea0003c00000 */
[----:B------:R-:W-:Y:S01]  /*ace0*/  NOP ;  /* 0x0000000000007918 */ /* 0x000fe20000000000 */
[----:B------:R-:W-:Y:S01]  /*acf0*/  ENDCOLLECTIVE ;  /* 0x000000000000791b */ /* 0x000fe20003800000 */
.L_x_2340:
[----:B------:R-:W-:Y:S05]  /*ad00*/  BSYNC B0 ;  /* 0x0000000000007941 */ /* 0x000fea0003800000 */
.L_x_2339:
[----:B------:R-:W-:Y:S05]  /*ad10*/  BRA `(.L_x_2341) ;  /* 0xffffffbc00647947 */ /* 0x000fea000383ffff */
.L_x_2265:
[----:B------:R-:W-:Y:S01]  /*ad20*/  BSSY B0, `(.L_x_2342) ;  /* 0x0000005000007945 */ /* 0x000fe20003800000 */
[----:B------:R-:W-:-:S07]  /*ad30*/  IMAD.MOV.U32 R15, RZ, RZ, -0x1 ;  /* 0xffffffffff0f7424 */ /* 0x000fce00078e00ff */
[----:B------:R-:W-:Y:S05]  /*ad40*/  WARPSYNC.COLLECTIVE R15, `(.L_x_2343) ;  /* 0x000000000f087348 */ /* 0x000fea0003c00000 */
[----:B------:R-:W-:Y:S01]  /*ad50*/  NOP ;  /* 0x0000000000007918 */ /* 0x000fe20000000000 */
[----:B------:R-:W-:Y:S01]  /*ad60*/  ENDCOLLECTIVE ;  /* 0x000000000000791b */ /* 0x000fe20003800000 */
.L_x_2343:
[----:B------:R-:W-:Y:S05]  /*ad70*/  BSYNC B0 ;  /* 0x0000000000007941 */ /* 0x000fea0003800000 */
.L_x_2342:
[----:B------:R-:W-:Y:S05]  /*ad80*/  BRA `(.L_x_2344) ;  /* 0xffffffc000f87947 */ /* 0x000fea000383ffff */
.L_x_2277:
[----:B------:R-:W-:Y:S01]  /*ad90*/  BSSY B0, `(.L_x_2345) ;  /* 0x0000005000007945 */ /* 0x000fe20003800000 */
[----:B------:R-:W-:-:S07]  /*ada0*/  IMAD.MOV.U32 R15, RZ, RZ, -0x1 ;  /* 0xffffffffff0f7424 */ /* 0x000fce00078e00ff */
[----:B------:R-:W-:Y:S05]  /*adb0*/  WARPSYNC.COLLECTIVE R15, `(.L_x_2346) ;  /* 0x000000000f087348 */ /* 0x000fea0003c00000 */
[----:B------:R-:W-:Y:S01]  /*adc0*/  NOP ;  /* 0x0000000000007918 */ /* 0x000fe20000000000 */
[----:B------:R-:W-:Y:S01]  /*add0*/  ENDCOLLECTIVE ;  /* 0x000000000000791b */ /* 0x000fe20003800000 */
.L_x_2346:
[----:B------:R-:W-:Y:S05]  /*ade0*/  BSYNC B0 ;  /* 0x0000000000007941 */ /* 0x000fea0003800000 */
.L_x_2345:
[----:B------:R-:W-:Y:S05]  /*adf0*/  BRA `(.L_x_2347) ;  /* 0xffffffc800207947 */ /* 0x000fea000383ffff */
.L_x_2305:
[----:B-1----:R1:W2:Y:S02]  /*ae00*/  SYNCS.PHASECHK.TRANS64.TRYWAIT P0, [R15+URZ+0x30820], R0 ;  /* 0x030820000f0075a7 */ /* 0x0022a4000800017f */
[----:B--2---:R-:W-:Y:S05]  /*ae10*/  @!P0 NANOSLEEP.SYNCS 0x989680 ;  /* 0x009896800000895d */ /* 0x004fea0003900000 */
[----:B------:R-:W2:Y:S02]  /*ae20*/  @!P0 SYNCS.PHASECHK.TRANS64 P0, [R15+URZ+0x30820], R0 ;  /* 0x030820000f0085a7 */ /* 0x000ea4000800007f */
[----:B--2---:R-:W-:Y:S05]  /*ae30*/  @!P0 BRA `(.L_x_2305) ;  /* 0xfffffffc00f08947 */ /* 0x004fea000383ffff */
[----:B------:R-:W-:Y:S05]  /*ae40*/  BRA `(.L_x_2348) ;  /* 0xffffffdc00907947 */ /* 0x000fea000383ffff */
.L_x_2309:
[----:B--2---:R2:W3:Y:S02]  /*ae50*/  SYNCS.PHASECHK.TRANS64.TRYWAIT P1, [R15+URZ+0x30840], R18 ;  /* 0x030840120f0075a7 */ /* 0x0044e4000802017f */
[----:B---3--:R-:W-:Y:S05]  /*ae60*/  @!P1 NANOSLEEP.SYNCS 0x989680 ;  /* 0x009896800000995d */ /* 0x008fea0003900000 */
[----:B------:R-:W3:Y:S02]  /*ae70*/  @!P1 SYNCS.PHASECHK.TRANS64 P1, [R15+URZ+0x30840], R18 ;  /* 0x030840120f0095a7 */ /* 0x000ee4000802007f */
[----:B---3--:R-:W-:Y:S05]  /*ae80*/  @!P1 BRA `(.L_x_2309) ;  /* 0xfffffffc00f09947 */ /* 0x008fea000383ffff */
[----:B------:R-:W-:Y:S05]  /*ae90*/  BRA `(.L_x_2349) ;  /* 0xffffffe400487947 */ /* 0x000fea000383ffff */
.L_x_2311:
[----:B-1----:R1:W3:Y:S02]  /*aea0*/  SYNCS.PHASECHK.TRANS64.TRYWAIT P1, [R15+URZ+0x30828], R18 ;  /* 0x030828120f0075a7 */ /* 0x0022e4000802017f */
[----:B---3--:R-:W-:Y:S05]  /*aeb0*/  @!P1 NANOSLEEP.SYNCS 0x989680 ;  /* 0x009896800000995d */ /* 0x008fea0003900000 */
[----:B------:R-:W3:Y:S02]  /*aec0*/  @!P1 SYNCS.PHASECHK.TRANS64 P1, [R15+URZ+0x30828], R18 ;  /* 0x030828120f0095a7 */ /* 0x000ee4000802007f */
[----:B---3--:R-:W-:Y:S05]  /*aed0*/  @!P1 BRA `(.L_x_2311) ;  /* 0xfffffffc00f09947 */ /* 0x008fea000383ffff */
[----:B------:R-:W-:Y:S05]  /*aee0*/  BRA `(.L_x_2350) ;  /* 0xffffffe400e87947 */ /* 0x000fea000383ffff */
.L_x_2313:
[----:B---3--:R3:W4:Y:S02]  /*aef0*/  SYNCS.PHASECHK.TRANS64.TRYWAIT P1, [R15+URZ+0x30848], R18 ;  /* 0x030848120f0075a7 */ /* 0x008724000802017f */
[----:B----4-:R-:W-:Y:S05]  /*af00*/  @!P1 NANOSLEEP.SYNCS 0x989680 ;  /* 0x009896800000995d */ /* 0x010fea0003900000 */
[----:B------:R-:W4:Y:S02]  /*af10*/  @!P1 SYNCS.PHASECHK.TRANS64 P1, [R15+URZ+0x30848], R18 ;  /* 0x030848120f0095a7 */ /* 0x000f24000802007f */
[----:B----4-:R-:W-:Y:S05]  /*af20*/  @!P1 BRA `(.L_x_2313) ;  /* 0xfffffffc00f09947 */ /* 0x010fea000383ffff */
[----:B------:R-:W-:Y:S05]  /*af30*/  BRA `(.L_x_2351) ;  /* 0xffffffe800887947 */ /* 0x000fea000383ffff */
.L_x_2315:
[----:B------:R-:W-:-:S07]  /*af40*/  SHF.L.U32 R4, R10, 0x1f, RZ ;  /* 0x0000001f0a047819 */ /* 0x000fce00000006ff */
.L_x_2352:
[----:B----4-:R4:W1:Y:S02]  /*af50*/  SYNCS.PHASECHK.TRANS64.TRYWAIT P1, [R15+URZ+0x30820], R4 ;  /* 0x030820040f0075a7 */ /* 0x010864000802017f */
[----:B-1----:R-:W-:Y:S05]  /*af60*/  @!P1 NANOSLEEP.SYNCS 0x989680 ;  /* 0x009896800000995d */ /* 0x002fea0003900000 */
[----:B------:R-:W1:Y:S02]  /*af70*/  @!P1 SYNCS.PHASECHK.TRANS64 P1, [R15+URZ+0x30820], R4 ;  /* 0x030820040f0095a7 */ /* 0x000e64000802007f */
[----:B-1----:R-:W-:Y:S05]  /*af80*/  @!P1 BRA `(.L_x_2352) ;  /* 0xfffffffc00f09947 */ /* 0x002fea000383ffff */
[----:B------:R-:W-:Y:S05]  /*af90*/  BRA `(.L_x_2353) ;  /* 0xffffffec000c7947 */ /* 0x000fea000383ffff */
.L_x_2318:
[----:B----4-:R4:W1:Y:S02]  /*afa0*/  SYNCS.PHASECHK.TRANS64.TRYWAIT P1, [R15+URZ+0x30840], R12 ;  /* 0x0308400c0f0075a7 */ /* 0x010864000802017f */
[----:B-1----:R-:W-:Y:S05]  /*afb0*/  @!P1 NANOSLEEP.SYNCS 0x989680 ;  /* 0x009896800000995d */ /* 0x002fea0003900000 */
[----:B------:R-:W1:Y:S02]  /*afc0*/  @!P1 SYNCS.PHASECHK.TRANS64 P1, [R15+URZ+0x30840], R12 ;  /* 0x0308400c0f0095a7 */ /* 0x000e64000802007f */
[----:B-1----:R-:W-:Y:S05]  /*afd0*/  @!P1 BRA `(.L_x_2318) ;  /* 0xfffffffc00f09947 */ /* 0x002fea000383ffff */
[----:B------:R-:W-:Y:S05]  /*afe0*/  BRA `(.L_x_2354) ;  /* 0xffffffec00c87947 */ /* 0x000fea000383ffff */
.L_x_2320:
[----:B-1----:R1:W2:Y:S02]  /*aff0*/  SYNCS.PHASECHK.TRANS64.TRYWAIT P1, [R15+URZ+0x30828], R12 ;  /* 0x0308280c0f0075a7 */ /* 0x0022a4000802017f */
[----:B--2---:R-:W-:Y:S05]  /*b000*/  @!P1 NANOSLEEP.SYNCS 0x989680 ;  /* 0x009896800000995d */ /* 0x004fea0003900000 */
[----:B------:R-:W2:Y:S02]  /*b010*/  @!P1 SYNCS.PHASECHK.TRANS64 P1, [R15+URZ+0x30828], R12 ;  /* 0x0308280c0f0095a7 */ /* 0x000ea4000802007f */
[----:B--2---:R-:W-:Y:S05]  /*b020*/  @!P1 BRA `(.L_x_2320) ;  /* 0xfffffffc00f09947 */ /* 0x004fea000383ffff */
[----:B------:R-:W-:Y:S05]  /*b030*/  BRA `(.L_x_2355) ;  /* 0xfffffff0005c7947 */ /* 0x000fea000383ffff */
.L_x_2322:
[----:B------:R1:W1:Y:S02]  /*b040*/  SYNCS.PHASECHK.TRANS64.TRYWAIT P0, [R3+URZ+0x30840], R0 ;  /* 0x03084000030075a7 */ /* 0x000264000800017f */
[----:B-1----:R-:W-:Y:S05]  /*b050*/  @!P0 NANOSLEEP.SYNCS 0x989680 ;  /* 0x009896800000895d */ /* 0x002fea0003900000 */
[----:B------:R-:W1:Y:S02]  /*b060*/  @!P0 SYNCS.PHASECHK.TRANS64 P0, [R3+URZ+0x30840], R0 ;  /* 0x03084000030085a7 */ /* 0x000e64000800007f */
[----:B-1----:R-:W-:Y:S05]  /*b070*/  @!P0 BRA `(.L_x_2322) ;  /* 0xfffffffc00f08947 */ /* 0x002fea000383ffff */
[----:B------:R-:W-:Y:S05]  /*b080*/  BRA `(.L_x_2356) ;  /* 0xfffffff4000c7947 */ /* 0x000fea000383ffff */
.L_x_2324:
[----:B------:R-:W-:Y:S01]  /*b090*/  BSSY B0, `(.L_x_2357) ;  /* 0x0000006000007945 */ /* 0x000fe20003800000 */
[----:B------:R-:W-:-:S07]  /*b0a0*/  IMAD.MOV.U32 R15, RZ, RZ, -0x1 ;  /* 0xffffffffff0f7424 */ /* 0x000fce00078e00ff */
[----:B---3--:R-:W-:Y:S05]  /*b0b0*/  WARPSYNC.COLLECTIVE R15, `(.L_x_2358) ;  /* 0x000000000f0c7348 */ /* 0x008fea0003c00000 */
[----:B------:R-:W-:Y:S02]  /*b0c0*/  ELECT P6, UR62, PT ;  /* 0x00000000003e782f */ /* 0x000fe400038c0000 */
[----:B------:R-:W-:Y:S01]  /*b0d0*/  MOV R14, UR62 ;  /* 0x0000003e000e7c02 */ /* 0x000fe20008000f00 */
[----:B---3--:R-:W-:Y:S10]  /*b0e0*/  ENDCOLLECTIVE ;  /* 0x000000000000791b */ /* 0x008ff40003800000 */
.L_x_2358:
[----:B------:R-:W-:Y:S05]  /*b0f0*/  BSYNC B0 ;  /* 0x0000000000007941 */ /* 0x000fea0003800000 */
.L_x_2357:
[----:B------:R-:W-:Y:S05]  /*b100*/  BRA `(.L_x_2359) ;  /* 0xfffffff400bc7947 */ /* 0x000fea000383ffff */
.L_x_2326:
[----:B-1----:R1:W2:Y:S02]  /*b110*/  SYNCS.PHASECHK.TRANS64.TRYWAIT P0, [R7+URZ], R4 ;  /* 0x00000004070075a7 */ /* 0x0022a4000800017f */
[----:B--2---:R-:W-:Y:S05]  /*b120*/  @!P0 NANOSLEEP.SYNCS 0x989680 ;  /* 0x009896800000895d */ /* 0x004fea0003900000 */
[----:B------:R-:W2:Y:S02]  /*b130*/  @!P0 SYNCS.PHASECHK.TRANS64 P0, [R7+URZ], R4 ;  /* 0x00000004070085a7 */ /* 0x000ea4000800007f */
[----:B--2---:R-:W-:Y:S05]  /*b140*/  @!P0 BRA `(.L_x_2326) ;  /* 0xfffffffc00f08947 */ /* 0x004fea000383ffff */
[----:B------:R-:W-:Y:S05]  /*b150*/  BRA `(.L_x_2360) ;  /* 0xfffffff400fc7947 */ /* 0x000fea000383ffff */
.L_x_2327:
[----:B--2---:R2:W4:Y:S02]  /*b160*/  SYNCS.PHASECHK.TRANS64.TRYWAIT P0, [R3+URZ], R2 ;  /* 0x00000002030075a7 */ /* 0x004524000800017f */
[----:B----4-:R-:W-:Y:S05]  /*b170*/  @!P0 NANOSLEEP.SYNCS 0x989680 ;  /* 0x009896800000895d */ /* 0x010fea0003900000 */
[----:B------:R-:W4:Y:S02]  /*b180*/  @!P0 SYNCS.PHASECHK.TRANS64 P0, [R3+URZ], R2 ;  /* 0x00000002030085a7 */ /* 0x000f24000800007f */
[----:B----4-:R-:W-:Y:S05]  /*b190*/  @!P0 BRA `(.L_x_2327) ;  /* 0xfffffffc00f08947 */ /* 0x010fea000383ffff */
[----:B------:R-:W-:Y:S05]  /*b1a0*/  BRA `(.L_x_2361) ;  /* 0xfffffff400f07947 */ /* 0x000fea000383ffff */
.L_x_2329:
[----:B--2---:R2:W4:Y:S02]  /*b1b0*/  SYNCS.PHASECHK.TRANS64.TRYWAIT P0, [R5+URZ], R4 ;  /* 0x00000004050075a7 */ /* 0x004524000800017f */
[----:B----4-:R-:W-:Y:S05]  /*b1c0*/  @!P0 NANOSLEEP.SYNCS 0x989680 ;  /* 0x009896800000895d */ /* 0x010fea0003900000 */
[----:B------:R-:W4:Y:S02]  /*b1d0*/  @!P0 SYNCS.PHASECHK.TRANS64 P0, [R5+URZ], R4 ;  /* 0x00000004050085a7 */ /* 0x000f24000800007f */
[----:B----4-:R-:W-:Y:S05]  /*b1e0*/  @!P0 BRA `(.L_x_2329) ;  /* 0xfffffffc00f08947 */ /* 0x010fea000383ffff */
[----:B------:R-:W-:Y:S05]  /*b1f0*/  BRA `(.L_x_2362) ;  /* 0xfffffff400f47947 */ /* 0x000fea000383ffff */
.L_x_2363:
        /* <DEDUP_REMOVED lines=16> */
.L_x_7305:


//--------------------- .text._ZN7cutlass13device_kernelIN5flash11enable_sm90INS1_16FlashAttnBwdSm90INS1_25CollectiveMainloopBwdSm90ILi2ELi2ELi2EN4cute5tupleIJNS5_1CILi1EEES8_S8_EEENS6_IJNS7_ILi64EEENS7_ILi128EEESB_EEENS_6half_tEfNS_4arch4Sm90ELb1ELb0ELb1ELb0ELb0ELb1ELb0ELb0ELi2ELi1ELi2ELi1ELb0EEENS1_21CollectiveEpilogueBwdISC_SD_SF_Li256ELb0ELb0ELi1EEENS1_25SingleTileBwdLPTSchedulerILb0ELi128ELb0EEEEEEEEEvNT_6ParamsE --------------------------
	.section	.text._ZN7cutlass13device_kernelIN5flash11enable_sm90INS1_16FlashAttnBwdSm90INS1_25CollectiveMainloopBwdSm90ILi2ELi2ELi2EN4cute5tupleIJNS5_1CILi1EEES8_S8_EEENS6_IJNS7_ILi64EEENS7_ILi128EEESB_EEENS_6half_tEfNS_4arch4Sm90ELb1ELb0ELb1ELb0ELb0ELb1ELb0ELb0ELi2ELi1ELi2ELi1ELb0EEENS1_21CollectiveEpilogueBwdISC_SD_SF_Li256ELb0ELb0ELi1EEENS1_25SingleTileBwdLPTSchedulerILb0ELi128ELb0EEEEEEEEEvNT_6ParamsE,"ax",@progbits
	.align	128
.text._ZN7cutlass13device_kernelIN5flash11enable_sm90INS1_16FlashAttnBwdSm90INS1_25CollectiveMainloopBwdSm90ILi2ELi2ELi2EN4cute5tupleIJNS5_1CILi1EEES8_S8_EEENS6_IJNS7_ILi64EEENS7_ILi128EEESB_EEENS_6half_tEfNS_4arch4Sm90ELb1ELb0ELb1ELb0ELb0ELb1ELb0ELb0ELi2ELi1ELi2ELi1ELb0EEENS1_21CollectiveEpilogueBwdISC_SD_SF_Li256ELb0ELb0ELi1EEENS1_25SingleTileBwdLPTSchedulerILb0ELi128ELb0EEEEEEEEEvNT_6ParamsE:
        .type           _ZN7cutlass13device_kernelIN5flash11enable_sm90INS1_16FlashAttnBwdSm90INS1_25CollectiveMainloopBwdSm90ILi2ELi2ELi2EN4cute5tupleIJNS5_1CILi1EEES8_S8_EEENS6_IJNS7_ILi64EEENS7_ILi128EEESB_EEENS_6half_tEfNS_4arch4Sm90ELb1ELb0ELb1ELb0ELb0ELb1ELb0ELb0ELi2ELi1ELi2ELi1ELb0EEENS1_21CollectiveEpilogueBwdISC_SD_SF_Li256ELb0ELb0ELi1EEENS1_25SingleTileBwdLPTSchedulerILb0ELi128ELb0EEEEEEEEEvNT_6ParamsE,@function
        .size           _ZN7cutlass13device_kernelIN5flash11enable_sm90INS1_16FlashAttnBwdSm90INS1_25CollectiveMainloopBwdSm90ILi2ELi2ELi2EN4cute5tupleIJNS5_1CILi1EEES8_S8_EEENS6_IJNS7_ILi64EEENS7_ILi128EEESB_EEENS_6half_tEfNS_4arch4Sm90ELb1ELb0ELb1ELb0ELb0ELb1ELb0ELb0ELi2ELi1ELi2ELi1ELb0EEENS1_21CollectiveEpilogueBwdISC_SD_SF_Li256ELb0ELb0ELi1EEENS1_25SingleTileBwdLPTSchedulerILb0ELi128ELb0EEEEEEEEEvNT_6ParamsE,(.L_x_7306 - _ZN7cutlass13device_kernelIN5flash11enable_sm90INS1_16FlashAttnBwdSm90INS1_25CollectiveMainloopBwdSm90ILi2ELi2ELi2EN4cute5tupleIJNS5_1CILi1EEES8_S8_EEENS6_IJNS7_ILi64EEENS7_ILi128EEESB_EEENS_6half_tEfNS_4arch4Sm90ELb1ELb0ELb1ELb0ELb0ELb1ELb0ELb0ELi2ELi1ELi2ELi1ELb0EEENS1_21CollectiveEpilogueBwdISC_SD_SF_Li256ELb0ELb0ELi1EEENS1_25SingleTileBwdLPTSchedulerILb0ELi128ELb0EEEEEEEEEvNT_6ParamsE)
        .other          _ZN7cutlass13device_kernelIN5flash11enable_sm90INS1_16FlashAttnBwdSm90INS1_25CollectiveMainloopBwdSm90ILi2ELi2ELi2EN4cute5tupleIJNS5_1CILi1EEES8_S8_EEENS6_IJNS7_ILi64EEENS7_ILi128EEESB_EEENS_6half_tEfNS_4arch4Sm90ELb1ELb0ELb1ELb0ELb0ELb1ELb0ELb0ELi2ELi1ELi2ELi1ELb0EEENS1_21CollectiveEpilogueBwdISC_SD_SF_Li256ELb0ELb0ELi1EEENS1_25SingleTileBwdLPTSchedulerILb0ELi128ELb0EEEEEEEEEvNT_6ParamsE,@"STO_CUDA_ENTRY STV_DEFAULT"
_ZN7cutlass13device_kernelIN5flash11enable_sm90INS1_16FlashAttnBwdSm90INS1_25CollectiveMainloopBwdSm90ILi2ELi2ELi2EN4cute5tupleIJNS5_1CILi1EEES8_S8_EEENS6_IJNS7_ILi64EEENS7_ILi128EEESB_EEENS_6half_tEfNS_4arch4Sm90ELb1ELb0ELb1ELb0ELb0ELb1ELb0ELb0ELi2ELi1ELi2ELi1ELb0EEENS1_21CollectiveEpilogueBwdISC_SD_SF_Li256ELb0ELb0ELi1EEENS1_25SingleTileBwdLPTSchedulerILb0ELi128ELb0EEEEEEEEEvNT_6ParamsE:
        /* <DEDUP_REMOVED lines=30> */
.L_x_2365:
[----:B------:R-:W-:Y:S05]  /*01e0*/  BSYNC B0 ;  /* 0x0000000000007941 */ /* 0x000fea0003800000 */
.L_x_2364:
        /* <DEDUP_REMOVED lines=37> */
.L_x_2366:
        /* <DEDUP_REMOVED lines=22> */
.L_x_2367:
[----:B------:R-:W-:Y:S01]  /*05a0*/  PLOP3.LUT P0, PT, PT, PT, UP0, 0x80, 0x0 ;  /* 0x000000000000781c */ /* 0x000fe20003f0f008 */
[----:B------:R-:W-:Y:S01]  /*05b0*/  NOP ;  /* 0x0000000000007918 */ /* 0x000fe20000000000 */
[----:B------:R-:W-:Y:S01]  /*05c0*/  BSSY B6, `(.L_x_2368) ;  /* 0x00009a1000067945 */ /* 0x000fe20003800000 */
[----:B-12-4-:R-:W-:Y:S10]  /*05d0*/  BAR.SYNC.DEFER_BLOCKING 0x0 ;  /* 0x0000000000007b1d */ /* 0x016ff40000010000 */
[----:B------:R-:W-:Y:S05]  /*05e0*/  @!P0 BRA `(.L_x_2369) ;  /* 0x00000068001c8947 */ /* 0x000fea0003800000 */
.L_x_2370:
[----:B------:R-:W-:-:S08]  /*05f0*/  NOP ;  /* 0x0000000000007918 */ /* 0x000fd00000000000 */
[----:B------:R-:W1:Y:S02]  /*0600*/  USETMAXREG.TRY_ALLOC.CTAPOOL UP0, 0xf0 ;  /* 0x000000f0000079c8 */ /* 0x000e640008000600 */
[----:B-1----:R-:W-:-:S13]  /*0610*/  PLOP3.LUT P0, PT, PT, PT, UP0, 0x80, 0x0 ;  /* 0x000000000000781c */ /* 0x002fda0003f0f008 */
[----:B------:R-:W-:Y:S05]  /*0620*/  @!P0 BRA `(.L_x_2370) ;  /* 0xfffffffc00f08947 */ /* 0x000fea000383ffff */
[----:B------:R-:W-:Y:S01]  /*0630*/  LOP3.LUT R0, R0, 0x3, RZ, 0xc0, !PT ;  /* 0x0000000300007812 */ /* 0x000fe200078ec0ff */
[----:B------:R-:W1:Y:S01]  /*0640*/  S2R R2, SR_TID.X ;  /* 0x0000000000027919 */ /* 0x000e620000002100 */
[----:B------:R-:W2:Y:S01]  /*0650*/  S2UR UR7, SR_CTAID.X ;  /* 0x00000000000779c3 */ /* 0x000ea20000002500 */
[----:B------:R-:W-:Y:S02]  /*0660*/  ULDC UR8, c[0x0][0xb50] ;  /* 0x0002d40000087ab9 */ /* 0x000fe40000000800 */
[----:B------:R-:W-:Y:S01]  /*0670*/  UISETP.NE.AND UP0, UPT, UR8, 0x1, UPT ;  /* 0x000000010800788c */ /* 0x000fe2000bf05270 */
[----:B------:R-:W3:Y:S04]  /*0680*/  SHFL.IDX PT, R0, R0, RZ, 0x1f ;  /* 0x00001fff00007589 */ /* 0x000ee800000e0000 */
[----:B------:R-:W4:Y:S06]  /*0690*/  LDC R3, c[0x0][0xb68] ;  /* 0x0002da00ff037b82 */ /* 0x000f2c0000000800 */
[----:B------:R-:W-:Y:S01]  /*06a0*/  @UP0 ULDC UR4, c[0x0][0xb54] ;  /* 0x0002d50000040ab9 */ /* 0x000fe20000000800 */
[----:B------:R-:W-:Y:S01]  /*06b0*/  @UP0 ULDC UR9, c[0x0][0xb58] ;  /* 0x0002d60000090ab9 */ /* 0x000fe20000000800 */
[----:B--2---:R-:W-:-:S02]  /*06c0*/  UIMAD.WIDE.U32 UR4, UR7, UR4, URZ ;  /* 0x00000004070472a5 */ /* 0x004fc4000f8e003f */
[----:B------:R-:W-:Y:S01]  /*06d0*/  UMOV UR6, UR7 ;  /* 0x0000000700067c82 */ /* 0x000fe20008000000 */
[----:B---3--:R-:W-:Y:S01]  /*06e0*/  ISETP.NE.AND P0, PT, R0, RZ, PT ;  /* 0x000000ff0000720c */ /* 0x008fe20003f05270 */
[----:B------:R-:W-:Y:S01]  /*06f0*/  @UP0 USHF.R.U32.HI UR6, URZ, UR9, UR5 ;  /* 0x000000093f060299 */ /* 0x000fe20008011605 */
[----:B-1----:R-:W-:-:S03]  /*0700*/  SHF.R.U32.HI R2, RZ, 0x7, R2 ;  /* 0x00000007ff027819 */ /* 0x002fc60000011602 */
[----:B------:R-:W-:-:S04]  /*0710*/  UIADD3 UR4, -UR6, URZ, URZ ;  /* 0x0000003f06047290 */ /* 0x000fc8000fffe13f */
[----:B------:R-:W-:-:S04]  /*0720*/  UIMAD UR10, UR8, UR4, UR7 ;  /* 0x00000004080a72a4 */ /* 0x000fc8000f8e0207 */
[----:B------:R-:W-:-:S05]  /*0730*/  @!P0 VIADD R2, R2, 0x9 ;  /* 0x0000000902028836 */ /* 0x000fca0000000000 */
[----:B------:R1:W-:Y:S06]  /*0740*/  @!P0 BAR.ARV R2, 0xa0 ;  /* 0x000280020000851d */ /* 0x0003ec0000002000 */
[----:B----4-:R-:W-:-:S13]  /*0750*/  ISETP.LE.AND P0, PT, R3, UR6, PT ;  /* 0x0000000603007c0c */ /* 0x010fda000bf03270 */
[----:B-1----:R-:W-:Y:S05]  /*0760*/  @!P0 BRA `(.L_x_2371) ;  /* 0x0000000000208947 */ /* 0x002fea0003800000 */
[----:B------:R-:W-:Y:S01]  /*0770*/  ULDC UR7, c[0x0][0xb5c] ;  /* 0x0002d70000077ab9 */ /* 0x000fe20000000800 */
[----:B------:R-:W-:Y:S01]  /*0780*/  UMOV UR36, UR10 ;  /* 0x0000000a00247c82 */ /* 0x000fe20008000000 */
[----:B------:R-:W-:-:S11]  /*0790*/  UISETP.NE.AND UP0, UPT, UR7, 0x1, UPT ;  /* 0x000000010700788c */ /* 0x000fd6000bf05270 */
[----:B------:R-:W-:Y:S02]  /*07a0*/  @UP0 ULDC.64 UR8, c[0x0][0xb60] ;  /* 0x0002d80000080ab9 */ /* 0x000fe40000000a00 */
[----:B------:R-:W-:-:S04]  /*07b0*/  UIMAD.WIDE.U32 UR4, UR10, UR8, URZ ;  /* 0x000000080a0472a5 */ /* 0x000fc8000f8e003f */
[----:B------:R-:W-:-:S04]  /*07c0*/  @UP0 USHF.R.U32.HI UR36, URZ, UR9, UR5 ;  /* 0x000000093f240299 */ /* 0x000fc80008011605 */
[----:B------:R-:W-:Y:S01]  /*07d0*/  UIMAD UR4, UR36, UR7, URZ ;  /* 0x00000007240472a4 */ /* 0x000fe2000f8e023f */
[----:B------:R-:W-:Y:S11]  /*07e0*/  BRA `(.L_x_2372) ;  /* 0x00000000001c7947 */ /* 0x000ff60003800000 */
.L_x_2371:
[----:B------:R-:W-:Y:S01]  /*07f0*/  ULDC UR7, c[0x0][0xb44] ;  /* 0x0002d10000077ab9 */ /* 0x000fe20000000800 */
[----:B------:R-:W-:Y:S01]  /*0800*/  UMOV UR36, UR10 ;  /* 0x0000000a00247c82 */ /* 0x000fe20008000000 */
[----:B------:R-:W-:-:S11]  /*0810*/  UISETP.NE.AND UP0, UPT, UR7, 0x1, UPT ;  /* 0x000000010700788c */ /* 0x000fd6000bf05270 */
[----:B------:R-:W-:Y:S02]  /*0820*/  @UP0 ULDC.64 UR8, c[0x0][0xb48] ;  /* 0x0002d20000080ab9 */ /* 0x000fe40000000a00 */
[----:B------:R-:W-:-:S04]  /*0830*/  UIMAD.WIDE.U32 UR4, UR10, UR8, URZ ;  /* 0x000000080a0472a5 */ /* 0x000fc8000f8e003f */
[----:B------:R-:W-:-:S04]  /*0840*/  @UP0 USHF.R.U32.HI UR36, URZ, UR9, UR5 ;  /* 0x000000093f240299 */ /* 0x000fc80008011605 */
[----:B------:R-:W-:-:S12]  /*0850*/  UIMAD UR4, UR36, UR7, URZ ;  /* 0x00000007240472a4 */ /* 0x000fd8000f8e023f */
.L_x_2372:
[----:B------:R-:W-:Y:S01]  /*0860*/  ULDC UR43, c[0x0][0xb38] ;  /* 0x0002ce00002b7ab9 */ /* 0x000fe20000000800 */
[----:B------:R-:W-:Y:S02]  /*0870*/  UIADD3 UR4, UR10, -UR4, URZ ;  /* 0x800000040a047290 */ /* 0x000fe4000fffe03f */
[----:B------:R-:W-:Y:S01]  /*0880*/  UISETP.NE.AND UP0, UPT, UR43, 0x1, UPT ;  /* 0x000000012b00788c */ /* 0x000fe2000bf05270 */
[----:B------:R-:W-:Y:S02]  /*0890*/  ULDC UR5, c[0x0][0xb44] ;  /* 0x0002d10000057ab9 */ /* 0x000fe40000000800 */
[----:B------:R-:W-:-:S08]  /*08a0*/  UIMAD UR6, UR6, UR5, UR4 ;  /* 0x00000005060672a4 */ /* 0x000fd0000f8e0204 */
[----:B------:R-:W-:Y:S01]  /*08b0*/  @UP0 ULDC UR4, c[0x0][0xb3c] ;  /* 0x0002cf0000040ab9 */ /* 0x000fe20000000800 */
[----:B------:R-:W-:Y:S01]  /*08c0*/  @UP0 ULDC UR7, c[0x0][0xb40] ;  /* 0x0002d00000070ab9 */ /* 0x000fe20000000800 */
[----:B------:R-:W-:Y:S02]  /*08d0*/  UIMAD.WIDE.U32 UR4, UR6, UR4, URZ ;  /* 0x00000004060472a5 */ /* 0x000fe4000f8e003f */
[----:B------:R-:W-:Y:S02]  /*08e0*/  UMOV UR44, UR6 ;  /* 0x00000006002c7c82 */ /* 0x000fe40008000000 */
[----:B------:R-:W-:-:S04]  /*08f0*/  @UP0 USHF.R.U32.HI UR44, URZ, UR7, UR5 ;  /* 0x000000073f2c0299 */ /* 0x000fc80008011605 */
[----:B------:R-:W-:Y:S02]  /*0900*/  UIADD3 UR4, -UR44, URZ, URZ ;  /* 0x0000003f2c047290 */ /* 0x000fe4000fffe13f */
[----:B------:R-:W-:Y:S02]  /*0910*/  ISETP.LE.AND P0, PT, RZ, UR44, PT ;  /* 0x0000002cff007c0c */ /* 0x000fe4000bf03270 */
[----:B------:R-:W-:-:S11]  /*0920*/  UIMAD UR43, UR43, UR4, UR6 ;  /* 0x000000042b2b72a4 */ /* 0x000fd6000f8e0206 */
[----:B------:R-:W-:Y:S05]  /*0930*/  @!P0 BRA `(.L_x_2373) ;  /* 0x0000009400a48947 */ /* 0x000fea0003800000 */
[----:B------:R-:W-:Y:S01]  /*0940*/  ULDC UR7, c[0x0][0x280] ;  /* 0x0000a00000077ab9 */ /* 0x000fe20000000800 */
[----:B------:R-:W-:Y:S01]  /*0950*/  ULDC UR5, c[0x0][0x290] ;  /* 0x0000a40000057ab9 */ /* 0x000fe20000000800 */
[----:B------:R-:W-:Y:S01]  /*0960*/  ULEA UR4, UR36, UR7, 0x7 ;  /* 0x0000000724047291 */ /* 0x000fe2000f8e383f */
[----:B------:R-:W-:Y:S01]  /*0970*/  PLOP3.LUT P0, PT, PT, PT, PT, 0x80, 0x0 ;  /* 0x000000000000781c */ /* 0x000fe20003f0f070 */
[----:B------:R-:W-:Y:S01]  /*0980*/  ULDC UR6, c[0x0][0x74c] ;  /* 0x0001d30000067ab9 */ /* 0x000fe20000000800 */
[----:B------:R-:W-:Y:S01]  /*0990*/  CS2R R86, SRZ ;  /* 0x0000000000567805 */ /* 0x000fe2000001ff00 */
[----:B------:R-:W-:Y:S01]  /*09a0*/  UIADD3 UR5, -UR6, UR4, -UR5 ;  /* 0x0000000406057290 */ /* 0x000fe2000fffe905 */
[----:B------:R-:W-:Y:S01]  /*09b0*/  CS2R R84, SRZ ;  /* 0x0000000000547805 */ /* 0x000fe2000001ff00 */
[----:B------:R-:W-:Y:S01]  /*09c0*/  UIADD3 UR4, UR7, 0x3f, URZ ;  /* 0x0000003f07047890 */ /* 0x000fe2000fffe03f */
        /* <DEDUP_REMOVED lines=20> */
[----:B------:R-:W-:Y:S01]  /*0b10*/  CS2R R58, SRZ ;  /* 0x00000000003a7805 */ /* 0x000fe2000001ff00 */
[----:B------:R-:W-:Y:S01]  /*0b20*/  UISETP.GT.AND UP0, UPT, UR37, UR39, UPT ;  /* 0x000000272500728c */ /* 0x000fe2000bf04270 */
[----:B------:R-:W-:Y:S02]  /*0b30*/  CS2R R56, SRZ ;  /* 0x0000000000387805 */ /* 0x000fe4000001ff00 */
[----:B------:R-:W-:Y:S02]  /*0b40*/  CS2R R54, SRZ ;  /* 0x0000000000367805 */ /* 0x000fe4000001ff00 */
[----:B------:R-:W-:Y:S02]  /*0b50*/  CS2R R52, SRZ ;  /* 0x0000000000347805 */ /* 0x000fe4000001ff00 */
[----:B------:R-:W-:-:S02]  /*0b60*/  CS2R R50, SRZ ;  /* 0x0000000000327805 */ /* 0x000fc4000001ff00 */
[----:B------:R-:W-:Y:S02]  /*0b70*/  CS2R R48, SRZ ;  /* 0x0000000000307805 */ /* 0x000fe4000001ff00 */
[----:B------:R-:W-:Y:S02]  /*0b80*/  PLOP3.LUT P1, PT, PT, PT, UP0, 0x80, 0x0 ;  /* 0x000000000000781c */ /* 0x000fe40003f2f008 */
        /* <DEDUP_REMOVED lines=67> */
.L_x_2376:
        /* <DEDUP_REMOVED lines=15> */
.L_x_2375:
[----:B------:R-:W1:Y:S01]  /*10b0*/  S2R R3, SR_CgaCtaId ;  /* 0x0000000000037919 */ /* 0x000e620000008800 */
[----:B------:R-:W-:-:S04]  /*10c0*/  MOV R0, 0x400 ;  /* 0x0000040000007802 */ /* 0x000fc80000000f00 */
[----:B-1----:R-:W-:-:S05]  /*10d0*/  LEA R16, R3, R0, 0x18 ;  /* 0x0000000003107211 */ /* 0x002fca00078ec0ff */
[----:B------:R1:W-:Y:S01]  /*10e0*/  STL [R1], R16 ;  /* 0x0000001001007387 */ /* 0x0003e20000100800 */
[----:B------:R-:W-:-:S05]  /*10f0*/  VIADD R2, R16, 0x28800 ;  /* 0x0002880010027836 */ /* 0x000fca0000000000 */
[----:B------:R-:W-:-:S13]  /*1100*/  LOP3.LUT P0, RZ, R2, 0x3ff, RZ, 0xc0, !PT ;  /* 0x000003ff02ff7812 */ /* 0x000fda000780c0ff */
[----:B-1----:R-:W-:Y:S05]  /*1110*/  @!P0 BRA `(.L_x_2377) ;  /* 0x00000000007c8947 */ /* 0x002fea0003800000 */
        /* <DEDUP_REMOVED lines=16> */
.L_x_2378:
        /* <DEDUP_REMOVED lines=15> */
.L_x_2377:
        /* <DEDUP_REMOVED lines=8> */
.L_x_2485:
[----:B------:R-:W-:Y:S01]  /*1390*/  SHF.L.U32 R8, RZ, 0x1f, RZ ;  /* 0x0000001fff087819 */ /* 0x000fe200000006ff */
[----:B------:R-:W-:Y:S01]  /*13a0*/  IMAD.SHL.U32 R4, R0, 0x40, RZ ;  /* 0x0000004000047824 */ /* 0x000fe200078e00ff */
[CC--:B------:R-:W-:Y:S02]  /*13b0*/  LEA.HI R5, R3.reuse, R0.reuse, RZ, 0x5 ;  /* 0x0000000003057211 */ /* 0x0c0fe400078f28ff */
[----:B------:R-:W3:Y:S02]  /*13c0*/  SYNCS.PHASECHK.TRANS64.TRYWAIT P0, [R16+URZ+0x30800], R8 ;  /* 0x03080008100075a7 */ /* 0x000ee4000800017f */
[----:B------:R-:W-:Y:S02]  /*13d0*/  SHF.R.S32.HI R6, RZ, 0x5, R5 ;  /* 0x00000005ff067819 */ /* 0x000fe40000011405 */
[----:B------:R-:W-:Y:S02]  /*13e0*/  LOP3.LUT R5, R2, 0xffffff80, RZ, 0xc0, !PT ;  /* 0xffffff8002057812 */ /* 0x000fe400078ec0ff */
[----:B------:R-:W-:Y:S01]  /*13f0*/  LOP3.LUT R4, R4, 0x1c0, RZ, 0xc0, !PT ;  /* 0x000001c004047812 */ /* 0x000fe200078ec0ff */
[----:B------:R-:W-:Y:S01]  /*1400*/  IMAD.SHL.U32 R7, R6, 0x10, RZ ;  /* 0x0000001006077824 */ /* 0x000fe200078e00ff */
[CC--:B------:R-:W-:Y:S01]  /*1410*/  LEA.HI R2, R3.reuse, R0.reuse, RZ, 0x3 ;  /* 0x0000000003027211 */ /* 0x0c0fe200078f18ff */
[----:B------:R-:W-:Y:S01]  /*1420*/  IMAD.IADD R5, R0, 0x1, -R5 ;  /* 0x0000000100057824 */ /* 0x000fe200078e0a05 */
[----:B------:R-:W-:-:S02]  /*1430*/  LEA.HI R3, R3, R0, RZ, 0x4 ;  /* 0x0000000003037211 */ /* 0x000fc400078f20ff */
[----:B------:R-:W-:Y:S01]  /*1440*/  LOP3.LUT R7, R4, 0x30, R7, 0xf8, !PT ;  /* 0x0000003004077812 */ /* 0x000fe200078ef807 */
[----:B---3--:R-:W-:Y:S06]  /*1450*/  @P0 BRA `(.L_x_2380) ;  /* 0x0000000000080947 */ /* 0x008fec0003800000 */
[----:B------:R-:W3:Y:S02]  /*1460*/  SYNCS.PHASECHK.TRANS64.TRYWAIT P0, [R16+URZ+0x30800], R8 ;  /* 0x03080008100075a7 */ /* 0x000ee4000800017f */
[----:B---3--:R-:W-:Y:S05]  /*1470*/  @!P0 BRA `(.L_x_2381) ;  /* 0x0000008800f88947 */ /* 0x008fea0003800000 */
.L_x_2380:
[----:B------:R-:W4:Y:S01]  /*1480*/  S2R R15, SR_CgaCtaId ;  /* 0x00000000000f7919 */ /* 0x000f220000008800 */
[----:B---3--:R-:W-:Y:S01]  /*1490*/  SHF.R.S32.HI R0, RZ, 0x1f, R5 ;  /* 0x0000001fff007819 */ /* 0x008fe20000011405 */
[----:B------:R-:W-:Y:S01]  /*14a0*/  ULDC UR4, c[0x0][0x290] ;  /* 0x0000a40000047ab9 */ /* 0x000fe20000000800 */
[----:B------:R-:W-:Y:S01]  /*14b0*/  SHF.R.S32.HI R8, RZ, 0x4, R3 ;  /* 0x00000004ff087819 */ /* 0x000fe20000011403 */
[----:B------:R-:W-:Y:S01]  /*14c0*/  UIMAD UR4, UR36, -0x80, UR4 ;  /* 0xffffff80240478a4 */ /* 0x000fe2000f8e0204 */
[----:B------:R-:W-:Y:S02]  /*14d0*/  LOP3.LUT R9, R7, 0x8, R2, 0xf8, !PT ;  /* 0x0000000807097812 */ /* 0x000fe400078ef802 */
[----:B------:R-:W-:Y:S02]  /*14e0*/  CS2R R86, SRZ ;  /* 0x0000000000567805 */ /* 0x000fe4000001ff00 */
[----:B------:R-:W-:Y:S02]  /*14f0*/  LEA.HI R2, R0, R5, RZ, 0x2 ;  /* 0x0000000500027211 */ /* 0x000fe400078f10ff */
[----:B------:R-:W-:-:S02]  /*1500*/  CS2R R84, SRZ ;  /* 0x0000000000547805 */ /* 0x000fc4000001ff00 */
[----:B------:R-:W-:Y:S01]  /*1510*/  LEA.HI R3, R3, R8, RZ, 0x1 ;  /* 0x0000000803037211 */ /* 0x000fe200078f08ff */
[----:B------:R-:W-:Y:S01]  /*1520*/  IMAD.U32 R10, RZ, RZ, UR4 ;  /* 0x00000004ff0a7e24 */ /* 0x000fe2000f8e00ff */
[----:B------:R-:W-:Y:S02]  /*1530*/  LEA.HI R0, R0, R5, RZ, 0x5 ;  /* 0x0000000500007211 */ /* 0x000fe400078f28ff */
[----:B------:R-:W-:Y:S02]  /*1540*/  CS2R R82, SRZ ;  /* 0x0000000000527805 */ /* 0x000fe4000001ff00 */
[----:B------:R-:W-:Y:S02]  /*1550*/  SHF.R.U32.HI R4, RZ, 0x3, R4 ;  /* 0x00000003ff047819 */ /* 0x000fe40000011604 */
[----:B------:R-:W-:Y:S02]  /*1560*/  CS2R R80, SRZ ;  /* 0x0000000000507805 */ /* 0x000fe4000001ff00 */
[----:B------:R-:W-:-:S02]  /*1570*/  LOP3.LUT R11, R3, 0x7ffffe, RZ, 0xc0, !PT ;  /* 0x007ffffe030b7812 */ /* 0x000fc400078ec0ff */
[----:B------:R-:W-:Y:S02]  /*1580*/  CS2R R78, SRZ ;  /* 0x00000000004e7805 */ /* 0x000fe4000001ff00 */
[----:B------:R-:W-:Y:S02]  /*1590*/  SHF.R.S32.HI R7, RZ, 0x5, R0 ;  /* 0x00000005ff077819 */ /* 0x000fe40000011400 */
[----:B------:R-:W-:Y:S02]  /*15a0*/  CS2R R76, SRZ ;  /* 0x00000000004c7805 */ /* 0x000fe4000001ff00 */
[--C-:B------:R-:W-:Y:S01]  /*15b0*/  SHF.R.S32.HI R3, RZ, 0x2, R2.reuse ;  /* 0x00000002ff037819 */ /* 0x100fe20000011402 */
[----:B------:R-:W-:Y:S01]  /*15c0*/  IMAD.IADD R11, R8, 0x1, -R11 ;  /* 0x00000001080b7824 */ /* 0x000fe200078e0a0b */
[----:B------:R-:W-:Y:S01]  /*15d0*/  SHF.R.S32.HI R0, RZ, 0x1f, R2 ;  /* 0x0000001fff007819 */ /* 0x000fe20000011402 */
[----:B------:R-:W-:Y:S01]  /*15e0*/  IMAD R7, R7, -0x10, R10 ;  /* 0xfffffff007077824 */ /* 0x000fe200078e020a */
[----:B------:R-:W-:-:S02]  /*15f0*/  LEA.HI R6, R13, R13, RZ, 0x1 ;  /* 0x0000000d0d067211 */ /* 0x000fc400078f08ff */
[----:B------:R-:W-:Y:S02]  /*1600*/  CS2R R74, SRZ ;  /* 0x00000000004a7805 */ /* 0x000fe4000001ff00 */
[----:B------:R-:W-:Y:S02]  /*1610*/  LOP3.LUT R9, R9, R4, RZ, 0x3c, !PT ;  /* 0x0000000409097212 */ /* 0x000fe400078e3cff */
[----:B------:R-:W-:Y:S02]  /*1620*/  CS2R R72, SRZ ;  /* 0x0000000000487805 */ /* 0x000fe4000001ff00 */
[----:B------:R-:W-:Y:S02]  /*1630*/  LEA.HI R4, R0, R3, RZ, 0x3 ;  /* 0x0000000300047211 */ /* 0x000fe400078f18ff */
[----:B------:R-:W-:Y:S02]  /*1640*/  CS2R R70, SRZ ;  /* 0x0000000000467805 */ /* 0x000fe4000001ff00 */
[----:B------:R-:W-:-:S02]  /*1650*/  LOP3.LUT R8, R6, 0xfffffffe, RZ, 0xc0, !PT ;  /* 0xfffffffe06087812 */ /* 0x000fc400078ec0ff */
[----:B------:R-:W-:Y:S02]  /*1660*/  CS2R R68, SRZ ;  /* 0x0000000000447805 */ /* 0x000fe4000001ff00 */
[----:B------:R-:W-:Y:S01]  /*1670*/  LOP3.LUT R6, R4, 0xfffffff8, RZ, 0xc0, !PT ;  /* 0xfffffff804067812 */ /* 0x000fe200078ec0ff */
[C---:B------:R-:W-:Y:S01]  /*1680*/  IMAD.SHL.U32 R4, R13.reuse, 0x1000, RZ ;  /* 0x000010000d047824 */ /* 0x040fe200078e00ff */
[----:B------:R-:W-:Y:S01]  /*1690*/  LOP3.LUT R2, R2, 0xfffffffc, RZ, 0xc0, !PT ;  /* 0xfffffffc02027812 */ /* 0x000fe200078ec0ff */
[----:B------:R-:W-:Y:S01]  /*16a0*/  IMAD.IADD R8, R13, 0x1, -R8 ;  /* 0x000000010d087824 */ /* 0x000fe200078e0a08 */
[----:B------:R-:W-:Y:S01]  /*16b0*/  IADD3 R7, R7, R6, -R3 ;  /* 0x0000000607077210 */ /* 0x000fe20007ffe803 */
[----:B------:R-:W-:Y:S01]  /*16c0*/  IMAD R6, R11, 0x200, R4 ;  /* 0x000002000b067824 */ /* 0x000fe200078e0204 */
[----:B--2---:R-:W-:Y:S01]  /*16d0*/  LEA.HI R0, R14, R14, RZ, 0x1 ;  /* 0x0000000e0e007211 */ /* 0x004fe200078f08ff */
[----:B------:R-:W-:Y:S01]  /*16e0*/  IMAD.IADD R230, R5, 0x1, -R2 ;  /* 0x0000000105e67824 */ /* 0x000fe200078e0a02 */
[----:B------:R-:W-:Y:S01]  /*16f0*/  MOV R12, 0x400 ;  /* 0x00000400000c7802 */ /* 0x000fe20000000f00 */
[----:B------:R-:W-:Y:S01]  /*1700*/  IMAD.IADD R2, R9, 0x1, R6 ;  /* 0x0000000109027824 */ /* 0x000fe200078e0206 */
[----:B------:R-:W-:Y:S01]  /*1710*/  LOP3.LUT R229, R0, 0xfffffffe, RZ, 0xc0, !PT ;  /* 0xfffffffe00e57812 */ /* 0x000fe200078ec0ff */
[----:B------:R-:W-:Y:S01]  /*1720*/  IMAD R0, R5, 0x4, R4 ;  /* 0x0000000405007824 */ /* 0x000fe200078e0204 */
[----:B----4-:R-:W-:Y:S01]  /*1730*/  LEA R12, R15, R12, 0x18 ;  /* 0x0000000c0f0c7211 */ /* 0x010fe200078ec0ff */
[----:B------:R-:W-:Y:S01]  /*1740*/  IMAD R5, R8, -0x40, R7 ;  /* 0xffffffc008057824 */ /* 0x000fe200078e0207 */
[----:B------:R2:W-:Y:S01]  /*1750*/  STL [R1+0x4], R2 ;  /* 0x0000040201007387 */ /* 0x0005e20000100800 */
[----:B------:R-:W-:Y:S01]  /*1760*/  IMAD.IADD R229, R14, 0x1, -R229 ;  /* 0x000000010ee57824 */ /* 0x000fe200078e0ae5 */
        /* <DEDUP_REMOVED lines=56> */
[----:B--2---:R-:W-:Y:S02]  /*1af0*/  IMAD R2, R0, 0x4, R12 ;  /* 0x0000000400027824 */ /* 0x004fe400078e020c */
[----:B------:R-:W-:-:S07]  /*1b00*/  IMAD.SHL.U32 R230, R230, 0x2, RZ ;  /* 0x00000002e6e67824 */ /* 0x000fce00078e00ff */
.L_x_2392:
[----:B------:R-:W-:Y:S01]  /*1b10*/  IMAD.U32 R0, RZ, RZ, UR38 ;  /* 0x00000026ff007e24 */ /* 0x000fe2000f8e00ff */
[----:B------:R-:W-:Y:S05]  /*1b20*/  YIELD ;  /* 0x0000000000007946 */ /* 0x000fea0003800000 */
[----:B------:R-:W-:-:S04]  /*1b30*/  LOP3.LUT R0, R0, 0x1, RZ, 0xfc, !PT ;  /* 0x0000000100007812 */ /* 0x000fc800078efcff */
[----:B------:R-:W-:-:S13]  /*1b40*/  ISETP.NE.AND P0, PT, R0, 0x3, PT ;  /* 0x000000030000780c */ /* 0x000fda0003f05270 */
[----:B------:R-:W-:Y:S05]  /*1b50*/  @!P0 BRA `(.L_x_2382) ;  /* 0x0000000000048947 */ /* 0x000fea0003800000 */
[----:B------:R-:W-:Y:S01]  /*1b60*/  BPT.TRAP 0x1 ;  /* 0x000000040000795c */ /* 0x000fe20000300000 */
.L_x_2382:
        /* <DEDUP_REMOVED lines=8> */
.L_x_2383:
[----:B---3--:R-:W-:Y:S05]  /*1bf0*/  @P1 BRA `(.L_x_2384) ;  /* 0x0000000000081947 */ /* 0x008fea0003800000 */
[----:B------:R-:W3:Y:S02]  /*1c00*/  SYNCS.PHASECHK.TRANS64.TRYWAIT P1, [R0+URZ+0x30810], R209 ;  /* 0x030810d1000075a7 */ /* 0x000ee4000802017f */
[----:B---3--:R-:W-:Y:S05]  /*1c10*/  @!P1 BRA `(.L_x_2385) ;  /* 0x0000008400309947 */ /* 0x008fea0003800000 */
.L_x_2384:
        /* <DEDUP_REMOVED lines=84> */
.L_x_2386:
[----:B------:R1:W1:Y:S01]  /*2160*/  SYNCS.PHASECHK.TRANS64.TRYWAIT P1, [R0+URZ+0x30830], R209 ;  /* 0x030830d1000075a7 */ /* 0x000262000802017f */
[----:B------:R-:W-:Y:S05]  /*2170*/  @!P0 BRA `(.L_x_2387) ;  /* 0x0000000000048947 */ /* 0x000fea0003800000 */
[----:B------:R-:W-:Y:S01]  /*2180*/  BPT.TRAP 0x1 ;  /* 0x000000040000795c */ /* 0x000fe20000300000 */
.L_x_2387:
[----:B------:R-:W-:Y:S01]  /*2190*/  FMUL.FTZ R7, R152, UR41 ;  /* 0x0000002998077c20 */ /* 0x000fe20008410000 */
[----:B------:R-:W-:Y:S01]  /*21a0*/  FMUL.FTZ R8, R153, UR41 ;  /* 0x0000002999087c20 */ /* 0x000fe20008410000 */
        /* <DEDUP_REMOVED lines=24> */
[----:B------:R-:W-:-:S07]  /*2330*/  VIADD R152, R208, 0x20000 ;  /* 0x00020000d0987836 */ /* 0x000fce0000000000 */
        /* <DEDUP_REMOVED lines=24> */
[----:B------:R-:W-:Y:S05]  /*24c0*/  @P1 BRA `(.L_x_2388) ;  /* 0x0000000000081947 */ /* 0x000fea0003800000 */
[----:B------:R-:W5:Y:S02]  /*24d0*/  SYNCS.PHASECHK.TRANS64.TRYWAIT P1, [R0+URZ+0x30830], R209 ;  /* 0x030830d1000075a7 */ /* 0x000f64000802017f */
[----:B-----5:R-:W-:Y:S05]  /*24e0*/  @!P1 BRA `(.L_x_2389) ;  /* 0x0000007c00109947 */ /* 0x020fea0003800000 */
.L_x_2388:
[----:B------:R-:W-:Y:S01]  /*24f0*/  UIMAD UR6, UR39, -0x40, UR40 ;  /* 0xffffffc0270678a4 */ /* 0x000fe2000f8e0228 */
[----:B------:R-:W-:Y:S01]  /*2500*/  SHF.R.U32.HI R152, RZ, 0x4, R152 ;  /* 0x00000004ff987819 */ /* 0x000fe20000011698 */
[----:B------:R-:W-:Y:S01]  /*2510*/  FMUL.FTZ R237, R177, UR41 ;  /* 0x00000029b1ed7c20 */ /* 0x000fe20008410000 */
[----:B------:R-:W-:Y:S01]  /*2520*/  ISETP.GT.AND P2, PT, R5, RZ, PT ;  /* 0x000000ff0500720c */ /* 0x000fe20003f44270 */
[----:B------:R-:W-:Y:S01]  /*2530*/  FMUL.FTZ R236, R178, UR41 ;  /* 0x00000029b2ec7c20 */ /* 0x000fe20008410000 */
[----:B------:R-:W-:Y:S01]  /*2540*/  LOP3.LUT R208, R152, 0x3fff, RZ, 0xc0, !PT ;  /* 0x00003fff98d07812 */ /* 0x000fe200078ec0ff */
[----:B------:R-:W-:Y:S01]  /*2550*/  FMUL.FTZ R233, R181, UR41 ;  /* 0x00000029b5e97c20 */ /* 0x000fe20008410000 */
[C---:B------:R-:W-:Y:S01]  /*2560*/  IADD3 R152, -R5.reuse, UR6, -R230 ;  /* 0x0000000605987c10 */ /* 0x040fe2000fffe9e6 */
[----:B------:R-:W-:Y:S01]  /*2570*/  MUFU.TANH R237, R237 ;  /* 0x000000ed00ed7308 */ /* 0x000fe20000002400 */
[----:B------:R-:W-:Y:S01]  /*2580*/  ISETP.GT.AND P1, PT, R5, 0x8, PT ;  /* 0x000000080500780c */ /* 0x000fe20003f24270 */
[----:B------:R-:W-:Y:S01]  /*2590*/  FMUL.FTZ R232, R182, UR41 ;  /* 0x00000029b6e87c20 */ /* 0x000fe20008410000 */
[C---:B------:R-:W-:Y:S01]  /*25a0*/  SEL R153, R152.reuse, 0x40, P2 ;  /* 0x0000004098997807 */ /* 0x040fe20001000000 */
[----:B------:R-:W-:Y:S01]  /*25b0*/  VIADD R152, R152, 0x8 ;  /* 0x0000000898987836 */ /* 0x000fe20000000000 */
[----:B------:R-:W-:Y:S01]  /*25c0*/  LOP3.LUT R154, R208, 0x10000, RZ, 0xfc, !PT ;  /* 0x00010000d09a7812 */ /* 0x000fe200078efcff */
[----:B------:R-:W-:Y:S01]  /*25d0*/  UIADD3 UR5, UR5, 0x8000, URZ ;  /* 0x0000800005057890 */ /* 0x000fe2000fffe03f */
[----:B------:R-:W-:Y:S01]  /*25e0*/  ISETP.GT.AND P2, PT, R153, 0x1, PT ;  /* 0x000000019900780c */ /* 0x000fe20003f44270 */
[----:B------:R-:W5:Y:S01]  /*25f0*/  MUFU.TANH R236, R236 ;  /* 0x000000ec00ec7308 */ /* 0x000f620000002400 */
[----:B------:R-:W-:Y:S01]  /*2600*/  SEL R164, R152, 0x40, P1 ;  /* 0x0000004098a47807 */ /* 0x000fe20000800000 */
[----:B------:R-:W-:Y:S01]  /*2610*/  IMAD R154, R3, 0x400, R154 ;  /* 0x00000400039a7824 */ /* 0x000fe200078e029a */
[----:B------:R-:W-:Y:S01]  /*2620*/  ISETP.GT.AND P1, PT, R153, 0x9, PT ;  /* 0x000000099900780c */ /* 0x000fe20003f24270 */
[----:B------:R-:W-:Y:S01]  /*2630*/  USHF.R.U32.HI UR5, URZ, 0x4, UR5 ;  /* 0x000000043f057899 */ /* 0x000fe20008011605 */
[----:B------:R-:W-:Y:S01]  /*2640*/  ISETP.GT.AND P5, PT, R164, RZ, PT ;  /* 0x000000ffa400720c */ /* 0x000fe20003fa4270 */
[----:B------:R-:W-:Y:S01]  /*2650*/  FMUL.FTZ R235, R179, UR41 ;  /* 0x00000029b3eb7c20 */ /* 0x000fe20008410000 */
[----:B-1----:R-:W-:Y:S01]  /*2660*/  FSEL R158, R12, -INF , !P1 ;  /* 0xff8000000c9e7808 */ /* 0x002fe20004800000 */
[----:B------:R-:W1:Y:S01]  /*2670*/  MUFU.TANH R233, R233 ;  /* 0x000000e900e97308 */ /* 0x000e620000002400 */
[----:B------:R-:W-:Y:S01]  /*2680*/  ISETP.GT.AND P1, PT, R164, 0x10, PT ;  /* 0x00000010a400780c */ /* 0x000fe20003f24270 */
[----:B------:R-:W-:Y:S01]  /*2690*/  ULOP3.LUT UR5, UR5, 0x3fff, URZ, 0xc0, !UPT ;  /* 0x00003fff05057892 */ /* 0x000fe2000f8ec03f */
[----:B------:R-:W-:Y:S01]  /*26a0*/  ISETP.GT.AND P6, PT, R153, RZ, PT ;  /* 0x000000ff9900720c */ /* 0x000fe20003fc4270 */
[----:B--23--:R-:W-:Y:S01]  /*26b0*/  FFMA.FTZ R209, R158, UR42, -R205 ;  /* 0x0000002a9ed17c23 */ /* 0x00cfe200080108cd */
[----:B------:R-:W-:Y:S01]  /*26c0*/  FSEL R167, R9, -INF , !P5 ;  /* 0xff80000009a77808 */ /* 0x000fe20006800000 */
[----:B------:R-:W-:Y:S01]  /*26d0*/  ULOP3.LUT UR5, UR5, 0x10000, URZ, 0xfc, !UPT ;  /* 0x0001000005057892 */ /* 0x000fe2000f8efc3f */
[C---:B------:R-:W-:Y:S01]  /*26e0*/  ISETP.GT.AND P4, PT, R153.reuse, 0x8, PT ;  /* 0x000000089900780c */ /* 0x040fe20003f84270 */
[----:B------:R-:W2:Y:S01]  /*26f0*/  MUFU.TANH R232, R232 ;  /* 0x000000e800e87308 */ /* 0x000ea20000002400 */
[----:B------:R-:W-:Y:S01]  /*2700*/  ISETP.GT.AND P5, PT, R153, 0x11, PT ;  /* 0x000000119900780c */ /* 0x000fe20003fa4270 */
[----:B------:R-:W-:Y:S01]  /*2710*/  FFMA.FTZ R222, R167, UR42, -R206 ;  /* 0x0000002aa7de7c23 */ /* 0x000fe200080108ce */
[----:B------:R-:W-:Y:S01]  /*2720*/  FSEL R227, R17, -INF , !P1 ;  /* 0xff80000011e37808 */ /* 0x000fe20004800000 */
[----:B------:R-:W-:Y:S01]  /*2730*/  FMUL.FTZ R234, R180, UR41 ;  /* 0x00000029b4ea7c20 */ /* 0x000fe20008410000 */
[----:B------:R-:W-:Y:S01]  /*2740*/  FSEL R156, R8, -INF , !P2 ;  /* 0xff800000089c7808 */ /* 0x000fe20005000000 */
[----:B------:R-:W-:Y:S01]  /*2750*/  FMUL.FTZ R231, R183, UR41 ;  /* 0x00000029b7e77c20 */ /* 0x000fe20008410000 */
[----:B------:R-:W-:Y:S01]  /*2760*/  ISETP.GT.AND P1, PT, R153, 0x21, PT ;  /* 0x000000219900780c */ /* 0x000fe20003f24270 */
[----:B------:R-:W-:Y:S01]  /*2770*/  FFMA.FTZ R227, R227, UR42, -R202 ;  /* 0x0000002ae3e37c23 */ /* 0x000fe200080108ca */
[----:B------:R-:W-:Y:S01]  /*2780*/  FSEL R223, R7, -INF , !P6 ;  /* 0xff80000007df7808 */ /* 0x000fe20007000000 */
[----:B------:R-:W-:Y:S01]  /*2790*/  FFMA.FTZ R221, R156, UR42, -R207 ;  /* 0x0000002a9cdd7c23 */ /* 0x000fe200080108cf */
[C---:B------:R-:W-:Y:S01]  /*27a0*/  ISETP.GT.AND P2, PT, R164.reuse, 0x8, PT ;  /* 0x00000008a400780c */ /* 0x040fe20003f44270 */
[----:B------:R-:W-:Y:S01]  /*27b0*/  UMOV UR11, 0x40000040 ;  /* 0x40000040000b7882 */ /* 0x000fe20000000000 */
[----:B------:R-:W-:Y:S01]  /*27c0*/  ISETP.GT.AND P6, PT, R164, 0x1, PT ;  /* 0x00000001a400780c */ /* 0x000fe20003fc4270 */
[----:B------:R-:W-:Y:S01]  /*27d0*/  FFMA.FTZ R223, R223, UR42, -R206 ;  /* 0x0000002adfdf7c23 */ /* 0x000fe200080108ce */
[----:B------:R-:W-:Y:S01]  /*27e0*/  FSEL R159, R11, -INF , !P4 ;  /* 0xff8000000b9f7808 */ /* 0x000fe20006000000 */
[----:B------:R-:W-:Y:S01]  /*27f0*/  UMOV UR8, UR5 ;  /* 0x0000000500087c82 */ /* 0x000fe20008000000 */
[----:B------:R-:W-:Y:S01]  /*2800*/  FSEL R160, R16, -INF , !P5 ;  /* 0xff80000010a07808 */ /* 0x000fe20006800000 */
[----:B------:R-:W-:Y:S01]  /*2810*/  UMOV UR9, 0x40000040 ;  /* 0x4000004000097882 */ /* 0x000fe20000000000 */
[----:B------:R-:W-:Y:S01]  /*2820*/  ISETP.GT.AND P3, PT, R153, 0x10, PT ;  /* 0x000000109900780c */ /* 0x000fe20003f64270 */
[----:B------:R-:W-:Y:S01]  /*2830*/  FFMA.FTZ R206, R159, UR42, -R204 ;  /* 0x0000002a9fce7c23 */ /* 0x000fe200080108cc */
[C---:B------:R-:W-:Y:S01]  /*2840*/  ISETP.GT.AND P4, PT, R164.reuse, 0x9, PT ;  /* 0x00000009a400780c */ /* 0x040fe20003f84270 */
[----:B------:R-:W3:Y:S01]  /*2850*/  MUFU.TANH R234, R234 ;  /* 0x000000ea00ea7308 */ /* 0x000ee20000002400 */
[----:B------:R-:W-:-:S02]  /*2860*/  ISETP.GT.AND P5, PT, R164, 0x18, PT ;  /* 0x00000018a400780c */ /* 0x000fc40003fa4270 */
[----:B------:R-:W-:Y:S02]  /*2870*/  FSEL R210, R184, -INF , !P1 ;  /* 0xff800000b8d27808 */ /* 0x000fe40004800000 */
[----:B------:R-:W-:Y:S02]  /*2880*/  FSEL R169, R13, -INF , !P2 ;  /* 0xff8000000da97808 */ /* 0x000fe40005000000 */
[----:B------:R-:W-:Y:S01]  /*2890*/  ISETP.GT.AND P1, PT, R164, 0x28, PT ;  /* 0x00000028a400780c */ /* 0x000fe20003f24270 */
[----:B------:R-:W-:Y:S01]  /*28a0*/  FFMA.FTZ R210, R210, UR42, -R199 ;  /* 0x0000002ad2d27c23 */ /* 0x000fe200080108c7 */
[----:B------:R-:W-:Y:S01]  /*28b0*/  FSEL R166, R10, -INF , !P6 ;  /* 0xff8000000aa67808 */ /* 0x000fe20007000000 */
[----:B------:R-:W-:Y:S01]  /*28c0*/  FFMA.FTZ R204, R169, UR42, -R204 ;  /* 0x0000002aa9cc7c23 */ /* 0x000fe200080108cc */
[C---:B------:R-:W-:Y:S01]  /*28d0*/  ISETP.GT.AND P2, PT, R153.reuse, 0x19, PT ;  /* 0x000000199900780c */ /* 0x040fe20003f44270 */
[----:B------:R-:W4:Y:S01]  /*28e0*/  MUFU.TANH R231, R231 ;  /* 0x000000e700e77308 */ /* 0x000f220000002400 */
[----:B------:R-:W-:Y:S01]  /*28f0*/  ISETP.GT.AND P6, PT, R153, 0x18, PT ;  /* 0x000000189900780c */ /* 0x000fe20003fc4270 */
[----:B------:R-:W-:Y:S01]  /*2900*/  FFMA.FTZ R207, R166, UR42, -R207 ;  /* 0x0000002aa6cf7c23 */ /* 0x000fe200080108cf */
[----:B------:R-:W-:Y:S01]  /*2910*/  FSEL R226, R14, -INF , !P4 ;  /* 0xff8000000ee27808 */ /* 0x000fe20006000000 */
[----:B------:R-:W-:Y:S01]  /*2920*/  FFMA.FTZ R10, -R10, R10, 1 ;  /* 0x3f8000000a0a7423 */ /* 0x000fe2000001010a */
[----:B------:R-:W-:-:S02]  /*2930*/  FSEL R161, R15, -INF , !P3 ;  /* 0xff8000000fa17808 */ /* 0x000fc40005800000 */
[----:B------:R-:W-:Y:S01]  /*2940*/  FSEL R171, R21, -INF , !P5 ;  /* 0xff80000015ab7808 */ /* 0x000fe20006800000 */
[----:B------:R-:W-:Y:S01]  /*2950*/  FFMA.FTZ R226, R226, UR42, -R205 ;  /* 0x0000002ae2e27c23 */ /* 0x000fe200080108cd */
[----:B------:R-:W-:Y:S01]  /*2960*/  ISETP.GT.AND P4, PT, R153, 0x20, PT ;  /* 0x000000209900780c */ /* 0x000fe20003f84270 */
[----:B------:R-:W-:Y:S01]  /*2970*/  FFMA.FTZ R205, R161, UR42, -R202 ;  /* 0x0000002aa1cd7c23 */ /* 0x000fe200080108ca */
[----:B------:R-:W-:Y:S01]  /*2980*/  ISETP.GT.AND P3, PT, R164, 0x11, PT ;  /* 0x00000011a400780c */ /* 0x000fe20003f64270 */
[----:B------:R-:W-:Y:S01]  /*2990*/  FFMA.FTZ R202, R160, UR42, -R203 ;  /* 0x0000002aa0ca7c23 */ /* 0x000fe200080108cb */
[----:B------:R-:W-:Y:S01]  /*29a0*/  ISETP.GT.AND P5, PT, R153, 0x29, PT ;  /* 0x000000299900780c */ /* 0x000fe20003fa4270 */
[----:B------:R-:W-:Y:S01]  /*29b0*/  FFMA.FTZ R224, R171, UR42, -R200 ;  /* 0x0000002aabe07c23 */ /* 0x000fe200080108c8 */
[----:B------:R-:W-:Y:S01]  /*29c0*/  FSEL R155, R189, -INF , !P1 ;  /* 0xff800000bd9b7808 */ /* 0x000fe20004800000 */
[----:B------:R-:W4:Y:S01]  /*29d0*/  MUFU.TANH R235, R235 ;  /* 0x000000eb00eb7308 */ /* 0x000f220000002400 */
[----:B------:R-:W-:-:S02]  /*29e0*/  FSEL R162, R20, -INF , !P2 ;  /* 0xff80000014a27808 */ /* 0x000fc40005000000 */
[C---:B------:R-:W-:Y:S02]  /*29f0*/  ISETP.GT.AND P1, PT, R164.reuse, 0x29, PT ;  /* 0x00000029a400780c */ /* 0x040fe40003f24270 */
[----:B------:R-:W-:Y:S02]  /*2a00*/  FSEL R163, R19, -INF , !P6 ;  /* 0xff80000013a37808 */ /* 0x000fe40007000000 */
[C---:B------:R-:W-:Y:S01]  /*2a10*/  ISETP.GT.AND P2, PT, R164.reuse, 0x20, PT ;  /* 0x00000020a400780c */ /* 0x040fe20003f44270 */
[----:B------:R-:W-:Y:S01]  /*2a20*/  MUFU.EX2 R207, R207 ;  /* 0x000000cf00cf7308 */ /* 0x000fe20000000800 */
[----:B------:R-:W-:Y:S02]  /*2a30*/  ISETP.GT.AND P6, PT, R164, 0x19, PT ;  /* 0x00000019a400780c */ /* 0x000fe40003fc4270 */
[----:B------:R-:W-:Y:S02]  /*2a40*/  FSEL R168, R18, -INF , !P3 ;  /* 0xff80000012a87808 */ /* 0x000fe40005800000 */
[----:B------:R-:W-:-:S02]  /*2a50*/  FSEL R165, R23, -INF , !P4 ;  /* 0xff80000017a57808 */ /* 0x000fc40006000000 */
[----:B------:R-:W-:Y:S01]  /*2a60*/  FSEL R212, R188, -INF , !P5 ;  /* 0xff800000bcd47808 */ /* 0x000fe20006800000 */
[----:B------:R-:W-:Y:S01]  /*2a70*/  FFMA.FTZ R225, R168, UR42, -R203 ;  /* 0x0000002aa8e17c23 */ /* 0x000fe200080108cb */
[----:B------:R-:W-:Y:S01]  /*2a80*/  ISETP.GT.AND P3, PT, R153, 0x28, PT ;  /* 0x000000289900780c */ /* 0x000fe20003f64270 */
[----:B------:R-:W-:Y:S01]  /*2a90*/  FFMA.FTZ R203, R163, UR42, -R200 ;  /* 0x0000002aa3cb7c23 */ /* 0x000fe200080108c8 */
[----:B------:R-:W-:Y:S01]  /*2aa0*/  ISETP.GT.AND P4, PT, R164, 0x21, PT ;  /* 0x00000021a400780c */ /* 0x000fe20003f84270 */
[----:B------:R-:W-:Y:S01]  /*2ab0*/  FFMA.FTZ R212, R212, UR42, -R197 ;  /* 0x0000002ad4d47c23 */ /* 0x000fe200080108c5 */
[----:B------:R-:W-:Y:S01]  /*2ac0*/  FSEL R152, R190, -INF , !P1 ;  /* 0xff800000be987808 */ /* 0x000fe20004800000 */
[----:B------:R-:W-:Y:S01]  /*2ad0*/  FFMA.FTZ R200, R162, UR42, -R201 ;  /* 0x0000002aa2c87c23 */ /* 0x000fe200080108c9 */
[----:B------:R-:W-:Y:S01]  /*2ae0*/  FSEL R157, R185, -INF , !P2 ;  /* 0xff800000b99d7808 */ /* 0x000fe20005000000 */
[----:B------:R-:W-:Y:S01]  /*2af0*/  MUFU.EX2 R206, R206 ;  /* 0x000000ce00ce7308 */ /* 0x000fe20000000800 */
[----:B------:R-:W-:Y:S01]  /*2b00*/  FSEL R228, R22, -INF , !P6 ;  /* 0xff80000016e47808 */ /* 0x000fe20007000000 */
[----:B------:R-:W-:Y:S01]  /*2b10*/  FFMA.FTZ R197, R152, UR42, -R197 ;  /* 0x0000002a98c57c23 */ /* 0x000fe200080108c5 */
[----:B------:R-:W-:-:S02]  /*2b20*/  ISETP.GT.AND P2, PT, R153, 0x31, PT ;  /* 0x000000319900780c */ /* 0x000fc40003f44270 */
[----:B------:R-:W-:Y:S01]  /*2b30*/  ISETP.GT.AND P5, PT, R164, 0x30, PT ;  /* 0x00000030a400780c */ /* 0x000fe20003fa4270 */
[----:B------:R-:W-:Y:S01]  /*2b40*/  FFMA.FTZ R228, R228, UR42, -R201 ;  /* 0x0000002ae4e47c23 */ /* 0x000fe200080108c9 */
[----:B------:R-:W-:Y:S01]  /*2b50*/  R2UR UR6, R154 ;  /* 0x000000009a0672ca */ /* 0x000fe200000e0000 */
[--C-:B------:R-:W-:Y:S01]  /*2b60*/  FFMA.FTZ R201, R165, UR42, -R198.reuse ;  /* 0x0000002aa5c97c23 */ /* 0x100fe200080108c6 */
[----:B------:R-:W-:Y:S01]  /*2b70*/  ISETP.GT.AND P6, PT, R153, 0x30, PT ;  /* 0x000000309900780c */ /* 0x000fe20003fc4270 */
[----:B------:R-:W-:Y:S01]  /*2b80*/  FFMA.FTZ R198, R157, UR42, -R198 ;  /* 0x0000002a9dc67c23 */ /* 0x000fe200080108c6 */
[----:B------:R-:W-:Y:S01]  /*2b90*/  FSEL R154, R186, -INF , !P4 ;  /* 0xff800000ba9a7808 */ /* 0x000fe20006000000 */
[----:B------:R-:W-:Y:S01]  /*2ba0*/  MUFU.EX2 R204, R204 ;  /* 0x000000cc00cc7308 */ /* 0x000fe20000000800 */
[----:B------:R-:W-:Y:S02]  /*2bb0*/  FSEL R211, R187, -INF , !P3 ;  /* 0xff800000bbd37808 */ /* 0x000fe40005800000 */
[C---:B------:R-:W-:Y:S01]  /*2bc0*/  ISETP.GT.AND P4, PT, R153.reuse, 0x38, PT ;  /* 0x000000389900780c */ /* 0x040fe20003f84270 */
[----:B------:R-:W-:Y:S01]  /*2bd0*/  FFMA.FTZ R199, R154, UR42, -R199 ;  /* 0x0000002a9ac77c23 */ /* 0x000fe200080108c7 */
[----:B------:R-:W-:Y:S01]  /*2be0*/  ISETP.GT.AND P3, PT, R153, 0x39, PT ;  /* 0x000000399900780c */ /* 0x000fe20003f64270 */
[--C-:B------:R-:W-:Y:S01]  /*2bf0*/  FFMA.FTZ R211, R211, UR42, -R196.reuse ;  /* 0x0000002ad3d37c23 */ /* 0x100fe200080108c4 */
[----:B-----5:R-:W-:Y:S01]  /*2c00*/  FSEL R153, R236, -INF , !P5 ;  /* 0xff800000ec997808 */ /* 0x020fe20006800000 */
[----:B------:R-:W-:Y:S01]  /*2c10*/  FFMA.FTZ R196, R155, UR42, -R196 ;  /* 0x0000002a9bc47c23 */ /* 0x000fe200080108c4 */
[----:B------:R-:W-:Y:S01]  /*2c20*/  FSEL R152, R237, -INF , !P2 ;  /* 0xff800000ed987808 */ /* 0x000fe20005000000 */
[----:B------:R-:W-:Y:S01]  /*2c30*/  UMOV UR10, UR6 ;  /* 0x00000006000a7c82 */ /* 0x000fe20008000000 */
[----:B------:R-:W-:Y:S01]  /*2c40*/  FSEL R213, R191, -INF , !P6 ;  /* 0xff800000bfd57808 */ /* 0x000fe20007000000 */
[--C-:B------:R-:W-:Y:S01]  /*2c50*/  FFMA.FTZ R214, R153, UR42, -R194.reuse ;  /* 0x0000002a99d67c23 */ /* 0x100fe200080108c2 */
[----:B------:R-:W-:Y:S01]  /*2c60*/  ISETP.GT.AND P6, PT, R164, 0x38, PT ;  /* 0x00000038a400780c */ /* 0x000fe20003fc4270 */
[----:B------:R-:W-:Y:S01]  /*2c70*/  FFMA.FTZ R215, R152, UR42, -R195 ;  /* 0x0000002a98d77c23 */ /* 0x000fe200080108c3 */
[----:B-1----:R-:W-:Y:S01]  /*2c80*/  FSEL R152, R233, -INF , !P3 ;  /* 0xff800000e9987808 */ /* 0x002fe20005800000 */
[----:B------:R-:W-:Y:S01]  /*2c90*/  FFMA.FTZ R213, R213, UR42, -R194 ;  /* 0x0000002ad5d57c23 */ /* 0x000fe200080108c2 */
[----:B--2---:R-:W-:Y:S01]  /*2ca0*/  FSEL R153, R232, -INF , !P6 ;  /* 0xff800000e8997808 */ /* 0x004fe20007000000 */
[----:B------:R1:W2:Y:S01]  /*2cb0*/  MUFU.EX2 R194, R223 ;  /* 0x000000df00c27308 */ /* 0x0002a20000000800 */
[----:B------:R-:W-:Y:S01]  /*2cc0*/  ISETP.GT.AND P1, PT, R164, 0x31, PT ;  /* 0x00000031a400780c */ /* 0x000fe20003f24270 */
[--C-:B------:R-:W-:Y:S01]  /*2cd0*/  FFMA.FTZ R219, R152, UR42, -R193.reuse ;  /* 0x0000002a98db7c23 */ /* 0x100fe200080108c1 */
[----:B------:R-:W-:Y:S01]  /*2ce0*/  ISETP.GT.AND P5, PT, R164, 0x39, PT ;  /* 0x00000039a400780c */ /* 0x000fe20003fa4270 */
[--C-:B------:R-:W-:Y:S01]  /*2cf0*/  FFMA.FTZ R218, R153, UR42, -R192.reuse ;  /* 0x0000002a99da7c23 */ /* 0x100fe200080108c0 */
[----:B---3--:R-:W-:Y:S01]  /*2d00*/  FSEL R217, R234, -INF , !P4 ;  /* 0xff800000ead97808 */ /* 0x008fe20006000000 */
[----:B------:R-:W-:Y:S01]  /*2d10*/  WARPGROUP.ARRIVE ;  /* 0x00000000000079c5 */ /* 0x000fe20000000000 */
[----:B----4-:R-:W-:Y:S01]  /*2d20*/  FSEL R220, R231, -INF , !P5 ;  /* 0xff800000e7dc7808 */ /* 0x010fe20006800000 */
[----:B------:R-:W-:Y:S01]  /*2d30*/  MUFU.EX2 R227, R227 ;  /* 0x000000e300e37308 */ /* 0x000fe20000000800 */
[----:B------:R-:W-:Y:S01]  /*2d40*/  FSEL R216, R235, -INF , !P1 ;  /* 0xff800000ebd87808 */ /* 0x000fe20004800000 */
[----:B------:R-:W-:Y:S01]  /*2d50*/  FFMA.FTZ R217, R217, UR42, -R192 ;  /* 0x0000002ad9d97c23 */ /* 0x000fe200080108c0 */
[----:B-1----:R-:W-:Y:S01]  /*2d60*/  FFMA.FTZ R223, -R8, R8, 1 ;  /* 0x3f80000008df7423 */ /* 0x002fe20000010108 */
[----:B------:R-:W-:Y:S01]  /*2d70*/  HGMMA.64x64x16.F32 R152, gdesc[UR8], RZ, !UPT, gsb0 ;  /* 0x00e00000089879f0 */ /* 0x000fe2000c0008ff */
[----:B------:R-:W-:Y:S01]  /*2d80*/  UIADD3 UR10, UR6, 0x2, URZ ;  /* 0x00000002060a7890 */ /* 0x000fe2000fffe03f */
[----:B------:R-:W-:Y:S01]  /*2d90*/  FFMA.FTZ R220, R220, UR42, -R193 ;  /* 0x0000002adcdc7c23 */ /* 0x000fe200080108c1 */
[----:B------:R-:W-:Y:S01]  /*2da0*/  UIADD3 UR8, UR5, 0x2, URZ ;  /* 0x0000000205087890 */ /* 0x000fe2000fffe03f */
[----:B------:R-:W-:Y:S01]  /*2db0*/  FFMA.FTZ R216, R216, UR42, -R195 ;  /* 0x0000002ad8d87c23 */ /* 0x000fe200080108c3 */
[----:B------:R-:W-:Y:S01]  /*2dc0*/  UMOV UR11, 0x40000040 ;  /* 0x40000040000b7882 */ /* 0x000fe20000000000 */
[----:B------:R-:W-:Y:S01]  /*2dd0*/  UMOV UR9, 0x40000040 ;  /* 0x4000004000097882 */ /* 0x000fe20000000000 */
[----:B------:R1:W3:Y:S01]  /*2de0*/  MUFU.EX2 R195, R222 ;  /* 0x000000de00c37308 */ /* 0x0002e20000000800 */
[----:B------:R-:W-:-:S07]  /*2df0*/  FFMA.FTZ R17, -R17, R17, 1 ;  /* 0x3f80000011117423 */ /* 0x000fce0000010111 */
        /* <DEDUP_REMOVED lines=49> */
[----:B------:R-:W1:Y:S02]  /*3110*/  LDS.64 R192, [R6+0x28200] ;  /* 0x0282000006c07984 */ /* 0x000e640000000a00 */
[--C-:B-1----:R-:W-:Y:S01]  /*3120*/  FADD.FTZ R222, R152, -R192.reuse ;  /* 0x800000c098de7221 */ /* 0x102fe20000010000 */
[----:B------:R-:W-:Y:S01]  /*3130*/  FFMA.FTZ R152, -R7, R7, 1 ;  /* 0x3f80000007987423 */ /* 0x000fe20000010107 */
[----:B------:R-:W-:Y:S01]  /*3140*/  FADD.FTZ R153, R153, -R193 ;  /* 0x800000c199997221 */ /* 0x000fe20000010000 */
[----:B------:R1:W4:Y:S01]  /*3150*/  MUFU.EX2 R7, R221 ;  /* 0x000000dd00077308 */ /* 0x0003220000000800 */
[----:B--2---:R-:W-:Y:S01]  /*3160*/  FMUL.FTZ R222, R194, R222 ;  /* 0x000000dec2de7220 */ /* 0x004fe20000410000 */
[----:B------:R-:W-:-:S04]  /*3170*/  FADD.FTZ R154, R154, -R192 ;  /* 0x800000c09a9a7221 */ /* 0x000fc80000010000 */
[----:B---3--:R-:W-:Y:S02]  /*3180*/  FMUL.FTZ R154, R195, R154 ;  /* 0x0000009ac39a7220 */ /* 0x008fe40000410000 */
[----:B------:R-:W-:Y:S01]  /*3190*/  MUFU.EX2 R228, R228 ;  /* 0x000000e400e47308 */ /* 0x000fe20000000800 */
[----:B-1----:R-:W-:Y:S01]  /*31a0*/  FMUL.FTZ R221, R152, R222 ;  /* 0x000000de98dd7220 */ /* 0x002fe20000410000 */
[----:B------:R-:W-:Y:S01]  /*31b0*/  FFMA.FTZ R222, -R9, R9, 1 ;  /* 0x3f80000009de7423 */ /* 0x000fe20000010109 */
[----:B------:R-:W-:Y:S01]  /*31c0*/  FADD.FTZ R152, R155, -R193 ;  /* 0x800000c19b987221 */ /* 0x000fe20000010000 */
[----:B------:R-:W1:Y:S02]  /*31d0*/  LDS.64 R8, [R6+0x28220] ;  /* 0x0282200006087984 */ /* 0x000e640000000a00 */
[----:B------:R-:W-:Y:S02]  /*31e0*/  FMUL.FTZ R222, R222, R154 ;  /* 0x0000009adede7220 */ /* 0x000fe40000410000 */
[----:B------:R2:W-:Y:S01]  /*31f0*/  MUFU.EX2 R193, R201 ;  /* 0x000000c900c17308 */ /* 0x0005e20000000800 */
[----:B----4-:R-:W-:-:S04]  /*3200*/  FMUL.FTZ R153, R7, R153 ;  /* 0x0000009907997220 */ /* 0x010fc80000410000 */
[----:B------:R-:W-:Y:S01]  /*3210*/  FMUL.FTZ R223, R223, R153 ;  /* 0x00000099dfdf7220 */ /* 0x000fe20000410000 */
[----:B------:R-:W-:Y:S02]  /*3220*/  FMUL.FTZ R153, R207, R152 ;  /* 0x00000098cf997220 */ /* 0x000fe40000410000 */
[----:B------:R-:W-:Y:S02]  /*3230*/  MUFU.EX2 R154, R202 ;  /* 0x000000ca009a7308 */ /* 0x000fe40000000800 */
[----:B--2---:R-:W-:Y:S01]  /*3240*/  FMUL.FTZ R201, R10, R153 ;  /* 0x000000990ac97220 */ /* 0x004fe20000410000 */
[----:B------:R-:W-:Y:S01]  /*3250*/  LOP3.LUT R10, R208, 0x2000000, RZ, 0xfc, !PT ;  /* 0x02000000d00a7812 */ /* 0x000fe200078efcff */
[----:B------:R-:W2:Y:S04]  /*3260*/  LDS.64 R152, [R6+0x28240] ;  /* 0x0282400006987984 */ /* 0x000ea80000000a00 */
[----:B------:R-:W-:Y:S01]  /*3270*/  IMAD R10, R3, 0x400, R10 ;  /* 0x00000400030a7824 */ /* 0x000fe200078e020a */
[----:B------:R-:W3:Y:S01]  /*3280*/  LDL R208, [R1] ;  /* 0x0000000001d07983 */ /* 0x000ee20000100800 */
[----:B------:R-:W-:Y:S03]  /*3290*/  MUFU.EX2 R155, R203 ;  /* 0x000000cb009b7308 */ /* 0x000fe60000000800 */
[----:B------:R-:W-:Y:S01]  /*32a0*/  R2UR UR6, R10 ;  /* 0x000000000a0672ca */ /* 0x000fe200000e0000 */
[----:B------:R-:W-:-:S04]  /*32b0*/  FFMA.FTZ R21, -R21, R21, 1 ;  /* 0x3f80000015157423 */ /* 0x000fc80000010115 */
[----:B------:R-:W-:Y:S01]  /*32c0*/  MUFU.EX2 R225, R225 ;  /* 0x000000e100e17308 */ /* 0x000fe20000000800 */
[----:B------:R-:W-:Y:S01]  /*32d0*/  FFMA.FTZ R22, -R22, R22, 1 ;  /* 0x3f80000016167423 */ /* 0x000fe20000010116 */
[----:B------:R-:W-:-:S06]  /*32e0*/  FFMA.FTZ R15, -R15, R15, 1 ;  /* 0x3f8000000f0f7423 */ /* 0x000fcc000001010f */
[----:B------:R-:W-:Y:S01]  /*32f0*/  MUFU.EX2 R192, R200 ;  /* 0x000000c800c07308 */ /* 0x000fe20000000800 */
[----:B-1----:R-:W-:Y:S01]  /*3300*/  FADD.FTZ R10, R159, -R9 ;  /* 0x800000099f0a7221 */ /* 0x002fe20000010000 */
[--C-:B------:R-:W-:Y:S01]  /*3310*/  FADD.FTZ R156, R156, -R8.reuse ;  /* 0x800000089c9c7221 */ /* 0x100fe20000010000 */
[----:B------:R-:W-:-:S05]  /*3320*/  FADD.FTZ R8, R158, -R8 ;  /* 0x800000089e087221 */ /* 0x000fca0000010000 */
[----:B------:R1:W4:Y:S02]  /*3330*/  MUFU.EX2 R159, R226 ;  /* 0x000000e2009f7308 */ /* 0x0003240000000800 */
[----:B-1----:R-:W5:Y:S01]  /*3340*/  LDL R226, [R1+0x4] ;  /* 0x0000040001e27983 */ /* 0x002f620000100800 */
[----:B------:R-:W-:Y:S01]  /*3350*/  FADD.FTZ R157, R157, -R9 ;  /* 0x800000099d9d7221 */ /* 0x000fe20000010000 */
[----:B------:R-:W-:Y:S01]  /*3360*/  FMUL.FTZ R9, R206, R156 ;  /* 0x0000009cce097220 */ /* 0x000fe20000410000 */
[----:B------:R-:W-:Y:S01]  /*3370*/  FMUL.FTZ R8, R204, R8 ;  /* 0x00000008cc087220 */ /* 0x000fe20000410000 */
[----:B------:R-:W-:Y:S01]  /*3380*/  FFMA.FTZ R202, -R11, R11, 1 ;  /* 0x3f8000000bca7423 */ /* 0x000fe2000001010b */
[----:B------:R-:W-:-:S03]  /*3390*/  FFMA.FTZ R203, -R13, R13, 1 ;  /* 0x3f8000000dcb7423 */ /* 0x000fc6000001010d */
[----:B------:R-:W-:Y:S01]  /*33a0*/  FMUL.FTZ R202, R202, R9 ;  /* 0x00000009caca7220 */ /* 0x000fe20000410000 */
[----:B------:R-:W-:Y:S02]  /*33b0*/  FMUL.FTZ R203, R203, R8 ;  /* 0x00000008cbcb7220 */ /* 0x000fe40000410000 */
[----:B------:R-:W1:Y:S01]  /*33c0*/  LDS.64 R8, [R6+0x28260] ;  /* 0x0282600006087984 */ /* 0x000e620000000a00 */
[----:B------:R-:W-:Y:S01]  /*33d0*/  FFMA.FTZ R13, -R14, R14, 1 ;  /* 0x3f8000000e0d7423 */ /* 0x000fe2000001010e */
[----:B----4-:R-:W-:Y:S01]  /*33e0*/  FMUL.FTZ R10, R159, R10 ;  /* 0x0000000a9f0a7220 */ /* 0x010fe20000410000 */
[--C-:B--2---:R-:W-:Y:S01]  /*33f0*/  FADD.FTZ R160, R160, -R152.reuse ;  /* 0x80000098a0a07221 */ /* 0x104fe20000010000 */
[----:B------:R-:W-:Y:S02]  /*3400*/  FADD.FTZ R152, R162, -R152 ;  /* 0x80000098a2987221 */ /* 0x000fe40000010000 */
[----:B------:R-:W-:Y:S02]  /*3410*/  FMUL.FTZ R13, R13, R10 ;  /* 0x0000000a0d0d7220 */ /* 0x000fe40000410000 */
[----:B------:R-:W-:-:S04]  /*3420*/  FMUL.FTZ R10, R227, R152 ;  /* 0x00000098e30a7220 */ /* 0x000fc80000410000 */
[----:B------:R-:W-:Y:S02]  /*3430*/  FMUL.FTZ R17, R17, R10 ;  /* 0x0000000a11117220 */ /* 0x000fe40000410000 */
[----:B------:R-:W2:Y:S01]  /*3440*/  LDS.64 R10, [R6+0x28280] ;  /* 0x02828000060a7984 */ /* 0x000ea20000000a00 */
[----:B------:R-:W-:Y:S02]  /*3450*/  FFMA.FTZ R156, -R12, R12, 1 ;  /* 0x3f8000000c9c7423 */ /* 0x000fe4000001010c */
[----:B------:R-:W4:Y:S01]  /*3460*/  MUFU.EX2 R12, R224 ;  /* 0x000000e0000c7308 */ /* 0x000f220000000800 */
[----:B------:R-:W-:Y:S01]  /*3470*/  FMUL.FTZ R157, R209, R157 ;  /* 0x0000009dd19d7220 */ /* 0x000fe20000410000 */
[----:B------:R-:W-:-:S03]  /*3480*/  FADD.FTZ R161, R161, -R153 ;  /* 0x80000099a1a17221 */ /* 0x000fc60000010000 */
[----:B------:R-:W-:Y:S01]  /*3490*/  FMUL.FTZ R156, R156, R157 ;  /* 0x0000009d9c9c7220 */ /* 0x000fe20000410000 */
[----:B------:R-:W-:Y:S01]  /*34a0*/  FFMA.FTZ R157, -R16, R16, 1 ;  /* 0x3f800000109d7423 */ /* 0x000fe20000010110 */
[----:B------:R-:W-:-:S04]  /*34b0*/  FMUL.FTZ R16, R154, R161 ;  /* 0x000000a19a107220 */ /* 0x000fc80000410000 */
[----:B------:R-:W-:Y:S02]  /*34c0*/  FMUL.FTZ R157, R157, R16 ;  /* 0x000000109d9d7220 */ /* 0x000fe40000410000 */
[----:B------:R-:W2:Y:S01]  /*34d0*/  MUFU.EX2 R16, R198 ;  /* 0x000000c600107308 */ /* 0x000ea20000000800 */
[--C-:B-1----:R-:W-:Y:S01]  /*34e0*/  FADD.FTZ R165, R165, -R9.reuse ;  /* 0x80000009a5a57221 */ /* 0x102fe20000010000 */
[--C-:B------:R-:W-:Y:S01]  /*34f0*/  FADD.FTZ R161, R166, -R8.reuse ;  /* 0x80000008a6a17221 */ /* 0x100fe20000010000 */
[----:B------:R-:W-:Y:S01]  /*3500*/  FADD.FTZ R9, R167, -R9 ;  /* 0x80000009a7097221 */ /* 0x000fe20000010000 */
[----:B------:R-:W-:Y:S02]  /*3510*/  FADD.FTZ R164, R164, -R8 ;  /* 0x80000008a4a47221 */ /* 0x000fe40000010000 */
[----:B----4-:R-:W-:Y:S01]  /*3520*/  FMUL.FTZ R8, R12, R161 ;  /* 0x000000a10c087220 */ /* 0x010fe20000410000 */
[----:B------:R-:W-:Y:S01]  /*3530*/  FMUL.FTZ R9, R228, R9 ;  /* 0x00000009e4097220 */ /* 0x000fe20000410000 */
[----:B------:R-:W-:-:S02]  /*3540*/  FMUL.FTZ R160, R205, R160 ;  /* 0x000000a0cda07220 */ /* 0x000fc40000410000 */
[----:B------:R-:W-:Y:S01]  /*3550*/  FMUL.FTZ R21, R21, R8 ;  /* 0x0000000815157220 */ /* 0x000fe20000410000 */
[----:B------:R-:W-:Y:S02]  /*3560*/  FMUL.FTZ R22, R22, R9 ;  /* 0x0000000916167220 */ /* 0x000fe40000410000 */
[----:B------:R-:W1:Y:S01]  /*3570*/  LDS.64 R8, [R6+0x282a0] ;  /* 0x0282a00006087984 */ /* 0x000e620000000a00 */
[----:B------:R-:W-:Y:S01]  /*3580*/  FMUL.FTZ R152, R15, R160 ;  /* 0x000000a00f987220 */ /* 0x000fe20000410000 */
[----:B------:R-:W-:Y:S01]  /*3590*/  FADD.FTZ R14, R163, -R153 ;  /* 0x80000099a30e7221 */ /* 0x000fe20000010000 */
[----:B------:R-:W-:Y:S01]  /*35a0*/  FFMA.FTZ R158, -R19, R19, 1 ;  /* 0x3f800000139e7423 */ /* 0x000fe20000010113 */
[----:B------:R-:W-:Y:S01]  /*35b0*/  FMUL.FTZ R15, R155, R164 ;  /* 0x000000a49b0f7220 */ /* 0x000fe20000410000 */
[----:B------:R-:W-:Y:S01]  /*35c0*/  FFMA.FTZ R153, -R18, R18, 1 ;  /* 0x3f80000012997423 */ /* 0x000fe20000010112 */
[----:B------:R-:W-:Y:S01]  /*35d0*/  FMUL.FTZ R14, R225, R14 ;  /* 0x0000000ee10e7220 */ /* 0x000fe20000410000 */
[--C-:B--2---:R-:W-:Y:S01]  /*35e0*/  FADD.FTZ R168, R168, -R10.reuse ;  /* 0x8000000aa8a87221 */ /* 0x104fe20000010000 */
[----:B------:R-:W-:Y:S01]  /*35f0*/  FMUL.FTZ R158, R158, R15 ;  /* 0x0000000f9e9e7220 */ /* 0x000fe20000410000 */
[----:B------:R-:W-:Y:S01]  /*3600*/  FADD.FTZ R15, R170, -R10 ;  /* 0x8000000aaa0f7221 */ /* 0x000fe20000010000 */
[--C-:B------:R-:W-:Y:S01]  /*3610*/  FADD.FTZ R169, R169, -R11.reuse ;  /* 0x8000000ba9a97221 */ /* 0x100fe20000010000 */
[----:B------:R-:W-:-:S02]  /*3620*/  FADD.FTZ R171, R171, -R11 ;  /* 0x8000000babab7221 */ /* 0x000fc40000010000 */
[----:B------:R-:W2:Y:S01]  /*3630*/  LDS.64 R10, [R6+0x282c0] ;  /* 0x0282c000060a7984 */ /* 0x000ea20000000a00 */
[----:B------:R-:W-:Y:S01]  /*3640*/  FMUL.FTZ R153, R153, R14 ;  /* 0x0000000e99997220 */ /* 0x000fe20000410000 */
[----:B------:R-:W-:Y:S01]  /*3650*/  FMUL.FTZ R14, R16, R15 ;  /* 0x0000000f100e7220 */ /* 0x000fe20000410000 */
[----:B------:R-:W-:-:S04]  /*3660*/  FFMA.FTZ R161, -R185, R185, 1 ;  /* 0x3f800000b9a17423 */ /* 0x000fc800000101b9 */
[----:B------:R-:W-:Y:S02]  /*3670*/  FMUL.FTZ R161, R161, R14 ;  /* 0x0000000ea1a17220 */ /* 0x000fe40000410000 */
[----:B------:R4:W4:Y:S01]  /*3680*/  LDS.64 R14, [R6+0x282e0] ;  /* 0x0282e000060e7984 */ /* 0x0009220000000a00 */
[----:B------:R-:W-:Y:S02]  /*3690*/  FFMA.FTZ R160, -R20, R20, 1 ;  /* 0x3f80000014a07423 */ /* 0x000fe40000010114 */
[----:B------:R-:W1:Y:S08]  /*36a0*/  MUFU.EX2 R20, R197 ;  /* 0x000000c500147308 */ /* 0x000e700000000800 */
[----:B------:R-:W4:Y:S08]  /*36b0*/  MUFU.EX2 R213, R213 ;  /* 0x000000d500d57308 */ /* 0x000f300000000800 */
[----:B------:R-:W4:Y:S01]  /*36c0*/  MUFU.EX2 R214, R214 ;  /* 0x000000d600d67308 */ /* 0x000f220000000800 */
[--C-:B-1----:R-:W-:Y:S01]  /*36d0*/  FADD.FTZ R173, R173, -R9.reuse ;  /* 0x80000009adad7221 */ /* 0x102fe20000010000 */
[----:B------:R-:W-:Y:S01]  /*36e0*/  FADD.FTZ R9, R175, -R9 ;  /* 0x80000009af097221 */ /* 0x000fe20000010000 */
[----:B------:R-:W-:-:S05]  /*36f0*/  FFMA.FTZ R164, -R184, R184, 1 ;  /* 0x3f800000b8a47423 */ /* 0x000fca00000101b8 */
[----:B------:R-:W1:Y:S01]  /*3700*/  MUFU.EX2 R19, R196 ;  /* 0x000000c400137308 */ /* 0x000e620000000800 */
[----:B------:R-:W-:Y:S01]  /*3710*/  FMUL.FTZ R169, R210, R169 ;  /* 0x000000a9d2a97220 */ /* 0x000fe20000410000 */
[----:B------:R-:W-:-:S06]  /*3720*/  FMUL.FTZ R166, R20, R9 ;  /* 0x0000000914a67220 */ /* 0x000fcc0000410000 */
[----:B------:R-:W1:Y:S01]  /*3730*/  MUFU.EX2 R212, R212 ;  /* 0x000000d400d47308 */ /* 0x000e620000000800 */
[----:B------:R-:W-:Y:S01]  /*3740*/  FMUL.FTZ R164, R164, R169 ;  /* 0x000000a9a4a47220 */ /* 0x000fe20000410000 */
[--C-:B--2---:R-:W-:Y:S01]  /*3750*/  FADD.FTZ R176, R176, -R10.reuse ;  /* 0x8000000ab0b07221 */ /* 0x104fe20000010000 */
[----:B------:R-:W-:-:S05]  /*3760*/  FADD.FTZ R169, R178, -R10 ;  /* 0x8000000ab2a97221 */ /* 0x000fca0000010000 */
[----:B------:R-:W-:Y:S01]  /*3770*/  MUFU.EX2 R211, R211 ;  /* 0x000000d300d37308 */ /* 0x000fe20000000800 */
[----:B------:R-:W-:-:S07]  /*3780*/  FADD.FTZ R172, R172, -R8 ;  /* 0x80000008acac7221 */ /* 0x000fce0000010000 */
[----:B------:R-:W2:Y:S01]  /*3790*/  MUFU.EX2 R18, R199 ;  /* 0x000000c700127308 */ /* 0x000ea20000000800 */
[----:B------:R-:W-:-:S07]  /*37a0*/  FMUL.FTZ R165, R192, R165 ;  /* 0x000000a5c0a57220 */ /* 0x000fce0000410000 */
[----:B------:R-:W2:Y:S01]  /*37b0*/  MUFU.EX2 R215, R215 ;  /* 0x000000d700d77308 */ /* 0x000ea20000000800 */
[----:B------:R-:W-:-:S07]  /*37c0*/  FADD.FTZ R8, R174, -R8 ;  /* 0x80000008ae087221 */ /* 0x000fce0000010000 */
[----:B------:R-:W-:Y:S01]  /*37d0*/  MUFU.EX2 R217, R217 ;  /* 0x000000d900d97308 */ /* 0x000fe20000000800 */
[----:B------:R-:W-:-:S07]  /*37e0*/  FFMA.FTZ R184, -R191, R191, 1 ;  /* 0x3f800000bfb87423 */ /* 0x000fce00000101bf */
[----:B------:R-:W-:Y:S01]  /*37f0*/  MUFU.EX2 R219, R219 ;  /* 0x000000db00db7308 */ /* 0x000fe20000000800 */
[----:B----4-:R-:W-:-:S07]  /*3800*/  FMUL.FTZ R167, R213, R176 ;  /* 0x000000b0d5a77220 */ /* 0x010fce0000410000 */
[----:B------:R-:W4:Y:S08]  /*3810*/  MUFU.EX2 R216, R216 ;  /* 0x000000d800d87308 */ /* 0x000f300000000800 */
[----:B------:R-:W4:Y:S08]  /*3820*/  MUFU.EX2 R218, R218 ;  /* 0x000000da00da7308 */ /* 0x000f300000000800 */
[----:B------:R-:W4:Y:S01]  /*3830*/  MUFU.EX2 R9, R220 ;  /* 0x000000dc00097308 */ /* 0x000f220000000800 */
[----:B------:R-:W-:Y:S01]  /*3840*/  FFMA.FTZ R163, -R190, R190, 1 ;  /* 0x3f800000bea37423 */ /* 0x000fe200000101be */
[----:B------:R-:W-:Y:S01]  /*3850*/  FFMA.FTZ R185, -R236, R236, 1 ;  /* 0x3f800000ecb97423 */ /* 0x000fe200000101ec */
[----:B------:R-:W-:Y:S01]  /*3860*/  FMUL.FTZ R10, R214, R169 ;  /* 0x000000a9d60a7220 */ /* 0x000fe20000410000 */
[----:B------:R-:W-:Y:S01]  /*3870*/  FMUL.FTZ R160, R160, R165 ;  /* 0x000000a5a0a07220 */ /* 0x000fe20000410000 */
[----:B-1----:R-:W-:Y:S01]  /*3880*/  FMUL.FTZ R6, R19, R8 ;  /* 0x0000000813067220 */ /* 0x002fe20000410000 */
[----:B------:R-:W-:Y:S01]  /*3890*/  FMUL.FTZ R184, R184, R167 ;  /* 0x000000a7b8b87220 */ /* 0x000fe20000410000 */
[----:B------:R-:W-:Y:S01]  /*38a0*/  FFMA.FTZ R165, -R188, R188, 1 ;  /* 0x3f800000bca57423 */ /* 0x000fe200000101bc */
[----:B------:R-:W-:Y:S01]  /*38b0*/  FMUL.FTZ R8, R212, R173 ;  /* 0x000000add4087220 */ /* 0x000fe20000410000 */
[----:B------:R-:W-:Y:S01]  /*38c0*/  FMUL.FTZ R163, R163, R166 ;  /* 0x000000a6a3a37220 */ /* 0x000fe20000410000 */
[----:B------:R-:W-:Y:S01]  /*38d0*/  FMUL.FTZ R185, R185, R10 ;  /* 0x0000000ab9b97220 */ /* 0x000fe20000410000 */
[--C-:B------:R-:W-:Y:S01]  /*38e0*/  FADD.FTZ R180, R180, -R14.reuse ;  /* 0x8000000eb4b47221 */ /* 0x100fe20000010000 */
[----:B------:R-:W-:Y:S01]  /*38f0*/  FADD.FTZ R167, R182, -R14 ;  /* 0x8000000eb6a77221 */ /* 0x000fe20000010000 */
[--C-:B------:R-:W-:Y:S01]  /*3900*/  FADD.FTZ R166, R177, -R11.reuse ;  /* 0x8000000bb1a67221 */ /* 0x100fe20000010000 */
[----:B------:R-:W-:Y:S01]  /*3910*/  FADD.FTZ R179, R179, -R11 ;  /* 0x8000000bb3b37221 */ /* 0x000fe20000010000 */
[--C-:B------:R-:W-:Y:S01]  /*3920*/  FADD.FTZ R10, R181, -R15.reuse ;  /* 0x8000000fb50a7221 */ /* 0x100fe20000010000 */
[----:B------:R-:W-:Y:S01]  /*3930*/  FADD.FTZ R14, R183, -R15 ;  /* 0x8000000fb70e7221 */ /* 0x000fe20000010000 */
[----:B------:R-:W-:Y:S01]  /*3940*/  FFMA.FTZ R23, -R23, R23, 1 ;  /* 0x3f80000017177423 */ /* 0x000fe20000010117 */
[----:B------:R-:W-:Y:S01]  /*3950*/  FMUL.FTZ R168, R193, R168 ;  /* 0x000000a8c1a87220 */ /* 0x000fe20000410000 */
[----:B------:R-:W-:Y:S01]  /*3960*/  FFMA.FTZ R162, -R186, R186, 1 ;  /* 0x3f800000baa27423 */ /* 0x000fe200000101ba */
[----:B--2---:R-:W-:Y:S01]  /*3970*/  FMUL.FTZ R171, R18, R171 ;  /* 0x000000ab12ab7220 */ /* 0x004fe20000410000 */
[----:B------:R-:W-:Y:S01]  /*3980*/  FFMA.FTZ R187, -R187, R187, 1 ;  /* 0x3f800000bbbb7423 */ /* 0x000fe200000101bb */
[----:B------:R-:W-:Y:S01]  /*3990*/  FFMA.FTZ R189, -R189, R189, 1 ;  /* 0x3f800000bdbd7423 */ /* 0x000fe200000101bd */
[----:B------:R-:W-:Y:S01]  /*39a0*/  FMUL.FTZ R172, R211, R172 ;  /* 0x000000acd3ac7220 */ /* 0x000fe20000410000 */
[----:B------:R-:W-:Y:S01]  /*39b0*/  FMUL.FTZ R165, R165, R8 ;  /* 0x00000008a5a57220 */ /* 0x000fe20000410000 */
[----:B------:R-:W-:Y:S01]  /*39c0*/  FFMA.FTZ R11, -R237, R237, 1 ;  /* 0x3f800000ed0b7423 */ /* 0x000fe200000101ed */
[----:B------:R-:W-:Y:S01]  /*39d0*/  FFMA.FTZ R8, -R235, R235, 1 ;  /* 0x3f800000eb087423 */ /* 0x000fe200000101eb */
[----:B------:R-:W-:Y:S01]  /*39e0*/  FMUL.FTZ R166, R215, R166 ;  /* 0x000000a6d7a67220 */ /* 0x000fe20000410000 */
[----:B----4-:R-:W-:Y:S01]  /*39f0*/  FMUL.FTZ R179, R216, R179 ;  /* 0x000000b3d8b37220 */ /* 0x010fe20000410000 */
[----:B------:R-:W-:Y:S01]  /*3a00*/  FFMA.FTZ R234, -R234, R234, 1 ;  /* 0x3f800000eaea7423 */ /* 0x000fe200000101ea */
[----:B------:R-:W-:Y:S01]  /*3a10*/  FFMA.FTZ R232, -R232, R232, 1 ;  /* 0x3f800000e8e87423 */ /* 0x000fe200000101e8 */
[----:B------:R-:W-:Y:S01]  /*3a20*/  FFMA.FTZ R233, -R233, R233, 1 ;  /* 0x3f800000e9e97423 */ /* 0x000fe200000101e9 */
[----:B------:R-:W-:Y:S01]  /*3a30*/  FFMA.FTZ R231, -R231, R231, 1 ;  /* 0x3f800000e7e77423 */ /* 0x000fe200000101e7 */
[----:B------:R-:W-:Y:S01]  /*3a40*/  FMUL.FTZ R15, R217, R180 ;  /* 0x000000b4d90f7220 */ /* 0x000fe20000410000 */
[----:B------:R-:W-:Y:S01]  /*3a50*/  FMUL.FTZ R167, R218, R167 ;  /* 0x000000a7daa77220 */ /* 0x000fe20000410000 */
[----:B------:R-:W-:Y:S01]  /*3a60*/  FMUL.FTZ R10, R219, R10 ;  /* 0x0000000adb0a7220 */ /* 0x000fe20000410000 */
[----:B------:R-:W-:Y:S01]  /*3a70*/  FMUL.FTZ R14, R9, R14 ;  /* 0x0000000e090e7220 */ /* 0x000fe20000410000 */
[----:B------:R-:W-:Y:S01]  /*3a80*/  F2FP.F16.F32.PACK_AB R203, R13, R203 ;  /* 0x000000cb0dcb723e */ /* 0x000fe200000000ff */
        /* <DEDUP_REMOVED lines=30> */
[----:B-----5:R-:W-:-:S04]  /*3c70*/  IMAD R13, R3, 0x2000, R226 ;  /* 0x00002000030d7824 */ /* 0x020fc800078e02e2 */
[----:B---3--:R-:W-:-:S05]  /*3c80*/  IMAD R13, R13, 0x2, R208 ;  /* 0x000000020d0d7824 */ /* 0x008fca00078e02d0 */
[----:B------:R1:W-:Y:S04]  /*3c90*/  STSM.16.MT88.4 [R13+0x28800], R200 ;  /* 0x028800c80d007844 */ /* 0x0003e80000004200 */
[----:B------:R1:W-:Y:S04]  /*3ca0*/  STSM.16.MT88.4 [R13+0x29000], R196 ;  /* 0x029000c40d007844 */ /* 0x0003e80000004200 */
[----:B------:R1:W-:Y:S04]  /*3cb0*/  STSM.16.MT88.4 [R13+0x29800], R188 ;  /* 0x029800bc0d007844 */ /* 0x0003e80000004200 */
[----:B------:R1:W-:Y:S01]  /*3cc0*/  STSM.16.MT88.4 [R13+0x2a000], R184 ;  /* 0x02a000b80d007844 */ /* 0x0003e20000004200 */
[----:B------:R-:W-:-:S06]  /*3cd0*/  WARPGROUP.ARRIVE ;  /* 0x00000000000079c5 */ /* 0x000fcc0000000000 */
[----:B------:R-:W-:Y:S01]  /*3ce0*/  HGMMA.64x128x16.F32 R88, R156, gdesc[UR4].tnspB, R88, gsb0 ;  /* 0x41e000049c587df0 */ /* 0x000fe20008000858 */
[----:B------:R-:W-:Y:S01]  /*3cf0*/  F2FP.F16.F32.PACK_AB R225, R225, R227 ;  /* 0x000000e3e1e1723e */ /* 0x000fe200000000ff */
[----:B------:R-:W-:Y:S01]  /*3d00*/  UIADD3 UR8, UR6, 0x80, URZ ;  /* 0x0000008006087890 */ /* 0x000fe2000fffe03f */
[----:B------:R-:W-:Y:S02]  /*3d10*/  F2FP.F16.F32.PACK_AB R224, R154, R205 ;  /* 0x000000cd9ae0723e */ /* 0x000fe400000000ff */
[----:B------:R-:W-:Y:S02]  /*3d20*/  F2FP.F16.F32.PACK_AB R226, R192, R155 ;  /* 0x0000009bc0e2723e */ /* 0x000fe400000000ff */
[----:B------:R-:W-:Y:S01]  /*3d30*/  F2FP.F16.F32.PACK_AB R227, R228, R12 ;  /* 0x0000000ce4e3723e */ /* 0x000fe200000000ff */
[----:B------:R-:W-:Y:S01]  /*3d40*/  UMOV UR11, 0x40000040 ;  /* 0x40000040000b7882 */ /* 0x000fe20000000000 */
[----:B------:R-:W-:Y:S01]  /*3d50*/  UMOV UR10, UR8 ;  /* 0x00000008000a7c82 */ /* 0x000fe20008000000 */
[----:B------:R-:W-:Y:S01]  /*3d60*/  F2FP.F16.F32.PACK_AB R152, R210, R193 ;  /* 0x000000c1d298723e */ /* 0x000fe200000000ff */
[----:B------:R-:W-:Y:S01]  /*3d70*/  UIADD3 UR8, UR6, 0x100, URZ ;  /* 0x0000010006087890 */ /* 0x000fe2000fffe03f */
[----:B------:R-:W-:-:S02]  /*3d80*/  F2FP.F16.F32.PACK_AB R154, R212, R211 ;  /* 0x000000d3d49a723e */ /* 0x000fc400000000ff */
[----:B------:R-:W-:Y:S02]  /*3d90*/  F2FP.F16.F32.PACK_AB R153, R18, R16 ;  /* 0x000000101299723e */ /* 0x000fe400000000ff */
[----:B------:R-:W-:Y:S01]  /*3da0*/  F2FP.F16.F32.PACK_AB R155, R20, R19 ;  /* 0x00000013149b723e */ /* 0x000fe200000000ff */
[----:B------:R-:W-:Y:S02]  /*3db0*/  WARPGROUP.DEPBAR.LE gsb0, 0x0 ;  /* 0x00008000000079c5 */ /* 0x000fe40000010000 */
[----:B------:R-:W-:-:S06]  /*3dc0*/  WARPGROUP.ARRIVE ;  /* 0x00000000000079c5 */ /* 0x000fcc0000000000 */
[----:B------:R-:W-:Y:S01]  /*3dd0*/  HGMMA.64x128x16.F32 R88, R224, gdesc[UR8].tnspB, R88, gsb0 ;  /* 0x41e00008e0587df0 */ /* 0x000fe20008000858 */
[----:B------:R-:W-:Y:S01]  /*3de0*/  UMOV UR10, UR8 ;  /* 0x00000008000a7c82 */ /* 0x000fe20008000000 */
[----:B------:R-:W-:Y:S01]  /*3df0*/  UMOV UR11, 0x40000040 ;  /* 0x40000040000b7882 */ /* 0x000fe20000000000 */
[----:B------:R-:W-:Y:S01]  /*3e00*/  UIADD3 UR6, UR6, 0x180, URZ ;  /* 0x0000018006067890 */ /* 0x000fe2000fffe03f */
[----:B------:R-:W-:Y:S02]  /*3e10*/  WARPGROUP.DEPBAR.LE gsb0, 0x0 ;  /* 0x00008000000079c5 */ /* 0x000fe40000010000 */
        /* <DEDUP_REMOVED lines=90> */
.L_x_2390:
[----:B------:R-:W-:Y:S01]  /*43c0*/  R2UR UR5, R3 ;  /* 0x00000000030572ca */ /* 0x000fe200000e0000 */
[----:B------:R-:W-:Y:S01]  /*43d0*/  VIADD R6, R0, 0x30840 ;  /* 0x0003084000067836 */ /* 0x000fe20000000000 */
        /* <DEDUP_REMOVED lines=47> */
.L_x_2391:
[----:B------:R-:W-:Y:S01]  /*46d0*/  UIADD3 UR39, UR39, 0x1, URZ ;  /* 0x0000000127277890 */ /* 0x000fe2000fffe03f */
[----:B------:R-:W-:Y:S02]  /*46e0*/  VIADD R3, R3, 0x1 ;  /* 0x0000000103037836 */ /* 0x000fe40000000000 */
[----:B------:R-:W-:Y:S01]  /*46f0*/  VIADD R0, R0, 0x30820 ;  /* 0x0003082000007836 */ /* 0x000fe20000000000 */
[----:B------:R-:W-:Y:S02]  /*4700*/  UISETP.GE.AND UP0, UPT, UR39, UR37, UPT ;  /* 0x000000252700728c */ /* 0x000fe4000bf06270 */
[----:B------:R-:W-:Y:S02]  /*4710*/  ISETP.NE.AND P0, PT, R3, 0x2, PT ;  /* 0x000000020300780c */ /* 0x000fe40003f05270 */
[----:B------:R-:W-:Y:S02]  /*4720*/  PRMT R0, RZ, 0x654, R0 ;  /* 0x00000654ff007816 */ /* 0x000fe40000000000 */
[----:B------:R-:W-:-:S02]  /*4730*/  PLOP3.LUT P1, PT, PT, PT, UP0, 0x80, 0x0 ;  /* 0x000000000000781c */ /* 0x000fc40003f2f008 */
[----:B-1----:R-:W-:Y:S01]  /*4740*/  SEL R7, RZ, 0x1, P0 ;  /* 0x00000001ff077807 */ /* 0x002fe20000000000 */
[----:B------:R2:W-:Y:S01]  /*4750*/  SYNCS.ARRIVE.TRANS64.RED.A1T0 RZ, [R0+URZ], RZ ;  /* 0x000000ff00ff79a7 */ /* 0x0005e2000810043f */
[----:B------:R-:W-:Y:S02]  /*4760*/  SEL R3, R3, RZ, P0 ;  /* 0x000000ff03037207 */ /* 0x000fe40000000000 */
[----:B------:R-:W-:-:S07]  /*4770*/  LOP3.LUT R4, R4, R7, RZ, 0x3c, !PT ;  /* 0x0000000704047212 */ /* 0x000fce00078e3cff */
[----:B--2---:R-:W-:Y:S05]  /*4780*/  @!P1 BRA `(.L_x_2392) ;  /* 0xffffffd000e09947 */ /* 0x004fea000383ffff */
        /* <DEDUP_REMOVED lines=66> */
.L_x_2374:
[----:B------:R-:W-:Y:S05]  /*4bb0*/  @P0 BRA `(.L_x_2393) ;  /* 0x0000000c009c0947 */ /* 0x000fea0003800000 */
[----:B------:R-:W1:Y:S01]  /*4bc0*/  S2UR UR4, SR_CgaCtaId ;  /* 0x00000000000479c3 */ /* 0x000e620000008800 */
[----:B------:R-:W-:Y:S02]  /*4bd0*/  UMOV UR37, 0x400 ;  /* 0x0000040000257882 */ /* 0x000fe40000000000 */
[----:B-1----:R-:W-:-:S06]  /*4be0*/  ULEA UR37, UR4, UR37, 0x18 ;  /* 0x0000002504257291 */ /* 0x002fcc000f8ec03f */
[----:B------:R-:W-:-:S05]  /*4bf0*/  IMAD.U32 R16, RZ, RZ, UR37 ;  /* 0x00000025ff107e24 */ /* 0x000fca000f8e00ff */
        /* <DEDUP_REMOVED lines=18> */
.L_x_2394:
        /* <DEDUP_REMOVED lines=20> */
.L_x_2395:
        /* <DEDUP_REMOVED lines=18> */
.L_x_2396:
        /* <DEDUP_REMOVED lines=18> */
.L_x_2397:
        /* <DEDUP_REMOVED lines=126> */
[----:B------:R-:W-:Y:S01]  /*5880*/  ULDC.64 UR6, c[0x0][0x198] ;  /* 0x0000660000067ab9 */ /* 0x000fe20000000a00 */
[----:B------:R-:W-:Y:S02]  /*5890*/  UIADD3 UR40, UR37, 0x8000, URZ ;  /* 0x0000800025287890 */ /* 0x000fe4000fffe03f */
[----:B------:R-:W-:Y:S02]  /*58a0*/  UIADD3 UR4, UP0, UR6, 0x770, URZ ;  /* 0x0000077006047890 */ /* 0x000fe4000ff1e03f */
[----:B------:R-:W-:Y:S02]  /*58b0*/  USHF.L.U32 UR42, UR36, 0x7, URZ ;  /* 0x00000007242a7899 */ /* 0x000fe4000800063f */
[----:B------:R-:W-:Y:S02]  /*58c0*/  UIADD3.X UR5, URZ, UR7, URZ, UP0, !UPT ;  /* 0x000000073f057290 */ /* 0x000fe400087fe43f */
[----:B------:R-:W-:Y:S02]  /*58d0*/  UIADD3 UR6, UP0, UR6, 0x670, URZ ;  /* 0x0000067006067890 */ /* 0x000fe4000ff1e03f */
[----:B------:R-:W-:-:S02]  /*58e0*/  UIADD3 UR16, UR37, 0xc000, URZ ;  /* 0x0000c00025107890 */ /* 0x000fc4000fffe03f */
[----:B------:R-:W-:Y:S02]  /*58f0*/  UIADD3.X UR7, URZ, UR7, URZ, UP0, !UPT ;  /* 0x000000073f077290 */ /* 0x000fe400087fe43f */
[----:B------:R-:W-:Y:S01]  /*5900*/  UIADD3 UR8, UR37, 0x4000, URZ ;  /* 0x0000400025087890 */ /* 0x000fe2000fffe03f */
[----:B------:R-:W-:Y:S01]  /*5910*/  UMOV UR41, URZ ;  /* 0x0000003f00297c82 */ /* 0x000fe20008000000 */
[----:B------:R-:W-:Y:S01]  /*5920*/  UMOV UR17, 0x40 ;  /* 0x0000004000117882 */ /* 0x000fe20000000000 */
[----:B------:R-:W-:Y:S01]  /*5930*/  UMOV UR19, UR43 ;  /* 0x0000002b00137c82 */ /* 0x000fe20008000000 */
[----:B------:R-:W-:Y:S01]  /*5940*/  UMOV UR20, UR44 ;  /* 0x0000002c00147c82 */ /* 0x000fe20008000000 */
[----:B------:R-:W-:Y:S01]  /*5950*/  UMOV UR18, UR42 ;  /* 0x0000002a00127c82 */ /* 0x000fe20008000000 */
[----:B------:R1:W-:Y:S01]  /*5960*/  UTMASTG.4D [UR40], [UR4] ;  /* 0x00000028040073b5 */ /* 0x0003e20008018000 */
[----:B------:R-:W-:Y:S01]  /*5970*/  UMOV UR9, 0x40 ;  /* 0x0000004000097882 */ /* 0x000fe20000000000 */
[----:B------:R-:W-:Y:S01]  /*5980*/  UMOV UR11, UR43 ;  /* 0x0000002b000b7c82 */ /* 0x000fe20008000000 */
[----:B------:R-:W-:Y:S01]  /*5990*/  UMOV UR12, UR44 ;  /* 0x0000002c000c7c82 */ /* 0x000fe20008000000 */
[----:B------:R-:W-:Y:S01]  /*59a0*/  UMOV UR10, UR42 ;  /* 0x0000002a000a7c82 */ /* 0x000fe20008000000 */
[----:B------:R3:W-:Y:S01]  /*59b0*/  UTMASTG.4D [UR16], [UR4] ;  /* 0x00000010040073b5 */ /* 0x0007e20008018000 */
[----:B-1----:R-:W-:-:S02]  /*59c0*/  UMOV UR40, UR37 ;  /* 0x0000002500287c82 */ /* 0x002fc40008000000 */
[----:B------:R3:W-:Y:S01]  /*59d0*/  UTMASTG.4D [UR40], [UR6] ;  /* 0x00000028060073b5 */ /* 0x0007e20008018000 */
[----:B------:R3:W-:Y:S02]  /*59e0*/  UTMASTG.4D [UR8], [UR6] ;  /* 0x00000008060073b5 */ /* 0x0007e40008018000 */
[----:B---3--:R0:W-:Y:S02]  /*59f0*/  UTMACMDFLUSH ;  /* 0x00000000000079b7 */ /* 0x0081e40000000000 */
.L_x_2399:
[----:B------:R-:W-:Y:S05]  /*5a00*/  BSYNC B0 ;  /* 0x0000000000007941 */ /* 0x000fea0003800000 */
.L_x_2398:
[----:B------:R-:W-:-:S04]  /*5a10*/  DEPBAR.LE SB0, 0x0 ;  /* 0x000080000000791a */ /* 0x000fc80000000000 */
[----:B------:R-:W-:Y:S05]  /*5a20*/  BRA `(.L_x_2373) ;  /* 0x0000004400687947 */ /* 0x000fea0003800000 */
.L_x_2393:
[----:B------:R-:W1:Y:S01]  /*5a30*/  S2R R0, SR_TID.X ;  /* 0x0000000000007919 */ /* 0x000e620000002100 */
[----:B------:R-:W2:Y:S01]  /*5a40*/  LDC.64 R2, c[0x0][0x820] ;  /* 0x00020800ff027b82 */ /* 0x000ea20000000a00 */
[----:B------:R-:W-:Y:S01]  /*5a50*/  ULDC.64 UR4, c[0x0][0x808] ;  /* 0x0002020000047ab9 */ /* 0x000fe20000000a00 */
[----:B------:R-:W-:Y:S01]  /*5a60*/  USHF.R.S32.HI UR10, URZ, 0x1f, UR43 ;  /* 0x0000001f3f0a7899 */ /* 0x000fe2000801142b */
[----:B------:R-:W-:Y:S01]  /*5a70*/  BSSY B0, `(.L_x_2400) ;  /* 0x0000030000007945 */ /* 0x000fe20003800000 */
[----:B------:R-:W-:Y:S02]  /*5a80*/  UIMAD UR4, UR36, -0x80, UR4 ;  /* 0xffffff80240478a4 */ /* 0x000fe4000f8e0204 */
[----:B------:R-:W-:Y:S02]  /*5a90*/  USHF.R.S32.HI UR11, URZ, 0x1f, UR44 ;  /* 0x0000001f3f0b7899 */ /* 0x000fe4000801142c */
[----:B------:R-:W3:Y:S01]  /*5aa0*/  LDC.64 R10, c[0x0][0x828] ;  /* 0x00020a00ff0a7b82 */ /* 0x000ee20000000a00 */
[----:B------:R-:W-:-:S07]  /*5ab0*/  ULDC.64 UR6, c[0x0][0x208] ;  /* 0x0000820000067ab9 */ /* 0x000fce0000000a00 */
[----:B------:R-:W4:Y:S08]  /*5ac0*/  LDC.64 R16, c[0x0][0x850] ;  /* 0x00021400ff107b82 */ /* 0x000f300000000a00 */
[----:B------:R-:W4:Y:S01]  /*5ad0*/  LDC.64 R18, c[0x0][0x858] ;  /* 0x00021600ff127b82 */ /* 0x000f220000000a00 */
[----:B-1----:R-:W-:-:S05]  /*5ae0*/  VIADD R5, R0, 0xffffff80 ;  /* 0xffffff8000057836 */ /* 0x002fca0000000000 */
[----:B------:R-:W-:-:S04]  /*5af0*/  SHF.R.S32.HI R0, RZ, 0x1f, R5 ;  /* 0x0000001fff007819 */ /* 0x000fc80000011405 */
[----:B------:R-:W-:-:S04]  /*5b00*/  LEA.HI R4, R0, R5, RZ, 0x4 ;  /* 0x0000000500047211 */ /* 0x000fc800078f20ff */
[----:B------:R-:W-:Y:S02]  /*5b10*/  LOP3.LUT R0, R4, 0x1ffffff0, RZ, 0xc0, !PT ;  /* 0x1ffffff004007812 */ /* 0x000fe400078ec0ff */
[----:B------:R-:W-:-:S03]  /*5b20*/  SHF.R.S32.HI R4, RZ, 0x4, R4 ;  /* 0x00000004ff047819 */ /* 0x000fc60000011404 */
[----:B------:R-:W-:Y:S01]  /*5b30*/  IMAD.IADD R0, R5, 0x1, -R0 ;  /* 0x0000000105007824 */ /* 0x000fe200078e0a00 */
[C---:B------:R-:W-:Y:S01]  /*5b40*/  ISETP.GE.AND P6, PT, R4.reuse, UR4, PT ;  /* 0x0000000404007c0c */ /* 0x040fe2000bfc6270 */
[----:B------:R-:W-:Y:S02]  /*5b50*/  VIADD R5, R4, 0x10 ;  /* 0x0000001004057836 */ /* 0x000fe40000000000 */
[----:B------:R-:W-:Y:S02]  /*5b60*/  IMAD.SHL.U32 R6, R0, 0x8, RZ ;  /* 0x0000000800067824 */ /* 0x000fe400078e00ff */
[----:B--2---:R-:W-:Y:S01]  /*5b70*/  IMAD R0, R2, UR10, RZ ;  /* 0x0000000a02007c24 */ /* 0x004fe2000f8e02ff */
[----:B------:R-:W-:Y:S01]  /*5b80*/  ISETP.GE.AND P5, PT, R5, UR4, PT ;  /* 0x0000000405007c0c */ /* 0x000fe2000bfa6270 */
[----:B------:R-:W-:Y:S01]  /*5b90*/  VIADD R9, R4, 0x40 ;  /* 0x0000004004097836 */ /* 0x000fe20000000000 */
[----:B------:R-:W-:Y:S01]  /*5ba0*/  SHF.R.S32.HI R7, RZ, 0x1f, R6 ;  /* 0x0000001fff077819 */ /* 0x000fe20000011406 */
[----:B------:R-:W-:Y:S01]  /*5bb0*/  IMAD R5, R3, UR43, R0 ;  /* 0x0000002b03057c24 */ /* 0x000fe2000f8e0200 */
[----:B------:R-:W-:Y:S01]  /*5bc0*/  ISETP.GE.OR P4, PT, R6, UR5, P6 ;  /* 0x0000000506007c0c */ /* 0x000fe2000b786670 */
[----:B------:R-:W-:Y:S01]  /*5bd0*/  VIADD R0, R4, 0x20 ;  /* 0x0000002004007836 */ /* 0x000fe20000000000 */
[----:B------:R-:W-:Y:S01]  /*5be0*/  ISETP.GE.AND P2, PT, R9, UR4, PT ;  /* 0x0000000409007c0c */ /* 0x000fe2000bf46270 */
[----:B------:R-:W-:Y:S01]  /*5bf0*/  IMAD.WIDE.U32 R2, R2, UR43, R6 ;  /* 0x0000002b02027c25 */ /* 0x000fe2000f8e0006 */
[----:B------:R-:W-:-:S02]  /*5c00*/  ISETP.GE.OR P3, PT, R6, UR5, P5 ;  /* 0x0000000506007c0c */ /* 0x000fc4000af66670 */
[----:B------:R-:W-:Y:S01]  /*5c10*/  ISETP.GE.AND P0, PT, R0, UR4, PT ;  /* 0x0000000400007c0c */ /* 0x000fe2000bf06270 */
[----:B------:R-:W-:Y:S01]  /*5c20*/  IMAD.IADD R3, R3, 0x1, R5 ;  /* 0x0000000103037824 */ /* 0x000fe200078e0205 */
[----:B------:R-:W-:Y:S01]  /*5c30*/  SHF.R.S32.HI R5, RZ, 0x1f, R4 ;  /* 0x0000001fff057819 */ /* 0x000fe20000011404 */
[----:B---3--:R-:W-:Y:S02]  /*5c40*/  IMAD R0, R10, UR11, RZ ;  /* 0x0000000b0a007c24 */ /* 0x008fe4000f8e02ff */
[----:B------:R-:W-:Y:S02]  /*5c50*/  VIADD R8, R4, 0x30 ;  /* 0x0000003004087836 */ /* 0x000fe40000000000 */
[----:B------:R-:W-:Y:S02]  /*5c60*/  IMAD.U32 R9, RZ, RZ, UR36 ;  /* 0x00000024ff097e24 */ /* 0x000fe4000f8e00ff */
[----:B------:R-:W-:Y:S01]  /*5c70*/  IMAD R11, R11, UR44, R0 ;  /* 0x0000002c0b0b7c24 */ /* 0x000fe2000f8e0200 */
[----:B------:R-:W-:Y:S01]  /*5c80*/  ISETP.GE.AND P1, PT, R8, UR4, PT ;  /* 0x0000000408007c0c */ /* 0x000fe2000bf26270 */
[----:B------:R-:W-:-:S04]  /*5c90*/  IMAD.WIDE.U32 R14, R10, UR44, R2 ;  /* 0x0000002c0a0e7c25 */ /* 0x000fc8000f8e0002 */
[----:B------:R-:W-:-:S04]  /*5ca0*/  IMAD.WIDE R2, R9, 0x80, R4 ;  /* 0x0000008009027825 */ /* 0x000fc800078e0204 */
[----:B------:R-:W-:Y:S01]  /*5cb0*/  IMAD.IADD R11, R15, 0x1, R11 ;  /* 0x000000010f0b7824 */ /* 0x000fe200078e020b */
[----:B----4-:R-:W-:Y:S06]  /*5cc0*/  @P4 BRA `(.L_x_2401) ;  /* 0x0000000000284947 */ /* 0x010fec0003800000 */
        /* <DEDUP_REMOVED lines=10> */
.L_x_2401:
[----:B------:R-:W-:Y:S05]  /*5d70*/  BSYNC B0 ;  /* 0x0000000000007941 */ /* 0x000fea0003800000 */
.L_x_2400:
[----:B------:R-:W-:Y:S01]  /*5d80*/  BSSY B0, `(.L_x_2402) ;  /* 0x0000010000007945 */ /* 0x000fe20003800000 */
[----:B------:R-:W-:-:S03]  /*5d90*/  ISETP.GE.OR P4, PT, R6, UR5, P0 ;  /* 0x0000000506007c0c */ /* 0x000fc60008786670 */
        /* <DEDUP_REMOVED lines=14> */
.L_x_2403:
[----:B------:R-:W-:Y:S05]  /*5e80*/  BSYNC B0 ;  /* 0x0000000000007941 */ /* 0x000fea0003800000 */
.L_x_2402:
[----:B------:R-:W-:Y:S01]  /*5e90*/  BSSY B0, `(.L_x_2404) ;  /* 0x0000010000007945 */ /* 0x000fe20003800000 */
[----:B------:R-:W-:-:S03]  /*5ea0*/  ISETP.GE.OR P3, PT, R6, UR5, P1 ;  /* 0x0000000506007c0c */ /* 0x000fc60008f66670 */
[----:B------:R-:W-:Y:S10]  /*5eb0*/  @P4 BRA `(.L_x_2405) ;  /* 0x0000000000344947 */ /* 0x000ff40003800000 */
[----:B-12---:R-:W-:Y:S01]  /*5ec0*/  IADD3 R13, P4, R2, 0x20, RZ ;  /* 0x00000020020d7810 */ /* 0x006fe20007f9e0ff */
        /* <DEDUP_REMOVED lines=12> */
.L_x_2405:
[----:B------:R-:W-:Y:S05]  /*5f90*/  BSYNC B0 ;  /* 0x0000000000007941 */ /* 0x000fea0003800000 */
.L_x_2404:
[----:B------:R-:W-:Y:S01]  /*5fa0*/  BSSY B0, `(.L_x_2406) ;  /* 0x0000011000007945 */ /* 0x000fe20003800000 */
[----:B------:R-:W-:Y:S01]  /*5fb0*/  ISETP.GE.OR P4, PT, R6, UR5, P2 ;  /* 0x0000000506007c0c */ /* 0x000fe20009786670 */
[----:B-123--:R-:W-:Y:S02]  /*5fc0*/  VIADD R12, R4, 0x50 ;  /* 0x00000050040c7836 */ /* 0x00efe40000000000 */
        /* <DEDUP_REMOVED lines=14> */
.L_x_2407:
[----:B------:R-:W-:Y:S05]  /*60b0*/  BSYNC B0 ;  /* 0x0000000000007941 */ /* 0x000fea0003800000 */
.L_x_2406:
[----:B------:R-:W-:Y:S01]  /*60c0*/  BSSY B0, `(.L_x_2408) ;  /* 0x0000010000007945 */ /* 0x000fe20003800000 */
[----:B------:R-:W-:-:S03]  /*60d0*/  ISETP.GE.AND P3, PT, R12, UR4, PT ;  /* 0x000000040c007c0c */ /* 0x000fc6000bf66270 */
        /* <DEDUP_REMOVED lines=14> */
.L_x_2409:
[----:B------:R-:W-:Y:S05]  /*61c0*/  BSYNC B0 ;  /* 0x0000000000007941 */ /* 0x000fea0003800000 */
.L_x_2408:
[----:B------:R-:W-:Y:S01]  /*61d0*/  ISETP.GE.OR P4, PT, R6, UR5, P3 ;  /* 0x0000000506007c0c */ /* 0x000fe20009f86670 */
[----:B------:R-:W-:Y:S01]  /*61e0*/  BSSY B0, `(.L_x_2410) ;  /* 0x0000011000007945 */ /* 0x000fe20003800000 */
[----:B--2---:R-:W-:Y:S02]  /*61f0*/  IMAD R12, R16, UR10, RZ ;  /* 0x0000000a100c7c24 */ /* 0x004fe4000f8e02ff */
[----:B-1----:R-:W-:-:S09]  /*6200*/  VIADD R20, R4, 0x60 ;  /* 0x0000006004147836 */ /* 0x002fd20000000000 */
        /* <DEDUP_REMOVED lines=14> */
.L_x_2411:
[----:B------:R-:W-:Y:S05]  /*62f0*/  BSYNC B0 ;  /* 0x0000000000007941 */ /* 0x000fea0003800000 */
.L_x_2410:
[----:B------:R-:W-:Y:S01]  /*6300*/  ULDC UR8, c[0x0][0x83c] ;  /* 0x00020f0000087ab9 */ /* 0x000fe20000000800 */
[----:B------:R-:W-:Y:S01]  /*6310*/  ISETP.GE.AND P4, PT, R20, UR4, PT ;  /* 0x0000000414007c0c */ /* 0x000fe2000bf86270 */
[----:B------:R-:W-:Y:S01]  /*6320*/  IMAD R13, R17, UR43, R12 ;  /* 0x0000002b110d7c24 */ /* 0x000fe2000f8e020c */
[----:B------:R-:W-:Y:S01]  /*6330*/  ISETP.GE.OR P5, PT, R6, UR8, P5 ;  /* 0x0000000806007c0c */ /* 0x000fe2000afa6670 */
[----:B------:R-:W-:Y:S01]  /*6340*/  IMAD.WIDE.U32 R8, R16, UR43, R6 ;  /* 0x0000002b10087c25 */ /* 0x000fe2000f8e0006 */
[----:B------:R-:W-:Y:S01]  /*6350*/  ISETP.GE.OR P6, PT, R6, UR8, P6 ;  /* 0x0000000806007c0c */ /* 0x000fe2000b7c6670 */
[----:B------:R-:W-:Y:S01]  /*6360*/  BSSY B0, `(.L_x_2412) ;  /* 0x0000019000007945 */ /* 0x000fe20003800000 */
[----:B------:R-:W-:Y:S01]  /*6370*/  P2R R21, PR, RZ, 0x20 ;  /* 0x00000020ff157803 */ /* 0x000fe20000000000 */
[----:B------:R-:W-:Y:S01]  /*6380*/  VIADD R0, R4, 0x70 ;  /* 0x0000007004007836 */ /* 0x000fe20000000000 */
[C---:B------:R-:W-:Y:S01]  /*6390*/  ISETP.GE.OR P5, PT, R6.reuse, UR5, P4 ;  /* 0x0000000506007c0c */ /* 0x040fe2000a7a6670 */
        /* <DEDUP_REMOVED lines=21> */
.L_x_2413:
[----:B------:R-:W-:Y:S05]  /*64f0*/  BSYNC B0 ;  /* 0x0000000000007941 */ /* 0x000fea0003800000 */
.L_x_2412:
[----:B------:R-:W-:Y:S01]  /*6500*/  ISETP.GE.AND P6, PT, R0, UR4, PT ;  /* 0x0000000400007c0c */ /* 0x000fe2000bfc6270 */
[----:B------:R-:W-:Y:S01]  /*6510*/  IMAD R0, R18, UR11, RZ ;  /* 0x0000000b12007c24 */ /* 0x000fe2000f8e02ff */
[----:B------:R-:W-:Y:S01]  /*6520*/  BSSY B0, `(.L_x_2414) ;  /* 0x0000014000007945 */ /* 0x000fe20003800000 */
[----:B------:R-:W-:Y:S01]  /*6530*/  IMAD.MOV.U32 R12, RZ, RZ, R8 ;  /* 0x000000ffff0c7224 */ /* 0x000fe200078e0008 */
[C---:B------:R-:W-:Y:S01]  /*6540*/  ISETP.GE.OR P5, PT, R6.reuse, UR5, P6 ;  /* 0x0000000506007c0c */ /* 0x040fe2000b7a6670 */
        /* <DEDUP_REMOVED lines=17> */
.L_x_2415:
[----:B------:R-:W-:Y:S05]  /*6660*/  BSYNC B0 ;  /* 0x0000000000007941 */ /* 0x000fea0003800000 */
.L_x_2414:
[----:B------:R-:W-:Y:S01]  /*6670*/  ISETP.NE.AND P5, PT, R20, RZ, PT ;  /* 0x000000ff1400720c */ /* 0x000fe20003fa5270 */
[----:B------:R-:W-:Y:S01]  /*6680*/  BSSY B0, `(.L_x_2416) ;  /* 0x000000d000007945 */ /* 0x000fe20003800000 */
[----:B---3--:R-:W-:-:S11]  /*6690*/  IMAD.IADD R7, R13, 0x1, R9 ;  /* 0x000000010d077824 */ /* 0x008fd600078e0209 */
        /* <DEDUP_REMOVED lines=11> */
.L_x_2417:
[----:B------:R-:W-:Y:S05]  /*6750*/  BSYNC B0 ;  /* 0x0000000000007941 */ /* 0x000fea0003800000 */
.L_x_2416:
[----:B------:R-:W-:Y:S01]  /*6760*/  ISETP.NE.AND P5, PT, R21, RZ, PT ;  /* 0x000000ff1500720c */ /* 0x000fe20003fa5270 */
[----:B------:R-:W-:-:S12]  /*6770*/  BSSY B0, `(.L_x_2418) ;  /* 0x000000f000007945 */ /* 0x000fd80003800000 */
[----:B------:R-:W-:Y:S05]  /*6780*/  @P5 BRA `(.L_x_2419) ;  /* 0x0000000000345947 */ /* 0x000fea0003800000 */
[----:B---3--:R-:W-:Y:S01]  /*6790*/  IADD3 R9, P5, R2, 0x10, RZ ;  /* 0x0000001002097810 */ /* 0x008fe20007fbe0ff */
        /* <DEDUP_REMOVED lines=12> */
.L_x_2419:
[----:B------:R-:W-:Y:S05]  /*6860*/  BSYNC B0 ;  /* 0x0000000000007941 */ /* 0x000fea0003800000 */
.L_x_2418:
[----:B------:R-:W-:Y:S04]  /*6870*/  BSSY B0, `(.L_x_2420) ;  /* 0x000000f000007945 */ /* 0x000fe80003800000 */
[----:B------:R-:W-:Y:S05]  /*6880*/  @P0 BRA `(.L_x_2421) ;  /* 0x0000000000340947 */ /* 0x000fea0003800000 */
[----:B---34-:R-:W-:Y:S01]  /*6890*/  IADD3 R9, P0, R2, 0x20, RZ ;  /* 0x0000002002097810 */ /* 0x018fe20007f1e0ff */
        /* <DEDUP_REMOVED lines=12> */
.L_x_2421:
[----:B------:R-:W-:Y:S05]  /*6960*/  BSYNC B0 ;  /* 0x0000000000007941 */ /* 0x000fea0003800000 */
.L_x_2420:
        /* <DEDUP_REMOVED lines=15> */
.L_x_2423:
[----:B------:R-:W-:Y:S05]  /*6a60*/  BSYNC B0 ;  /* 0x0000000000007941 */ /* 0x000fea0003800000 */
.L_x_2422:
        /* <DEDUP_REMOVED lines=15> */
.L_x_2425:
[----:B------:R-:W-:Y:S05]  /*6b60*/  BSYNC B0 ;  /* 0x0000000000007941 */ /* 0x000fea0003800000 */
.L_x_2424:
        /* <DEDUP_REMOVED lines=15> */
.L_x_2427:
[----:B------:R-:W-:Y:S05]  /*6c60*/  BSYNC B0 ;  /* 0x0000000000007941 */ /* 0x000fea0003800000 */
.L_x_2426:
        /* <DEDUP_REMOVED lines=15> */
.L_x_2429:
[----:B------:R-:W-:Y:S05]  /*6d60*/  BSYNC B0 ;  /* 0x0000000000007941 */ /* 0x000fea0003800000 */
.L_x_2428:
        /* <DEDUP_REMOVED lines=15> */
.L_x_2369:
        /* <DEDUP_REMOVED lines=8> */
[----:B------:R-:W1:Y:S01]  /*6ee0*/  S2UR UR7, SR_CTAID.X ;  /* 0x00000000000779c3 */ /* 0x000e620000002500 */
[----:B------:R-:W-:Y:S02]  /*6ef0*/  ULDC UR8, c[0x0][0xb50] ;  /* 0x0002d40000087ab9 */ /* 0x000fe40000000800 */
[----:B------:R-:W-:-:S05]  /*6f00*/  UISETP.NE.AND UP0, UPT, UR8, 0x1, UPT ;  /* 0x000000010800788c */ /* 0x000fca000bf05270 */
[----:B------:R-:W2:Y:S06]  /*6f10*/  LDC R0, c[0x0][0xb68] ;  /* 0x0002da00ff007b82 */ /* 0x000eac0000000800 */
[----:B------:R-:W-:Y:S01]  /*6f20*/  @UP0 ULDC UR4, c[0x0][0xb54] ;  /* 0x0002d50000040ab9 */ /* 0x000fe20000000800 */
[----:B------:R-:W-:Y:S01]  /*6f30*/  @UP0 ULDC UR9, c[0x0][0xb58] ;  /* 0x0002d60000090ab9 */ /* 0x000fe20000000800 */
[----:B-1----:R-:W-:Y:S02]  /*6f40*/  UIMAD.WIDE.U32 UR4, UR7, UR4, URZ ;  /* 0x00000004070472a5 */ /* 0x002fe4000f8e003f */
[----:B------:R-:W-:-:S02]  /*6f50*/  UMOV UR6, UR7 ;  /* 0x0000000700067c82 */ /* 0x000fc40008000000 */
[----:B------:R-:W-:-:S04]  /*6f60*/  @UP0 USHF.R.U32.HI UR6, URZ, UR9, UR5 ;  /* 0x000000093f060299 */ /* 0x000fc80008011605 */
[----:B------:R-:W-:Y:S02]  /*6f70*/  UIADD3 UR4, -UR6, URZ, URZ ;  /* 0x0000003f06047290 */ /* 0x000fe4000fffe13f */
[----:B--2---:R-:W-:Y:S02]  /*6f80*/  ISETP.LE.AND P0, PT, R0, UR6, PT ;  /* 0x0000000600007c0c */ /* 0x004fe4000bf03270 */
[----:B------:R-:W-:-:S11]  /*6f90*/  UIMAD UR8, UR8, UR4, UR7 ;  /* 0x00000004080872a4 */ /* 0x000fd6000f8e0207 */
[----:B------:R-:W-:Y:S05]  /*6fa0*/  @!P0 BRA `(.L_x_2431) ;  /* 0x0000000000208947 */ /* 0x000fea0003800000 */
        /* <DEDUP_REMOVED lines=8> */
.L_x_2431:
[----:B------:R-:W-:Y:S01]  /*7030*/  ULDC UR9, c[0x0][0xb44] ;  /* 0x0002d10000097ab9 */ /* 0x000fe20000000800 */
[----:B------:R-:W-:Y:S01]  /*7040*/  UMOV UR7, UR8 ;  /* 0x0000000800077c82 */ /* 0x000fe20008000000 */
[----:B------:R-:W-:-:S11]  /*7050*/  UISETP.NE.AND UP0, UPT, UR9, 0x1, UPT ;  /* 0x000000010900788c */ /* 0x000fd6000bf05270 */
[----:B------:R-:W-:Y:S02]  /*7060*/  @UP0 ULDC.64 UR10, c[0x0][0xb48] ;  /* 0x0002d200000a0ab9 */ /* 0x000fe40000000a00 */
[----:B------:R-:W-:-:S04]  /*7070*/  UIMAD.WIDE.U32 UR4, UR8, UR10, URZ ;  /* 0x0000000a080472a5 */ /* 0x000fc8000f8e003f */
[----:B------:R-:W-:-:S04]  /*7080*/  @UP0 USHF.R.U32.HI UR7, URZ, UR11, UR5 ;  /* 0x0000000b3f070299 */ /* 0x000fc80008011605 */
[----:B------:R-:W-:-:S12]  /*7090*/  UIMAD UR4, UR7, UR9, URZ ;  /* 0x00000009070472a4 */ /* 0x000fd8000f8e023f */
.L_x_2432:
        /* <DEDUP_REMOVED lines=17> */
[----:B------:R-:W-:Y:S01]  /*71b0*/  ULDC UR6, c[0x0][0x74c] ;  /* 0x0001d30000067ab9 */ /* 0x000fe20000000800 */
[----:B------:R-:W-:Y:S02]  /*71c0*/  UIADD3 UR5, UR5, 0x3f, URZ ;  /* 0x0000003f05057890 */ /* 0x000fe4000fffe03f */
[----:B------:R-:W-:Y:S02]  /*71d0*/  UIADD3 UR7, -UR6, UR7, -UR4 ;  /* 0x0000000706077290 */ /* 0x000fe4000fffe904 */
[----:B------:R-:W-:Y:S02]  /*71e0*/  USHF.R.S32.HI UR6, URZ, 0x1f, UR5 ;  /* 0x0000001f3f067899 */ /* 0x000fe40008011405 */
[----:B------:R-:W-:-:S02]  /*71f0*/  USHF.R.S32.HI UR4, URZ, 0x1f, UR7 ;  /* 0x0000001f3f047899 */ /* 0x000fc40008011407 */
[----:B------:R-:W-:Y:S02]  /*7200*/  ULEA.HI UR5, UR6, UR5, URZ, 0x6 ;  /* 0x0000000506057291 */ /* 0x000fe4000f8f303f */
[----:B------:R-:W-:Y:S02]  /*7210*/  ULEA.HI UR4, UR4, UR7, URZ, 0x6 ;  /* 0x0000000704047291 */ /* 0x000fe4000f8f303f */
[----:B------:R-:W-:Y:S02]  /*7220*/  USHF.R.S32.HI UR5, URZ, 0x6, UR5 ;  /* 0x000000063f057899 */ /* 0x000fe40008011405 */
[----:B------:R-:W-:-:S04]  /*7230*/  USHF.R.S32.HI UR4, URZ, 0x6, UR4 ;  /* 0x000000063f047899 */ /* 0x000fc80008011404 */
[----:B------:R-:W-:-:S04]  /*7240*/  UISETP.LT.AND UP0, UPT, URZ, UR4, UPT ;  /* 0x000000043f00728c */ /* 0x000fc8000bf01270 */
[----:B------:R-:W-:-:S04]  /*7250*/  USEL UR8, URZ, UR4, !UP0 ;  /* 0x000000043f087287 */ /* 0x000fc8000c000000 */
[----:B------:R-:W-:-:S06]  /*7260*/  UISETP.GT.AND UP0, UPT, UR5, UR8, UPT ;  /* 0x000000080500728c */ /* 0x000fcc000bf04270 */
[----:B------:R-:W-:-:S13]  /*7270*/  PLOP3.LUT P0, PT, PT, PT, UP0, 0x80, 0x0 ;  /* 0x000000000000781c */ /* 0x000fda0003f0f008 */
[----:B------:R-:W-:Y:S05]  /*7280*/  @!P0 BRA `(.L_x_2373) ;  /* 0x0000002c00508947 */ /* 0x000fea0003800000 */
[----:B------:R-:W-:Y:S01]  /*7290*/  USHF.R.S32.HI UR4, URZ, 0x1f, UR11 ;  /* 0x0000001f3f047899 */ /* 0x000fe2000801140b */
[----:B------:R-:W-:Y:S01]  /*72a0*/  ULDC.64 UR12, c[0x0][0x2d8] ;  /* 0x0000b600000c7ab9 */ /* 0x000fe20000000a00 */
[----:B------:R-:W-:Y:S02]  /*72b0*/  ELECT P0, URZ, PT ;  /* 0x00000000003f782f */ /* 0x000fe40003800000 */
[----:B------:R-:W-:Y:S02]  /*72c0*/  UIMAD UR9, UR4, UR12, URZ ;  /* 0x0000000c040972a4 */ /* 0x000fe4000f8e023f */
[----:B------:R-:W-:Y:S02]  /*72d0*/  UIADD3 UR4, UR5, -UR8, URZ ;  /* 0x8000000805047290 */ /* 0x000fe4000fffe03f */
[----:B------:R-:W-:Y:S02]  /*72e0*/  UIMAD.WIDE.U32 UR6, UR11, UR12, URZ ;  /* 0x0000000c0b0672a5 */ /* 0x000fe4000f8e003f */
[----:B------:R-:W-:-:S02]  /*72f0*/  ULOP3.LUT UR4, UR4, 0x1, URZ, 0xc0, !UPT ;  /* 0x0000000104047892 */ /* 0x000fc4000f8ec03f */
[----:B------:R-:W-:Y:S02]  /*7300*/  UIMAD UR9, UR11, UR13, UR9 ;  /* 0x0000000d0b0972a4 */ /* 0x000fe4000f8e0209 */
[----:B------:R-:W-:Y:S02]  /*7310*/  UISETP.NE.U32.AND UP0, UPT, UR4, 0x1, UPT ;  /* 0x000000010400788c */ /* 0x000fe4000bf05070 */
[----:B------:R-:W-:Y:S01]  /*7320*/  USHF.R.S32.HI UR11, URZ, 0x1f, UR10 ;  /* 0x0000001f3f0b7899 */ /* 0x000fe2000801140a */
[----:B------:R-:W-:Y:S01]  /*7330*/  ULDC.64 UR12, c[0x0][0x2e0] ;  /* 0x0000b800000c7ab9 */ /* 0x000fe20000000a00 */
[----:B------:R-:W-:Y:S02]  /*7340*/  UIADD3 UR7, UR7, UR9, URZ ;  /* 0x0000000907077290 */ /* 0x000fe4000fffe03f */
[----:B------:R-:W-:Y:S01]  /*7350*/  PLOP3.LUT P1, PT, PT, PT, UP0, 0x80, 0x0 ;  /* 0x000000000000781c */ /* 0x000fe20003f2f008 */
[----:B------:R-:W-:Y:S02]  /*7360*/  UIMAD UR9, UR11, UR12, URZ ;  /* 0x0000000c0b0972a4 */ /* 0x000fe4000f8e023f */
[----:B------:R-:W-:-:S02]  /*7370*/  UIMAD.WIDE.U32 UR6, UR10, UR12, UR6 ;  /* 0x0000000c0a0672a5 */ /* 0x000fc4000f8e0006 */
[----:B------:R-:W-:-:S04]  /*7380*/  UIMAD UR9, UR10, UR13, UR9 ;  /* 0x0000000d0a0972a4 */ /* 0x000fc8000f8e0209 */
[----:B------:R-:W-:-:S04]  /*7390*/  UIADD3 UR23, UR7, UR9, URZ ;  /* 0x0000000907177290 */ /* 0x000fc8000fffe03f */
[----:B------:R-:W-:Y:S08]  /*73a0*/  @P1 BRA `(.L_x_2433) ;  /* 0x0000000000bc1947 */ /* 0x000ff00003800000 */
        /* <DEDUP_REMOVED lines=18> */
.L_x_2435:
[----:B------:R-:W-:Y:S05]  /*74d0*/  BSYNC B0 ;  /* 0x0000000000007941 */ /* 0x000fea0003800000 */
.L_x_2434:
        /* <DEDUP_REMOVED lines=19> */
.L_x_2437:
[----:B------:R-:W-:Y:S05]  /*7610*/  BSYNC B0 ;  /* 0x0000000000007941 */ /* 0x000fea0003800000 */
.L_x_2436:
[----:B------:R-:W-:Y:S06]  /*7620*/  BAR.ARV 0xa, 0xa0 ;  /* 0x0282800000007b1d */ /* 0x000fec0000002000 */
[----:B------:R-:W-:Y:S04]  /*7630*/  BSSY B0, `(.L_x_2438) ;  /* 0x0000003000007945 */ /* 0x000fe80003800000 */
[----:B------:R-:W-:Y:S05]  /*7640*/  @!P0 BRA `(.L_x_2439) ;  /* 0x0000000000048947 */ /* 0x000fea0003800000 */
[----:B------:R-:W-:-:S04]  /*7650*/  DEPBAR.LE SB0, 0x0 ;  /* 0x000080000000791a */ /* 0x000fc80000000000 */
.L_x_2439:
[----:B------:R-:W-:Y:S05]  /*7660*/  BSYNC B0 ;  /* 0x0000000000007941 */ /* 0x000fea0003800000 */
.L_x_2438:
[----:B------:R-:W-:Y:S06]  /*7670*/  BAR.ARV 0xb, 0xa0 ;  /* 0x02c2800000007b1d */ /* 0x000fec0000002000 */
[----:B------:R-:W-:Y:S01]  /*7680*/  UIADD3 UR12, UR8, 0x1, URZ ;  /* 0x00000001080c7890 */ /* 0x000fe2000fffe03f */
[----:B------:R-:W-:Y:S11]  /*7690*/  BRA `(.L_x_2440) ;  /* 0x0000000000047947 */ /* 0x000ff60003800000 */
.L_x_2433:
[----:B------:R-:W-:-:S05]  /*76a0*/  UMOV UR12, UR8 ;  /* 0x00000008000c7c82 */ /* 0x000fca0008000000 */
.L_x_2440:
[----:B------:R-:W-:-:S04]  /*76b0*/  UIADD3 UR4, UR8, 0x1, URZ ;  /* 0x0000000108047890 */ /* 0x000fc8000fffe03f */
[----:B------:R-:W-:-:S06]  /*76c0*/  UISETP.NE.AND UP0, UPT, UR5, UR4, UPT ;  /* 0x000000040500728c */ /* 0x000fcc000bf05270 */
[----:B------:R-:W-:-:S13]  /*76d0*/  PLOP3.LUT P1, PT, PT, PT, UP0, 0x80, 0x0 ;  /* 0x000000000000781c */ /* 0x000fda0003f2f008 */
[----:B------:R-:W-:Y:S05]  /*76e0*/  @!P1 BRA `(.L_x_2373) ;  /* 0x0000002800389947 */ /* 0x000fea0003800000 */
[----:B------:R-:W-:Y:S01]  /*76f0*/  ULDC.64 UR10, c[0x0][0x2c0] ;  /* 0x0000b000000a7ab9 */ /* 0x000fe20000000a00 */
[----:B------:R-:W-:Y:S02]  /*7700*/  UIADD3 UR19, UR9, UR7, URZ ;  /* 0x0000000709137290 */ /* 0x000fe4000fffe03f */
        /* <DEDUP_REMOVED lines=9> */
[----:B------:R-:W-:Y:S01]  /*77a0*/  UMOV UR4, URZ ;  /* 0x0000003f00047c82 */ /* 0x000fe20008000000 */
[----:B------:R-:W-:Y:S01]  /*77b0*/  ULDC.64 UR24, c[0x0][0x2c0] ;  /* 0x0000b00000187ab9 */ /* 0x000fe20000000a00 */
[----:B------:R-:W-:-:S09]  /*77c0*/  UMOV UR20, UR13 ;  /* 0x0000000d00147c82 */ /* 0x000fd20008000000 */
.L_x_2453:
        /* <DEDUP_REMOVED lines=9> */
[----:B------:R-:W-:-:S03]  /*7860*/  UMOV UR21, 0x400 ;  /* 0x0000040000157882 */ /* 0x000fc60000000000 */
        /* <DEDUP_REMOVED lines=10> */
.L_x_2442:
[----:B------:R-:W-:Y:S05]  /*7910*/  BSYNC B0 ;  /* 0x0000000000007941 */ /* 0x000fea0003800000 */
.L_x_2441:
        /* <DEDUP_REMOVED lines=13> */
.L_x_2444:
[----:B------:R-:W-:Y:S05]  /*79f0*/  BSYNC B0 ;  /* 0x0000000000007941 */ /* 0x000fea0003800000 */
.L_x_2443:
[----:B------:R-:W-:Y:S06]  /*7a00*/  BAR.ARV 0xa, 0xa0 ;  /* 0x0282800000007b1d */ /* 0x000fec0000002000 */
[----:B------:R-:W-:Y:S04]  /*7a10*/  BSSY B0, `(.L_x_2445) ;  /* 0x0000003000007945 */ /* 0x000fe80003800000 */
[----:B------:R-:W-:Y:S05]  /*7a20*/  @!P0 BRA `(.L_x_2446) ;  /* 0x0000000000048947 */ /* 0x000fea0003800000 */
[----:B------:R-:W-:-:S04]  /*7a30*/  DEPBAR.LE SB0, 0x0 ;  /* 0x000080000000791a */ /* 0x000fc80000000000 */
.L_x_2446:
[----:B------:R-:W-:Y:S05]  /*7a40*/  BSYNC B0 ;  /* 0x0000000000007941 */ /* 0x000fea0003800000 */
.L_x_2445:
        /* <DEDUP_REMOVED lines=13> */
.L_x_2448:
[----:B------:R-:W-:Y:S05]  /*7b20*/  BSYNC B0 ;  /* 0x0000000000007941 */ /* 0x000fea0003800000 */
.L_x_2447:
        /* <DEDUP_REMOVED lines=13> */
.L_x_2450:
[----:B------:R-:W-:Y:S05]  /*7c00*/  BSYNC B0 ;  /* 0x0000000000007941 */ /* 0x000fea0003800000 */
.L_x_2449:
[----:B------:R-:W-:Y:S01]  /*7c10*/  UIADD3 UR12, UR12, 0x2, URZ ;  /* 0x000000020c0c7890 */ /* 0x000fe2000fffe03f */
[----:B------:R-:W-:Y:S06]  /*7c20*/  BAR.ARV 0xa, 0xa0 ;  /* 0x0282800000007b1d */ /* 0x000fec0000002000 */
[----:B------:R-:W-:Y:S01]  /*7c30*/  UISETP.GE.AND UP0, UPT, UR12, UR5, UPT ;  /* 0x000000050c00728c */ /* 0x000fe2000bf06270 */
[----:B------:R-:W-:Y:S04]  /*7c40*/  BSSY B0, `(.L_x_2451) ;  /* 0x0000003000007945 */ /* 0x000fe80003800000 */
[----:B------:R-:W-:Y:S06]  /*7c50*/  @!P0 BRA `(.L_x_2452) ;  /* 0x0000000000048947 */ /* 0x000fec0003800000 */
[----:B------:R-:W-:-:S04]  /*7c60*/  DEPBAR.LE SB0, 0x0 ;  /* 0x000080000000791a */ /* 0x000fc80000000000 */
.L_x_2452:
[----:B------:R-:W-:Y:S05]  /*7c70*/  BSYNC B0 ;  /* 0x0000000000007941 */ /* 0x000fea0003800000 */
.L_x_2451:
[----:B------:R-:W-:Y:S06]  /*7c80*/  BAR.ARV 0xb, 0xa0 ;  /* 0x02c2800000007b1d */ /* 0x000fec0000002000 */
[----:B------:R-:W-:Y:S01]  /*7c90*/  PLOP3.LUT P1, PT, PT, PT, UP0, 0x80, 0x0 ;  /* 0x000000000000781c */ /* 0x000fe20003f2f008 */
[----:B------:R-:W-:Y:S02]  /*7ca0*/  UIADD3 UR20, UR20, 0x4000, URZ ;  /* 0x0000400014147890 */ /* 0x000fe4000fffe03f */
[----:B------:R-:W-:-:S10]  /*7cb0*/  UIADD3 UR4, UR4, 0x4000, URZ ;  /* 0x0000400004047890 */ /* 0x000fd4000fffe03f */
[----:B------:R-:W-:Y:S05]  /*7cc0*/  @!P1 BRA `(.L_x_2453) ;  /* 0xfffffff800c09947 */ /* 0x000fea000383ffff */
[----:B------:R-:W-:Y:S05]  /*7cd0*/  BRA `(.L_x_2373) ;  /* 0x0000002000bc7947 */ /* 0x000fea0003800000 */
.L_x_2430:
        /* <DEDUP_REMOVED lines=21> */
.L_x_2454:
[----:B------:R-:W-:Y:S01]  /*7e30*/  ULDC UR8, c[0x0][0xb44] ;  /* 0x0002d10000087ab9 */ /* 0x000fe20000000800 */
[----:B------:R-:W-:Y:S01]  /*7e40*/  UMOV UR11, UR7 ;  /* 0x00000007000b7c82 */ /* 0x000fe20008000000 */
[----:B------:R-:W-:-:S11]  /*7e50*/  UISETP.NE.AND UP0, UPT, UR8, 0x1, UPT ;  /* 0x000000010800788c */ /* 0x000fd6000bf05270 */
[----:B------:R-:W-:Y:S02]  /*7e60*/  @UP0 ULDC.64 UR12, c[0x0][0xb48] ;  /* 0x0002d200000c0ab9 */ /* 0x000fe40000000a00 */
[----:B------:R-:W-:-:S04]  /*7e70*/  UIMAD.WIDE.U32 UR4, UR7, UR12, URZ ;  /* 0x0000000c070472a5 */ /* 0x000fc8000f8e003f */
[----:B------:R-:W-:-:S04]  /*7e80*/  @UP0 USHF.R.U32.HI UR11, URZ, UR13, UR5 ;  /* 0x0000000d3f0b0299 */ /* 0x000fc80008011605 */
[----:B------:R-:W-:-:S12]  /*7e90*/  UIMAD UR4, UR11, UR8, URZ ;  /* 0x000000080b0472a4 */ /* 0x000fd8000f8e023f */
.L_x_2455:
[----:B------:R-:W-:Y:S01]  /*7ea0*/  ULDC UR8, c[0x0][0xb38] ;  /* 0x0002ce0000087ab9 */ /* 0x000fe20000000800 */
[----:B------:R-:W-:Y:S01]  /*7eb0*/  UIADD3 UR4, UR7, -UR4, URZ ;  /* 0x8000000407047290 */ /* 0x000fe2000fffe03f */
[----:B------:R-:W-:Y:S01]  /*7ec0*/  IMAD.MOV.U32 R11, RZ, RZ, 0x1 ;  /* 0x00000001ff0b7424 */ /* 0x000fe200078e00ff */
[----:B------:R-:W-:Y:S01]  /*7ed0*/  UISETP.NE.AND UP0, UPT, UR8, 0x1, UPT ;  /* 0x000000010800788c */ /* 0x000fe2000bf05270 */
[----:B------:R-:W-:Y:S01]  /*7ee0*/  IMAD.MOV.U32 R0, RZ, RZ, RZ ;  /* 0x000000ffff007224 */ /* 0x000fe200078e00ff */
[----:B------:R-:W-:Y:S02]  /*7ef0*/  ULDC UR5, c[0x0][0xb44] ;  /* 0x0002d10000057ab9 */ /* 0x000fe40000000800 */
[----:B------:R-:W-:-:S07]  /*7f00*/  UIMAD UR6, UR6, UR5, UR4 ;  /* 0x00000005060672a4 */ /* 0x000fce000f8e0204 */
        /* <DEDUP_REMOVED lines=9> */
[----:B------:R-:W-:Y:S01]  /*7fa0*/  USHF.L.U32 UR11, UR11, 0x7, URZ ;  /* 0x000000070b0b7899 */ /* 0x000fe2000800063f */
[----:B------:R-:W-:Y:S01]  /*7fb0*/  ULDC UR5, c[0x0][0x280] ;  /* 0x0000a00000057ab9 */ /* 0x000fe20000000800 */
[----:B------:R-:W-:Y:S01]  /*7fc0*/  ULDC UR4, c[0x0][0x290] ;  /* 0x0000a40000047ab9 */ /* 0x000fe20000000800 */
[----:B------:R-:W-:Y:S01]  /*7fd0*/  ULDC UR6, c[0x0][0x74c] ;  /* 0x0001d30000067ab9 */ /* 0x000fe20000000800 */
[----:B------:R-:W-:-:S04]  /*7fe0*/  UIADD3 UR4, -UR4, UR11, UR5 ;  /* 0x0000000b04047290 */ /* 0x000fc8000fffe105 */
[----:B------:R-:W-:Y:S02]  /*7ff0*/  UIADD3 UR4, UR4, -UR6, URZ ;  /* 0x8000000604047290 */ /* 0x000fe4000fffe03f */
[----:B------:R-:W-:Y:S02]  /*8000*/  UIADD3 UR6, UR5, 0x3f, URZ ;  /* 0x0000003f05067890 */ /* 0x000fe4000fffe03f */
[----:B------:R-:W-:Y:S02]  /*8010*/  USHF.R.S32.HI UR5, URZ, 0x1f, UR4 ;  /* 0x0000001f3f057899 */ /* 0x000fe40008011404 */
[----:B------:R-:W-:Y:S02]  /*8020*/  USHF.R.S32.HI UR7, URZ, 0x1f, UR6 ;  /* 0x0000001f3f077899 */ /* 0x000fe40008011406 */
[----:B------:R-:W-:Y:S02]  /*8030*/  ULEA.HI UR5, UR5, UR4, URZ, 0x6 ;  /* 0x0000000405057291 */ /* 0x000fe4000f8f303f */
[----:B------:R-:W-:-:S02]  /*8040*/  ULEA.HI UR4, UR7, UR6, URZ, 0x6 ;  /* 0x0000000607047291 */ /* 0x000fc4000f8f303f */
[----:B------:R-:W-:Y:S02]  /*8050*/  USHF.R.S32.HI UR5, URZ, 0x6, UR5 ;  /* 0x000000063f057899 */ /* 0x000fe40008011405 */
[----:B------:R-:W-:-:S04]  /*8060*/  USHF.R.S32.HI UR4, URZ, 0x6, UR4 ;  /* 0x000000063f047899 */ /* 0x000fc80008011404 */
[----:B------:R-:W-:-:S04]  /*8070*/  VIMNMX R4, RZ, UR5, !PT ;  /* 0x00000005ff047c48 */ /* 0x000fc8000ffe0100 */
[----:B------:R-:W-:-:S13]  /*8080*/  ISETP.LT.AND P0, PT, R4, UR4, PT ;  /* 0x0000000404007c0c */ /* 0x000fda000bf01270 */
[----:B------:R-:W-:Y:S05]  /*8090*/  @!P0 BRA `(.L_x_2456) ;  /* 0x0000001c00388947 */ /* 0x000fea0003800000 */
[----:B------:R-:W-:Y:S01]  /*80a0*/  USHF.R.S32.HI UR5, URZ, 0x1f, UR20 ;  /* 0x0000001f3f057899 */ /* 0x000fe20008011414 */
[----:B------:R-:W-:Y:S01]  /*80b0*/  BSSY B0, `(.L_x_2456) ;  /* 0x00001cc000007945 */ /* 0x000fe20003800000 */
[----:B------:R-:W-:Y:S01]  /*80c0*/  ULDC.64 UR6, c[0x0][0x718] ;  /* 0x0001c60000067ab9 */ /* 0x000fe20000000a00 */
[----:B------:R-:W-:Y:S01]  /*80d0*/  ULDC.64 UR14, c[0x0][0x730] ;  /* 0x0001cc00000e7ab9 */ /* 0x000fe20000000a00 */
[----:B------:R-:W-:Y:S01]  /*80e0*/  UIMAD.WIDE.U32 UR8, UR20, UR6, URZ ;  /* 0x00000006140872a5 */ /* 0x000fe2000f8e003f */
[----:B------:R-:W-:Y:S01]  /*80f0*/  IMAD.MOV.U32 R0, RZ, RZ, RZ ;  /* 0x000000ffff007224 */ /* 0x000fe200078e00ff */
[----:B------:R-:W-:Y:S02]  /*8100*/  UIMAD UR6, UR5, UR6, URZ ;  /* 0x00000006050672a4 */ /* 0x000fe4000f8e023f */
[----:B------:R-:W-:Y:S02]  /*8110*/  UIMAD UR5, UR5, UR14, URZ ;  /* 0x0000000e050572a4 */ /* 0x000fe4000f8e023f */
[----:B------:R-:W-:-:S02]  /*8120*/  UIMAD UR6, UR20, UR7, UR6 ;  /* 0x00000007140672a4 */ /* 0x000fc4000f8e0206 */
[----:B------:R-:W-:Y:S01]  /*8130*/  UIMAD UR10, UR20, UR15, UR5 ;  /* 0x0000000f140a72a4 */ /* 0x000fe2000f8e0205 */
[----:B------:R-:W-:Y:S01]  /*8140*/  ULDC UR7, c[0x0][0x2e8] ;  /* 0x0000ba0000077ab9 */ /* 0x000fe20000000800 */
[----:B------:R-:W-:Y:S02]  /*8150*/  USHF.R.S32.HI UR5, URZ, 0x1f, UR21 ;  /* 0x0000001f3f057899 */ /* 0x000fe40008011415 */
[----:B------:R-:W-:Y:S01]  /*8160*/  UISETP.NE.AND UP0, UPT, UR7, 0x1, UPT ;  /* 0x000000010700788c */ /* 0x000fe2000bf05270 */
[----:B------:R-:W-:Y:S01]  /*8170*/  ULDC.64 UR22, c[0x0][0x720] ;  /* 0x0001c80000167ab9 */ /* 0x000fe20000000a00 */
[----:B------:R-:W-:Y:S01]  /*8180*/  ELECT P0, URZ, PT ;  /* 0x00000000003f782f */ /* 0x000fe20003800000 */
[----:B------:R-:W-:Y:S02]  /*8190*/  UIMAD UR7, UR5, UR22, URZ ;  /* 0x00000016050772a4 */ /* 0x000fe4000f8e023f */
[----:B------:R-:W-:Y:S02]  /*81a0*/  UIADD3 UR9, UR9, UR6, URZ ;  /* 0x0000000609097290 */ /* 0x000fe4000fffe03f */
[----:B------:R-:W-:-:S02]  /*81b0*/  UIMAD.WIDE.U32 UR12, UR20, UR14, URZ ;  /* 0x0000000e140c72a5 */ /* 0x000fc4000f8e003f */
[----:B------:R-:W-:Y:S01]  /*81c0*/  UIMAD UR6, UR21, UR23, UR7 ;  /* 0x00000017150672a4 */ /* 0x000fe2000f8e0207 */
[----:B------:R-:W-:Y:S01]  /*81d0*/  ULDC.64 UR14, c[0x0][0x738] ;  /* 0x0001ce00000e7ab9 */ /* 0x000fe20000000a00 */
[----:B------:R-:W-:Y:S02]  /*81e0*/  UIMAD.WIDE.U32 UR22, UR21, UR22, UR8 ;  /* 0x00000016151672a5 */ /* 0x000fe4000f8e0008 */
[----:B------:R-:W-:Y:S02]  /*81f0*/  UIMAD UR5, UR5, UR14, URZ ;  /* 0x0000000e050572a4 */ /* 0x000fe4000f8e023f */
[----:B------:R-:W-:Y:S01]  /*8200*/  UIADD3 UR13, UR13, UR10, URZ ;  /* 0x0000000a0d0d7290 */ /* 0x000fe2000fffe03f */
[----:B------:R-:W-:Y:S01]  /*8210*/  @UP0 ULDC UR8, c[0x0][0x2ec] ;  /* 0x0000bb0000080ab9 */ /* 0x000fe20000000800 */
[----:B------:R-:W-:Y:S02]  /*8220*/  UIMAD UR5, UR21, UR15, UR5 ;  /* 0x0000000f150572a4 */ /* 0x000fe4000f8e0205 */
[----:B------:R-:W-:-:S02]  /*8230*/  UIMAD.WIDE.U32 UR8, UR20, UR8, URZ ;  /* 0x00000008140872a5 */ /* 0x000fc4000f8e003f */
[----:B------:R-:W-:Y:S01]  /*8240*/  UIMAD.WIDE.U32 UR14, UR21, UR14, UR12 ;  /* 0x0000000e150e72a5 */ /* 0x000fe2000f8e000c */
[----:B------:R-:W-:Y:S02]  /*8250*/  @UP0 ULDC UR7, c[0x0][0x2f0] ;  /* 0x0000bc0000070ab9 */ /* 0x000fe40000000800 */
[----:B------:R-:W-:Y:S01]  /*8260*/  UMOV UR12, UR20 ;  /* 0x00000014000c7c82 */ /* 0x000fe20008000000 */
        /* <DEDUP_REMOVED lines=9> */
.L_x_2486:
        /* <DEDUP_REMOVED lines=15> */
.L_x_2459:
        /* <DEDUP_REMOVED lines=55> */
[----:B------:R-:W-:Y:S01]  /*8760*/  UMOV UR41, UR9 ;  /* 0x0000000900297c82 */ /* 0x000fe20008000000 */
[----:B------:R-:W-:Y:S01]  /*8770*/  R2UR UR47, R0 ;  /* 0x00000000002f72ca */ /* 0x000fe200000e0000 */
[----:B------:R-:W-:-:S04]  /*8780*/  IMAD.U32 R0, RZ, RZ, UR4 ;  /* 0x00000004ff007e24 */ /* 0x000fc8000f8e00ff */
[----:B------:R-:W-:-:S05]  /*8790*/  VIADD R6, R0, 0xffffffff ;  /* 0xffffffff00067836 */ /* 0x000fca0000000000 */
[----:B------:R-:W-:Y:S01]  /*87a0*/  ISETP.GE.AND P1, PT, R4, R6, PT ;  /* 0x000000060400720c */ /* 0x000fe20003f26270 */
[----:B------:R-:W-:Y:S01]  /*87b0*/  UTMALDG.4D [UR16], [UR34], desc[UR36] ;  /* 0x00002410220075b4 */ /* 0x000fe20008019000 */
[----:B------:R-:W-:Y:S01]  /*87c0*/  UTMALDG.4D [UR24], [UR34], desc[UR36] ;  /* 0x00002418220075b4 */ /* 0x000fe20008019000 */
[----:B------:R1:W-:Y:S01]  /*87d0*/  UBLKCP.S.G [UR50], [UR32], UR7 ;  /* 0x00000032200073ba */ /* 0x0003e20008000207 */
[----:B------:R2:W-:Y:S01]  /*87e0*/  SYNCS.ARRIVE.TRANS64 RZ, [R16+URZ+0x30800], R5 ;  /* 0x0308000510ff79a7 */ /* 0x0005e2000800003f */
[----:B------:R2:W-:Y:S01]  /*87f0*/  UTMALDG.4D [UR8], [UR30], desc[UR48] ;  /* 0x000030081e0075b4 */ /* 0x0005e20008019000 */
[----:B-1----:R-:W-:Y:S01]  /*8800*/  UIADD3 UR32, UR8, 0x8000, URZ ;  /* 0x0000800008207890 */ /* 0x002fe2000fffe03f */
        /* <DEDUP_REMOVED lines=12> */
[----:B--2---:R-:W-:Y:S05]  /*88d0*/  @P1 BRA `(.L_x_2460) ;  /* 0x00000010004c1947 */ /* 0x004fea0003800000 */
        /* <DEDUP_REMOVED lines=10> */
[----:B------:R2:W-:Y:S01]  /*8980*/  STL [R1], R5 ;  /* 0x0000000501007387 */ /* 0x0005e20000100800 */
[----:B-1----:R-:W-:Y:S01]  /*8990*/  LOP3.LUT R6, R6, 0x1f, RZ, 0xc0, !PT ;  /* 0x0000001f06067812 */ /* 0x002fe200078ec0ff */
[----:B------:R-:W-:Y:S06]  /*89a0*/  @!P1 BRA `(.L_x_2461) ;  /* 0x0000000800b09947 */ /* 0x000fec0003800000 */
[----:B------:R-:W-:Y:S01]  /*89b0*/  R2UR UR8, R5 ;  /* 0x00000000050872ca */ /* 0x000fe200000e0000 */
[----:B------:R-:W-:Y:S02]  /*89c0*/  IMAD.MOV.U32 R0, RZ, RZ, R4 ;  /* 0x000000ffff007224 */ /* 0x000fe400078e0004 */
[----:B------:R-:W-:-:S10]  /*89d0*/  IMAD.MOV.U32 R11, RZ, RZ, 0x1 ;  /* 0x00000001ff0b7424 */ /* 0x000fd400078e00ff */
[----:B------:R-:W-:-:S06]  /*89e0*/  UIADD3 UR7, UR7, -UR8, URZ ;  /* 0x8000000807077290 */ /* 0x000fcc000fffe03f */
[----:B------:R-:W-:-:S07]  /*89f0*/  IMAD.U32 R20, RZ, RZ, UR7 ;  /* 0x00000007ff147e24 */ /* 0x000fce000f8e00ff */
.L_x_2470:
[----:B--234-:R-:W-:-:S04]  /*8a00*/  SHF.L.U32 R21, R11, 0x1f, RZ ;  /* 0x0000001f0b157819 */ /* 0x01cfc800000006ff */
[----:B------:R-:W1:Y:S02]  /*8a10*/  SYNCS.PHASECHK.TRANS64.TRYWAIT P1, [R16+URZ+0x30840], R21 ;  /* 0x03084015100075a7 */ /* 0x000e64000802017f */
[----:B-1----:R-:W-:Y:S05]  /*8a20*/  @!P1 BRA `(.L_x_2462) ;  /* 0x0000001400e89947 */ /* 0x002fea0003800000 */
.L_x_2487:
[----:B------:R-:W-:Y:S05]  /*8a30*/  @P0 BRA `(.L_x_2463) ;  /* 0x0000000000140947 */ /* 0x000fea0003800000 */
[----:B------:R-:W-:Y:S01]  /*8a40*/  ISETP.NE.AND P1, PT, R6, RZ, PT ;  /* 0x000000ff0600720c */ /* 0x000fe20003f25270 */
[----:B------:R-:W-:-:S04]  /*8a50*/  IMAD.MOV.U32 R3, RZ, RZ, 0x4100 ;  /* 0x00004100ff037424 */ /* 0x000fc800078e00ff */
[----:B------:R3:W-:Y:S08]  /*8a60*/  SYNCS.ARRIVE.TRANS64 RZ, [R16+URZ+0x30830], R3 ;  /* 0x0308300310ff79a7 */ /* 0x0007f0000800003f */
[----:B------:R-:W-:Y:S05]  /*8a70*/  @!P1 BRA `(.L_x_2463) ;  /* 0x0000000000049947 */ /* 0x000fea0003800000 */
[----:B------:R-:W-:Y:S01]  /*8a80*/  BPT.TRAP 0x1 ;  /* 0x000000040000795c */ /* 0x000fe20000300000 */
.L_x_2463:
        /* <DEDUP_REMOVED lines=36> */
.L_x_2488:
[----:B------:R-:W-:Y:S05]  /*8cd0*/  @P0 BRA `(.L_x_2465) ;  /* 0x0000000000140947 */ /* 0x000fea0003800000 */
[----:B------:R-:W-:Y:S01]  /*8ce0*/  ISETP.NE.AND P1, PT, R6, RZ, PT ;  /* 0x000000ff0600720c */ /* 0x000fe20003f25270 */
[----:B------:R-:W-:-:S04]  /*8cf0*/  IMAD.MOV.U32 R2, RZ, RZ, 0x4100 ;  /* 0x00004100ff027424 */ /* 0x000fc800078e00ff */
[----:B------:R3:W-:Y:S08]  /*8d00*/  SYNCS.ARRIVE.TRANS64 RZ, [R16+URZ+0x30818], R2 ;  /* 0x0308180210ff79a7 */ /* 0x0007f0000800003f */
[----:B------:R-:W-:Y:S05]  /*8d10*/  @!P1 BRA `(.L_x_2465) ;  /* 0x0000000000049947 */ /* 0x000fea0003800000 */
[----:B------:R-:W-:Y:S01]  /*8d20*/  BPT.TRAP 0x1 ;  /* 0x000000040000795c */ /* 0x000fe20000300000 */
.L_x_2465:
        /* <DEDUP_REMOVED lines=36> */
.L_x_2489:
[----:B------:R-:W-:Y:S05]  /*8f70*/  @P0 BRA `(.L_x_2467) ;  /* 0x0000000000140947 */ /* 0x000fea0003800000 */
[----:B------:R-:W-:Y:S01]  /*8f80*/  ISETP.NE.AND P1, PT, R6, RZ, PT ;  /* 0x000000ff0600720c */ /* 0x000fe20003f25270 */
[----:B-123--:R-:W-:-:S04]  /*8f90*/  IMAD.MOV.U32 R21, RZ, RZ, 0x4100 ;  /* 0x00004100ff157424 */ /* 0x00efc800078e00ff */
[----:B------:R4:W-:Y:S08]  /*8fa0*/  SYNCS.ARRIVE.TRANS64 RZ, [R16+URZ+0x30838], R21 ;  /* 0x0308381510ff79a7 */ /* 0x0009f0000800003f */
[----:B------:R-:W-:Y:S05]  /*8fb0*/  @!P1 BRA `(.L_x_2467) ;  /* 0x0000000000049947 */ /* 0x000fea0003800000 */
[----:B------:R-:W-:Y:S01]  /*8fc0*/  BPT.TRAP 0x1 ;  /* 0x000000040000795c */ /* 0x000fe20000300000 */
.L_x_2467:
        /* <DEDUP_REMOVED lines=31> */
.L_x_2491:
[----:B------:R-:W-:Y:S05]  /*91c0*/  @P0 BRA `(.L_x_2469) ;  /* 0x0000000000140947 */ /* 0x000fea0003800000 */
[----:B------:R-:W-:Y:S01]  /*91d0*/  ISETP.NE.AND P1, PT, R6, RZ, PT ;  /* 0x000000ff0600720c */ /* 0x000fe20003f25270 */
[----:B------:R-:W-:-:S04]  /*91e0*/  IMAD.MOV.U32 R5, RZ, RZ, 0x4100 ;  /* 0x00004100ff057424 */ /* 0x000fc800078e00ff */
[----:B------:R1:W-:Y:S08]  /*91f0*/  SYNCS.ARRIVE.TRANS64 RZ, [R16+URZ+0x30810], R5 ;  /* 0x0308100510ff79a7 */ /* 0x0003f0000800003f */
[----:B------:R-:W-:Y:S05]  /*9200*/  @!P1 BRA `(.L_x_2469) ;  /* 0x0000000000049947 */ /* 0x000fea0003800000 */
[----:B------:R-:W-:Y:S01]  /*9210*/  BPT.TRAP 0x1 ;  /* 0x000000040000795c */ /* 0x000fe20000300000 */
.L_x_2469:
        /* <DEDUP_REMOVED lines=37> */
.L_x_2461:
[----:B--2---:R-:W2:Y:S01]  /*9470*/  LDL.LU R5, [R1] ;  /* 0x0000000001057983 */ /* 0x004ea20000300800 */
[----:B------:R-:W-:-:S04]  /*9480*/  IMAD.U32 R4, RZ, RZ, UR4 ;  /* 0x00000004ff047e24 */ /* 0x000fc8000f8e00ff */
[----:B------:R-:W-:Y:S01]  /*9490*/  VIADD R4, R4, 0xffffffff ;  /* 0xffffffff04047836 */ /* 0x000fe20000000000 */
[----:B--2---:R-:W-:-:S13]  /*94a0*/  ISETP.NE.AND P1, PT, R5, RZ, PT ;  /* 0x000000ff0500720c */ /* 0x004fda0003f25270 */
[----:B------:R-:W-:Y:S05]  /*94b0*/  @!P1 BRA `(.L_x_2460) ;  /* 0x0000000400549947 */ /* 0x000fea0003800000 */
[----:B------:R-:W-:-:S04]  /*94c0*/  SHF.L.U32 R13, R11, 0x1f, RZ ;  /* 0x0000001f0b0d7819 */ /* 0x000fc800000006ff */
[----:B------:R-:W1:Y:S02]  /*94d0*/  SYNCS.PHASECHK.TRANS64.TRYWAIT P1, [R16+URZ+0x30840], R13 ;  /* 0x0308400d100075a7 */ /* 0x000e64000802017f */
[----:B-1----:R-:W-:Y:S05]  /*94e0*/  @!P1 BRA `(.L_x_2471) ;  /* 0x0000000c008c9947 */ /* 0x002fea0003800000 */
.L_x_2492:
[----:B------:R-:W-:Y:S05]  /*94f0*/  @P0 BRA `(.L_x_2472) ;  /* 0x0000000000140947 */ /* 0x000fea0003800000 */
[----:B------:R-:W-:Y:S01]  /*9500*/  ISETP.NE.AND P1, PT, R6, RZ, PT ;  /* 0x000000ff0600720c */ /* 0x000fe20003f25270 */
[----:B------:R-:W-:-:S04]  /*9510*/  IMAD.MOV.U32 R5, RZ, RZ, 0x4100 ;  /* 0x00004100ff057424 */ /* 0x000fc800078e00ff */
[----:B------:R2:W-:Y:S08]  /*9520*/  SYNCS.ARRIVE.TRANS64 RZ, [R16+URZ+0x30830], R5 ;  /* 0x0308300510ff79a7 */ /* 0x0005f0000800003f */
[----:B------:R-:W-:Y:S05]  /*9530*/  @!P1 BRA `(.L_x_2472) ;  /* 0x0000000000049947 */ /* 0x000fea0003800000 */
[----:B------:R-:W-:Y:S01]  /*9540*/  BPT.TRAP 0x1 ;  /* 0x000000040000795c */ /* 0x000fe20000300000 */
.L_x_2472:
[----:B--2---:R-:W2:Y:S01]  /*9550*/  LDC.64 R4, c[0x0][0x728] ;  /* 0x0001ca00ff047b82 */ /* 0x004ea20000000a00 */
        /* <DEDUP_REMOVED lines=30> */
[----:B------:R-:W5:Y:S02]  /*9740*/  SYNCS.PHASECHK.TRANS64.TRYWAIT P1, [R16+URZ+0x30828], R13 ;  /* 0x0308280d100075a7 */ /* 0x000f64000802017f */
[----:B--2--5:R-:W-:Y:S05]  /*9750*/  @!P1 BRA `(.L_x_2473) ;  /* 0x0000000c00049947 */ /* 0x024fea0003800000 */
.L_x_2493:
[----:B------:R-:W-:Y:S05]  /*9760*/  @P0 BRA `(.L_x_2474) ;  /* 0x0000000000140947 */ /* 0x000fea0003800000 */
[----:B------:R-:W-:Y:S01]  /*9770*/  ISETP.NE.AND P0, PT, R6, RZ, PT ;  /* 0x000000ff0600720c */ /* 0x000fe20003f05270 */
[----:B------:R-:W-:-:S04]  /*9780*/  IMAD.MOV.U32 R5, RZ, RZ, 0x4100 ;  /* 0x00004100ff057424 */ /* 0x000fc800078e00ff */
[----:B------:R1:W-:Y:S08]  /*9790*/  SYNCS.ARRIVE.TRANS64 RZ, [R16+URZ+0x30818], R5 ;  /* 0x0308180510ff79a7 */ /* 0x0003f0000800003f */
[----:B------:R-:W-:Y:S05]  /*97a0*/  @!P0 BRA `(.L_x_2474) ;  /* 0x0000000000048947 */ /* 0x000fea0003800000 */
[----:B------:R-:W-:Y:S01]  /*97b0*/  BPT.TRAP 0x1 ;  /* 0x000000040000795c */ /* 0x000fe20000300000 */
.L_x_2474:
        /* <DEDUP_REMOVED lines=10> */
[----:B------:R-:W-:-:S02]  /*9860*/  IMAD.U32 R6, RZ, RZ, UR4 ;  /* 0x00000004ff067e24 */ /* 0x000fc4000f8e00ff */
[----:B------:R-:W-:Y:S01]  /*9870*/  IMAD.MOV.U32 R19, RZ, RZ, 0x1 ;  /* 0x00000001ff137424 */ /* 0x000fe200078e00ff */
[----:B------:R-:W-:Y:S01]  /*9880*/  UIADD3 UR27, UR27, 0x40, URZ ;  /* 0x000000401b1b7890 */ /* 0x000fe2000fffe03f */
[----:B------:R-:W-:-:S03]  /*9890*/  VIADD R6, R6, 0xffffffff ;  /* 0xffffffff06067836 */ /* 0x000fc60000000000 */
[----:B------:R-:W-:Y:S02]  /*98a0*/  UIADD3 UR8, UP0, UR27, UR22, URZ ;  /* 0x000000161b087290 */ /* 0x000fe4000ff1e03f */
[----:B------:R-:W-:Y:S02]  /*98b0*/  UIADD3 UR24, UR32, 0x1c000, URZ ;  /* 0x0001c00020187890 */ /* 0x000fe4000fffe03f */
[----:B------:R-:W-:Y:S02]  /*98c0*/  ULEA.HI.X.SX32 UR7, UR27, UR7, 0x1, UP0 ;  /* 0x000000071b077291 */ /* 0x000fe400080f0e3f */
[----:B-1----:R-:W-:Y:S01]  /*98d0*/  IMAD.U32 R5, RZ, RZ, UR8 ;  /* 0x00000008ff057e24 */ /* 0x002fe2000f8e00ff */
        /* <DEDUP_REMOVED lines=9> */
[----:B------:R-:W-:Y:S01]  /*9970*/  R2UR UR34, R10 ;  /* 0x000000000a2272ca */ /* 0x000fe200000e0000 */
[----:B------:R-:W-:Y:S01]  /*9980*/  UMOV UR19, UR27 ;  /* 0x0000001b00137c82 */ /* 0x000fe20008000000 */
[----:B------:R-:W-:Y:S01]  /*9990*/  R2UR UR35, R9 ;  /* 0x00000000092372ca */ /* 0x000fe200000e0000 */
[----:B------:R-:W-:Y:S01]  /*99a0*/  UMOV UR33, UR25 ;  /* 0x0000001900217c82 */ /* 0x000fe20008000000 */
[----:B------:R-:W-:Y:S01]  /*99b0*/  UMOV UR7, 0x10 ;  /* 0x0000001000077882 */ /* 0x000fe20000000000 */
[----:B------:R1:W-:Y:S01]  /*99c0*/  UTMALDG.4D [UR24], [UR8], desc[UR30] ;  /* 0x00001e18080075b4 */ /* 0x0003e20008019000 */
[----:B------:R-:W-:Y:S01]  /*99d0*/  IMAD.MOV.U32 R4, RZ, RZ, R6 ;  /* 0x000000ffff047224 */ /* 0x000fe200078e0006 */
[----:B------:R1:W-:Y:S08]  /*99e0*/  UTMALDG.4D [UR16], [UR8], desc[UR30] ;  /* 0x00001e10080075b4 */ /* 0x0003f00008019000 */
[----:B------:R1:W-:Y:S02]  /*99f0*/  UBLKCP.S.G [UR32], [UR34], UR7 ;  /* 0x00000020220073ba */ /* 0x0003e40008000207 */
[----:B-1----:R-:W-:Y:S01]  /*9a00*/  NOP ;  /* 0x0000000000007918 */ /* 0x002fe20000000000 */
.L_x_2460:
[----:B------:R-:W1:Y:S01]  /*9a10*/  S2R R0, SR_TID.X ;  /* 0x0000000000007919 */ /* 0x000e620000002100 */
[----:B------:R-:W-:Y:S01]  /*9a20*/  IMAD R3, R19, 0x8, R16 ;  /* 0x0000000813037824 */ /* 0x000fe200078e0210 */
[----:B-1----:R-:W-:Y:S02]  /*9a30*/  LOP3.LUT R2, R0, 0x7f, RZ, 0xc0, !PT ;  /* 0x0000007f00027812 */ /* 0x002fe400078ec0ff */
[----:B------:R-:W-:Y:S02]  /*9a40*/  SHF.L.U32 R0, R11, 0x1f, RZ ;  /* 0x0000001f0b007819 */ /* 0x000fe400000006ff */
[----:B------:R-:W-:Y:S02]  /*9a50*/  ISETP.NE.AND P1, PT, R2, RZ, PT ;  /* 0x000000ff0200720c */ /* 0x000fe40003f25270 */
[----:B------:R-:W1:Y:S02]  /*9a60*/  SYNCS.PHASECHK.TRANS64.TRYWAIT P0, [R3+URZ+0x30840], R0 ;  /* 0x03084000030075a7 */ /* 0x000e64000800017f */
[----:B-1----:R-:W-:Y:S09]  /*9a70*/  @!P0 BRA `(.L_x_2475) ;  /* 0x0000000800508947 */ /* 0x002ff20003800000 */
.L_x_2494:
[----:B------:R-:W-:Y:S05]  /*9a80*/  @P1 BRA `(.L_x_2476) ;  /* 0x0000000000181947 */ /* 0x000fea0003800000 */
[----:B------:R-:W1:Y:S01]  /*9a90*/  S2R R2, SR_TID.X ;  /* 0x0000000000027919 */ /* 0x000e620000002100 */
[----:B------:R-:W-:-:S04]  /*9aa0*/  IMAD.MOV.U32 R0, RZ, RZ, 0x4100 ;  /* 0x00004100ff007424 */ /* 0x000fc800078e00ff */
[----:B------:R1:W-:Y:S02]  /*9ab0*/  SYNCS.ARRIVE.TRANS64 RZ, [R3+URZ+0x30830], R0 ;  /* 0x0308300003ff79a7 */ /* 0x0003e4000800003f */
[----:B-1----:R-:W-:-:S13]  /*9ac0*/  LOP3.LUT P0, RZ, R2, 0x1f, RZ, 0xc0, !PT ;  /* 0x0000001f02ff7812 */ /* 0x002fda000780c0ff */
[----:B------:R-:W-:Y:S05]  /*9ad0*/  @!P0 BRA `(.L_x_2476) ;  /* 0x0000000000048947 */ /* 0x000fea0003800000 */
[----:B------:R-:W-:Y:S01]  /*9ae0*/  BPT.TRAP 0x1 ;  /* 0x000000040000795c */ /* 0x000fe20000300000 */
.L_x_2476:
[----:B------:R-:W-:Y:S01]  /*9af0*/  R2UR UR27, R4 ;  /* 0x00000000041b72ca */ /* 0x000fe200000e0000 */
        /* <DEDUP_REMOVED lines=39> */
.L_x_2457:
[----:B------:R-:W-:Y:S05]  /*9d70*/  BSYNC B0 ;  /* 0x0000000000007941 */ /* 0x000fea0003800000 */
.L_x_2456:
[----:B------:R-:W-:-:S03]  /*9d80*/  UMOV UR7, 0xffffffff ;  /* 0xffffffff00077882 */ /* 0x000fc60000000000 */
[----:B------:R-:W-:Y:S05]  /*9d90*/  BRA.DIV UR7, `(.L_x_2477) ;  /* 0x00000006079c7947 */ /* 0x000fea000b800000 */
[----:B------:R-:W-:-:S13]  /*9da0*/  ELECT P6, URZ, PT ;  /* 0x00000000003f782f */ /* 0x000fda00038c0000 */
.L_x_2497:
[----:B------:R-:W-:Y:S05]  /*9db0*/  @!P6 BRA `(.L_x_2373) ;  /* 0x000000000084e947 */ /* 0x000fea0003800000 */
[----:B------:R-:W-:-:S06]  /*9dc0*/  ULOP3.LUT UR7, UR38, 0x2, URZ, 0xfc, !UPT ;  /* 0x0000000226077892 */ /* 0x000fcc000f8efc3f */
[----:B------:R-:W-:-:S05]  /*9dd0*/  IMAD.U32 R2, RZ, RZ, UR7 ;  /* 0x00000007ff027e24 */ /* 0x000fca000f8e00ff */
[----:B------:R-:W-:-:S13]  /*9de0*/  ISETP.NE.AND P2, PT, R2, 0x3, PT ;  /* 0x000000030200780c */ /* 0x000fda0003f45270 */
[----:B------:R-:W-:Y:S05]  /*9df0*/  @!P2 BRA `(.L_x_2478) ;  /* 0x000000000004a947 */ /* 0x000fea0003800000 */
[----:B------:R-:W-:Y:S01]  /*9e00*/  BPT.TRAP 0x1 ;  /* 0x000000040000795c */ /* 0x000fe20000300000 */
.L_x_2478:
        /* <DEDUP_REMOVED lines=15> */
.L_x_2498:
[----:B------:R-:W2:Y:S02]  /*9f00*/  SYNCS.PHASECHK.TRANS64.TRYWAIT P0, [R3+URZ], R2 ;  /* 0x00000002030075a7 */ /* 0x000ea4000800017f */
[----:B--2---:R-:W-:Y:S05]  /*9f10*/  @!P0 BRA `(.L_x_2480) ;  /* 0x0000000400708947 */ /* 0x004fea0003800000 */
.L_x_2499:
[----:B------:R-:W-:Y:S05]  /*9f20*/  @!P2 BRA `(.L_x_2481) ;  /* 0x000000000004a947 */ /* 0x000fea0003800000 */
[----:B------:R-:W-:Y:S01]  /*9f30*/  BPT.TRAP 0x1 ;  /* 0x000000040000795c */ /* 0x000fe20000300000 */
.L_x_2481:
[----:B--2---:R-:W-:-:S04]  /*9f40*/  VIADD R3, R7, 0x30840 ;  /* 0x0003084007037836 */ /* 0x004fc80000000000 */
[----:B------:R-:W-:-:S04]  /*9f50*/  IMAD R0, R0, 0x8, R3 ;  /* 0x0000000800007824 */ /* 0x000fc800078e0203 */
[----:B------:R-:W2:Y:S02]  /*9f60*/  SYNCS.PHASECHK.TRANS64.TRYWAIT P0, [R0+URZ], R5 ;  /* 0x00000005000075a7 */ /* 0x000ea4000800017f */
[----:B--2---:R-:W-:Y:S05]  /*9f70*/  @!P0 BRA `(.L_x_2482) ;  /* 0x00000004006c8947 */ /* 0x004fea0003800000 */
.L_x_2500:
[----:B------:R-:W-:-:S07]  /*9f80*/  IMAD R3, R4, 0x8, R3 ;  /* 0x0000000804037824 */ /* 0x000fce00078e0203 */
.L_x_2483:
[----:B---3--:R3:W4:Y:S02]  /*9f90*/  SYNCS.PHASECHK.TRANS64.TRYWAIT P0, [R3+URZ], R2 ;  /* 0x00000002030075a7 */ /* 0x008724000800017f */
[----:B----4-:R-:W-:Y:S05]  /*9fa0*/  @!P0 NANOSLEEP.SYNCS 0x989680 ;  /* 0x009896800000895d */ /* 0x010fea0003900000 */
[----:B------:R-:W4:Y:S02]  /*9fb0*/  @!P0 SYNCS.PHASECHK.TRANS64 P0, [R3+URZ], R2 ;  /* 0x00000002030085a7 */ /* 0x000f24000800007f */
[----:B----4-:R-:W-:Y:S05]  /*9fc0*/  @!P0 BRA `(.L_x_2483) ;  /* 0xfffffffc00f08947 */ /* 0x010fea000383ffff */
.L_x_2373:
[----:B------:R-:W-:Y:S05]  /*9fd0*/  BSYNC B6 ;  /* 0x0000000000067941 */ /* 0x000fea0003800000 */
.L_x_2368:
[----:B------:R-:W-:Y:S05]  /*9fe0*/  EXIT ;  /* 0x000000000000794d */ /* 0x000fea0003800000 */
.L_x_2379:
[----:B------:R-:W-:Y:S02]  /*9ff0*/  IMAD.MOV.U32 R12, RZ, RZ, RZ ;  /* 0x000000ffff0c7224 */ /* 0x000fe400078e00ff */
[----:B------:R-:W-:Y:S02]  /*a000*/  IMAD.MOV.U32 R11, RZ, RZ, 0x1f ;  /* 0x0000001fff0b7424 */ /* 0x000fe400078e00ff */
[----:B------:R-:W-:-:S07]  /*a010*/  IMAD.MOV.U32 R15, RZ, RZ, -0x1 ;  /* 0xffffffffff0f7424 */ /* 0x000fce00078e00ff */
[----:B------:R-:W-:Y:S05]  /*a020*/  WARPSYNC.COLLECTIVE R15, `(.L_x_2484) ;  /* 0x000000000f087348 */ /* 0x000fea0003c00000 */
[----:B------:R1:W2:Y:S02]  /*a030*/  SHFL.IDX P6, R14, R13, R12, R11 ;  /* 0x0000000c0d0e7389 */ /* 0x0002a400000c000b */
[----:B-12---:R-:W-:Y:S01]  /*a040*/  ENDCOLLECTIVE ;  /* 0x000000000000791b */ /* 0x006fe20003800000 */
.L_x_2484:
[----:B------:R-:W-:Y:S05]  /*a050*/  BRA `(.L_x_2485) ;  /* 0xffffff7000cc7947 */ /* 0x000fea000383ffff */
.L_x_2381:
[----:B---3--:R-:W3:Y:S01]  /*a060*/  S2R R6, SR_CgaCtaId ;  /* 0x0000000000067919 */ /* 0x008ee20000008800 */
[----:B------:R-:W-:-:S04]  /*a070*/  MOV R0, 0x400 ;  /* 0x0000040000007802 */ /* 0x000fc80000000f00 */
[----:B---3--:R-:W-:-:S04]  /*a080*/  LEA R0, R6, R0, 0x18 ;  /* 0x0000000006007211 */ /* 0x008fc800078ec0ff */
[----:B------:R3:W4:Y:S03]  /*a090*/  SYNCS.PHASECHK.TRANS64.TRYWAIT P0, [R0+URZ+0x30800], R8 ;  /* 0x03080008000075a7 */ /* 0x000726000800017f */
[----:B----4-:R-:W-:Y:S05]  /*a0a0*/  @!P0 NANOSLEEP.SYNCS 0x989680 ;  /* 0x009896800000895d */ /* 0x010fea0003900000 */
[----:B------:R-:W4:Y:S02]  /*a0b0*/  @!P0 SYNCS.PHASECHK.TRANS64 P0, [R0+URZ+0x30800], R8 ;  /* 0x03080008000085a7 */ /* 0x000f24000800007f */
[----:B----4-:R-:W-:Y:S05]  /*a0c0*/  @!P0 BRA `(.L_x_2381) ;  /* 0xfffffffc00e48947 */ /* 0x010fea000383ffff */
[----:B------:R-:W-:Y:S05]  /*a0d0*/  BRA `(.L_x_2380) ;  /* 0xffffff7000e87947 */ /* 0x000fea000383ffff */
.L_x_2385:
[----:B---3--:R3:W4:Y:S02]  /*a0e0*/  SYNCS.PHASECHK.TRANS64.TRYWAIT P1, [R0+URZ+0x30810], R209 ;  /* 0x030810d1000075a7 */ /* 0x008724000802017f */
[----:B----4-:R-:W-:Y:S05]  /*a0f0*/  @!P1 NANOSLEEP.SYNCS 0x989680 ;  /* 0x009896800000995d */ /* 0x010fea0003900000 */
[----:B------:R-:W4:Y:S02]  /*a100*/  @!P1 SYNCS.PHASECHK.TRANS64 P1, [R0+URZ+0x30810], R209 ;  /* 0x030810d1000095a7 */ /* 0x000f24000802007f */
[----:B----4-:R-:W-:Y:S05]  /*a110*/  @!P1 BRA `(.L_x_2385) ;  /* 0xfffffffc00f09947 */ /* 0x010fea000383ffff */
[----:B------:R-:W-:Y:S05]  /*a120*/  BRA `(.L_x_2384) ;  /* 0xffffff7800bc7947 */ /* 0x000fea000383ffff */
.L_x_2389:
[----:B------:R1:W1:Y:S02]  /*a130*/  SYNCS.PHASECHK.TRANS64.TRYWAIT P1, [R0+URZ+0x30830], R209 ;  /* 0x030830d1000075a7 */ /* 0x000264000802017f */
[----:B-1----:R-:W-:Y:S05]  /*a140*/  @!P1 NANOSLEEP.SYNCS 0x989680 ;  /* 0x009896800000995d */ /* 0x002fea0003900000 */
[----:B------:R-:W1:Y:S02]  /*a150*/  @!P1 SYNCS.PHASECHK.TRANS64 P1, [R0+URZ+0x30830], R209 ;  /* 0x030830d1000095a7 */ /* 0x000e64000802007f */
[----:B-1----:R-:W-:Y:S05]  /*a160*/  @!P1 BRA `(.L_x_2389) ;  /* 0xfffffffc00f09947 */ /* 0x002fea000383ffff */
[----:B------:R-:W-:Y:S05]  /*a170*/  BRA `(.L_x_2388) ;  /* 0xffffff8000dc7947 */ /* 0x000fea000383ffff */
.L_x_2458:
[----:B-1----:R1:W2:Y:S02]  /*a180*/  SYNCS.PHASECHK.TRANS64.TRYWAIT P0, [R16+URZ+0x30820], R3 ;  /* 0x03082003100075a7 */ /* 0x0022a4000800017f */
[----:B--2---:R-:W-:Y:S05]  /*a190*/  @!P0 NANOSLEEP.SYNCS 0x989680 ;  /* 0x009896800000895d */ /* 0x004fea0003900000 */
[----:B------:R-:W2:Y:S02]  /*a1a0*/  @!P0 SYNCS.PHASECHK.TRANS64 P0, [R16+URZ+0x30820], R3 ;  /* 0x03082003100085a7 */ /* 0x000ea4000800007f */
[----:B--2---:R-:W-:Y:S05]  /*a1b0*/  @!P0 BRA `(.L_x_2458) ;  /* 0xfffffffc00f08947 */ /* 0x004fea000383ffff */
[----:B------:R-:W-:Y:S05]  /*a1c0*/  BRA `(.L_x_2486) ;  /* 0xffffffe0004c7947 */ /* 0x000fea000383ffff */
.L_x_2462:
[----:B-1----:R1:W3:Y:S02]  /*a1d0*/  SYNCS.PHASECHK.TRANS64.TRYWAIT P1, [R16+URZ+0x30840], R21 ;  /* 0x03084015100075a7 */ /* 0x0022e4000802017f */
[----:B---3--:R-:W-:Y:S05]  /*a1e0*/  @!P1 NANOSLEEP.SYNCS 0x989680 ;  /* 0x009896800000995d */ /* 0x008fea0003900000 */
[----:B------:R-:W3:Y:S02]  /*a1f0*/  @!P1 SYNCS.PHASECHK.TRANS64 P1, [R16+URZ+0x30840], R21 ;  /* 0x03084015100095a7 */ /* 0x000ee4000802007f */
[----:B---3--:R-:W-:Y:S05]  /*a200*/  @!P1 BRA `(.L_x_2462) ;  /* 0xfffffffc00f09947 */ /* 0x008fea000383ffff */
[----:B------:R-:W-:Y:S05]  /*a210*/  BRA `(.L_x_2487) ;  /* 0xffffffe800047947 */ /* 0x000fea000383ffff */
.L_x_2464:
[----:B--2---:R2:W3:Y:S02]  /*a220*/  SYNCS.PHASECHK.TRANS64.TRYWAIT P1, [R16+URZ+0x30828], R21 ;  /* 0x03082815100075a7 */ /* 0x0044e4000802017f */
[----:B---3--:R-:W-:Y:S05]  /*a230*/  @!P1 NANOSLEEP.SYNCS 0x989680 ;  /* 0x009896800000995d */ /* 0x008fea0003900000 */
[----:B------:R-:W3:Y:S02]  /*a240*/  @!P1 SYNCS.PHASECHK.TRANS64 P1, [R16+URZ+0x30828], R21 ;  /* 0x03082815100095a7 */ /* 0x000ee4000802007f */
[----:B---3--:R-:W-:Y:S05]  /*a250*/  @!P1 BRA `(.L_x_2464) ;  /* 0xfffffffc00f09947 */ /* 0x008fea000383ffff */
[----:B------:R-:W-:Y:S05]  /*a260*/  BRA `(.L_x_2488) ;  /* 0xffffffe800987947 */ /* 0x000fea000383ffff */
.L_x_2466:
[----:B---3--:R3:W4:Y:S02]  /*a270*/  SYNCS.PHASECHK.TRANS64.TRYWAIT P1, [R16+URZ+0x30848], R21 ;  /* 0x03084815100075a7 */ /* 0x008724000802017f */
[----:B----4-:R-:W-:Y:S05]  /*a280*/  @!P1 NANOSLEEP.SYNCS 0x989680 ;  /* 0x009896800000995d */ /* 0x010fea0003900000 */
[----:B------:R-:W4:Y:S02]  /*a290*/  @!P1 SYNCS.PHASECHK.TRANS64 P1, [R16+URZ+0x30848], R21 ;  /* 0x03084815100095a7 */ /* 0x000f24000802007f */
[----:B----4-:R-:W-:Y:S05]  /*a2a0*/  @!P1 BRA `(.L_x_2466) ;  /* 0xfffffffc00f09947 */ /* 0x010fea000383ffff */
[----:B------:R-:W-:Y:S05]  /*a2b0*/  BRA `(.L_x_2489) ;  /* 0xffffffec002c7947 */ /* 0x000fea000383ffff */
.L_x_2468:
[----:B------:R-:W-:-:S07]  /*a2c0*/  SHF.L.U32 R5, R11, 0x1f, RZ ;  /* 0x0000001f0b057819 */ /* 0x000fce00000006ff */
.L_x_2490:
[----:B------:R1:W1:Y:S02]  /*a2d0*/  SYNCS.PHASECHK.TRANS64.TRYWAIT P1, [R16+URZ+0x30820], R5 ;  /* 0x03082005100075a7 */ /* 0x000264000802017f */
[----:B-1----:R-:W-:Y:S05]  /*a2e0*/  @!P1 NANOSLEEP.SYNCS 0x989680 ;  /* 0x009896800000995d */ /* 0x002fea0003900000 */
[----:B------:R-:W1:Y:S02]  /*a2f0*/  @!P1 SYNCS.PHASECHK.TRANS64 P1, [R16+URZ+0x30820], R5 ;  /* 0x03082005100095a7 */ /* 0x000e64000802007f */
[----:B-1----:R-:W-:Y:S05]  /*a300*/  @!P1 BRA `(.L_x_2490) ;  /* 0xfffffffc00f09947 */ /* 0x002fea000383ffff */
[----:B------:R-:W-:Y:S05]  /*a310*/  BRA `(.L_x_2491) ;  /* 0xffffffec00a87947 */ /* 0x000fea000383ffff */
.L_x_2471:
[----:B-1----:R1:W2:Y:S02]  /*a320*/  SYNCS.PHASECHK.TRANS64.TRYWAIT P1, [R16+URZ+0x30840], R13 ;  /* 0x0308400d100075a7 */ /* 0x0022a4000802017f */
[----:B--2---:R-:W-:Y:S05]  /*a330*/  @!P1 NANOSLEEP.SYNCS 0x989680 ;  /* 0x009896800000995d */ /* 0x004fea0003900000 */
[----:B------:R-:W2:Y:S02]  /*a340*/  @!P1 SYNCS.PHASECHK.TRANS64 P1, [R16+URZ+0x30840], R13 ;  /* 0x0308400d100095a7 */ /* 0x000ea4000802007f */
[----:B--2---:R-:W-:Y:S05]  /*a350*/  @!P1 BRA `(.L_x_2471) ;  /* 0xfffffffc00f09947 */ /* 0x004fea000383ffff */
[----:B------:R-:W-:Y:S05]  /*a360*/  BRA `(.L_x_2492) ;  /* 0xfffffff000607947 */ /* 0x000fea000383ffff */
.L_x_2473:
[----:B--2---:R2:W1:Y:S02]  /*a370*/  SYNCS.PHASECHK.TRANS64.TRYWAIT P1, [R16+URZ+0x30828], R13 ;  /* 0x0308280d100075a7 */ /* 0x004464000802017f */
[----:B-1----:R-:W-:Y:S05]  /*a380*/  @!P1 NANOSLEEP.SYNCS 0x989680 ;  /* 0x009896800000995d */ /* 0x002fea0003900000 */
[----:B------:R-:W1:Y:S02]  /*a390*/  @!P1 SYNCS.PHASECHK.TRANS64 P1, [R16+URZ+0x30828], R13 ;  /* 0x0308280d100095a7 */ /* 0x000e64000802007f */
[----:B-1----:R-:W-:Y:S05]  /*a3a0*/  @!P1 BRA `(.L_x_2473) ;  /* 0xfffffffc00f09947 */ /* 0x002fea000383ffff */
[----:B------:R-:W-:Y:S05]  /*a3b0*/  BRA `(.L_x_2493) ;  /* 0xfffffff000e87947 */ /* 0x000fea000383ffff */
.L_x_2475:
[----:B------:R1:W1:Y:S02]  /*a3c0*/  SYNCS.PHASECHK.TRANS64.TRYWAIT P0, [R3+URZ+0x30840], R0 ;  /* 0x03084000030075a7 */ /* 0x000264000800017f */
[----:B-1----:R-:W-:Y:S05]  /*a3d0*/  @!P0 NANOSLEEP.SYNCS 0x989680 ;  /* 0x009896800000895d */ /* 0x002fea0003900000 */
[----:B------:R-:W1:Y:S02]  /*a3e0*/  @!P0 SYNCS.PHASECHK.TRANS64 P0, [R3+URZ+0x30840], R0 ;  /* 0x03084000030085a7 */ /* 0x000e64000800007f */
[----:B-1----:R-:W-:Y:S05]  /*a3f0*/  @!P0 BRA `(.L_x_2475) ;  /* 0xfffffffc00f08947 */ /* 0x002fea000383ffff */
[----:B------:R-:W-:Y:S05]  /*a400*/  BRA `(.L_x_2494) ;  /* 0xfffffff4009c7947 */ /* 0x000fea000383ffff */
.L_x_2477:
[----:B------:R-:W-:Y:S01]  /*a410*/  BSSY B0, `(.L_x_2495) ;  /* 0x0000006000007945 */ /* 0x000fe20003800000 */
[----:B------:R-:W-:-:S07]  /*a420*/  IMAD.MOV.U32 R15, RZ, RZ, -0x1 ;  /* 0xffffffffff0f7424 */ /* 0x000fce00078e00ff */
[----:B------:R-:W-:Y:S05]  /*a430*/  WARPSYNC.COLLECTIVE R15, `(.L_x_2496) ;  /* 0x000000000f0c7348 */ /* 0x000fea0003c00000 */
[----:B------:R-:W-:Y:S02]  /*a440*/  ELECT P6, UR62, PT ;  /* 0x00000000003e782f */ /* 0x000fe400038c0000 */
[----:B------:R-:W-:Y:S01]  /*a450*/  MOV R14, UR62 ;  /* 0x0000003e000e7c02 */ /* 0x000fe20008000f00 */
[----:B------:R-:W-:Y:S10]  /*a460*/  ENDCOLLECTIVE ;  /* 0x000000000000791b */ /* 0x000ff40003800000 */
.L_x_2496:
[----:B------:R-:W-:Y:S05]  /*a470*/  BSYNC B0 ;  /* 0x0000000000007941 */ /* 0x000fea0003800000 */
.L_x_2495:
[----:B------:R-:W-:Y:S05]  /*a480*/  BRA `(.L_x_2497) ;  /* 0xfffffff800487947 */ /* 0x000fea000383ffff */
.L_x_2479:
[----:B-1----:R1:W2:Y:S02]  /*a490*/  SYNCS.PHASECHK.TRANS64.TRYWAIT P0, [R6+URZ], R5 ;  /* 0x00000005060075a7 */ /* 0x0022a4000800017f */
[----:B--2---:R-:W-:Y:S05]  /*a4a0*/  @!P0 NANOSLEEP.SYNCS 0x989680 ;  /* 0x009896800000895d */ /* 0x004fea0003900000 */
[----:B------:R-:W2:Y:S02]  /*a4b0*/  @!P0 SYNCS.PHASECHK.TRANS64 P0, [R6+URZ], R5 ;  /* 0x00000005060085a7 */ /* 0x000ea4000800007f */
[----:B--2---:R-:W-:Y:S05]  /*a4c0*/  @!P0 BRA `(.L_x_2479) ;  /* 0xfffffffc00f08947 */ /* 0x004fea000383ffff */
[----:B------:R-:W-:Y:S05]  /*a4d0*/  BRA `(.L_x_2498) ;  /* 0xfffffff800887947 */ /* 0x000fea000383ffff */
.L_x_2480:
[----:B--2---:R2:W3:Y:S02]  /*a4e0*/  SYNCS.PHASECHK.TRANS64.TRYWAIT P0, [R3+URZ], R2 ;  /* 0x00000002030075a7 */ /* 0x0044e4000800017f */
[----:B---3--:R-:W-:Y:S05]  /*a4f0*/  @!P0 NANOSLEEP.SYNCS 0x989680 ;  /* 0x009896800000895d */ /* 0x008fea0003900000 */
[----:B------:R-:W3:Y:S02]  /*a500*/  @!P0 SYNCS.PHASECHK.TRANS64 P0, [R3+URZ], R2 ;  /* 0x00000002030085a7 */ /* 0x000ee4000800007f */
[----:B---3--:R-:W-:Y:S05]  /*a510*/  @!P0 BRA `(.L_x_2480) ;  /* 0xfffffffc00f08947 */ /* 0x008fea000383ffff */
[----:B------:R-:W-:Y:S05]  /*a520*/  BRA `(.L_x_2499) ;  /* 0xfffffff8007c7947 */ /* 0x000fea000383ffff */
.L_x_2482:
[----:B--2---:R2:W3:Y:S02]  /*a530*/  SYNCS.PHASECHK.TRANS64.TRYWAIT P0, [R0+URZ], R5 ;  /* 0x00000005000075a7 */ /* 0x0044e4000800017f */
[----:B---3--:R-:W-:Y:S05]  /*a540*/  @!P0 NANOSLEEP.SYNCS 0x989680 ;  /* 0x009896800000895d */ /* 0x008fea0003900000 */
[----:B------:R-:W3:Y:S02]  /*a550*/  @!P0 SYNCS.PHASECHK.TRANS64 P0, [R0+URZ], R5 ;  /* 0x00000005000085a7 */ /* 0x000ee4000800007f */
[----:B---3--:R-:W-:Y:S05]  /*a560*/  @!P0 BRA `(.L_x_2482) ;  /* 0xfffffffc00f08947 */ /* 0x008fea000383ffff */
[----:B------:R-:W-:Y:S05]  /*a570*/  BRA `(.L_x_2500) ;  /* 0xfffffff800807947 */ /* 0x000fea000383ffff */
.L_x_2501:
        /* <DEDUP_REMOVED lines=16> */
.L_x_7306:


//--------------------- .text._ZN7cutlass13device_kernelIN5flash11enable_sm90INS1_16FlashAttnBwdSm90INS1_25CollectiveMainloopBwdSm90ILi2ELi2ELi2EN4cute5tupleIJNS5_1CILi1EEES8_S8_EEENS6_IJNS7_ILi64EEENS7_ILi128EEESB_EEENS_6half_tEfNS_4arch4Sm90ELb1ELb0ELb1ELb0ELb1ELb1ELb0ELb0ELi2ELi1ELi2ELi1ELb0EEENS1_21CollectiveEpilogueBwdISC_SD_SF_Li256ELb0ELb0ELi1EEENS1_25SingleTileBwdLPTSchedulerILb0ELi128ELb1EEEEEEEEEvNT_6ParamsE --------------------------
	.section	.text._ZN7cutlass13device_kernelIN5flash11enable_sm90INS1_16FlashAttnBwdSm90INS1_25CollectiveMainloopBwdSm90ILi2ELi2ELi2EN4cute5tupleIJNS5_1CILi1EEES8_S8_EEENS6_IJNS7_ILi64EEENS7_ILi128EEESB_EEENS_6half_tEfNS_4arch4Sm90ELb1ELb0ELb1ELb0ELb1ELb1ELb0ELb0ELi2ELi1ELi2ELi1ELb0EEENS1_21CollectiveEpilogueBwdISC_SD_SF_Li256ELb0ELb0ELi1EEENS1_25SingleTileBwdLPTSchedulerILb0ELi128ELb1EEEEEEEEEvNT_6ParamsE,"ax",@progbits
	.align	128
.text._ZN7cutlass13device_kernelIN5flash11enable_sm90INS1_16FlashAttnBwdSm90INS1_25CollectiveMainloopBwdSm90ILi2ELi2ELi2EN4cute5tupleIJNS5_1CILi1EEES8_S8_EEENS6_IJNS7_ILi64EEENS7_ILi128EEESB_EEENS_6half_tEfNS_4arch4Sm90ELb1ELb0ELb1ELb0ELb1ELb1ELb0ELb0ELi2ELi1ELi2ELi1ELb0EEENS1_21CollectiveEpilogueBwdISC_SD_SF_Li256ELb0ELb0ELi1EEENS1_25SingleTileBwdLPTSchedulerILb0ELi128ELb1EEEEEEEEEvNT_6ParamsE:
        .type           _ZN7cutlass13device_kernelIN5flash11enable_sm90INS1_16FlashAttnBwdSm90INS1_25CollectiveMainloopBwdSm90ILi2ELi2ELi2EN4cute5tupleIJNS5_1CILi1EEES8_S8_EEENS6_IJNS7_ILi64EEENS7_ILi128EEESB_EEENS_6half_tEfNS_4arch4Sm90ELb1ELb0ELb1ELb0ELb1ELb1ELb0ELb0ELi2ELi1ELi2ELi1ELb0EEENS1_21CollectiveEpilogueBwdISC_SD_SF_Li256ELb0ELb0ELi1EEENS1_25SingleTileBwdLPTSchedulerILb0ELi128ELb1EEEEEEEEEvNT_6ParamsE,@function
        .size           _ZN7cutlass13device_kernelIN5flash11enable_sm90INS1_16FlashAttnBwdSm90INS1_25CollectiveMainloopBwdSm90ILi2ELi2ELi2EN4cute5tupleIJNS5_1CILi1EEES8_S8_EEENS6_IJNS7_ILi64EEENS7_ILi128EEESB_EEENS_6half_tEfNS_4arch4Sm90ELb1ELb0ELb1ELb0ELb1ELb1ELb0ELb0ELi2ELi1ELi2ELi1ELb0EEENS1_21CollectiveEpilogueBwdISC_SD_SF_Li256ELb0ELb0ELi1EEENS1_25SingleTileBwdLPTSchedulerILb0ELi128ELb1EEEEEEEEEvNT_6ParamsE,(.L_x_7307 - _ZN7cutlass13device_kernelIN5flash11enable_sm90INS1_16FlashAttnBwdSm90INS1_25CollectiveMainloopBwdSm90ILi2ELi2ELi2EN4cute5tupleIJNS5_1CILi1EEES8_S8_EEENS6_IJNS7_ILi64EEENS7_ILi128EEESB_EEENS_6half_tEfNS_4arch4Sm90ELb1ELb0ELb1ELb0ELb1ELb1ELb0ELb0ELi2ELi1ELi2ELi1ELb0EEENS1_21CollectiveEpilogueBwdISC_SD_SF_Li256ELb0ELb0ELi1EEENS1_25SingleTileBwdLPTSchedulerILb0ELi128ELb1EEEEEEEEEvNT_6ParamsE)
        .other          _ZN7cutlass13device_kernelIN5flash11enable_sm90INS1_16FlashAttnBwdSm90INS1_25CollectiveMainloopBwdSm90ILi2ELi2ELi2EN4cute5tupleIJNS5_1CILi1EEES8_S8_EEENS6_IJNS7_ILi64EEENS7_ILi128EEESB_EEENS_6half_tEfNS_4arch4Sm90ELb1ELb0ELb1ELb0ELb1ELb1ELb0ELb0ELi2ELi1ELi2ELi1ELb0EEENS1_21CollectiveEpilogueBwdISC_SD_SF_Li256ELb0ELb0ELi1EEENS1_25SingleTileBwdLPTSchedulerILb0ELi128ELb1EEEEEEEEEvNT_6ParamsE,@"STO_CUDA_ENTRY STV_DEFAULT"
_ZN7cutlass13device_kernelIN5flash11enable_sm90INS1_16FlashAttnBwdSm90INS1_25CollectiveMainloopBwdSm90ILi2ELi2ELi2EN4cute5tupleIJNS5_1CILi1EEES8_S8_EEENS6_IJNS7_ILi64EEENS7_ILi128EEESB_EEENS_6half_tEfNS_4arch4Sm90ELb1ELb0ELb1ELb0ELb1ELb1ELb0ELb0ELi2ELi1ELi2ELi1ELb0EEENS1_21CollectiveEpilogueBwdISC_SD_SF_Li256ELb0ELb0ELi1EEENS1_25SingleTileBwdLPTSchedulerILb0ELi128ELb1EEEEEEEEEvNT_6ParamsE:
        /* <DEDUP_REMOVED lines=30> */
.L_x_2503:
[----:B------:R-:W-:Y:S05]  /*01e0*/  BSYNC B0 ;  /* 0x0000000000007941 */ /* 0x000fea0003800000 */
.L_x_2502:
        /* <DEDUP_REMOVED lines=37> */
.L_x_2504:
        /* <DEDUP_REMOVED lines=22> */
.L_x_2505:
[----:B------:R-:W-:Y:S01]  /*05a0*/  PLOP3.LUT P0, PT, PT, PT, UP0, 0x80, 0x0 ;  /* 0x000000000000781c */ /* 0x000fe20003f0f008 */
[----:B------:R-:W-:Y:S01]  /*05b0*/  NOP ;  /* 0x0000000000007918 */ /* 0x000fe20000000000 */
[----:B------:R-:W-:Y:S01]  /*05c0*/  ULDC.64 UR46, c[0x0][0x208] ;  /* 0x00008200002e7ab9 */ /* 0x000fe20000000a00 */
[----:B------:R-:W-:Y:S01]  /*05d0*/  BSSY B6, `(.L_x_2506) ;  /* 0x0000a48000067945 */ /* 0x000fe20003800000 */
[----:B-12-4-:R-:W-:Y:S09]  /*05e0*/  BAR.SYNC.DEFER_BLOCKING 0x0 ;  /* 0x0000000000007b1d */ /* 0x016ff20000010000 */
[----:B------:R-:W-:Y:S05]  /*05f0*/  @!P0 BRA `(.L_x_2507) ;  /* 0x0000006800348947 */ /* 0x000fea0003800000 */
.L_x_2508:
        /* <DEDUP_REMOVED lines=32> */
.L_x_2509:
[----:B------:R-:W-:Y:S01]  /*0800*/  ULDC UR7, c[0x0][0xb44] ;  /* 0x0002d10000077ab9 */ /* 0x000fe20000000800 */
[----:B------:R-:W-:Y:S01]  /*0810*/  UMOV UR36, UR10 ;  /* 0x0000000a00247c82 */ /* 0x000fe20008000000 */
[----:B------:R-:W-:-:S11]  /*0820*/  UISETP.NE.AND UP0, UPT, UR7, 0x1, UPT ;  /* 0x000000010700788c */ /* 0x000fd6000bf05270 */
[----:B------:R-:W-:Y:S02]  /*0830*/  @UP0 ULDC.64 UR8, c[0x0][0xb48] ;  /* 0x0002d20000080ab9 */ /* 0x000fe40000000a00 */
[----:B------:R-:W-:-:S04]  /*0840*/  UIMAD.WIDE.U32 UR4, UR10, UR8, URZ ;  /* 0x000000080a0472a5 */ /* 0x000fc8000f8e003f */
[----:B------:R-:W-:-:S04]  /*0850*/  @UP0 USHF.R.U32.HI UR36, URZ, UR9, UR5 ;  /* 0x000000093f240299 */ /* 0x000fc80008011605 */
[----:B------:R-:W-:-:S12]  /*0860*/  UIMAD UR4, UR36, UR7, URZ ;  /* 0x00000007240472a4 */ /* 0x000fd8000f8e023f */
.L_x_2510:
[----:B------:R-:W-:Y:S01]  /*0870*/  ULDC UR43, c[0x0][0xb38] ;  /* 0x0002ce00002b7ab9 */ /* 0x000fe20000000800 */
[----:B------:R-:W-:Y:S02]  /*0880*/  UIADD3 UR4, UR10, -UR4, URZ ;  /* 0x800000040a047290 */ /* 0x000fe4000fffe03f */
[----:B------:R-:W-:Y:S01]  /*0890*/  UISETP.NE.AND UP0, UPT, UR43, 0x1, UPT ;  /* 0x000000012b00788c */ /* 0x000fe2000bf05270 */
[----:B------:R-:W-:Y:S01]  /*08a0*/  ULDC UR5, c[0x0][0xb44] ;  /* 0x0002d10000057ab9 */ /* 0x000fe20000000800 */
[----:B------:R-:W-:Y:S02]  /*08b0*/  ULOP3.LUT UR37, URZ, UR36, URZ, 0x33, !UPT ;  /* 0x000000243f257292 */ /* 0x000fe4000f8e333f */
[----:B------:R-:W-:-:S07]  /*08c0*/  UIMAD UR6, UR6, UR5, UR4 ;  /* 0x00000005060672a4 */ /* 0x000fce000f8e0204 */
[----:B------:R-:W-:Y:S01]  /*08d0*/  @UP0 ULDC UR4, c[0x0][0xb3c] ;  /* 0x0002cf0000040ab9 */ /* 0x000fe20000000800 */
[----:B------:R-:W-:Y:S01]  /*08e0*/  @UP0 ULDC UR7, c[0x0][0xb40] ;  /* 0x0002d00000070ab9 */ /* 0x000fe20000000800 */
[----:B------:R-:W-:Y:S02]  /*08f0*/  UIMAD.WIDE.U32 UR4, UR6, UR4, URZ ;  /* 0x00000004060472a5 */ /* 0x000fe4000f8e003f */
[----:B------:R-:W-:Y:S02]  /*0900*/  UMOV UR44, UR6 ;  /* 0x00000006002c7c82 */ /* 0x000fe40008000000 */
[----:B------:R-:W-:-:S03]  /*0910*/  @UP0 USHF.R.U32.HI UR44, URZ, UR7, UR5 ;  /* 0x000000073f2c0299 */ /* 0x000fc60008011605 */
[----:B------:R-:W-:Y:S01]  /*0920*/  ULDC UR5, c[0x0][0xb2c] ;  /* 0x0002cb0000057ab9 */ /* 0x000fe20000000800 */
[----:B------:R-:W-:Y:S02]  /*0930*/  UIADD3 UR4, -UR44, URZ, URZ ;  /* 0x0000003f2c047290 */ /* 0x000fe4000fffe13f */
[----:B------:R-:W-:Y:S01]  /*0940*/  ISETP.LE.AND P0, PT, RZ, UR44, PT ;  /* 0x0000002cff007c0c */ /* 0x000fe2000bf03270 */
[----:B------:R-:W-:Y:S02]  /*0950*/  UIADD3 UR37, UR37, UR5, URZ ;  /* 0x0000000525257290 */ /* 0x000fe4000fffe03f */
[----:B------:R-:W-:-:S10]  /*0960*/  UIMAD UR43, UR43, UR4, UR6 ;  /* 0x000000042b2b72a4 */ /* 0x000fd4000f8e0206 */
        /* <DEDUP_REMOVED lines=105> */
.L_x_2514:
        /* <DEDUP_REMOVED lines=15> */
.L_x_2513:
        /* <DEDUP_REMOVED lines=23> */
.L_x_2516:
        /* <DEDUP_REMOVED lines=15> */
.L_x_2515:
        /* <DEDUP_REMOVED lines=8> */
.L_x_2641:
        /* <DEDUP_REMOVED lines=15> */
.L_x_2518:
        /* <DEDUP_REMOVED lines=105> */
.L_x_2530:
[----:B------:R-:W-:Y:S01]  /*1b50*/  IMAD.U32 R0, RZ, RZ, UR38 ;  /* 0x00000026ff007e24 */ /* 0x000fe2000f8e00ff */
[----:B------:R-:W-:Y:S05]  /*1b60*/  YIELD ;  /* 0x0000000000007946 */ /* 0x000fea0003800000 */
[----:B------:R-:W-:-:S04]  /*1b70*/  LOP3.LUT R0, R0, 0x1, RZ, 0xfc, !PT ;  /* 0x0000000100007812 */ /* 0x000fc800078efcff */
[----:B------:R-:W-:-:S13]  /*1b80*/  ISETP.NE.AND P0, PT, R0, 0x3, PT ;  /* 0x000000030000780c */ /* 0x000fda0003f05270 */
[----:B------:R-:W-:Y:S05]  /*1b90*/  @!P0 BRA `(.L_x_2520) ;  /* 0x0000000000048947 */ /* 0x000fea0003800000 */
[----:B------:R-:W-:Y:S01]  /*1ba0*/  BPT.TRAP 0x1 ;  /* 0x000000040000795c */ /* 0x000fe20000300000 */
.L_x_2520:
        /* <DEDUP_REMOVED lines=8> */
.L_x_2521:
[----:B---3--:R-:W-:Y:S05]  /*1c30*/  @P1 BRA `(.L_x_2522) ;  /* 0x0000000000081947 */ /* 0x008fea0003800000 */
[----:B------:R-:W3:Y:S02]  /*1c40*/  SYNCS.PHASECHK.TRANS64.TRYWAIT P1, [R0+URZ+0x30810], R209 ;  /* 0x030810d1000075a7 */ /* 0x000ee4000802017f */
[----:B---3--:R-:W-:Y:S05]  /*1c50*/  @!P1 BRA `(.L_x_2523) ;  /* 0x0000008c00c09947 */ /* 0x008fea0003800000 */
.L_x_2522:
        /* <DEDUP_REMOVED lines=84> */
.L_x_2524:
[----:B------:R1:W1:Y:S01]  /*21a0*/  SYNCS.PHASECHK.TRANS64.TRYWAIT P1, [R0+URZ+0x30830], R209 ;  /* 0x030830d1000075a7 */ /* 0x000262000802017f */
[----:B------:R-:W-:Y:S05]  /*21b0*/  @!P0 BRA `(.L_x_2525) ;  /* 0x0000000000048947 */ /* 0x000fea0003800000 */
[----:B------:R-:W-:Y:S01]  /*21c0*/  BPT.TRAP 0x1 ;  /* 0x000000040000795c */ /* 0x000fe20000300000 */
.L_x_2525:
        /* <DEDUP_REMOVED lines=54> */
.L_x_2526:
        /* <DEDUP_REMOVED lines=401> */
[----:B------:R-:W-:Y:S02]  /*3e40*/  WARPGROUP.DEPBAR.LE gsb0, 0x0 ;  /* 0x00008000000079c5 */ /* 0x000fe40000010000 */
[----:B------:R-:W-:-:S07]  /*3e50*/  WARPGROUP.ARRIVE ;  /* 0x00000000000079c5 */ /* 0x000fce0000000000 */
[----:B------:R-:W-:Y:S01]  /*3e60*/  HGMMA.64x128x16.F32 R88, R152, gdesc[UR8].tnspB, R88, gsb0 ;  /* 0x41e0000898587df0 */ /* 0x000fe20008000858 */
[----:B------:R-:W-:Y:S01]  /*3e70*/  UIADD3 UR10, UR6, 0x180, URZ ;  /* 0x00000180060a7890 */ /* 0x000fe2000fffe03f */
        /* <DEDUP_REMOVED lines=87> */
.L_x_2528:
        /* <DEDUP_REMOVED lines=49> */
.L_x_2529:
        /* <DEDUP_REMOVED lines=78> */
.L_x_2512:
        /* <DEDUP_REMOVED lines=23> */
.L_x_2532:
        /* <DEDUP_REMOVED lines=20> */
.L_x_2533:
        /* <DEDUP_REMOVED lines=18> */
.L_x_2534:
        /* <DEDUP_REMOVED lines=18> */
.L_x_2535:
        /* <DEDUP_REMOVED lines=126> */
[----:B------:R-:W-:Y:S01]  /*58b0*/  ULOP3.LUT UR4, URZ, UR36, URZ, 0x33, !UPT ;  /* 0x000000243f047292 */ /* 0x000fe2000f8e333f */
[----:B------:R-:W-:Y:S01]  /*58c0*/  ULDC UR5, c[0x0][0xb2c] ;  /* 0x0002cb0000057ab9 */ /* 0x000fe20000000800 */
[----:B------:R-:W-:Y:S02]  /*58d0*/  ULDC.64 UR6, c[0x0][0x198] ;  /* 0x0000660000067ab9 */ /* 0x000fe40000000a00 */
[----:B------:R-:W-:Y:S02]  /*58e0*/  UIADD3 UR5, UR4, UR5, URZ ;  /* 0x0000000504057290 */ /* 0x000fe4000fffe03f */
[----:B------:R-:W-:Y:S02]  /*58f0*/  UIADD3 UR4, UP0, UR6, 0x770, URZ ;  /* 0x0000077006047890 */ /* 0x000fe4000ff1e03f */
[----:B------:R-:W-:Y:S02]  /*5900*/  UIADD3 UR6, UP1, UR6, 0x670, URZ ;  /* 0x0000067006067890 */ /* 0x000fe4000ff3e03f */
[----:B------:R-:W-:-:S02]  /*5910*/  USHF.L.U32 UR42, UR5, 0x7, URZ ;  /* 0x00000007052a7899 */ /* 0x000fc4000800063f */
[----:B------:R-:W-:Y:S02]  /*5920*/  UIADD3 UR40, UR37, 0x8000, URZ ;  /* 0x0000800025287890 */ /* 0x000fe4000fffe03f */
[----:B------:R-:W-:Y:S02]  /*5930*/  UIADD3.X UR5, URZ, UR7, URZ, UP0, !UPT ;  /* 0x000000073f057290 */ /* 0x000fe400087fe43f */
[----:B------:R-:W-:Y:S02]  /*5940*/  UIADD3 UR16, UR37, 0xc000, URZ ;  /* 0x0000c00025107890 */ /* 0x000fe4000fffe03f */
        /* <DEDUP_REMOVED lines=17> */
.L_x_2537:
[----:B------:R-:W-:Y:S05]  /*5a60*/  BSYNC B0 ;  /* 0x0000000000007941 */ /* 0x000fea0003800000 */
.L_x_2536:
[----:B------:R-:W-:-:S04]  /*5a70*/  DEPBAR.LE SB0, 0x0 ;  /* 0x000080000000791a */ /* 0x000fc80000000000 */
[----:B------:R-:W-:Y:S05]  /*5a80*/  BRA `(.L_x_2511) ;  /* 0x0000004c00f07947 */ /* 0x000fea0003800000 */
.L_x_2531:
[----:B------:R-:W1:Y:S01]  /*5a90*/  S2R R0, SR_TID.X ;  /* 0x0000000000007919 */ /* 0x000e620000002100 */
[----:B------:R-:W2:Y:S01]  /*5aa0*/  LDC R2, c[0x0][0xb2c] ;  /* 0x0002cb00ff027b82 */ /* 0x000ea20000000800 */
[----:B------:R-:W-:Y:S01]  /*5ab0*/  ULOP3.LUT UR4, URZ, UR36, URZ, 0x33, !UPT ;  /* 0x000000243f047292 */ /* 0x000fe2000f8e333f */
[----:B------:R-:W-:Y:S01]  /*5ac0*/  BSSY B0, `(.L_x_2538) ;  /* 0x0000032000007945 */ /* 0x000fe20003800000 */
[----:B------:R-:W-:Y:S02]  /*5ad0*/  USHF.R.S32.HI UR6, URZ, 0x1f, UR43 ;  /* 0x0000001f3f067899 */ /* 0x000fe4000801142b */
[----:B------:R-:W-:-:S03]  /*5ae0*/  USHF.R.S32.HI UR7, URZ, 0x1f, UR44 ;  /* 0x0000001f3f077899 */ /* 0x000fc6000801142c */
[----:B------:R-:W3:Y:S08]  /*5af0*/  LDC.64 R4, c[0x0][0x820] ;  /* 0x00020800ff047b82 */ /* 0x000ef00000000a00 */
[----:B------:R-:W4:Y:S08]  /*5b00*/  LDC.64 R18, c[0x0][0x808] ;  /* 0x00020200ff127b82 */ /* 0x000f300000000a00 */
[----:B------:R-:W5:Y:S01]  /*5b10*/  LDC.64 R10, c[0x0][0x828] ;  /* 0x00020a00ff0a7b82 */ /* 0x000f620000000a00 */
[----:B--2---:R-:W-:-:S02]  /*5b20*/  VIADD R9, R2, UR4 ;  /* 0x0000000402097c36 */ /* 0x004fc40008000000 */
[----:B-1----:R-:W-:-:S05]  /*5b30*/  VIADD R3, R0, 0xffffff80 ;  /* 0xffffff8000037836 */ /* 0x002fca0000000000 */
[----:B------:R-:W1:Y:S01]  /*5b40*/  LDC.64 R20, c[0x0][0x850] ;  /* 0x00021400ff147b82 */ /* 0x000e620000000a00 */
[----:B------:R-:W-:-:S04]  /*5b50*/  SHF.R.S32.HI R0, RZ, 0x1f, R3 ;  /* 0x0000001fff007819 */ /* 0x000fc80000011403 */
[----:B------:R-:W-:Y:S01]  /*5b60*/  LEA.HI R8, R0, R3, RZ, 0x4 ;  /* 0x0000000300087211 */ /* 0x000fe200078f20ff */
[----:B----4-:R-:W-:Y:S02]  /*5b70*/  IMAD R25, R9, -0x80, R18 ;  /* 0xffffff8009197824 */ /* 0x010fe400078e0212 */
[----:B------:R-:W2:Y:S01]  /*5b80*/  LDC.64 R22, c[0x0][0x858] ;  /* 0x00021600ff167b82 */ /* 0x000ea20000000a00 */
[----:B------:R-:W-:-:S05]  /*5b90*/  LOP3.LUT R0, R8, 0x1ffffff0, RZ, 0xc0, !PT ;  /* 0x1ffffff008007812 */ /* 0x000fca00078ec0ff */
[----:B------:R-:W-:-:S04]  /*5ba0*/  IMAD.IADD R0, R3, 0x1, -R0 ;  /* 0x0000000103007824 */ /* 0x000fc800078e0a00 */
[----:B------:R-:W-:Y:S02]  /*5bb0*/  IMAD.SHL.U32 R6, R0, 0x8, RZ ;  /* 0x0000000800067824 */ /* 0x000fe400078e00ff */
[----:B---3--:R-:W-:-:S03]  /*5bc0*/  IMAD R0, R4, UR6, RZ ;  /* 0x0000000604007c24 */ /* 0x008fc6000f8e02ff */
[----:B------:R-:W-:Y:S01]  /*5bd0*/  SHF.R.S32.HI R7, RZ, 0x1f, R6 ;  /* 0x0000001fff077819 */ /* 0x000fe20000011406 */
[----:B------:R-:W-:Y:S02]  /*5be0*/  IMAD R5, R5, UR43, R0 ;  /* 0x0000002b05057c24 */ /* 0x000fe4000f8e0200 */
[----:B------:R-:W-:Y:S01]  /*5bf0*/  IMAD.WIDE.U32 R2, R4, UR43, R6 ;  /* 0x0000002b04027c25 */ /* 0x000fe2000f8e0006 */
[----:B------:R-:W-:-:S03]  /*5c00*/  SHF.R.S32.HI R4, RZ, 0x4, R8 ;  /* 0x00000004ff047819 */ /* 0x000fc60000011408 */
[----:B------:R-:W-:Y:S01]  /*5c10*/  IMAD.IADD R3, R3, 0x1, R5 ;  /* 0x0000000103037824 */ /* 0x000fe200078e0205 */
[C---:B------:R-:W-:Y:S01]  /*5c20*/  ISETP.GE.AND P6, PT, R4.reuse, R25, PT ;  /* 0x000000190400720c */ /* 0x040fe20003fc6270 */
[C---:B------:R-:W-:Y:S02]  /*5c30*/  VIADD R0, R4.reuse, 0x10 ;  /* 0x0000001004007836 */ /* 0x040fe40000000000 */
[----:B------:R-:W-:Y:S01]  /*5c40*/  VIADD R5, R4, 0x30 ;  /* 0x0000003004057836 */ /* 0x000fe20000000000 */
[----:B------:R-:W-:Y:S01]  /*5c50*/  ISETP.GE.OR P4, PT, R6, R19, P6 ;  /* 0x000000130600720c */ /* 0x000fe20003786670 */
[----:B------:R-:W-:Y:S01]  /*5c60*/  VIADD R8, R4, 0x40 ;  /* 0x0000004004087836 */ /* 0x000fe20000000000 */
[-C--:B------:R-:W-:Y:S01]  /*5c70*/  ISETP.GE.AND P5, PT, R0, R25.reuse, PT ;  /* 0x000000190000720c */ /* 0x080fe20003fa6270 */
[----:B------:R-:W-:Y:S01]  /*5c80*/  VIADD R0, R4, 0x20 ;  /* 0x0000002004007836 */ /* 0x000fe20000000000 */
[----:B------:R-:W-:Y:S01]  /*5c90*/  ISETP.GE.AND P1, PT, R5, R25, PT ;  /* 0x000000190500720c */ /* 0x000fe20003f26270 */
[----:B-----5:R-:W-:Y:S01]  /*5ca0*/  IMAD.WIDE.U32 R14, R10, UR44, R2 ;  /* 0x0000002c0a0e7c25 */ /* 0x020fe2000f8e0002 */
[----:B------:R-:W-:-:S02]  /*5cb0*/  SHF.R.S32.HI R5, RZ, 0x1f, R4 ;  /* 0x0000001fff057819 */ /* 0x000fc40000011404 */
[-C--:B------:R-:W-:Y:S01]  /*5cc0*/  ISETP.GE.AND P0, PT, R0, R25.reuse, PT ;  /* 0x000000190000720c */ /* 0x080fe20003f06270 */
[----:B------:R-:W-:Y:S01]  /*5cd0*/  IMAD R0, R10, UR7, RZ ;  /* 0x000000070a007c24 */ /* 0x000fe2000f8e02ff */
[----:B------:R-:W-:Y:S01]  /*5ce0*/  ISETP.GE.AND P2, PT, R8, R25, PT ;  /* 0x000000190800720c */ /* 0x000fe20003f46270 */
[----:B------:R-:W-:Y:S01]  /*5cf0*/  IMAD.WIDE R2, R9, 0x80, R4 ;  /* 0x0000008009027825 */ /* 0x000fe200078e0204 */
[----:B------:R-:W-:-:S03]  /*5d00*/  ISETP.GE.OR P3, PT, R6, R19, P5 ;  /* 0x000000130600720c */ /* 0x000fc60002f66670 */
[----:B------:R-:W-:-:S04]  /*5d10*/  IMAD R11, R11, UR44, R0 ;  /* 0x0000002c0b0b7c24 */ /* 0x000fc8000f8e0200 */
[----:B------:R-:W-:Y:S01]  /*5d20*/  IMAD.IADD R11, R15, 0x1, R11 ;  /* 0x000000010f0b7824 */ /* 0x000fe200078e020b */
[----:B-1----:R-:W-:Y:S06]  /*5d30*/  @P4 BRA `(.L_x_2539) ;  /* 0x0000000000284947 */ /* 0x002fec0003800000 */
        /* <DEDUP_REMOVED lines=10> */
.L_x_2539:
[----:B------:R-:W-:Y:S05]  /*5de0*/  BSYNC B0 ;  /* 0x0000000000007941 */ /* 0x000fea0003800000 */
.L_x_2538:
        /* <DEDUP_REMOVED lines=16> */
.L_x_2541:
[----:B------:R-:W-:Y:S05]  /*5ef0*/  BSYNC B0 ;  /* 0x0000000000007941 */ /* 0x000fea0003800000 */
.L_x_2540:
[----:B------:R-:W-:Y:S01]  /*5f00*/  BSSY B0, `(.L_x_2542) ;  /* 0x0000010000007945 */ /* 0x000fe20003800000 */
[----:B------:R-:W-:-:S03]  /*5f10*/  ISETP.GE.OR P3, PT, R6, R19, P1 ;  /* 0x000000130600720c */ /* 0x000fc60000f66670 */
[----:B------:R-:W-:Y:S10]  /*5f20*/  @P4 BRA `(.L_x_2543) ;  /* 0x0000000000344947 */ /* 0x000ff40003800000 */
[----:B-1-3--:R-:W-:Y:S01]  /*5f30*/  IADD3 R13, P4, R2, 0x20, RZ ;  /* 0x00000020020d7810 */ /* 0x00afe20007f9e0ff */
        /* <DEDUP_REMOVED lines=12> */
.L_x_2543:
[----:B------:R-:W-:Y:S05]  /*6000*/  BSYNC B0 ;  /* 0x0000000000007941 */ /* 0x000fea0003800000 */
.L_x_2542:
[----:B------:R-:W-:Y:S01]  /*6010*/  BSSY B0, `(.L_x_2544) ;  /* 0x0000011000007945 */ /* 0x000fe20003800000 */
[----:B------:R-:W-:Y:S01]  /*6020*/  ISETP.GE.OR P4, PT, R6, R19, P2 ;  /* 0x000000130600720c */ /* 0x000fe20001786670 */
[----:B------:R-:W-:Y:S02]  /*6030*/  VIADD R0, R4, 0x50 ;  /* 0x0000005004007836 */ /* 0x000fe40000000000 */
[----:B------:R-:W-:Y:S10]  /*6040*/  @P3 BRA `(.L_x_2545) ;  /* 0x0000000000343947 */ /* 0x000ff40003800000 */
[----:B-1-34-:R-:W-:Y:S01]  /*6050*/  IADD3 R13, P3, R2, 0x30, RZ ;  /* 0x00000030020d7810 */ /* 0x01afe20007f7e0ff */
        /* <DEDUP_REMOVED lines=12> */
.L_x_2545:
[----:B------:R-:W-:Y:S05]  /*6120*/  BSYNC B0 ;  /* 0x0000000000007941 */ /* 0x000fea0003800000 */
.L_x_2544:
[----:B------:R-:W-:Y:S01]  /*6130*/  BSSY B0, `(.L_x_2546) ;  /* 0x0000010000007945 */ /* 0x000fe20003800000 */
[----:B------:R-:W-:-:S03]  /*6140*/  ISETP.GE.AND P3, PT, R0, R25, PT ;  /* 0x000000190000720c */ /* 0x000fc60003f66270 */
[----:B------:R-:W-:Y:S10]  /*6150*/  @P4 BRA `(.L_x_2547) ;  /* 0x0000000000344947 */ /* 0x000ff40003800000 */
[----:B-1-34-:R-:W-:Y:S01]  /*6160*/  IADD3 R13, P4, R2, 0x40, RZ ;  /* 0x00000040020d7810 */ /* 0x01afe20007f9e0ff */
        /* <DEDUP_REMOVED lines=12> */
.L_x_2547:
[----:B------:R-:W-:Y:S05]  /*6230*/  BSYNC B0 ;  /* 0x0000000000007941 */ /* 0x000fea0003800000 */
.L_x_2546:
[----:B------:R-:W-:Y:S01]  /*6240*/  ISETP.GE.OR P4, PT, R6, R19, P3 ;  /* 0x000000130600720c */ /* 0x000fe20001f86670 */
[----:B------:R-:W-:Y:S01]  /*6250*/  BSSY B0, `(.L_x_2548) ;  /* 0x0000011000007945 */ /* 0x000fe20003800000 */
[----:B------:R-:W-:Y:S02]  /*6260*/  IMAD R16, R20, UR6, RZ ;  /* 0x0000000614107c24 */ /* 0x000fe4000f8e02ff */
[----:B------:R-:W-:-:S09]  /*6270*/  VIADD R0, R4, 0x60 ;  /* 0x0000006004007836 */ /* 0x000fd20000000000 */
[----:B------:R-:W-:Y:S05]  /*6280*/  @P4 BRA `(.L_x_2549) ;  /* 0x0000000000344947 */ /* 0x000fea0003800000 */
        /* <DEDUP_REMOVED lines=13> */
.L_x_2549:
[----:B------:R-:W-:Y:S05]  /*6360*/  BSYNC B0 ;  /* 0x0000000000007941 */ /* 0x000fea0003800000 */
.L_x_2548:
        /* <DEDUP_REMOVED lines=31> */
.L_x_2551:
[----:B------:R-:W-:Y:S05]  /*6560*/  BSYNC B0 ;  /* 0x0000000000007941 */ /* 0x000fea0003800000 */
.L_x_2550:
[----:B------:R-:W-:Y:S01]  /*6570*/  ISETP.GE.AND P6, PT, R0, R25, PT ;  /* 0x000000190000720c */ /* 0x000fe20003fc6270 */
[----:B--2---:R-:W-:Y:S01]  /*6580*/  IMAD R0, R22, UR7, RZ ;  /* 0x0000000716007c24 */ /* 0x004fe2000f8e02ff */
        /* <DEDUP_REMOVED lines=20> */
.L_x_2553:
[----:B------:R-:W-:Y:S05]  /*66d0*/  BSYNC B0 ;  /* 0x0000000000007941 */ /* 0x000fea0003800000 */
.L_x_2552:
        /* <DEDUP_REMOVED lines=14> */
.L_x_2555:
[----:B------:R-:W-:Y:S05]  /*67c0*/  BSYNC B0 ;  /* 0x0000000000007941 */ /* 0x000fea0003800000 */
.L_x_2554:
        /* <DEDUP_REMOVED lines=16> */
.L_x_2557:
[----:B------:R-:W-:Y:S05]  /*68d0*/  BSYNC B0 ;  /* 0x0000000000007941 */ /* 0x000fea0003800000 */
.L_x_2556:
        /* <DEDUP_REMOVED lines=15> */
.L_x_2559:
[----:B------:R-:W-:Y:S05]  /*69d0*/  BSYNC B0 ;  /* 0x0000000000007941 */ /* 0x000fea0003800000 */
.L_x_2558:
        /* <DEDUP_REMOVED lines=15> */
.L_x_2561:
[----:B------:R-:W-:Y:S05]  /*6ad0*/  BSYNC B0 ;  /* 0x0000000000007941 */ /* 0x000fea0003800000 */
.L_x_2560:
        /* <DEDUP_REMOVED lines=15> */
.L_x_2563:
[----:B------:R-:W-:Y:S05]  /*6bd0*/  BSYNC B0 ;  /* 0x0000000000007941 */ /* 0x000fea0003800000 */
.L_x_2562:
        /* <DEDUP_REMOVED lines=15> */
.L_x_2565:
[----:B------:R-:W-:Y:S05]  /*6cd0*/  BSYNC B0 ;  /* 0x0000000000007941 */ /* 0x000fea0003800000 */
.L_x_2564:
        /* <DEDUP_REMOVED lines=15> */
.L_x_2567:
[----:B------:R-:W-:Y:S05]  /*6dd0*/  BSYNC B0 ;  /* 0x0000000000007941 */ /* 0x000fea0003800000 */
.L_x_2566:
        /* <DEDUP_REMOVED lines=15> */
.L_x_2507:
        /* <DEDUP_REMOVED lines=29> */
.L_x_2569:
[----:B------:R-:W-:Y:S01]  /*70a0*/  ULDC UR9, c[0x0][0xb44] ;  /* 0x0002d10000097ab9 */ /* 0x000fe20000000800 */
[----:B------:R-:W-:Y:S01]  /*70b0*/  UMOV UR7, UR8 ;  /* 0x0000000800077c82 */ /* 0x000fe20008000000 */
[----:B------:R-:W-:-:S11]  /*70c0*/  UISETP.NE.AND UP0, UPT, UR9, 0x1, UPT ;  /* 0x000000010900788c */ /* 0x000fd6000bf05270 */
[----:B------:R-:W-:Y:S02]  /*70d0*/  @UP0 ULDC.64 UR10, c[0x0][0xb48] ;  /* 0x0002d200000a0ab9 */ /* 0x000fe40000000a00 */
[----:B------:R-:W-:-:S04]  /*70e0*/  UIMAD.WIDE.U32 UR4, UR8, UR10, URZ ;  /* 0x0000000a080472a5 */ /* 0x000fc8000f8e003f */
[----:B------:R-:W-:-:S04]  /*70f0*/  @UP0 USHF.R.U32.HI UR7, URZ, UR11, UR5 ;  /* 0x0000000b3f070299 */ /* 0x000fc80008011605 */
[----:B------:R-:W-:-:S12]  /*7100*/  UIMAD UR4, UR7, UR9, URZ ;  /* 0x00000009070472a4 */ /* 0x000fd8000f8e023f */
.L_x_2570:
[----:B------:R-:W-:Y:S01]  /*7110*/  ULDC UR17, c[0x0][0xb38] ;  /* 0x0002ce0000117ab9 */ /* 0x000fe20000000800 */
[----:B------:R-:W-:Y:S02]  /*7120*/  UIADD3 UR4, UR8, -UR4, URZ ;  /* 0x8000000408047290 */ /* 0x000fe4000fffe03f */
[----:B------:R-:W-:Y:S01]  /*7130*/  UISETP.NE.AND UP0, UPT, UR17, 0x1, UPT ;  /* 0x000000011100788c */ /* 0x000fe2000bf05270 */
[----:B------:R-:W-:Y:S01]  /*7140*/  ULDC UR5, c[0x0][0xb44] ;  /* 0x0002d10000057ab9 */ /* 0x000fe20000000800 */
[----:B------:R-:W-:Y:S02]  /*7150*/  ULOP3.LUT UR7, URZ, UR7, URZ, 0x33, !UPT ;  /* 0x000000073f077292 */ /* 0x000fe4000f8e333f */
[----:B------:R-:W-:Y:S01]  /*7160*/  UIMAD UR6, UR6, UR5, UR4 ;  /* 0x00000005060672a4 */ /* 0x000fe2000f8e0204 */
[----:B------:R-:W-:Y:S02]  /*7170*/  ULDC UR18, c[0x0][0xb2c] ;  /* 0x0002cb0000127ab9 */ /* 0x000fe40000000800 */
[----:B------:R-:W-:-:S04]  /*7180*/  UIADD3 UR18, UR7, UR18, URZ ;  /* 0x0000001207127290 */ /* 0x000fc8000fffe03f */
        /* <DEDUP_REMOVED lines=14> */
[----:B------:R-:W-:-:S04]  /*7270*/  UIADD3 UR4, -UR5, UR4, -UR16 ;  /* 0x0000000405047290 */ /* 0x000fc8000fffe910 */
        /* <DEDUP_REMOVED lines=8> */
[----:B------:R-:W-:-:S06]  /*7300*/  UISETP.GT.AND UP0, UPT, UR5, UR8, UPT ;  /* 0x000000080500728c */ /* 0x000fcc000bf04270 */
[----:B------:R-:W-:-:S13]  /*7310*/  PLOP3.LUT P0, PT, PT, PT, UP0, 0x80, 0x0 ;  /* 0x000000000000781c */ /* 0x000fda0003f0f008 */
[----:B------:R-:W-:Y:S05]  /*7320*/  @!P0 BRA `(.L_x_2511) ;  /* 0x0000003400c88947 */ /* 0x000fea0003800000 */
[----:B------:R-:W-:Y:S01]  /*7330*/  USHF.R.S32.HI UR19, URZ, 0x1f, UR17 ;  /* 0x0000001f3f137899 */ /* 0x000fe20008011411 */
[----:B------:R-:W1:Y:S01]  /*7340*/  S2R R0, SR_TID.X ;  /* 0x0000000000007919 */ /* 0x000e620000002100 */
[----:B------:R-:W-:Y:S01]  /*7350*/  ULDC.64 UR12, c[0x0][0x2d8] ;  /* 0x0000b600000c7ab9 */ /* 0x000fe20000000a00 */
[----:B------:R-:W-:Y:S01]  /*7360*/  USHF.R.S32.HI UR9, URZ, 0x1f, UR10 ;  /* 0x0000001f3f097899 */ /* 0x000fe2000801140a */
[----:B------:R-:W-:Y:S01]  /*7370*/  LOP3.LUT R8, RZ, UR18, RZ, 0x33, !PT ;  /* 0x00000012ff087c12 */ /* 0x000fe2000f8e33ff */
[----:B------:R-:W-:Y:S02]  /*7380*/  UIMAD UR4, UR19, UR12, URZ ;  /* 0x0000000c130472a4 */ /* 0x000fe4000f8e023f */
[----:B------:R-:W-:Y:S02]  /*7390*/  UIMAD.WIDE.U32 UR6, UR17, UR12, URZ ;  /* 0x0000000c110672a5 */ /* 0x000fe4000f8e003f */
[----:B------:R-:W-:Y:S02]  /*73a0*/  UIMAD UR4, UR17, UR13, UR4 ;  /* 0x0000000d110472a4 */ /* 0x000fe4000f8e0204 */
[----:B------:R-:W-:-:S02]  /*73b0*/  UIADD3 UR11, UR5, -UR8, URZ ;  /* 0x80000008050b7290 */ /* 0x000fc4000fffe03f */
[----:B------:R-:W-:Y:S01]  /*73c0*/  UIADD3 UR7, UR7, UR4, URZ ;  /* 0x0000000407077290 */ /* 0x000fe2000fffe03f */
[----:B------:R-:W-:Y:S01]  /*73d0*/  ULDC.64 UR12, c[0x0][0x2e0] ;  /* 0x0000b800000c7ab9 */ /* 0x000fe20000000a00 */
[----:B------:R-:W-:Y:S02]  /*73e0*/  UIADD3 UR4, UR16, 0x7f, URZ ;  /* 0x0000007f10047890 */ /* 0x000fe4000fffe03f */
[----:B------:R-:W-:Y:S02]  /*73f0*/  UIMAD UR9, UR9, UR12, URZ ;  /* 0x0000000c090972a4 */ /* 0x000fe4000f8e023f */
[----:B------:R-:W-:Y:S02]  /*7400*/  UIMAD.WIDE.U32 UR6, UR10, UR12, UR6 ;  /* 0x0000000c0a0672a5 */ /* 0x000fe4000f8e0006 */
[----:B------:R-:W-:Y:S02]  /*7410*/  UIADD3 UR12, UR16, 0xbf, -UR14 ;  /* 0x000000bf100c7890 */ /* 0x000fe4000fffe80e */
[----:B------:R-:W-:Y:S01]  /*7420*/  ULOP3.LUT UR14, UR11, 0x1, URZ, 0xc0, !UPT ;  /* 0x000000010b0e7892 */ /* 0x000fe2000f8ec03f */
[----:B------:R-:W-:Y:S01]  /*7430*/  ULDC UR15, c[0x0][0x288] ;  /* 0x0000a200000f7ab9 */ /* 0x000fe20000000800 */
[----:B------:R-:W-:-:S02]  /*7440*/  UIMAD UR9, UR10, UR13, UR9 ;  /* 0x0000000d0a0972a4 */ /* 0x000fc4000f8e0209 */
[----:B------:R-:W-:Y:S02]  /*7450*/  UISETP.NE.U32.AND UP0, UPT, UR14, 0x1, UPT ;  /* 0x000000010e00788c */ /* 0x000fe4000bf05070 */
[----:B------:R-:W-:Y:S02]  /*7460*/  UIMAD UR10, UR10, UR15, URZ ;  /* 0x0000000f0a0a72a4 */ /* 0x000fe4000f8e023f */
[----:B------:R-:W-:Y:S01]  /*7470*/  USHF.R.S32.HI UR11, URZ, 0x1f, UR4 ;  /* 0x0000001f3f0b7899 */ /* 0x000fe20008011404 */
[----:B-1----:R-:W-:Y:S01]  /*7480*/  LOP3.LUT R0, R0, 0x1f, RZ, 0xc0, !PT ;  /* 0x0000001f00007812 */ /* 0x002fe200078ec0ff */
[----:B------:R-:W-:Y:S01]  /*7490*/  UIADD3 UR13, UP1, UR17, UR10, URZ ;  /* 0x0000000a110d7290 */ /* 0x000fe2000ff3e03f */
[----:B------:R-:W-:Y:S01]  /*74a0*/  PLOP3.LUT P1, PT, PT, PT, UP0, 0x80, 0x0 ;  /* 0x000000000000781c */ /* 0x000fe20003f2f008 */
[----:B------:R-:W-:Y:S01]  /*74b0*/  ULEA.HI UR11, UR11, UR4, URZ, 0x7 ;  /* 0x000000040b0b7291 */ /* 0x000fe2000f8f383f */
[----:B------:R-:W-:Y:S01]  /*74c0*/  ULDC UR16, c[0x0][0x760] ;  /* 0x0001d80000107ab9 */ /* 0x000fe20000000800 */
[----:B------:R-:W-:Y:S01]  /*74d0*/  ELECT P0, URZ, PT ;  /* 0x00000000003f782f */ /* 0x000fe20003800000 */
[----:B------:R-:W-:-:S02]  /*74e0*/  UIMAD UR14, UR15, UR16, URZ ;  /* 0x000000100f0e72a4 */ /* 0x000fc4000f8e023f */
[----:B------:R-:W-:Y:S02]  /*74f0*/  ULEA.HI.X.SX32 UR15, UR10, UR19, 0x1, UP1 ;  /* 0x000000130a0f7291 */ /* 0x000fe400088f0e3f */
[----:B------:R-:W-:Y:S02]  /*7500*/  USHF.R.S32.HI UR16, URZ, 0x7, UR11 ;  /* 0x000000073f107899 */ /* 0x000fe4000801140b */
[----:B------:R-:W-:-:S03]  /*7510*/  UIADD3 UR25, UR7, UR9, URZ ;  /* 0x0000000907197290 */ /* 0x000fc6000fffe03f */
[----:B------:R-:W-:Y:S09]  /*7520*/  @P1 BRA `(.L_x_2571) ;  /* 0x0000000400881947 */ /* 0x000ff20003800000 */
        /* <DEDUP_REMOVED lines=11> */
[----:B------:R-:W-:-:S04]  /*75e0*/  ULEA UR4, UR8, UR12, 0x6 ;  /* 0x0000000c08047291 */ /* 0x000fc8000f8e303f */
[----:B------:R-:W-:-:S04]  /*75f0*/  USHF.R.S32.HI UR10, URZ, 0x1f, UR4 ;  /* 0x0000001f3f0a7899 */ /* 0x000fc80008011404 */
[----:B------:R-:W-:-:S04]  /*7600*/  ULEA.HI UR10, UR10, UR4, URZ, 0x7 ;  /* 0x000000040a0a7291 */ /* 0x000fc8000f8f383f */
[----:B------:R-:W-:-:S04]  /*7610*/  USHF.R.S32.HI UR10, URZ, 0x7, UR10 ;  /* 0x000000073f0a7899 */ /* 0x000fc8000801140a */
[----:B------:R-:W-:-:S04]  /*7620*/  UISETP.LT.AND UP0, UPT, UR16, UR10, UPT ;  /* 0x0000000a1000728c */ /* 0x000fc8000bf01270 */
[----:B------:R-:W-:-:S06]  /*7630*/  USEL UR10, UR16, UR10, UP0 ;  /* 0x0000000a100a7287 */ /* 0x000fcc0008000000 */
[----:B------:R-:W-:-:S07]  /*7640*/  VIADD R5, R8, UR10 ;  /* 0x0000000a08057c36 */ /* 0x000fce0008000000 */
.L_x_2574:
[----:B------:R-:W2:Y:S04]  /*7650*/  LDG.E.STRONG.GPU R4, desc[UR46][R2.64] ;  /* 0x0000002e02047981 */ /* 0x000ea8000c1ef900 */
[----:B--2---:R-:W-:Y:S01]  /*7660*/  CCTL.IVALL ;  /* 0x00000000ff00798f */ /* 0x004fe20002000000 */
[----:B------:R-:W-:Y:S05]  /*7670*/  YIELD ;  /* 0x0000000000007946 */ /* 0x000fea0003800000 */
[----:B------:R-:W-:-:S13]  /*7680*/  ISETP.NE.AND P1, PT, R4, R5, PT ;  /* 0x000000050400720c */ /* 0x000fda0003f25270 */
[----:B------:R-:W-:Y:S05]  /*7690*/  @P1 BRA `(.L_x_2574) ;  /* 0xfffffffc00ec1947 */ /* 0x000fea000383ffff */
.L_x_2573:
[----:B------:R-:W-:Y:S05]  /*76a0*/  BSYNC B0 ;  /* 0x0000000000007941 */ /* 0x000fea0003800000 */
.L_x_2572:
[----:B------:R-:W-:-:S03]  /*76b0*/  UMOV UR4, 0xffffffff ;  /* 0xffffffff00047882 */ /* 0x000fc60000000000 */
[----:B------:R-:W-:Y:S05]  /*76c0*/  BRA.DIV UR4, `(.L_x_2575) ;  /* 0x00000036044c7947 */ /* 0x000fea000b800000 */
[----:B------:R-:W-:Y:S01]  /*76d0*/  NOP ;  /* 0x0000000000007918 */ /* 0x000fe20000000000 */
.L_x_2644:
[----:B------:R-:W-:Y:S01]  /*76e0*/  IMAD.U32 R9, RZ, RZ, UR8 ;  /* 0x00000008ff097e24 */ /* 0x000fe2000f8e00ff */
[----:B------:R-:W-:Y:S05]  /*76f0*/  WARPSYNC.ALL ;  /* 0x0000000000007948 */ /* 0x000fea0003800000 */
[----:B------:R-:W-:Y:S01]  /*7700*/  BAR.SYNC.DEFER_BLOCKING 0xd, 0xa0 ;  /* 0x0342800000007b1d */ /* 0x000fe20000010000 */
[----:B------:R-:W-:-:S05]  /*7710*/  IMAD.SHL.U32 R9, R9, 0x2000, RZ ;  /* 0x0000200009097824 */ /* 0x000fca00078e00ff */
[----:B------:R-:W-:Y:S04]  /*7720*/  BSSY B0, `(.L_x_2576) ;  /* 0x0000012000007945 */ /* 0x000fe80003800000 */
[----:B------:R-:W-:Y:S05]  /*7730*/  @!P0 BRA `(.L_x_2577) ;  /* 0x0000000000408947 */ /* 0x000fea0003800000 */
[----:B------:R-:W1:Y:S01]  /*7740*/  LDC.64 R6, c[0x0][0x2c0] ;  /* 0x0000b000ff067b82 */ /* 0x000e620000000a00 */
[----:B------:R-:W-:Y:S01]  /*7750*/  IADD3 R5, P1, R9, UR6, RZ ;  /* 0x0000000609057c10 */ /* 0x000fe2000ff3e0ff */
[----:B------:R-:W-:Y:S01]  /*7760*/  UMOV UR4, 0x400 ;  /* 0x0000040000047882 */ /* 0x000fe20000000000 */
[----:B------:R-:W-:Y:S01]  /*7770*/  UMOV UR20, 0x0 ;  /* 0x0000000000147882 */ /* 0x000fe20000000000 */
[----:B------:R-:W-:-:S04]  /*7780*/  UMOV UR21, 0x14f00000 ;  /* 0x14f0000000157882 */ /* 0x000fc80000000000 */
[----:B------:R-:W2:Y:S01]  /*7790*/  S2UR UR10, SR_CgaCtaId ;  /* 0x00000000000a79c3 */ /* 0x000ea20000008800 */
[----:B-1----:R-:W-:Y:S02]  /*77a0*/  LEA R4, P3, R5, R6, 0x2 ;  /* 0x0000000605047211 */ /* 0x002fe400078610ff */
[----:B------:R-:W-:Y:S02]  /*77b0*/  LEA.HI.X.SX32 R6, R9, UR25, 0x1, P1 ;  /* 0x0000001909067c11 */ /* 0x000fe400088f0eff */
[----:B------:R-:W-:Y:S02]  /*77c0*/  R2UR UR18, R4 ;  /* 0x00000000041272ca */ /* 0x000fe400000e0000 */
[----:B------:R-:W-:Y:S01]  /*77d0*/  LEA.HI.X R5, R5, R7, R6, 0x2, P3 ;  /* 0x0000000705057211 */ /* 0x000fe200018f1406 */
[----:B--2---:R-:W-:-:S03]  /*77e0*/  ULEA UR4, UR10, UR4, 0x18 ;  /* 0x000000040a047291 */ /* 0x004fc6000f8ec03f */
[----:B------:R-:W-:Y:S01]  /*77f0*/  R2UR UR19, R5 ;  /* 0x00000000051372ca */ /* 0x000fe200000e0000 */
[----:B------:R-:W-:Y:S01]  /*7800*/  UMOV UR10, 0x400 ;  /* 0x00000400000a7882 */ /* 0x000fe20000000000 */
[----:B------:R-:W-:-:S11]  /*7810*/  UIADD3 UR4, UR4, 0x10000, URZ ;  /* 0x0001000004047890 */ /* 0x000fd6000fffe03f */
[----:B------:R1:W-:Y:S02]  /*7820*/  UBLKRED.G.S.ADD.F32.RN [UR18], [UR4], UR10, desc[UR20] ;  /* 0x00001412040073bb */ /* 0x0003e400080a140a */
[----:B-1----:R0:W-:Y:S02]  /*7830*/  UTMACMDFLUSH ;  /* 0x00000000000079b7 */ /* 0x0021e40000000000 */
.L_x_2577:
[----:B------:R-:W-:Y:S05]  /*7840*/  BSYNC B0 ;  /* 0x0000000000007941 */ /* 0x000fea0003800000 */
.L_x_2576:
        /* <DEDUP_REMOVED lines=20> */
.L_x_2579:
[----:B------:R-:W-:Y:S05]  /*7990*/  BSYNC B0 ;  /* 0x0000000000007941 */ /* 0x000fea0003800000 */
.L_x_2578:
[----:B------:R-:W-:Y:S06]  /*79a0*/  BAR.ARV 0xa, 0xa0 ;  /* 0x0282800000007b1d */ /* 0x000fec0000002000 */
[----:B------:R-:W-:Y:S04]  /*79b0*/  BSSY B0, `(.L_x_2580) ;  /* 0x0000003000007945 */ /* 0x000fe80003800000 */
[----:B------:R-:W-:Y:S05]  /*79c0*/  @!P0 BRA `(.L_x_2581) ;  /* 0x0000000000048947 */ /* 0x000fea0003800000 */
[----:B------:R-:W-:-:S04]  /*79d0*/  DEPBAR.LE SB0, 0x0 ;  /* 0x000080000000791a */ /* 0x000fc80000000000 */
.L_x_2581:
[----:B------:R-:W-:Y:S05]  /*79e0*/  BSYNC B0 ;  /* 0x0000000000007941 */ /* 0x000fea0003800000 */
.L_x_2580:
        /* <DEDUP_REMOVED lines=19> */
.L_x_2583:
[----:B------:R-:W-:Y:S05]  /*7b20*/  BSYNC B0 ;  /* 0x0000000000007941 */ /* 0x000fea0003800000 */
.L_x_2582:
[----:B------:R-:W-:Y:S01]  /*7b30*/  UIADD3 UR17, UR8, 0x1, URZ ;  /* 0x0000000108117890 */ /* 0x000fe2000fffe03f */
[----:B------:R-:W-:Y:S11]  /*7b40*/  BRA `(.L_x_2584) ;  /* 0x0000000000047947 */ /* 0x000ff60003800000 */
.L_x_2571:
[----:B------:R-:W-:-:S05]  /*7b50*/  UMOV UR17, UR8 ;  /* 0x0000000800117c82 */ /* 0x000fca0008000000 */
.L_x_2584:
[----:B------:R-:W-:-:S04]  /*7b60*/  UIADD3 UR4, UR8, 0x1, URZ ;  /* 0x0000000108047890 */ /* 0x000fc8000fffe03f */
[----:B------:R-:W-:-:S06]  /*7b70*/  UISETP.NE.AND UP0, UPT, UR5, UR4, UPT ;  /* 0x000000040500728c */ /* 0x000fcc000bf05270 */
[----:B------:R-:W-:-:S13]  /*7b80*/  PLOP3.LUT P1, PT, PT, PT, UP0, 0x80, 0x0 ;  /* 0x000000000000781c */ /* 0x000fda0003f2f008 */
[----:B------:R-:W-:Y:S05]  /*7b90*/  @!P1 BRA `(.L_x_2511) ;  /* 0x0000002c00ac9947 */ /* 0x000fea0003800000 */
[----:B------:R-:W-:Y:S01]  /*7ba0*/  ULDC.64 UR10, c[0x0][0x2c0] ;  /* 0x0000b000000a7ab9 */ /* 0x000fe20000000a00 */
[----:B------:R-:W-:Y:S02]  /*7bb0*/  UIADD3 UR21, UR9, UR7, URZ ;  /* 0x0000000709157290 */ /* 0x000fe4000fffe03f */
[----:B------:R-:W-:Y:S01]  /*7bc0*/  ULEA UR20, UP0, UR6, UR10, 0x2 ;  /* 0x0000000a06147291 */ /* 0x000fe2000f80103f */
[----:B------:R-:W-:Y:S01]  /*7bd0*/  UMOV UR22, UR17 ;  /* 0x0000001100167c82 */ /* 0x000fe20008000000 */
[----:B------:R-:W-:Y:S02]  /*7be0*/  UMOV UR4, URZ ;  /* 0x0000003f00047c82 */ /* 0x000fe40008000000 */
[----:B------:R-:W-:Y:S02]  /*7bf0*/  ULEA.HI.X UR21, UR6, UR11, UR21, 0x2, UP0 ;  /* 0x0000000b06157291 */ /* 0x000fe400080f1415 */
[----:B------:R-:W-:-:S04]  /*7c00*/  UIADD3 UR20, UP0, UR20, 0x4000, URZ ;  /* 0x0000400014147890 */ /* 0x000fc8000ff1e03f */
[----:B------:R-:W-:-:S12]  /*7c10*/  UIADD3.X UR21, URZ, UR21, URZ, UP0, !UPT ;  /* 0x000000153f157290 */ /* 0x000fd800087fe43f */
.L_x_2609:
        /* <DEDUP_REMOVED lines=18> */
.L_x_2587:
[----:B------:R-:W2:Y:S04]  /*7d40*/  LDG.E.STRONG.GPU R4, desc[UR46][R2.64] ;  /* 0x0000002e02047981 */ /* 0x000ea8000c1ef900 */
[----:B--2---:R-:W-:Y:S01]  /*7d50*/  CCTL.IVALL ;  /* 0x00000000ff00798f */ /* 0x004fe20002000000 */
[----:B------:R-:W-:Y:S05]  /*7d60*/  YIELD ;  /* 0x0000000000007946 */ /* 0x000fea0003800000 */
[----:B------:R-:W-:-:S13]  /*7d70*/  ISETP.NE.AND P1, PT, R4, R5, PT ;  /* 0x000000050400720c */ /* 0x000fda0003f25270 */
[----:B------:R-:W-:Y:S05]  /*7d80*/  @P1 BRA `(.L_x_2587) ;  /* 0xfffffffc00ec1947 */ /* 0x000fea000383ffff */
.L_x_2586:
[----:B------:R-:W-:Y:S05]  /*7d90*/  BSYNC B0 ;  /* 0x0000000000007941 */ /* 0x000fea0003800000 */
.L_x_2585:
[----:B------:R-:W-:-:S03]  /*7da0*/  UMOV UR18, 0xffffffff ;  /* 0xffffffff00127882 */ /* 0x000fc60000000000 */
[----:B------:R-:W-:Y:S05]  /*7db0*/  BRA.DIV UR18, `(.L_x_2588) ;  /* 0x0000002e12ac7947 */ /* 0x000fea000b800000 */
[----:B------:R-:W-:Y:S01]  /*7dc0*/  NOP ;  /* 0x0000000000007918 */ /* 0x000fe20000000000 */
.L_x_2647:
        /* <DEDUP_REMOVED lines=19> */
.L_x_2590:
[----:B------:R-:W-:Y:S05]  /*7f00*/  BSYNC B0 ;  /* 0x0000000000007941 */ /* 0x000fea0003800000 */
.L_x_2589:
        /* <DEDUP_REMOVED lines=15> */
.L_x_2592:
[----:B------:R-:W-:Y:S05]  /*8000*/  BSYNC B0 ;  /* 0x0000000000007941 */ /* 0x000fea0003800000 */
.L_x_2591:
[----:B------:R-:W-:Y:S06]  /*8010*/  BAR.ARV 0xa, 0xa0 ;  /* 0x0282800000007b1d */ /* 0x000fec0000002000 */
[----:B------:R-:W-:Y:S04]  /*8020*/  BSSY B0, `(.L_x_2593) ;  /* 0x0000003000007945 */ /* 0x000fe80003800000 */
[----:B------:R-:W-:Y:S05]  /*8030*/  @!P0 BRA `(.L_x_2594) ;  /* 0x0000000000048947 */ /* 0x000fea0003800000 */
[----:B------:R-:W-:-:S04]  /*8040*/  DEPBAR.LE SB0, 0x0 ;  /* 0x000080000000791a */ /* 0x000fc80000000000 */
.L_x_2594:
[----:B------:R-:W-:Y:S05]  /*8050*/  BSYNC B0 ;  /* 0x0000000000007941 */ /* 0x000fea0003800000 */
.L_x_2593:
        /* <DEDUP_REMOVED lines=19> */
.L_x_2596:
[----:B------:R-:W-:Y:S05]  /*8190*/  BSYNC B0 ;  /* 0x0000000000007941 */ /* 0x000fea0003800000 */
.L_x_2595:
        /* <DEDUP_REMOVED lines=10> */
[----:B------:R-:W-:-:S04]  /*8240*/  UIADD3 UR10, UR10, 0x40, URZ ;  /* 0x000000400a0a7890 */ /* 0x000fc8000fffe03f */
[----:B------:R-:W-:-:S04]  /*8250*/  USHF.R.S32.HI UR11, URZ, 0x1f, UR10 ;  /* 0x0000001f3f0b7899 */ /* 0x000fc8000801140a */
[----:B------:R-:W-:-:S04]  /*8260*/  ULEA.HI UR11, UR11, UR10, URZ, 0x7 ;  /* 0x0000000a0b0b7291 */ /* 0x000fc8000f8f383f */
[----:B------:R-:W-:-:S04]  /*8270*/  USHF.R.S32.HI UR11, URZ, 0x7, UR11 ;  /* 0x000000073f0b7899 */ /* 0x000fc8000801140b */
[----:B------:R-:W-:-:S04]  /*8280*/  UISETP.LT.AND UP0, UPT, UR16, UR11, UPT ;  /* 0x0000000b1000728c */ /* 0x000fc8000bf01270 */
[----:B------:R-:W-:-:S06]  /*8290*/  USEL UR11, UR16, UR11, UP0 ;  /* 0x0000000b100b7287 */ /* 0x000fcc0008000000 */
[----:B------:R-:W-:-:S07]  /*82a0*/  VIADD R5, R8, UR11 ;  /* 0x0000000b08057c36 */ /* 0x000fce0008000000 */
.L_x_2599:
[----:B------:R-:W2:Y:S04]  /*82b0*/  LDG.E.STRONG.GPU R4, desc[UR46][R2.64] ;  /* 0x0000002e02047981 */ /* 0x000ea8000c1ef900 */
[----:B--2---:R-:W-:Y:S01]  /*82c0*/  CCTL.IVALL ;  /* 0x00000000ff00798f */ /* 0x004fe20002000000 */
[----:B------:R-:W-:Y:S05]  /*82d0*/  YIELD ;  /* 0x0000000000007946 */ /* 0x000fea0003800000 */
[----:B------:R-:W-:-:S13]  /*82e0*/  ISETP.NE.AND P1, PT, R4, R5, PT ;  /* 0x000000050400720c */ /* 0x000fda0003f25270 */
[----:B------:R-:W-:Y:S05]  /*82f0*/  @P1 BRA `(.L_x_2599) ;  /* 0xfffffffc00ec1947 */ /* 0x000fea000383ffff */
.L_x_2598:
[----:B------:R-:W-:Y:S05]  /*8300*/  BSYNC B0 ;  /* 0x0000000000007941 */ /* 0x000fea0003800000 */
.L_x_2597:
[----:B------:R-:W-:-:S03]  /*8310*/  UMOV UR10, 0xffffffff ;  /* 0xffffffff000a7882 */ /* 0x000fc60000000000 */
[----:B------:R-:W-:Y:S05]  /*8320*/  BRA.DIV UR10, `(.L_x_2600) ;  /* 0x0000002a0a6c7947 */ /* 0x000fea000b800000 */
[----:B------:R-:W-:Y:S01]  /*8330*/  NOP ;  /* 0x0000000000007918 */ /* 0x000fe20000000000 */
.L_x_2650:
        /* <DEDUP_REMOVED lines=15> */
.L_x_2602:
[----:B------:R-:W-:Y:S05]  /*8430*/  BSYNC B0 ;  /* 0x0000000000007941 */ /* 0x000fea0003800000 */
.L_x_2601:
        /* <DEDUP_REMOVED lines=15> */
.L_x_2604:
[----:B------:R-:W-:Y:S05]  /*8530*/  BSYNC B0 ;  /* 0x0000000000007941 */ /* 0x000fea0003800000 */
.L_x_2603:
[----:B------:R-:W-:Y:S06]  /*8540*/  BAR.ARV 0xa, 0xa0 ;  /* 0x0282800000007b1d */ /* 0x000fec0000002000 */
[----:B------:R-:W-:Y:S04]  /*8550*/  BSSY B0, `(.L_x_2605) ;  /* 0x0000003000007945 */ /* 0x000fe80003800000 */
[----:B------:R-:W-:Y:S05]  /*8560*/  @!P0 BRA `(.L_x_2606) ;  /* 0x0000000000048947 */ /* 0x000fea0003800000 */
[----:B------:R-:W-:-:S04]  /*8570*/  DEPBAR.LE SB0, 0x0 ;  /* 0x000080000000791a */ /* 0x000fc80000000000 */
.L_x_2606:
[----:B------:R-:W-:Y:S05]  /*8580*/  BSYNC B0 ;  /* 0x0000000000007941 */ /* 0x000fea0003800000 */
.L_x_2605:
        /* <DEDUP_REMOVED lines=19> */
.L_x_2608:
[----:B------:R-:W-:Y:S05]  /*86c0*/  BSYNC B0 ;  /* 0x0000000000007941 */ /* 0x000fea0003800000 */
.L_x_2607:
[----:B------:R-:W-:Y:S02]  /*86d0*/  UIADD3 UR17, UR17, 0x2, URZ ;  /* 0x0000000211117890 */ /* 0x000fe4000fffe03f */
[----:B------:R-:W-:Y:S02]  /*86e0*/  UIADD3 UR4, UR4, 0x4000, URZ ;  /* 0x0000400004047890 */ /* 0x000fe4000fffe03f */
[----:B------:R-:W-:-:S06]  /*86f0*/  UISETP.GE.AND UP0, UPT, UR17, UR5, UPT ;  /* 0x000000051100728c */ /* 0x000fcc000bf06270 */
[----:B------:R-:W-:-:S13]  /*8700*/  PLOP3.LUT P1, PT, PT, PT, UP0, 0x80, 0x0 ;  /* 0x000000000000781c */ /* 0x000fda0003f2f008 */
[----:B------:R-:W-:Y:S05]  /*8710*/  @!P1 BRA `(.L_x_2609) ;  /* 0xfffffff400409947 */ /* 0x000fea000383ffff */
[----:B------:R-:W-:Y:S05]  /*8720*/  BRA `(.L_x_2511) ;  /* 0x0000002000c87947 */ /* 0x000fea0003800000 */
.L_x_2568:
        /* <DEDUP_REMOVED lines=21> */
.L_x_2610:
[----:B------:R-:W-:Y:S01]  /*8880*/  ULDC UR9, c[0x0][0xb44] ;  /* 0x0002d10000097ab9 */ /* 0x000fe20000000800 */
[----:B------:R-:W-:Y:S01]  /*8890*/  UMOV UR7, UR8 ;  /* 0x0000000800077c82 */ /* 0x000fe20008000000 */
[----:B------:R-:W-:-:S11]  /*88a0*/  UISETP.NE.AND UP0, UPT, UR9, 0x1, UPT ;  /* 0x000000010900788c */ /* 0x000fd6000bf05270 */
[----:B------:R-:W-:Y:S02]  /*88b0*/  @UP0 ULDC.64 UR10, c[0x0][0xb48] ;  /* 0x0002d200000a0ab9 */ /* 0x000fe40000000a00 */
[----:B------:R-:W-:-:S04]  /*88c0*/  UIMAD.WIDE.U32 UR4, UR8, UR10, URZ ;  /* 0x0000000a080472a5 */ /* 0x000fc8000f8e003f */
[----:B------:R-:W-:-:S04]  /*88d0*/  @UP0 USHF.R.U32.HI UR7, URZ, UR11, UR5 ;  /* 0x0000000b3f070299 */ /* 0x000fc80008011605 */
[----:B------:R-:W-:-:S12]  /*88e0*/  UIMAD UR4, UR7, UR9, URZ ;  /* 0x00000009070472a4 */ /* 0x000fd8000f8e023f */
.L_x_2611:
        /* <DEDUP_REMOVED lines=16> */
[----:B------:R-:W-:Y:S01]  /*89f0*/  ULOP3.LUT UR7, URZ, UR7, URZ, 0x33, !UPT ;  /* 0x000000073f077292 */ /* 0x000fe2000f8e333f */
[----:B------:R-:W-:Y:S01]  /*8a00*/  ULDC UR4, c[0x0][0xb2c] ;  /* 0x0002cb0000047ab9 */ /* 0x000fe20000000800 */
[----:B------:R-:W-:Y:S02]  /*8a10*/  ULDC UR5, c[0x0][0x280] ;  /* 0x0000a00000057ab9 */ /* 0x000fe40000000800 */
[----:B------:R-:W-:Y:S01]  /*8a20*/  UIADD3 UR7, UR7, UR4, URZ ;  /* 0x0000000407077290 */ /* 0x000fe2000fffe03f */
[----:B------:R-:W-:Y:S02]  /*8a30*/  ULDC UR6, c[0x0][0x74c] ;  /* 0x0001d30000067ab9 */ /* 0x000fe40000000800 */
[----:B------:R-:W-:Y:S01]  /*8a40*/  ULDC UR4, c[0x0][0x290] ;  /* 0x0000a40000047ab9 */ /* 0x000fe20000000800 */
[----:B------:R-:W-:-:S04]  /*8a50*/  USHF.L.U32 UR11, UR7, 0x7, URZ ;  /* 0x00000007070b7899 */ /* 0x000fc8000800063f */
        /* <DEDUP_REMOVED lines=50> */
.L_x_2651:
        /* <DEDUP_REMOVED lines=15> */
.L_x_2615:
        /* <DEDUP_REMOVED lines=97> */
.L_x_2626:
[----:B--234-:R-:W-:-:S04]  /*9480*/  SHF.L.U32 R21, R11, 0x1f, RZ ;  /* 0x0000001f0b157819 */ /* 0x01cfc800000006ff */
[----:B------:R-:W1:Y:S02]  /*9490*/  SYNCS.PHASECHK.TRANS64.TRYWAIT P1, [R16+URZ+0x30840], R21 ;  /* 0x03084015100075a7 */ /* 0x000e64000802017f */
[----:B-1----:R-:W-:Y:S05]  /*94a0*/  @!P1 BRA `(.L_x_2618) ;  /* 0x00000018003c9947 */ /* 0x002fea0003800000 */
.L_x_2652:
[----:B------:R-:W-:Y:S05]  /*94b0*/  @P0 BRA `(.L_x_2619) ;  /* 0x0000000000140947 */ /* 0x000fea0003800000 */
[----:B------:R-:W-:Y:S01]  /*94c0*/  ISETP.NE.AND P1, PT, R6, RZ, PT ;  /* 0x000000ff0600720c */ /* 0x000fe20003f25270 */
[----:B------:R-:W-:-:S04]  /*94d0*/  IMAD.MOV.U32 R3, RZ, RZ, 0x4100 ;  /* 0x00004100ff037424 */ /* 0x000fc800078e00ff */
[----:B------:R3:W-:Y:S08]  /*94e0*/  SYNCS.ARRIVE.TRANS64 RZ, [R16+URZ+0x30830], R3 ;  /* 0x0308300310ff79a7 */ /* 0x0007f0000800003f */
[----:B------:R-:W-:Y:S05]  /*94f0*/  @!P1 BRA `(.L_x_2619) ;  /* 0x0000000000049947 */ /* 0x000fea0003800000 */
[----:B------:R-:W-:Y:S01]  /*9500*/  BPT.TRAP 0x1 ;  /* 0x000000040000795c */ /* 0x000fe20000300000 */
.L_x_2619:
        /* <DEDUP_REMOVED lines=36> */
.L_x_2653:
[----:B------:R-:W-:Y:S05]  /*9750*/  @P0 BRA `(.L_x_2621) ;  /* 0x0000000000140947 */ /* 0x000fea0003800000 */
[----:B------:R-:W-:Y:S01]  /*9760*/  ISETP.NE.AND P1, PT, R6, RZ, PT ;  /* 0x000000ff0600720c */ /* 0x000fe20003f25270 */
[----:B------:R-:W-:-:S04]  /*9770*/  IMAD.MOV.U32 R2, RZ, RZ, 0x4100 ;  /* 0x00004100ff027424 */ /* 0x000fc800078e00ff */
[----:B------:R3:W-:Y:S08]  /*9780*/  SYNCS.ARRIVE.TRANS64 RZ, [R16+URZ+0x30818], R2 ;  /* 0x0308180210ff79a7 */ /* 0x0007f0000800003f */
[----:B------:R-:W-:Y:S05]  /*9790*/  @!P1 BRA `(.L_x_2621) ;  /* 0x0000000000049947 */ /* 0x000fea0003800000 */
[----:B------:R-:W-:Y:S01]  /*97a0*/  BPT.TRAP 0x1 ;  /* 0x000000040000795c */ /* 0x000fe20000300000 */
.L_x_2621:
        /* <DEDUP_REMOVED lines=36> */
.L_x_2654:
[----:B------:R-:W-:Y:S05]  /*99f0*/  @P0 BRA `(.L_x_2623) ;  /* 0x0000000000140947 */ /* 0x000fea0003800000 */
[----:B------:R-:W-:Y:S01]  /*9a00*/  ISETP.NE.AND P1, PT, R6, RZ, PT ;  /* 0x000000ff0600720c */ /* 0x000fe20003f25270 */
[----:B-123--:R-:W-:-:S04]  /*9a10*/  IMAD.MOV.U32 R21, RZ, RZ, 0x4100 ;  /* 0x00004100ff157424 */ /* 0x00efc800078e00ff */
[----:B------:R4:W-:Y:S08]  /*9a20*/  SYNCS.ARRIVE.TRANS64 RZ, [R16+URZ+0x30838], R21 ;  /* 0x0308381510ff79a7 */ /* 0x0009f0000800003f */
[----:B------:R-:W-:Y:S05]  /*9a30*/  @!P1 BRA `(.L_x_2623) ;  /* 0x0000000000049947 */ /* 0x000fea0003800000 */
[----:B------:R-:W-:Y:S01]  /*9a40*/  BPT.TRAP 0x1 ;  /* 0x000000040000795c */ /* 0x000fe20000300000 */
.L_x_2623:
        /* <DEDUP_REMOVED lines=31> */
.L_x_2656:
[----:B------:R-:W-:Y:S05]  /*9c40*/  @P0 BRA `(.L_x_2625) ;  /* 0x0000000000140947 */ /* 0x000fea0003800000 */
[----:B------:R-:W-:Y:S01]  /*9c50*/  ISETP.NE.AND P1, PT, R6, RZ, PT ;  /* 0x000000ff0600720c */ /* 0x000fe20003f25270 */
[----:B------:R-:W-:-:S04]  /*9c60*/  IMAD.MOV.U32 R5, RZ, RZ, 0x4100 ;  /* 0x00004100ff057424 */ /* 0x000fc800078e00ff */
[----:B------:R1:W-:Y:S08]  /*9c70*/  SYNCS.ARRIVE.TRANS64 RZ, [R16+URZ+0x30810], R5 ;  /* 0x0308100510ff79a7 */ /* 0x0003f0000800003f */
[----:B------:R-:W-:Y:S05]  /*9c80*/  @!P1 BRA `(.L_x_2625) ;  /* 0x0000000000049947 */ /* 0x000fea0003800000 */
[----:B------:R-:W-:Y:S01]  /*9c90*/  BPT.TRAP 0x1 ;  /* 0x000000040000795c */ /* 0x000fe20000300000 */
.L_x_2625:
        /* <DEDUP_REMOVED lines=37> */
.L_x_2617:
        /* <DEDUP_REMOVED lines=8> */
.L_x_2657:
[----:B------:R-:W-:Y:S05]  /*9f70*/  @P0 BRA `(.L_x_2628) ;  /* 0x0000000000140947 */ /* 0x000fea0003800000 */
[----:B------:R-:W-:Y:S01]  /*9f80*/  ISETP.NE.AND P1, PT, R6, RZ, PT ;  /* 0x000000ff0600720c */ /* 0x000fe20003f25270 */
[----:B------:R-:W-:-:S04]  /*9f90*/  IMAD.MOV.U32 R5, RZ, RZ, 0x4100 ;  /* 0x00004100ff057424 */ /* 0x000fc800078e00ff */
[----:B------:R2:W-:Y:S08]  /*9fa0*/  SYNCS.ARRIVE.TRANS64 RZ, [R16+URZ+0x30830], R5 ;  /* 0x0308300510ff79a7 */ /* 0x0005f0000800003f */
[----:B------:R-:W-:Y:S05]  /*9fb0*/  @!P1 BRA `(.L_x_2628) ;  /* 0x0000000000049947 */ /* 0x000fea0003800000 */
[----:B------:R-:W-:Y:S01]  /*9fc0*/  BPT.TRAP 0x1 ;  /* 0x000000040000795c */ /* 0x000fe20000300000 */
.L_x_2628:
        /* <DEDUP_REMOVED lines=33> */
.L_x_2658:
[----:B------:R-:W-:Y:S05]  /*a1e0*/  @P0 BRA `(.L_x_2630) ;  /* 0x0000000000140947 */ /* 0x000fea0003800000 */
[----:B------:R-:W-:Y:S01]  /*a1f0*/  ISETP.NE.AND P0, PT, R6, RZ, PT ;  /* 0x000000ff0600720c */ /* 0x000fe20003f05270 */
[----:B------:R-:W-:-:S04]  /*a200*/  IMAD.MOV.U32 R5, RZ, RZ, 0x4100 ;  /* 0x00004100ff057424 */ /* 0x000fc800078e00ff */
[----:B------:R1:W-:Y:S08]  /*a210*/  SYNCS.ARRIVE.TRANS64 RZ, [R16+URZ+0x30818], R5 ;  /* 0x0308180510ff79a7 */ /* 0x0003f0000800003f */
[----:B------:R-:W-:Y:S05]  /*a220*/  @!P0 BRA `(.L_x_2630) ;  /* 0x0000000000048947 */ /* 0x000fea0003800000 */
[----:B------:R-:W-:Y:S01]  /*a230*/  BPT.TRAP 0x1 ;  /* 0x000000040000795c */ /* 0x000fe20000300000 */
.L_x_2630:
        /* <DEDUP_REMOVED lines=37> */
.L_x_2616:
[----:B------:R-:W1:Y:S01]  /*a490*/  S2R R0, SR_TID.X ;  /* 0x0000000000007919 */ /* 0x000e620000002100 */
[----:B------:R-:W-:Y:S01]  /*a4a0*/  IMAD R3, R19, 0x8, R16 ;  /* 0x0000000813037824 */ /* 0x000fe200078e0210 */
[----:B-1----:R-:W-:Y:S02]  /*a4b0*/  LOP3.LUT R2, R0, 0x7f, RZ, 0xc0, !PT ;  /* 0x0000007f00027812 */ /* 0x002fe400078ec0ff */
[----:B------:R-:W-:Y:S02]  /*a4c0*/  SHF.L.U32 R0, R11, 0x1f, RZ ;  /* 0x0000001f0b007819 */ /* 0x000fe400000006ff */
[----:B------:R-:W-:Y:S02]  /*a4d0*/  ISETP.NE.AND P1, PT, R2, RZ, PT ;  /* 0x000000ff0200720c */ /* 0x000fe40003f25270 */
[----:B------:R-:W1:Y:S02]  /*a4e0*/  SYNCS.PHASECHK.TRANS64.TRYWAIT P0, [R3+URZ+0x30840], R0 ;  /* 0x03084000030075a7 */ /* 0x000e64000800017f */
[----:B-1----:R-:W-:Y:S09]  /*a4f0*/  @!P0 BRA `(.L_x_2631) ;  /* 0x0000000800a48947 */ /* 0x002ff20003800000 */
.L_x_2659:
[----:B------:R-:W-:Y:S05]  /*a500*/  @P1 BRA `(.L_x_2632) ;  /* 0x0000000000181947 */ /* 0x000fea0003800000 */
[----:B------:R-:W1:Y:S01]  /*a510*/  S2R R2, SR_TID.X ;  /* 0x0000000000027919 */ /* 0x000e620000002100 */
[----:B------:R-:W-:-:S04]  /*a520*/  IMAD.MOV.U32 R0, RZ, RZ, 0x4100 ;  /* 0x00004100ff007424 */ /* 0x000fc800078e00ff */
[----:B------:R1:W-:Y:S02]  /*a530*/  SYNCS.ARRIVE.TRANS64 RZ, [R3+URZ+0x30830], R0 ;  /* 0x0308300003ff79a7 */ /* 0x0003e4000800003f */
[----:B-1----:R-:W-:-:S13]  /*a540*/  LOP3.LUT P0, RZ, R2, 0x1f, RZ, 0xc0, !PT ;  /* 0x0000001f02ff7812 */ /* 0x002fda000780c0ff */
[----:B------:R-:W-:Y:S05]  /*a550*/  @!P0 BRA `(.L_x_2632) ;  /* 0x0000000000048947 */ /* 0x000fea0003800000 */
[----:B------:R-:W-:Y:S01]  /*a560*/  BPT.TRAP 0x1 ;  /* 0x000000040000795c */ /* 0x000fe20000300000 */
.L_x_2632:
        /* <DEDUP_REMOVED lines=40> */
.L_x_2613:
[----:B------:R-:W-:Y:S05]  /*a7f0*/  BSYNC B0 ;  /* 0x0000000000007941 */ /* 0x000fea0003800000 */
.L_x_2612:
[----:B------:R-:W-:-:S03]  /*a800*/  UMOV UR7, 0xffffffff ;  /* 0xffffffff00077882 */ /* 0x000fc60000000000 */
[----:B------:R-:W-:Y:S05]  /*a810*/  BRA.DIV UR7, `(.L_x_2633) ;  /* 0x0000000607f07947 */ /* 0x000fea000b800000 */
[----:B------:R-:W-:-:S13]  /*a820*/  ELECT P6, URZ, PT ;  /* 0x00000000003f782f */ /* 0x000fda00038c0000 */
.L_x_2662:
[----:B------:R-:W-:Y:S05]  /*a830*/  @!P6 BRA `(.L_x_2511) ;  /* 0x000000000084e947 */ /* 0x000fea0003800000 */
[----:B------:R-:W-:-:S06]  /*a840*/  ULOP3.LUT UR7, UR38, 0x2, URZ, 0xfc, !UPT ;  /* 0x0000000226077892 */ /* 0x000fcc000f8efc3f */
[----:B------:R-:W-:-:S05]  /*a850*/  IMAD.U32 R2, RZ, RZ, UR7 ;  /* 0x00000007ff027e24 */ /* 0x000fca000f8e00ff */
[----:B------:R-:W-:-:S13]  /*a860*/  ISETP.NE.AND P2, PT, R2, 0x3, PT ;  /* 0x000000030200780c */ /* 0x000fda0003f45270 */
[----:B------:R-:W-:Y:S05]  /*a870*/  @!P2 BRA `(.L_x_2634) ;  /* 0x000000000004a947 */ /* 0x000fea0003800000 */
[----:B------:R-:W-:Y:S01]  /*a880*/  BPT.TRAP 0x1 ;  /* 0x000000040000795c */ /* 0x000fe20000300000 */
.L_x_2634:
        /* <DEDUP_REMOVED lines=15> */
.L_x_2663:
[----:B------:R-:W2:Y:S02]  /*a980*/  SYNCS.PHASECHK.TRANS64.TRYWAIT P0, [R3+URZ], R2 ;  /* 0x00000002030075a7 */ /* 0x000ea4000800017f */
[----:B--2---:R-:W-:Y:S05]  /*a990*/  @!P0 BRA `(.L_x_2636) ;  /* 0x0000000400c48947 */ /* 0x004fea0003800000 */
.L_x_2664:
[----:B------:R-:W-:Y:S05]  /*a9a0*/  @!P2 BRA `(.L_x_2637) ;  /* 0x000000000004a947 */ /* 0x000fea0003800000 */
[----:B------:R-:W-:Y:S01]  /*a9b0*/  BPT.TRAP 0x1 ;  /* 0x000000040000795c */ /* 0x000fe20000300000 */
.L_x_2637:
[----:B--2---:R-:W-:-:S04]  /*a9c0*/  VIADD R3, R7, 0x30840 ;  /* 0x0003084007037836 */ /* 0x004fc80000000000 */
[----:B------:R-:W-:-:S04]  /*a9d0*/  IMAD R0, R0, 0x8, R3 ;  /* 0x0000000800007824 */ /* 0x000fc800078e0203 */
[----:B------:R-:W2:Y:S02]  /*a9e0*/  SYNCS.PHASECHK.TRANS64.TRYWAIT P0, [R0+URZ], R5 ;  /* 0x00000005000075a7 */ /* 0x000ea4000800017f */
[----:B--2---:R-:W-:Y:S05]  /*a9f0*/  @!P0 BRA `(.L_x_2638) ;  /* 0x0000000400c08947 */ /* 0x004fea0003800000 */
.L_x_2665:
[----:B------:R-:W-:-:S07]  /*aa00*/  IMAD R3, R4, 0x8, R3 ;  /* 0x0000000804037824 */ /* 0x000fce00078e0203 */
.L_x_2639:
[----:B---3--:R3:W4:Y:S02]  /*aa10*/  SYNCS.PHASECHK.TRANS64.TRYWAIT P0, [R3+URZ], R2 ;  /* 0x00000002030075a7 */ /* 0x008724000800017f */
[----:B----4-:R-:W-:Y:S05]  /*aa20*/  @!P0 NANOSLEEP.SYNCS 0x989680 ;  /* 0x009896800000895d */ /* 0x010fea0003900000 */
[----:B------:R-:W4:Y:S02]  /*aa30*/  @!P0 SYNCS.PHASECHK.TRANS64 P0, [R3+URZ], R2 ;  /* 0x00000002030085a7 */ /* 0x000f24000800007f */
[----:B----4-:R-:W-:Y:S05]  /*aa40*/  @!P0 BRA `(.L_x_2639) ;  /* 0xfffffffc00f08947 */ /* 0x010fea000383ffff */
.L_x_2511:
[----:B------:R-:W-:Y:S05]  /*aa50*/  BSYNC B6 ;  /* 0x0000000000067941 */ /* 0x000fea0003800000 */
.L_x_2506:
[----:B------:R-:W-:Y:S05]  /*aa60*/  EXIT ;  /* 0x000000000000794d */ /* 0x000fea0003800000 */
.L_x_2517:
[----:B------:R-:W-:Y:S02]  /*aa70*/  IMAD.MOV.U32 R12, RZ, RZ, RZ ;  /* 0x000000ffff0c7224 */ /* 0x000fe400078e00ff */
[----:B------:R-:W-:Y:S02]  /*aa80*/  IMAD.MOV.U32 R11, RZ, RZ, 0x1f ;  /* 0x0000001fff0b7424 */ /* 0x000fe400078e00ff */
[----:B------:R-:W-:-:S07]  /*aa90*/  IMAD.MOV.U32 R15, RZ, RZ, -0x1 ;  /* 0xffffffffff0f7424 */ /* 0x000fce00078e00ff */
[----:B------:R-:W-:Y:S05]  /*aaa0*/  WARPSYNC.COLLECTIVE R15, `(.L_x_2640) ;  /* 0x000000000f087348 */ /* 0x000fea0003c00000 */
[----:B------:R1:W2:Y:S02]  /*aab0*/  SHFL.IDX P6, R14, R13, R12, R11 ;  /* 0x0000000c0d0e7389 */ /* 0x0002a400000c000b */
[----:B-12---:R-:W-:Y:S01]  /*aac0*/  ENDCOLLECTIVE ;  /* 0x000000000000791b */ /* 0x006fe20003800000 */
.L_x_2640:
[----:B------:R-:W-:Y:S05]  /*aad0*/  BRA `(.L_x_2641) ;  /* 0xffffff68003c7947 */ /* 0x000fea000383ffff */
.L_x_2519:
        /* <DEDUP_REMOVED lines=8> */
.L_x_2523:
[----:B---3--:R3:W4:Y:S02]  /*ab60*/  SYNCS.PHASECHK.TRANS64.TRYWAIT P1, [R0+URZ+0x30810], R209 ;  /* 0x030810d1000075a7 */ /* 0x008724000802017f */
[----:B----4-:R-:W-:Y:S05]  /*ab70*/  @!P1 NANOSLEEP.SYNCS 0x989680 ;  /* 0x009896800000995d */ /* 0x010fea0003900000 */
[----:B------:R-:W4:Y:S02]  /*ab80*/  @!P1 SYNCS.PHASECHK.TRANS64 P1, [R0+URZ+0x30810], R209 ;  /* 0x030810d1000095a7 */ /* 0x000f24000802007f */
[----:B----4-:R-:W-:Y:S05]  /*ab90*/  @!P1 BRA `(.L_x_2523) ;  /* 0xfffffffc00f09947 */ /* 0x010fea000383ffff */
[----:B------:R-:W-:Y:S05]  /*aba0*/  BRA `(.L_x_2522) ;  /* 0xffffff70002c7947 */ /* 0x000fea000383ffff */
.L_x_2527:
[----:B------:R1:W1:Y:S02]  /*abb0*/  SYNCS.PHASECHK.TRANS64.TRYWAIT P1, [R0+URZ+0x30830], R209 ;  /* 0x030830d1000075a7 */ /* 0x000264000802017f */
[----:B-1----:R-:W-:Y:S05]  /*abc0*/  @!P1 NANOSLEEP.SYNCS 0x989680 ;  /* 0x009896800000995d */ /* 0x002fea0003900000 */
[----:B------:R-:W1:Y:S02]  /*abd0*/  @!P1 SYNCS.PHASECHK.TRANS64 P1, [R0+URZ+0x30830], R209 ;  /* 0x030830d1000095a7 */ /* 0x000e64000802007f */
[----:B-1----:R-:W-:Y:S05]  /*abe0*/  @!P1 BRA `(.L_x_2527) ;  /* 0xfffffffc00f09947 */ /* 0x002fea000383ffff */
[----:B------:R-:W-:Y:S05]  /*abf0*/  BRA `(.L_x_2526) ;  /* 0xffffff78004c7947 */ /* 0x000fea000383ffff */
.L_x_2575:
[----:B------:R-:W-:Y:S01]  /*ac00*/  BSSY B0, `(.L_x_2642) ;  /* 0x0000005000007945 */ /* 0x000fe20003800000 */
[----:B------:R-:W-:-:S07]  /*ac10*/  IMAD.MOV.U32 R15, RZ, RZ, -0x1 ;  /* 0xffffffffff0f7424 */ /* 0x000fce00078e00ff */
[----:B------:R-:W-:Y:S05]  /*ac20*/  WARPSYNC.COLLECTIVE R15, `(.L_x_2643) ;  /* 0x000000000f087348 */ /* 0x000fea0003c00000 */
[----:B------:R-:W-:Y:S01]  /*ac30*/  NOP ;  /* 0x0000000000007918 */ /* 0x000fe20000000000 */
[----:B------:R-:W-:Y:S01]  /*ac40*/  ENDCOLLECTIVE ;  /* 0x000000000000791b */ /* 0x000fe20003800000 */
.L_x_2643:
[----:B------:R-:W-:Y:S05]  /*ac50*/  BSYNC B0 ;  /* 0x0000000000007941 */ /* 0x000fea0003800000 */
.L_x_2642:
[----:B------:R-:W-:Y:S05]  /*ac60*/  BRA `(.L_x_2644) ;  /* 0xffffffc8009c7947 */ /* 0x000fea000383ffff */
.L_x_2588:
[----:B------:R-:W-:Y:S01]  /*ac70*/  BSSY B0, `(.L_x_2645) ;  /* 0x0000005000007945 */ /* 0x000fe20003800000 */
[----:B------:R-:W-:-:S07]  /*ac80*/  IMAD.MOV.U32 R15, RZ, RZ, -0x1 ;  /* 0xffffffffff0f7424 */ /* 0x000fce00078e00ff */
[----:B------:R-:W-:Y:S05]  /*ac90*/  WARPSYNC.COLLECTIVE R15, `(.L_x_2646) ;  /* 0x000000000f087348 */ /* 0x000fea0003c00000 */
[----:B------:R-:W-:Y:S01]  /*aca0*/  NOP ;  /* 0x0000000000007918 */ /* 0x000fe20000000000 */
[----:B------:R-:W-:Y:S01]  /*acb0*/  ENDCOLLECTIVE ;  /* 0x000000000000791b */ /* 0x000fe20003800000 */
.L_x_2646:
[----:B------:R-:W-:Y:S05]  /*acc0*/  BSYNC B0 ;  /* 0x0000000000007941 */ /* 0x000fea0003800000 */
.L_x_2645:
[----:B------:R-:W-:Y:S05]  /*acd0*/  BRA `(.L_x_2647) ;  /* 0xffffffd0003c7947 */ /* 0x000fea000383ffff */
.L_x_2600:
[----:B------:R-:W-:Y:S01]  /*ace0*/  BSSY B0, `(.L_x_2648) ;  /* 0x0000005000007945 */ /* 0x000fe20003800000 */
[----:B------:R-:W-:-:S07]  /*acf0*/  IMAD.MOV.U32 R15, RZ, RZ, -0x1 ;  /* 0xffffffffff0f7424 */ /* 0x000fce00078e00ff */
[----:B------:R-:W-:Y:S05]  /*ad00*/  WARPSYNC.COLLECTIVE R15, `(.L_x_2649) ;  /* 0x000000000f087348 */ /* 0x000fea0003c00000 */
[----:B------:R-:W-:Y:S01]  /*ad10*/  NOP ;  /* 0x0000000000007918 */ /* 0x000fe20000000000 */
[----:B------:R-:W-:Y:S01]  /*ad20*/  ENDCOLLECTIVE ;  /* 0x000000000000791b */ /* 0x000fe20003800000 */
.L_x_2649:
[----:B------:R-:W-:Y:S05]  /*ad30*/  BSYNC B0 ;  /* 0x0000000000007941 */ /* 0x000fea0003800000 */
.L_x_2648:
[----:B------:R-:W-:Y:S05]  /*ad40*/  BRA `(.L_x_2650) ;  /* 0xffffffd4007c7947 */ /* 0x000fea000383ffff */
.L_x_2614:
[----:B-1----:R1:W2:Y:S02]  /*ad50*/  SYNCS.PHASECHK.TRANS64.TRYWAIT P0, [R16+URZ+0x30820], R3 ;  /* 0x03082003100075a7 */ /* 0x0022a4000800017f */
[----:B--2---:R-:W-:Y:S05]  /*ad60*/  @!P0 NANOSLEEP.SYNCS 0x989680 ;  /* 0x009896800000895d */ /* 0x004fea0003900000 */
[----:B------:R-:W2:Y:S02]  /*ad70*/  @!P0 SYNCS.PHASECHK.TRANS64 P0, [R16+URZ+0x30820], R3 ;  /* 0x03082003100085a7 */ /* 0x000ea4000800007f */
[----:B--2---:R-:W-:Y:S05]  /*ad80*/  @!P0 BRA `(.L_x_2614) ;  /* 0xfffffffc00f08947 */ /* 0x004fea000383ffff */
[----:B------:R-:W-:Y:S05]  /*ad90*/  BRA `(.L_x_2651) ;  /* 0xffffffdc00f87947 */ /* 0x000fea000383ffff */
.L_x_2618:
[----:B-1----:R1:W3:Y:S02]  /*ada0*/  SYNCS.PHASECHK.TRANS64.TRYWAIT P1, [R16+URZ+0x30840], R21 ;  /* 0x03084015100075a7 */ /* 0x0022e4000802017f */
[----:B---3--:R-:W-:Y:S05]  /*adb0*/  @!P1 NANOSLEEP.SYNCS 0x989680 ;  /* 0x009896800000995d */ /* 0x008fea0003900000 */
[----:B------:R-:W3:Y:S02]  /*adc0*/  @!P1 SYNCS.PHASECHK.TRANS64 P1, [R16+URZ+0x30840], R21 ;  /* 0x03084015100095a7 */ /* 0x000ee4000802007f */
[----:B---3--:R-:W-:Y:S05]  /*add0*/  @!P1 BRA `(.L_x_2618) ;  /* 0xfffffffc00f09947 */ /* 0x008fea000383ffff */
[----:B------:R-:W-:Y:S05]  /*ade0*/  BRA `(.L_x_2652) ;  /* 0xffffffe400b07947 */ /* 0x000fea000383ffff */
.L_x_2620:
[----:B--2---:R2:W3:Y:S02]  /*adf0*/  SYNCS.PHASECHK.TRANS64.TRYWAIT P1, [R16+URZ+0x30828], R21 ;  /* 0x03082815100075a7 */ /* 0x0044e4000802017f */
[----:B---3--:R-:W-:Y:S05]  /*ae00*/  @!P1 NANOSLEEP.SYNCS 0x989680 ;  /* 0x009896800000995d */ /* 0x008fea0003900000 */
[----:B------:R-:W3:Y:S02]  /*ae10*/  @!P1 SYNCS.PHASECHK.TRANS64 P1, [R16+URZ+0x30828], R21 ;  /* 0x03082815100095a7 */ /* 0x000ee4000802007f */
[----:B---3--:R-:W-:Y:S05]  /*ae20*/  @!P1 BRA `(.L_x_2620) ;  /* 0xfffffffc00f09947 */ /* 0x008fea000383ffff */
[----:B------:R-:W-:Y:S05]  /*ae30*/  BRA `(.L_x_2653) ;  /* 0xffffffe800447947 */ /* 0x000fea000383ffff */
.L_x_2622:
[----:B---3--:R3:W4:Y:S02]  /*ae40*/  SYNCS.PHASECHK.TRANS64.TRYWAIT P1, [R16+URZ+0x30848], R21 ;  /* 0x03084815100075a7 */ /* 0x008724000802017f */
[----:B----4-:R-:W-:Y:S05]  /*ae50*/  @!P1 NANOSLEEP.SYNCS 0x989680 ;  /* 0x009896800000995d */ /* 0x010fea0003900000 */
[----:B------:R-:W4:Y:S02]  /*ae60*/  @!P1 SYNCS.PHASECHK.TRANS64 P1, [R16+URZ+0x30848], R21 ;  /* 0x03084815100095a7 */ /* 0x000f24000802007f */
[----:B----4-:R-:W-:Y:S05]  /*ae70*/  @!P1 BRA `(.L_x_2622) ;  /* 0xfffffffc00f09947 */ /* 0x010fea000383ffff */
[----:B------:R-:W-:Y:S05]  /*ae80*/  BRA `(.L_x_2654) ;  /* 0xffffffe800d87947 */ /* 0x000fea000383ffff */
.L_x_2624:
[----:B------:R-:W-:-:S07]  /*ae90*/  SHF.L.U32 R5, R11, 0x1f, RZ ;  /* 0x0000001f0b057819 */ /* 0x000fce00000006ff */
.L_x_2655:
[----:B------:R1:W1:Y:S02]  /*aea0*/  SYNCS.PHASECHK.TRANS64.TRYWAIT P1, [R16+URZ+0x30820], R5 ;  /* 0x03082005100075a7 */ /* 0x000264000802017f */
[----:B-1----:R-:W-:Y:S05]  /*aeb0*/  @!P1 NANOSLEEP.SYNCS 0x989680 ;  /* 0x009896800000995d */ /* 0x002fea0003900000 */
[----:B------:R-:W1:Y:S02]  /*aec0*/  @!P1 SYNCS.PHASECHK.TRANS64 P1, [R16+URZ+0x30820], R5 ;  /* 0x03082005100095a7 */ /* 0x000e64000802007f */
[----:B-1----:R-:W-:Y:S05]  /*aed0*/  @!P1 BRA `(.L_x_2655) ;  /* 0xfffffffc00f09947 */ /* 0x002fea000383ffff */
[----:B------:R-:W-:Y:S05]  /*aee0*/  BRA `(.L_x_2656) ;  /* 0xffffffec00547947 */ /* 0x000fea000383ffff */
.L_x_2627:
[----:B-1----:R1:W2:Y:S02]  /*aef0*/  SYNCS.PHASECHK.TRANS64.TRYWAIT P1, [R16+URZ+0x30840], R13 ;  /* 0x0308400d100075a7 */ /* 0x0022a4000802017f */
[----:B--2---:R-:W-:Y:S05]  /*af00*/  @!P1 NANOSLEEP.SYNCS 0x989680 ;  /* 0x009896800000995d */ /* 0x004fea0003900000 */
[----:B------:R-:W2:Y:S02]  /*af10*/  @!P1 SYNCS.PHASECHK.TRANS64 P1, [R16+URZ+0x30840], R13 ;  /* 0x0308400d100095a7 */ /* 0x000ea4000802007f */
[----:B--2---:R-:W-:Y:S05]  /*af20*/  @!P1 BRA `(.L_x_2627) ;  /* 0xfffffffc00f09947 */ /* 0x004fea000383ffff */
[----:B------:R-:W-:Y:S05]  /*af30*/  BRA `(.L_x_2657) ;  /* 0xfffffff0000c7947 */ /* 0x000fea000383ffff */
.L_x_2629:
[----:B--2---:R2:W1:Y:S02]  /*af40*/  SYNCS.PHASECHK.TRANS64.TRYWAIT P1, [R16+URZ+0x30828], R13 ;  /* 0x0308280d100075a7 */ /* 0x004464000802017f */
[----:B-1----:R-:W-:Y:S05]  /*af50*/  @!P1 NANOSLEEP.SYNCS 0x989680 ;  /* 0x009896800000995d */ /* 0x002fea0003900000 */
[----:B------:R-:W1:Y:S02]  /*af60*/  @!P1 SYNCS.PHASECHK.TRANS64 P1, [R16+URZ+0x30828], R13 ;  /* 0x0308280d100095a7 */ /* 0x000e64000802007f */
[----:B-1----:R-:W-:Y:S05]  /*af70*/  @!P1 BRA `(.L_x_2629) ;  /* 0xfffffffc00f09947 */ /* 0x002fea000383ffff */
[----:B------:R-:W-:Y:S05]  /*af80*/  BRA `(.L_x_2658) ;  /* 0xfffffff000947947 */ /* 0x000fea000383ffff */
.L_x_2631:
[----:B------:R1:W1:Y:S02]  /*af90*/  SYNCS.PHASECHK.TRANS64.TRYWAIT P0, [R3+URZ+0x30840], R0 ;  /* 0x03084000030075a7 */ /* 0x000264000800017f */
[----:B-1----:R-:W-:Y:S05]  /*afa0*/  @!P0 NANOSLEEP.SYNCS 0x989680 ;  /* 0x009896800000895d */ /* 0x002fea0003900000 */
[----:B------:R-:W1:Y:S02]  /*afb0*/  @!P0 SYNCS.PHASECHK.TRANS64 P0, [R3+URZ+0x30840], R0 ;  /* 0x03084000030085a7 */ /* 0x000e64000800007f */
[----:B-1----:R-:W-:Y:S05]  /*afc0*/  @!P0 BRA `(.L_x_2631) ;  /* 0xfffffffc00f08947 */ /* 0x002fea000383ffff */
[----:B------:R-:W-:Y:S05]  /*afd0*/  BRA `(.L_x_2659) ;  /* 0xfffffff400487947 */ /* 0x000fea000383ffff */
.L_x_2633:
[----:B------:R-:W-:Y:S01]  /*afe0*/  BSSY B0, `(.L_x_2660) ;  /* 0x0000006000007945 */ /* 0x000fe20003800000 */
[----:B------:R-:W-:-:S07]  /*aff0*/  IMAD.MOV.U32 R15, RZ, RZ, -0x1 ;  /* 0xffffffffff0f7424 */ /* 0x000fce00078e00ff */
[----:B------:R-:W-:Y:S05]  /*b000*/  WARPSYNC.COLLECTIVE R15, `(.L_x_2661) ;  /* 0x000000000f0c7348 */ /* 0x000fea0003c00000 */
[----:B------:R-:W-:Y:S02]  /*b010*/  ELECT P6, UR62, PT ;  /* 0x00000000003e782f */ /* 0x000fe400038c0000 */
[----:B------:R-:W-:Y:S01]  /*b020*/  MOV R14, UR62 ;  /* 0x0000003e000e7c02 */ /* 0x000fe20008000f00 */
[----:B------:R-:W-:Y:S10]  /*b030*/  ENDCOLLECTIVE ;  /* 0x000000000000791b */ /* 0x000ff40003800000 */
.L_x_2661:
[----:B------:R-:W-:Y:S05]  /*b040*/  BSYNC B0 ;  /* 0x0000000000007941 */ /* 0x000fea0003800000 */
.L_x_2660:
[----:B------:R-:W-:Y:S05]  /*b050*/  BRA `(.L_x_2662) ;  /* 0xfffffff400f47947 */ /* 0x000fea000383ffff */
.L_x_2635:
[----:B-1----:R1:W2:Y:S02]  /*b060*/  SYNCS.PHASECHK.TRANS64.TRYWAIT P0, [R6+URZ], R5 ;  /* 0x00000005060075a7 */ /* 0x0022a4000800017f */
[----:B--2---:R-:W-:Y:S05]  /*b070*/  @!P0 NANOSLEEP.SYNCS 0x989680 ;  /* 0x009896800000895d */ /* 0x004fea0003900000 */
[----:B------:R-:W2:Y:S02]  /*b080*/  @!P0 SYNCS.PHASECHK.TRANS64 P0, [R6+URZ], R5 ;  /* 0x00000005060085a7 */ /* 0x000ea4000800007f */
[----:B--2---:R-:W-:Y:S05]  /*b090*/  @!P0 BRA `(.L_x_2635) ;  /* 0xfffffffc00f08947 */ /* 0x004fea000383ffff */
[----:B------:R-:W-:Y:S05]  /*b0a0*/  BRA `(.L_x_2663) ;  /* 0xfffffff800347947 */ /* 0x000fea000383ffff */
.L_x_2636:
[----:B--2---:R2:W3:Y:S02]  /*b0b0*/  SYNCS.PHASECHK.TRANS64.TRYWAIT P0, [R3+URZ], R2 ;  /* 0x00000002030075a7 */ /* 0x0044e4000800017f */
[----:B---3--:R-:W-:Y:S05]  /*b0c0*/  @!P0 NANOSLEEP.SYNCS 0x989680 ;  /* 0x009896800000895d */ /* 0x008fea0003900000 */
[----:B------:R-:W3:Y:S02]  /*b0d0*/  @!P0 SYNCS.PHASECHK.TRANS64 P0, [R3+URZ], R2 ;  /* 0x00000002030085a7 */ /* 0x000ee4000800007f */
[----:B---3--:R-:W-:Y:S05]  /*b0e0*/  @!P0 BRA `(.L_x_2636) ;  /* 0xfffffffc00f08947 */ /* 0x008fea000383ffff */
[----:B------:R-:W-:Y:S05]  /*b0f0*/  BRA `(.L_x_2664) ;  /* 0xfffffff800287947 */ /* 0x000fea000383ffff */
.L_x_2638:
[----:B--2---:R2:W3:Y:S02]  /*b100*/  SYNCS.PHASECHK.TRANS64.TRYWAIT P0, [R0+URZ], R5 ;  /* 0x00000005000075a7 */ /* 0x0044e4000800017f */
[----:B---3--:R-:W-:Y:S05]  /*b110*/  @!P0 NANOSLEEP.SYNCS 0x989680 ;  /* 0x009896800000895d */ /* 0x008fea0003900000 */
[----:B------:R-:W3:Y:S02]  /*b120*/  @!P0 SYNCS.PHASECHK.TRANS64 P0, [R0+URZ], R5 ;  /* 0x00000005000085a7 */ /* 0x000ee4000800007f */
[----:B---3--:R-:W-:Y:S05]  /*b130*/  @!P0 BRA `(.L_x_2638) ;  /* 0xfffffffc00f08947 */ /* 0x008fea000383ffff */
[----:B------:R-:W-:Y:S05]  /*b140*/  BRA `(.L_x_2665) ;  /* 0xfffffff8002c7947 */ /* 0x000fea000383ffff */
.L_x_2666:
        /* <DEDUP_REMOVED lines=11> */
.L_x_7307:


//--------------------- .text._ZN7cutlass13device_kernelIN5flash11enable_sm90INS1_16FlashAttnBwdSm90INS1_25CollectiveMainloopBwdSm90ILi2ELi2ELi2EN4cute5tupleIJNS5_1CILi1EEES8_S8_EEENS6_IJNS7_ILi64EEENS7_ILi128EEESB_EEENS_6half_tEfNS_4arch4Sm90ELb1ELb0ELb1ELb0ELb0ELb1ELb0ELb0ELi2ELi1ELi2ELi1ELb0EEENS1_24CollectiveEpilogueBwdGQAISC_fSF_Li256ELb0ELb0EEENS1_25SingleTileBwdLPTSchedulerILb0ELi128ELb0EEEEEEEEEvNT_6ParamsE --------------------------
	.section	.text._ZN7cutlass13device_kernelIN5flash11enable_sm90INS1_16FlashAttnBwdSm90INS1_25CollectiveMainloopBwdSm90ILi2ELi2ELi2EN4cute5tupleIJNS5_1CILi1EEES8_S8_EEENS6_IJNS7_ILi64EEENS7_ILi128EEESB_EEENS_6half_tEfNS_4arch4Sm90ELb1ELb0ELb1ELb0ELb0ELb1ELb0ELb0ELi2ELi1ELi2ELi1ELb0EEENS1_24CollectiveEpilogueBwdGQAISC_fSF_Li256ELb0ELb0EEENS1_25SingleTileBwdLPTSchedulerILb0ELi128ELb0EEEEEEEEEvNT_6ParamsE,"ax",@progbits
	.align	128
.text._ZN7cutlass13device_kernelIN5flash11enable_sm90INS1_16FlashAttnBwdSm90INS1_25CollectiveMainloopBwdSm90ILi2ELi2ELi2EN4cute5tupleIJNS5_1CILi1EEES8_S8_EEENS6_IJNS7_ILi64EEENS7_ILi128EEESB_EEENS_6half_tEfNS_4arch4Sm90ELb1ELb0ELb1ELb0ELb0ELb1ELb0ELb0ELi2ELi1ELi2ELi1ELb0EEENS1_24CollectiveEpilogueBwdGQAISC_fSF_Li256ELb0ELb0EEENS1_25SingleTileBwdLPTSchedulerILb0ELi128ELb0EEEEEEEEEvNT_6ParamsE:
        .type           _ZN7cutlass13device_kernelIN5flash11enable_sm90INS1_16FlashAttnBwdSm90INS1_25CollectiveMainloopBwdSm90ILi2ELi2ELi2EN4cute5tupleIJNS5_1CILi1EEES8_S8_EEENS6_IJNS7_ILi64EEENS7_ILi128EEESB_EEENS_6half_tEfNS_4arch4Sm90ELb1ELb0ELb1ELb0ELb0ELb1ELb0ELb0ELi2ELi1ELi2ELi1ELb0EEENS1_24CollectiveEpilogueBwdGQAISC_fSF_Li256ELb0ELb0EEENS1_25SingleTileBwdLPTSchedulerILb0ELi128ELb0EEEEEEEEEvNT_6ParamsE,@function
        .size           _ZN7cutlass13device_kernelIN5flash11enable_sm90INS1_16FlashAttnBwdSm90INS1_25CollectiveMainloopBwdSm90ILi2ELi2ELi2EN4cute5tupleIJNS5_1CILi1EEES8_S8_EEENS6_IJNS7_ILi64EEENS7_ILi128EEESB_EEENS_6half_tEfNS_4arch4Sm90ELb1ELb0ELb1ELb0ELb0ELb1ELb0ELb0ELi2ELi1ELi2ELi1ELb0EEENS1_24CollectiveEpilogueBwdGQAISC_fSF_Li256ELb0ELb0EEENS1_25SingleTileBwdLPTSchedulerILb0ELi128ELb0EEEEEEEEEvNT_6ParamsE,(.L_x_7308 - _ZN7cutlass13device_kernelIN5flash11enable_sm90INS1_16FlashAttnBwdSm90INS1_25CollectiveMainloopBwdSm90ILi2ELi2ELi2EN4cute5tupleIJNS5_1CILi1EEES8_S8_EEENS6_IJNS7_ILi64EEENS7_ILi128EEESB_EEENS_6half_tEfNS_4arch4Sm90ELb1ELb0ELb1ELb0ELb0ELb1ELb0ELb0ELi2ELi1ELi2ELi1ELb0EEENS1_24CollectiveEpilogueBwdGQAISC_fSF_Li256ELb0ELb0EEENS1_25SingleTileBwdLPTSchedulerILb0ELi128ELb0EEEEEEEEEvNT_6ParamsE)
        .other          _ZN7cutlass13device_kernelIN5flash11enable_sm90INS1_16FlashAttnBwdSm90INS1_25CollectiveMainloopBwdSm90ILi2ELi2ELi2EN4cute5tupleIJNS5_1CILi1EEES8_S8_EEENS6_IJNS7_ILi64EEENS7_ILi128EEESB_EEENS_6half_tEfNS_4arch4Sm90ELb1ELb0ELb1ELb0ELb0ELb1ELb0ELb0ELi2ELi1ELi2ELi1ELb0EEENS1_24CollectiveEpilogueBwdGQAISC_fSF_Li256ELb0ELb0EEENS1_25SingleTileBwdLPTSchedulerILb0ELi128ELb0EEEEEEEEEvNT_6ParamsE,@"STO_CUDA_ENTRY STV_DEFAULT"
_ZN7cutlass13device_kernelIN5flash11enable_sm90INS1_16FlashAttnBwdSm90INS1_25CollectiveMainloopBwdSm90ILi2ELi2ELi2EN4cute5tupleIJNS5_1CILi1EEES8_S8_EEENS6_IJNS7_ILi64EEENS7_ILi128EEESB_EEENS_6half_tEfNS_4arch4Sm90ELb1ELb0ELb1ELb0ELb0ELb1ELb0ELb0ELi2ELi1ELi2ELi1ELb0EEENS1_24CollectiveEpilogueBwdGQAISC_fSF_Li256ELb0ELb0EEENS1_25SingleTileBwdLPTSchedulerILb0ELi128ELb0EEEEEEEEEvNT_6ParamsE:
        /* <DEDUP_REMOVED lines=24> */
.L_x_2668:
[----:B------:R-:W-:Y:S05]  /*0180*/  BSYNC B0 ;  /* 0x0000000000007941 */ /* 0x000fea0003800000 */
.L_x_2667:
        /* <DEDUP_REMOVED lines=37> */
.L_x_2669:
        /* <DEDUP_REMOVED lines=22> */
.L_x_2670:
[----:B------:R-:W-:Y:S01]  /*0540*/  PLOP3.LUT P0, PT, PT, PT, UP0, 0x80, 0x0 ;  /* 0x000000000000781c */ /* 0x000fe20003f0f008 */
[----:B------:R-:W-:Y:S01]  /*0550*/  NOP ;  /* 0x0000000000007918 */ /* 0x000fe20000000000 */
[----:B------:R-:W-:Y:S01]  /*0560*/  BSSY B6, `(.L_x_2671) ;  /* 0x00007f7000067945 */ /* 0x000fe20003800000 */
[----:B-12-4-:R-:W-:Y:S10]  /*0570*/  BAR.SYNC.DEFER_BLOCKING 0x0 ;  /* 0x0000000000007b1d */ /* 0x016ff40000010000 */
[----:B------:R-:W-:Y:S05]  /*0580*/  @!P0 BRA `(.L_x_2672) ;  /* 0x0000004c00748947 */ /* 0x000fea0003800000 */
.L_x_2673:
        /* <DEDUP_REMOVED lines=32> */
.L_x_2674:
[----:B------:R-:W-:Y:S01]  /*0790*/  ULDC UR7, c[0x0][0x8cc] ;  /* 0x0002330000077ab9 */ /* 0x000fe20000000800 */
[----:B------:R-:W-:Y:S01]  /*07a0*/  UMOV UR36, UR10 ;  /* 0x0000000a00247c82 */ /* 0x000fe20008000000 */
[----:B------:R-:W-:-:S11]  /*07b0*/  UISETP.NE.AND UP0, UPT, UR7, 0x1, UPT ;  /* 0x000000010700788c */ /* 0x000fd6000bf05270 */
[----:B------:R-:W-:Y:S02]  /*07c0*/  @UP0 ULDC.64 UR8, c[0x0][0x8d0] ;  /* 0x0002340000080ab9 */ /* 0x000fe40000000a00 */
[----:B------:R-:W-:-:S04]  /*07d0*/  UIMAD.WIDE.U32 UR4, UR10, UR8, URZ ;  /* 0x000000080a0472a5 */ /* 0x000fc8000f8e003f */
[----:B------:R-:W-:-:S04]  /*07e0*/  @UP0 USHF.R.U32.HI UR36, URZ, UR9, UR5 ;  /* 0x000000093f240299 */ /* 0x000fc80008011605 */
[----:B------:R-:W-:-:S12]  /*07f0*/  UIMAD UR4, UR36, UR7, URZ ;  /* 0x00000007240472a4 */ /* 0x000fd8000f8e023f */
.L_x_2675:
        /* <DEDUP_REMOVED lines=118> */
.L_x_2679:
        /* <DEDUP_REMOVED lines=15> */
.L_x_2678:
        /* <DEDUP_REMOVED lines=23> */
.L_x_2681:
        /* <DEDUP_REMOVED lines=15> */
.L_x_2680:
        /* <DEDUP_REMOVED lines=8> */
.L_x_2755:
        /* <DEDUP_REMOVED lines=15> */
.L_x_2683:
        /* <DEDUP_REMOVED lines=105> */
.L_x_2695:
[----:B------:R-:W-:-:S05]  /*1ab0*/  IMAD.U32 R0, RZ, RZ, UR38 ;  /* 0x00000026ff007e24 */ /* 0x000fca000f8e00ff */
[----:B------:R-:W-:-:S04]  /*1ac0*/  LOP3.LUT R0, R0, 0x1, RZ, 0xfc, !PT ;  /* 0x0000000100007812 */ /* 0x000fc800078efcff */
[----:B------:R-:W-:-:S13]  /*1ad0*/  ISETP.NE.AND P0, PT, R0, 0x3, PT ;  /* 0x000000030000780c */ /* 0x000fda0003f05270 */
[----:B------:R-:W-:Y:S05]  /*1ae0*/  @!P0 BRA `(.L_x_2685) ;  /* 0x0000000000048947 */ /* 0x000fea0003800000 */
[----:B------:R-:W-:Y:S01]  /*1af0*/  BPT.TRAP 0x1 ;  /* 0x000000040000795c */ /* 0x000fe20000300000 */
.L_x_2685:
        /* <DEDUP_REMOVED lines=8> */
.L_x_2686:
[----:B---3--:R-:W-:Y:S05]  /*1b80*/  @P1 BRA `(.L_x_2687) ;  /* 0x0000000000081947 */ /* 0x008fea0003800000 */
[----:B------:R-:W3:Y:S02]  /*1b90*/  SYNCS.PHASECHK.TRANS64.TRYWAIT P1, [R0+URZ+0x30810], R209 ;  /* 0x030810d1000075a7 */ /* 0x000ee4000802017f */
[----:B---3--:R-:W-:Y:S05]  /*1ba0*/  @!P1 BRA `(.L_x_2688) ;  /* 0x00000068008c9947 */ /* 0x008fea0003800000 */
.L_x_2687:
        /* <DEDUP_REMOVED lines=84> */
.L_x_2689:
[----:B------:R1:W1:Y:S01]  /*20f0*/  SYNCS.PHASECHK.TRANS64.TRYWAIT P1, [R0+URZ+0x30830], R209 ;  /* 0x030830d1000075a7 */ /* 0x000262000802017f */
[----:B------:R-:W-:Y:S05]  /*2100*/  @!P0 BRA `(.L_x_2690) ;  /* 0x0000000000048947 */ /* 0x000fea0003800000 */
[----:B------:R-:W-:Y:S01]  /*2110*/  BPT.TRAP 0x1 ;  /* 0x000000040000795c */ /* 0x000fe20000300000 */
.L_x_2690:
        /* <DEDUP_REMOVED lines=54> */
.L_x_2691:
        /* <DEDUP_REMOVED lines=294> */
[----:B------:R-:W-:Y:S01]  /*36e0*/  FMUL.FTZ R164, R164, R169 ;  /* 0x000000a9a4a47220 */ /* 0x000fe20000410000 */
[----:B--2---:R-:W-:-:S05]  /*36f0*/  FADD.FTZ R176, R176, -R10 ;  /* 0x8000000ab0b07221 */ /* 0x004fca0000010000 */
[----:B------:R-:W-:Y:S01]  /*3700*/  MUFU.EX2 R211, R211 ;  /* 0x000000d300d37308 */ /* 0x000fe20000000800 */
[----:B------:R-:W-:-:S07]  /*3710*/  FADD.FTZ R169, R178, -R10 ;  /* 0x8000000ab2a97221 */ /* 0x000fce0000010000 */
[----:B------:R-:W2:Y:S01]  /*3720*/  MUFU.EX2 R18, R199 ;  /* 0x000000c700127308 */ /* 0x000ea20000000800 */
[----:B------:R-:W-:-:S07]  /*3730*/  FADD.FTZ R172, R172, -R8 ;  /* 0x80000008acac7221 */ /* 0x000fce0000010000 */
[----:B------:R-:W2:Y:S01]  /*3740*/  MUFU.EX2 R215, R215 ;  /* 0x000000d700d77308 */ /* 0x000ea20000000800 */
[----:B------:R-:W-:-:S07]  /*3750*/  FMUL.FTZ R160, R160, R165 ;  /* 0x000000a5a0a07220 */ /* 0x000fce0000410000 */
[----:B------:R-:W-:Y:S01]  /*3760*/  MUFU.EX2 R217, R217 ;  /* 0x000000d900d97308 */ /* 0x000fe20000000800 */
[----:B------:R-:W-:-:S07]  /*3770*/  FADD.FTZ R8, R174, -R8 ;  /* 0x80000008ae087221 */ /* 0x000fce0000010000 */
[----:B------:R-:W-:Y:S01]  /*3780*/  MUFU.EX2 R219, R219 ;  /* 0x000000db00db7308 */ /* 0x000fe20000000800 */
[----:B------:R-:W-:-:S07]  /*3790*/  FFMA.FTZ R184, -R191, R191, 1 ;  /* 0x3f800000bfb87423 */ /* 0x000fce00000101bf */
[----:B------:R-:W2:Y:S01]  /*37a0*/  MUFU.EX2 R216, R216 ;  /* 0x000000d800d87308 */ /* 0x000ea20000000800 */
[----:B----4-:R-:W-:-:S07]  /*37b0*/  FMUL.FTZ R167, R213, R176 ;  /* 0x000000b0d5a77220 */ /* 0x010fce0000410000 */
[----:B------:R-:W4:Y:S08]  /*37c0*/  MUFU.EX2 R218, R218 ;  /* 0x000000da00da7308 */ /* 0x000f300000000800 */
[----:B------:R-:W4:Y:S01]  /*37d0*/  MUFU.EX2 R9, R220 ;  /* 0x000000dc00097308 */ /* 0x000f220000000800 */
[----:B------:R-:W-:Y:S01]  /*37e0*/  FFMA.FTZ R165, -R190, R190, 1 ;  /* 0x3f800000bea57423 */ /* 0x000fe200000101be */
[----:B------:R-:W-:Y:S01]  /*37f0*/  FFMA.FTZ R185, -R236, R236, 1 ;  /* 0x3f800000ecb97423 */ /* 0x000fe200000101ec */
        /* <DEDUP_REMOVED lines=24> */
[----:B------:R-:W-:Y:S01]  /*3980*/  FMUL.FTZ R179, R216, R179 ;  /* 0x000000b3d8b37220 */ /* 0x000fe20000410000 */
[----:B------:R-:W-:Y:S01]  /*3990*/  FFMA.FTZ R234, -R234, R234, 1 ;  /* 0x3f800000eaea7423 */ /* 0x000fe200000101ea */
[----:B------:R-:W-:Y:S01]  /*39a0*/  FFMA.FTZ R232, -R232, R232, 1 ;  /* 0x3f800000e8e87423 */ /* 0x000fe200000101e8 */
[----:B------:R-:W-:Y:S01]  /*39b0*/  FFMA.FTZ R233, -R233, R233, 1 ;  /* 0x3f800000e9e97423 */ /* 0x000fe200000101e9 */
[----:B------:R-:W-:Y:S01]  /*39c0*/  FFMA.FTZ R231, -R231, R231, 1 ;  /* 0x3f800000e7e77423 */ /* 0x000fe200000101e7 */
[----:B------:R-:W-:Y:S01]  /*39d0*/  FMUL.FTZ R15, R217, R180 ;  /* 0x000000b4d90f7220 */ /* 0x000fe20000410000 */
[----:B----4-:R-:W-:Y:S01]  /*39e0*/  FMUL.FTZ R167, R218, R167 ;  /* 0x000000a7daa77220 */ /* 0x010fe20000410000 */
        /* <DEDUP_REMOVED lines=150> */
.L_x_2693:
        /* <DEDUP_REMOVED lines=49> */
.L_x_2694:
        /* <DEDUP_REMOVED lines=78> */
.L_x_2677:
[----:B------:R-:W-:Y:S05]  /*4b40*/  @P0 BRA `(.L_x_2676) ;  /* 0x0000003800600947 */ /* 0x000fea0003800000 */
[----:B------:R-:W1:Y:S01]  /*4b50*/  S2R R4, SR_TID.X ;  /* 0x0000000000047919 */ /* 0x000e620000002100 */
[----:B------:R-:W2:Y:S01]  /*4b60*/  S2UR UR5, SR_CgaCtaId ;  /* 0x00000000000579c3 */ /* 0x000ea20000008800 */
[----:B------:R-:W-:Y:S01]  /*4b70*/  ULDC UR4, c[0x0][0x850] ;  /* 0x0002140000047ab9 */ /* 0x000fe20000000800 */
[----:B------:R-:W-:Y:S01]  /*4b80*/  USHF.L.U32 UR8, UR36, 0xe, URZ ;  /* 0x0000000e24087899 */ /* 0x000fe2000800063f */
[----:B------:R-:W-:Y:S01]  /*4b90*/  BSSY B0, `(.L_x_2696) ;  /* 0x0000054000007945 */ /* 0x000fe20003800000 */
[----:B------:R-:W-:Y:S01]  /*4ba0*/  UISETP.NE.AND UP0, UPT, UR4, 0x1, UPT ;  /* 0x000000010400788c */ /* 0x000fe2000bf05270 */
[----:B------:R-:W-:Y:S02]  /*4bb0*/  ULDC.64 UR12, c[0x0][0x818] ;  /* 0x00020600000c7ab9 */ /* 0x000fe40000000a00 */
[----:B------:R-:W-:Y:S01]  /*4bc0*/  UMOV UR4, 0x400 ;  /* 0x0000040000047882 */ /* 0x000fe20000000000 */
[----:B------:R-:W-:Y:S01]  /*4bd0*/  USHF.R.S32.HI UR9, URZ, 0x1f, UR8 ;  /* 0x0000001f3f097899 */ /* 0x000fe20008011408 */
[----:B------:R-:W-:Y:S01]  /*4be0*/  ULDC.64 UR14, c[0x0][0x820] ;  /* 0x00020800000e7ab9 */ /* 0x000fe20000000a00 */
[----:B------:R-:W-:-:S05]  /*4bf0*/  ULDC.64 UR16, c[0x0][0x848] ;  /* 0x0002120000107ab9 */ /* 0x000fca0000000a00 */
[----:B------:R-:W-:Y:S02]  /*4c00*/  @UP0 ULDC UR6, c[0x0][0x854] ;  /* 0x0002150000060ab9 */ /* 0x000fe40000000800 */
[----:B------:R-:W-:Y:S02]  /*4c10*/  UIMAD.WIDE.U32 UR6, UR40, UR6, URZ ;  /* 0x00000006280672a5 */ /* 0x000fe4000f8e003f */
[----:B--2---:R-:W-:-:S03]  /*4c20*/  ULEA UR4, UR5, UR4, 0x18 ;  /* 0x0000000405047291 */ /* 0x004fc6000f8ec03f */
[----:B------:R-:W-:Y:S02]  /*4c30*/  @UP0 ULDC UR5, c[0x0][0x858] ;  /* 0x0002160000050ab9 */ /* 0x000fe40000000800 */
[----:B------:R-:W-:Y:S01]  /*4c40*/  @UP0 USHF.R.U32.HI UR40, URZ, UR5, UR7 ;  /* 0x000000053f280299 */ /* 0x000fe20008011607 */
[----:B-1----:R-:W-:-:S03]  /*4c50*/  VIADD R5, R4, 0xffffff80 ;  /* 0xffffff8004057836 */ /* 0x002fc60000000000 */
[----:B------:R-:W-:Y:S02]  /*4c60*/  USHF.R.S32.HI UR5, URZ, 0x1f, UR40 ;  /* 0x0000001f3f057899 */ /* 0x000fe40008011428 */
[----:B------:R-:W-:Y:S01]  /*4c70*/  UIMAD.WIDE.U32 UR6, UR40, UR12, UR8 ;  /* 0x0000000c280672a5 */ /* 0x000fe2000f8e0008 */
[----:B------:R-:W-:Y:S01]  /*4c80*/  SHF.R.S32.HI R0, RZ, 0x1f, R5 ;  /* 0x0000001fff007819 */ /* 0x000fe20000011405 */
[----:B------:R-:W-:Y:S01]  /*4c90*/  UIMAD UR10, UR5, UR12, URZ ;  /* 0x0000000c050a72a4 */ /* 0x000fe2000f8e023f */
[----:B------:R-:W-:Y:S01]  /*4ca0*/  BAR.SYNC.DEFER_BLOCKING 0x1, 0x100 ;  /* 0x0044000000007b1d */ /* 0x000fe20000010000 */
[----:B------:R-:W-:Y:S02]  /*4cb0*/  ISETP.NE.AND P0, PT, R5, RZ, PT ;  /* 0x000000ff0500720c */ /* 0x000fe40003f05270 */
[----:B------:R-:W-:Y:S01]  /*4cc0*/  LEA.HI R2, R0, R5, RZ, 0x7 ;  /* 0x0000000500027211 */ /* 0x000fe200078f38ff */
[----:B------:R-:W-:-:S03]  /*4cd0*/  UIMAD UR10, UR40, UR13, UR10 ;  /* 0x0000000d280a72a4 */ /* 0x000fc6000f8e020a */
[C---:B------:R-:W-:Y:S01]  /*4ce0*/  LOP3.LUT R0, R2.reuse, 0xfffff80, RZ, 0xc0, !PT ;  /* 0x0fffff8002007812 */ /* 0x040fe200078ec0ff */
[----:B------:R-:W-:Y:S01]  /*4cf0*/  IMAD.SHL.U32 R2, R2, 0x40, RZ ;  /* 0x0000004002027824 */ /* 0x000fe200078e00ff */
[----:B------:R-:W-:Y:S01]  /*4d00*/  ULDC.64 UR12, c[0x0][0x840] ;  /* 0x00021000000c7ab9 */ /* 0x000fe20000000a00 */
[----:B------:R-:W-:Y:S02]  /*4d10*/  UIADD3 UR7, UR7, UR10, URZ ;  /* 0x0000000a07077290 */ /* 0x000fe4000fffe03f */
[----:B------:R-:W-:Y:S01]  /*4d20*/  IMAD.IADD R0, R5, 0x1, -R0 ;  /* 0x0000000105007824 */ /* 0x000fe200078e0a00 */
[----:B------:R-:W-:Y:S01]  /*4d30*/  LOP3.LUT R3, R2, 0x3fffe000, RZ, 0xc0, !PT ;  /* 0x3fffe00002037812 */ /* 0x000fe200078ec0ff */
[----:B------:R-:W-:Y:S02]  /*4d40*/  UIMAD UR5, UR5, UR12, URZ ;  /* 0x0000000c050572a4 */ /* 0x000fe4000f8e023f */
[----:B------:R-:W-:Y:S02]  /*4d50*/  UIMAD.WIDE.U32 UR8, UR40, UR12, UR8 ;  /* 0x0000000c280872a5 */ /* 0x000fe4000f8e0008 */
[----:B------:R-:W-:Y:S01]  /*4d60*/  IMAD R0, R0, 0x4, R3 ;  /* 0x0000000400007824 */ /* 0x000fe200078e0203 */
[----:B------:R-:W-:-:S02]  /*4d70*/  UIMAD UR12, UR40, UR13, UR5 ;  /* 0x0000000d280c72a4 */ /* 0x000fc4000f8e0205 */
[----:B------:R-:W-:Y:S02]  /*4d80*/  USHF.R.S32.HI UR5, URZ, 0x1f, UR37 ;  /* 0x0000001f3f057899 */ /* 0x000fe40008011425 */
[----:B------:R-:W-:Y:S01]  /*4d90*/  LEA R0, R0, UR4, 0x2 ;  /* 0x0000000400007c11 */ /* 0x000fe2000f8e10ff */
[----:B------:R-:W-:Y:S02]  /*4da0*/  UIADD3 UR9, UR9, UR12, URZ ;  /* 0x0000000c09097290 */ /* 0x000fe4000fffe03f */
[----:B------:R-:W-:Y:S02]  /*4db0*/  UIMAD UR11, UR5, UR14, URZ ;  /* 0x0000000e050b72a4 */ /* 0x000fe4000f8e023f */
[----:B------:R1:W-:Y:S01]  /*4dc0*/  STS.128 [R0], R24 ;  /* 0x0000001800007388 */ /* 0x0003e20000000c00 */
[----:B------:R-:W-:Y:S02]  /*4dd0*/  UIMAD UR5, UR5, UR16, URZ ;  /* 0x00000010050572a4 */ /* 0x000fe4000f8e023f */
[----:B------:R-:W-:Y:S01]  /*4de0*/  UIMAD UR11, UR37, UR15, UR11 ;  /* 0x0000000f250b72a4 */ /* 0x000fe2000f8e020b */
[----:B------:R1:W-:Y:S01]  /*4df0*/  STS.128 [R0+0x800], R28 ;  /* 0x0008001c00007388 */ /* 0x0003e20000000c00 */
[----:B------:R-:W-:-:S02]  /*4e00*/  UIMAD.WIDE.U32 UR6, UR37, UR14, UR6 ;  /* 0x0000000e250672a5 */ /* 0x000fc4000f8e0006 */
[----:B------:R-:W-:Y:S01]  /*4e10*/  UIMAD UR5, UR37, UR17, UR5 ;  /* 0x00000011250572a4 */ /* 0x000fe2000f8e0205 */
[----:B------:R1:W-:Y:S01]  /*4e20*/  STS.128 [R0+0x1000], R32 ;  /* 0x0010002000007388 */ /* 0x0003e20000000c00 */
[----:B------:R-:W-:Y:S01]  /*4e30*/  UIMAD.WIDE.U32 UR8, UR37, UR16, UR8 ;  /* 0x00000010250872a5 */ /* 0x000fe2000f8e0008 */
[----:B------:R-:W-:Y:S02]  /*4e40*/  ULDC.64 UR12, c[0x0][0x800] ;  /* 0x00020000000c7ab9 */ /* 0x000fe40000000a00 */
[----:B------:R1:W-:Y:S01]  /*4e50*/  STS.128 [R0+0x1800], R36 ;  /* 0x0018002400007388 */ /* 0x0003e20000000c00 */
[----:B------:R-:W-:Y:S01]  /*4e60*/  ULDC.64 UR14, c[0x0][0x828] ;  /* 0x00020a00000e7ab9 */ /* 0x000fe20000000a00 */
[----:B------:R-:W-:Y:S02]  /*4e70*/  UIADD3 UR7, UR7, UR11, URZ ;  /* 0x0000000b07077290 */ /* 0x000fe4000fffe03f */
[----:B------:R1:W-:Y:S01]  /*4e80*/  STS.128 [R0+0x2000], R40 ;  /* 0x0020002800007388 */ /* 0x0003e20000000c00 */
[----:B------:R-:W-:-:S02]  /*4e90*/  ULEA UR12, UP0, UR6, UR12, 0x2 ;  /* 0x0000000c060c7291 */ /* 0x000fc4000f80103f */
[----:B------:R-:W-:Y:S01]  /*4ea0*/  UIADD3 UR5, UR9, UR5, URZ ;  /* 0x0000000509057290 */ /* 0x000fe2000fffe03f */
[----:B------:R1:W-:Y:S01]  /*4eb0*/  STS.128 [R0+0x2800], R44 ;  /* 0x0028002c00007388 */ /* 0x0003e20000000c00 */
[----:B------:R-:W-:Y:S02]  /*4ec0*/  ULEA UR14, UP1, UR8, UR14, 0x2 ;  /* 0x0000000e080e7291 */ /* 0x000fe4000f82103f */
        /* <DEDUP_REMOVED lines=25> */
.L_x_2698:
[----:B------:R-:W-:Y:S01]  /*5060*/  @P0 ELECT P1, URZ, PT ;  /* 0x00000000003f082f */ /* 0x000fe20003820000 */
[----:B------:R2:W-:-:S12]  /*5070*/  UBLKRED.G.S.ADD.F32.RN [UR6], [UR4], UR5, desc[UR8] ;  /* 0x00000806040073bb */ /* 0x0005d800080a1405 */
[----:B------:R-:W-:Y:S02]  /*5080*/  @P1 PLOP3.LUT P0, PT, P1, PT, PT, 0x8, 0x0 ;  /* 0x000000000000181c */ /* 0x000fe40000f0e170 */
[----:B------:R-:W-:-:S11]  /*5090*/  PLOP3.LUT P1, PT, PT, PT, PT, 0x8, 0x0 ;  /* 0x000000000000781c */ /* 0x000fd60003f2e170 */
[----:B--2---:R-:W-:Y:S05]  /*50a0*/  @P0 BRA.U.ANY `(.L_x_2698) ;  /* 0xfffffffd00ec0947 */ /* 0x004fea000393ffff */
[----:B------:R0:W-:Y:S01]  /*50b0*/  UTMACMDFLUSH ;  /* 0x00000000000079b7 */ /* 0x0001e20000000000 */
[----:B------:R-:W-:-:S04]  /*50c0*/  DEPBAR.LE SB0, 0x0 ;  /* 0x000080000000791a */ /* 0x000fc80000000000 */
.L_x_2697:
[----:B------:R-:W-:Y:S05]  /*50d0*/  BSYNC B0 ;  /* 0x0000000000007941 */ /* 0x000fea0003800000 */
.L_x_2696:
        /* <DEDUP_REMOVED lines=32> */
.L_x_2699:
        /* <DEDUP_REMOVED lines=8> */
.L_x_2672:
        /* <DEDUP_REMOVED lines=29> */
.L_x_2701:
[----:B------:R-:W-:Y:S01]  /*5530*/  ULDC UR9, c[0x0][0x8cc] ;  /* 0x0002330000097ab9 */ /* 0x000fe20000000800 */
[----:B------:R-:W-:Y:S01]  /*5540*/  UMOV UR7, UR8 ;  /* 0x0000000800077c82 */ /* 0x000fe20008000000 */
[----:B------:R-:W-:-:S11]  /*5550*/  UISETP.NE.AND UP0, UPT, UR9, 0x1, UPT ;  /* 0x000000010900788c */ /* 0x000fd6000bf05270 */
[----:B------:R-:W-:Y:S02]  /*5560*/  @UP0 ULDC.64 UR10, c[0x0][0x8d0] ;  /* 0x00023400000a0ab9 */ /* 0x000fe40000000a00 */
[----:B------:R-:W-:-:S04]  /*5570*/  UIMAD.WIDE.U32 UR4, UR8, UR10, URZ ;  /* 0x0000000a080472a5 */ /* 0x000fc8000f8e003f */
[----:B------:R-:W-:-:S04]  /*5580*/  @UP0 USHF.R.U32.HI UR7, URZ, UR11, UR5 ;  /* 0x0000000b3f070299 */ /* 0x000fc80008011605 */
[----:B------:R-:W-:-:S12]  /*5590*/  UIMAD UR4, UR7, UR9, URZ ;  /* 0x00000009070472a4 */ /* 0x000fd8000f8e023f */
.L_x_2702:
        /* <DEDUP_REMOVED lines=67> */
.L_x_2705:
[----:B------:R-:W-:Y:S05]  /*59d0*/  BSYNC B0 ;  /* 0x0000000000007941 */ /* 0x000fea0003800000 */
.L_x_2704:
        /* <DEDUP_REMOVED lines=19> */
.L_x_2707:
[----:B------:R-:W-:Y:S05]  /*5b10*/  BSYNC B0 ;  /* 0x0000000000007941 */ /* 0x000fea0003800000 */
.L_x_2706:
[----:B------:R-:W-:Y:S06]  /*5b20*/  BAR.ARV 0xa, 0xa0 ;  /* 0x0282800000007b1d */ /* 0x000fec0000002000 */
[----:B------:R-:W-:Y:S04]  /*5b30*/  BSSY B0, `(.L_x_2708) ;  /* 0x0000003000007945 */ /* 0x000fe80003800000 */
[----:B------:R-:W-:Y:S05]  /*5b40*/  @!P0 BRA `(.L_x_2709) ;  /* 0x0000000000048947 */ /* 0x000fea0003800000 */
[----:B------:R-:W-:-:S04]  /*5b50*/  DEPBAR.LE SB0, 0x0 ;  /* 0x000080000000791a */ /* 0x000fc80000000000 */
.L_x_2709:
[----:B------:R-:W-:Y:S05]  /*5b60*/  BSYNC B0 ;  /* 0x0000000000007941 */ /* 0x000fea0003800000 */
.L_x_2708:
[----:B------:R-:W-:Y:S06]  /*5b70*/  BAR.ARV 0xb, 0xa0 ;  /* 0x02c2800000007b1d */ /* 0x000fec0000002000 */
[----:B------:R-:W-:Y:S01]  /*5b80*/  UIADD3 UR12, UR8, 0x1, URZ ;  /* 0x00000001080c7890 */ /* 0x000fe2000fffe03f */
[----:B------:R-:W-:Y:S11]  /*5b90*/  BRA `(.L_x_2710) ;  /* 0x0000000000047947 */ /* 0x000ff60003800000 */
.L_x_2703:
[----:B------:R-:W-:-:S05]  /*5ba0*/  UMOV UR12, UR8 ;  /* 0x00000008000c7c82 */ /* 0x000fca0008000000 */
.L_x_2710:
        /* <DEDUP_REMOVED lines=18> */
.L_x_2723:
        /* <DEDUP_REMOVED lines=20> */
.L_x_2712:
[----:B------:R-:W-:Y:S05]  /*5e10*/  BSYNC B0 ;  /* 0x0000000000007941 */ /* 0x000fea0003800000 */
.L_x_2711:
        /* <DEDUP_REMOVED lines=13> */
.L_x_2714:
[----:B------:R-:W-:Y:S05]  /*5ef0*/  BSYNC B0 ;  /* 0x0000000000007941 */ /* 0x000fea0003800000 */
.L_x_2713:
[----:B------:R-:W-:Y:S06]  /*5f00*/  BAR.ARV 0xa, 0xa0 ;  /* 0x0282800000007b1d */ /* 0x000fec0000002000 */
[----:B------:R-:W-:Y:S04]  /*5f10*/  BSSY B0, `(.L_x_2715) ;  /* 0x0000003000007945 */ /* 0x000fe80003800000 */
[----:B------:R-:W-:Y:S05]  /*5f20*/  @!P0 BRA `(.L_x_2716) ;  /* 0x0000000000048947 */ /* 0x000fea0003800000 */
[----:B------:R-:W-:-:S04]  /*5f30*/  DEPBAR.LE SB0, 0x0 ;  /* 0x000080000000791a */ /* 0x000fc80000000000 */
.L_x_2716:
[----:B------:R-:W-:Y:S05]  /*5f40*/  BSYNC B0 ;  /* 0x0000000000007941 */ /* 0x000fea0003800000 */
.L_x_2715:
        /* <DEDUP_REMOVED lines=13> */
.L_x_2718:
[----:B------:R-:W-:Y:S05]  /*6020*/  BSYNC B0 ;  /* 0x0000000000007941 */ /* 0x000fea0003800000 */
.L_x_2717:
        /* <DEDUP_REMOVED lines=13> */
.L_x_2720:
[----:B------:R-:W-:Y:S05]  /*6100*/  BSYNC B0 ;  /* 0x0000000000007941 */ /* 0x000fea0003800000 */
.L_x_2719:
[----:B------:R-:W-:Y:S01]  /*6110*/  UIADD3 UR12, UR12, 0x2, URZ ;  /* 0x000000020c0c7890 */ /* 0x000fe2000fffe03f */
[----:B------:R-:W-:Y:S06]  /*6120*/  BAR.ARV 0xa, 0xa0 ;  /* 0x0282800000007b1d */ /* 0x000fec0000002000 */
[----:B------:R-:W-:Y:S01]  /*6130*/  UISETP.GE.AND UP0, UPT, UR12, UR5, UPT ;  /* 0x000000050c00728c */ /* 0x000fe2000bf06270 */
[----:B------:R-:W-:Y:S04]  /*6140*/  BSSY B0, `(.L_x_2721) ;  /* 0x0000003000007945 */ /* 0x000fe80003800000 */
[----:B------:R-:W-:Y:S06]  /*6150*/  @!P0 BRA `(.L_x_2722) ;  /* 0x0000000000048947 */ /* 0x000fec0003800000 */
[----:B------:R-:W-:-:S04]  /*6160*/  DEPBAR.LE SB0, 0x0 ;  /* 0x000080000000791a */ /* 0x000fc80000000000 */
.L_x_2722:
[----:B------:R-:W-:Y:S05]  /*6170*/  BSYNC B0 ;  /* 0x0000000000007941 */ /* 0x000fea0003800000 */
.L_x_2721:
[----:B------:R-:W-:Y:S06]  /*6180*/  BAR.ARV 0xb, 0xa0 ;  /* 0x02c2800000007b1d */ /* 0x000fec0000002000 */
[----:B------:R-:W-:Y:S01]  /*6190*/  PLOP3.LUT P1, PT, PT, PT, UP0, 0x80, 0x0 ;  /* 0x000000000000781c */ /* 0x000fe20003f2f008 */
[----:B------:R-:W-:Y:S02]  /*61a0*/  UIADD3 UR20, UR20, 0x4000, URZ ;  /* 0x0000400014147890 */ /* 0x000fe4000fffe03f */
[----:B------:R-:W-:-:S10]  /*61b0*/  UIADD3 UR4, UR4, 0x4000, URZ ;  /* 0x0000400004047890 */ /* 0x000fd4000fffe03f */
[----:B------:R-:W-:Y:S05]  /*61c0*/  @!P1 BRA `(.L_x_2723) ;  /* 0xfffffff800c09947 */ /* 0x000fea000383ffff */
[----:B------:R-:W-:Y:S05]  /*61d0*/  BRA `(.L_x_2676) ;  /* 0x0000002000bc7947 */ /* 0x000fea0003800000 */
.L_x_2700:
        /* <DEDUP_REMOVED lines=21> */
.L_x_2724:
[----:B------:R-:W-:Y:S01]  /*6330*/  ULDC UR8, c[0x0][0x8cc] ;  /* 0x0002330000087ab9 */ /* 0x000fe20000000800 */
[----:B------:R-:W-:Y:S01]  /*6340*/  UMOV UR11, UR7 ;  /* 0x00000007000b7c82 */ /* 0x000fe20008000000 */
[----:B------:R-:W-:-:S11]  /*6350*/  UISETP.NE.AND UP0, UPT, UR8, 0x1, UPT ;  /* 0x000000010800788c */ /* 0x000fd6000bf05270 */
[----:B------:R-:W-:Y:S02]  /*6360*/  @UP0 ULDC.64 UR12, c[0x0][0x8d0] ;  /* 0x00023400000c0ab9 */ /* 0x000fe40000000a00 */
[----:B------:R-:W-:-:S04]  /*6370*/  UIMAD.WIDE.U32 UR4, UR7, UR12, URZ ;  /* 0x0000000c070472a5 */ /* 0x000fc8000f8e003f */
[----:B------:R-:W-:-:S04]  /*6380*/  @UP0 USHF.R.U32.HI UR11, URZ, UR13, UR5 ;  /* 0x0000000d3f0b0299 */ /* 0x000fc80008011605 */
[----:B------:R-:W-:-:S12]  /*6390*/  UIMAD UR4, UR11, UR8, URZ ;  /* 0x000000080b0472a4 */ /* 0x000fd8000f8e023f */
.L_x_2725:
        /* <DEDUP_REMOVED lines=70> */
.L_x_2756:
        /* <DEDUP_REMOVED lines=15> */
.L_x_2729:
        /* <DEDUP_REMOVED lines=97> */
.L_x_2740:
[----:B--234-:R-:W-:-:S04]  /*6f00*/  SHF.L.U32 R21, R11, 0x1f, RZ ;  /* 0x0000001f0b157819 */ /* 0x01cfc800000006ff */
[----:B------:R-:W1:Y:S02]  /*6f10*/  SYNCS.PHASECHK.TRANS64.TRYWAIT P1, [R16+URZ+0x30840], R21 ;  /* 0x03084015100075a7 */ /* 0x000e64000802017f */
[----:B-1----:R-:W-:Y:S05]  /*6f20*/  @!P1 BRA `(.L_x_2732) ;  /* 0x0000001400e89947 */ /* 0x002fea0003800000 */
.L_x_2757:
[----:B------:R-:W-:Y:S05]  /*6f30*/  @P0 BRA `(.L_x_2733) ;  /* 0x0000000000140947 */ /* 0x000fea0003800000 */
[----:B------:R-:W-:Y:S01]  /*6f40*/  ISETP.NE.AND P1, PT, R6, RZ, PT ;  /* 0x000000ff0600720c */ /* 0x000fe20003f25270 */
[----:B------:R-:W-:-:S04]  /*6f50*/  IMAD.MOV.U32 R3, RZ, RZ, 0x4100 ;  /* 0x00004100ff037424 */ /* 0x000fc800078e00ff */
[----:B------:R3:W-:Y:S08]  /*6f60*/  SYNCS.ARRIVE.TRANS64 RZ, [R16+URZ+0x30830], R3 ;  /* 0x0308300310ff79a7 */ /* 0x0007f0000800003f */
[----:B------:R-:W-:Y:S05]  /*6f70*/  @!P1 BRA `(.L_x_2733) ;  /* 0x0000000000049947 */ /* 0x000fea0003800000 */
[----:B------:R-:W-:Y:S01]  /*6f80*/  BPT.TRAP 0x1 ;  /* 0x000000040000795c */ /* 0x000fe20000300000 */
.L_x_2733:
        /* <DEDUP_REMOVED lines=36> */
.L_x_2758:
[----:B------:R-:W-:Y:S05]  /*71d0*/  @P0 BRA `(.L_x_2735) ;  /* 0x0000000000140947 */ /* 0x000fea0003800000 */
[----:B------:R-:W-:Y:S01]  /*71e0*/  ISETP.NE.AND P1, PT, R6, RZ, PT ;  /* 0x000000ff0600720c */ /* 0x000fe20003f25270 */
[----:B------:R-:W-:-:S04]  /*71f0*/  IMAD.MOV.U32 R2, RZ, RZ, 0x4100 ;  /* 0x00004100ff027424 */ /* 0x000fc800078e00ff */
[----:B------:R3:W-:Y:S08]  /*7200*/  SYNCS.ARRIVE.TRANS64 RZ, [R16+URZ+0x30818], R2 ;  /* 0x0308180210ff79a7 */ /* 0x0007f0000800003f */
[----:B------:R-:W-:Y:S05]  /*7210*/  @!P1 BRA `(.L_x_2735) ;  /* 0x0000000000049947 */ /* 0x000fea0003800000 */
[----:B------:R-:W-:Y:S01]  /*7220*/  BPT.TRAP 0x1 ;  /* 0x000000040000795c */ /* 0x000fe20000300000 */
.L_x_2735:
        /* <DEDUP_REMOVED lines=36> */
.L_x_2759:
[----:B------:R-:W-:Y:S05]  /*7470*/  @P0 BRA `(.L_x_2737) ;  /* 0x0000000000140947 */ /* 0x000fea0003800000 */
[----:B------:R-:W-:Y:S01]  /*7480*/  ISETP.NE.AND P1, PT, R6, RZ, PT ;  /* 0x000000ff0600720c */ /* 0x000fe20003f25270 */
[----:B-123--:R-:W-:-:S04]  /*7490*/  IMAD.MOV.U32 R21, RZ, RZ, 0x4100 ;  /* 0x00004100ff157424 */ /* 0x00efc800078e00ff */
[----:B------:R4:W-:Y:S08]  /*74a0*/  SYNCS.ARRIVE.TRANS64 RZ, [R16+URZ+0x30838], R21 ;  /* 0x0308381510ff79a7 */ /* 0x0009f0000800003f */
[----:B------:R-:W-:Y:S05]  /*74b0*/  @!P1 BRA `(.L_x_2737) ;  /* 0x0000000000049947 */ /* 0x000fea0003800000 */
[----:B------:R-:W-:Y:S01]  /*74c0*/  BPT.TRAP 0x1 ;  /* 0x000000040000795c */ /* 0x000fe20000300000 */
.L_x_2737:
        /* <DEDUP_REMOVED lines=31> */
.L_x_2761:
[----:B------:R-:W-:Y:S05]  /*76c0*/  @P0 BRA `(.L_x_2739) ;  /* 0x0000000000140947 */ /* 0x000fea0003800000 */
[----:B------:R-:W-:Y:S01]  /*76d0*/  ISETP.NE.AND P1, PT, R6, RZ, PT ;  /* 0x000000ff0600720c */ /* 0x000fe20003f25270 */
[----:B------:R-:W-:-:S04]  /*76e0*/  IMAD.MOV.U32 R5, RZ, RZ, 0x4100 ;  /* 0x00004100ff057424 */ /* 0x000fc800078e00ff */
[----:B------:R1:W-:Y:S08]  /*76f0*/  SYNCS.ARRIVE.TRANS64 RZ, [R16+URZ+0x30810], R5 ;  /* 0x0308100510ff79a7 */ /* 0x0003f0000800003f */
[----:B------:R-:W-:Y:S05]  /*7700*/  @!P1 BRA `(.L_x_2739) ;  /* 0x0000000000049947 */ /* 0x000fea0003800000 */
[----:B------:R-:W-:Y:S01]  /*7710*/  BPT.TRAP 0x1 ;  /* 0x000000040000795c */ /* 0x000fe20000300000 */
.L_x_2739:
        /* <DEDUP_REMOVED lines=37> */
.L_x_2731:
        /* <DEDUP_REMOVED lines=8> */
.L_x_2762:
[----:B------:R-:W-:Y:S05]  /*79f0*/  @P0 BRA `(.L_x_2742) ;  /* 0x0000000000140947 */ /* 0x000fea0003800000 */
[----:B------:R-:W-:Y:S01]  /*7a00*/  ISETP.NE.AND P1, PT, R6, RZ, PT ;  /* 0x000000ff0600720c */ /* 0x000fe20003f25270 */
[----:B------:R-:W-:-:S04]  /*7a10*/  IMAD.MOV.U32 R5, RZ, RZ, 0x4100 ;  /* 0x00004100ff057424 */ /* 0x000fc800078e00ff */
[----:B------:R2:W-:Y:S08]  /*7a20*/  SYNCS.ARRIVE.TRANS64 RZ, [R16+URZ+0x30830], R5 ;  /* 0x0308300510ff79a7 */ /* 0x0005f0000800003f */
[----:B------:R-:W-:Y:S05]  /*7a30*/  @!P1 BRA `(.L_x_2742) ;  /* 0x0000000000049947 */ /* 0x000fea0003800000 */
[----:B------:R-:W-:Y:S01]  /*7a40*/  BPT.TRAP 0x1 ;  /* 0x000000040000795c */ /* 0x000fe20000300000 */
.L_x_2742:
        /* <DEDUP_REMOVED lines=33> */
.L_x_2763:
[----:B------:R-:W-:Y:S05]  /*7c60*/  @P0 BRA `(.L_x_2744) ;  /* 0x0000000000140947 */ /* 0x000fea0003800000 */
[----:B------:R-:W-:Y:S01]  /*7c70*/  ISETP.NE.AND P0, PT, R6, RZ, PT ;  /* 0x000000ff0600720c */ /* 0x000fe20003f05270 */
[----:B------:R-:W-:-:S04]  /*7c80*/  IMAD.MOV.U32 R5, RZ, RZ, 0x4100 ;  /* 0x00004100ff057424 */ /* 0x000fc800078e00ff */
[----:B------:R1:W-:Y:S08]  /*7c90*/  SYNCS.ARRIVE.TRANS64 RZ, [R16+URZ+0x30818], R5 ;  /* 0x0308180510ff79a7 */ /* 0x0003f0000800003f */
[----:B------:R-:W-:Y:S05]  /*7ca0*/  @!P0 BRA `(.L_x_2744) ;  /* 0x0000000000048947 */ /* 0x000fea0003800000 */
[----:B------:R-:W-:Y:S01]  /*7cb0*/  BPT.TRAP 0x1 ;  /* 0x000000040000795c */ /* 0x000fe20000300000 */
.L_x_2744:
        /* <DEDUP_REMOVED lines=37> */
.L_x_2730:
[----:B------:R-:W1:Y:S01]  /*7f10*/  S2R R0, SR_TID.X ;  /* 0x0000000000007919 */ /* 0x000e620000002100 */
[----:B------:R-:W-:Y:S01]  /*7f20*/  IMAD R3, R19, 0x8, R16 ;  /* 0x0000000813037824 */ /* 0x000fe200078e0210 */
[----:B-1----:R-:W-:Y:S02]  /*7f30*/  LOP3.LUT R2, R0, 0x7f, RZ, 0xc0, !PT ;  /* 0x0000007f00027812 */ /* 0x002fe400078ec0ff */
[----:B------:R-:W-:Y:S02]  /*7f40*/  SHF.L.U32 R0, R11, 0x1f, RZ ;  /* 0x0000001f0b007819 */ /* 0x000fe400000006ff */
[----:B------:R-:W-:Y:S02]  /*7f50*/  ISETP.NE.AND P1, PT, R2, RZ, PT ;  /* 0x000000ff0200720c */ /* 0x000fe40003f25270 */
[----:B------:R-:W1:Y:S02]  /*7f60*/  SYNCS.PHASECHK.TRANS64.TRYWAIT P0, [R3+URZ+0x30840], R0 ;  /* 0x03084000030075a7 */ /* 0x000e64000800017f */
[----:B-1----:R-:W-:Y:S09]  /*7f70*/  @!P0 BRA `(.L_x_2745) ;  /* 0x0000000800508947 */ /* 0x002ff20003800000 */
.L_x_2764:
[----:B------:R-:W-:Y:S05]  /*7f80*/  @P1 BRA `(.L_x_2746) ;  /* 0x0000000000181947 */ /* 0x000fea0003800000 */
[----:B------:R-:W1:Y:S01]  /*7f90*/  S2R R2, SR_TID.X ;  /* 0x0000000000027919 */ /* 0x000e620000002100 */
[----:B------:R-:W-:-:S04]  /*7fa0*/  IMAD.MOV.U32 R0, RZ, RZ, 0x4100 ;  /* 0x00004100ff007424 */ /* 0x000fc800078e00ff */
[----:B------:R1:W-:Y:S02]  /*7fb0*/  SYNCS.ARRIVE.TRANS64 RZ, [R3+URZ+0x30830], R0 ;  /* 0x0308300003ff79a7 */ /* 0x0003e4000800003f */
[----:B-1----:R-:W-:-:S13]  /*7fc0*/  LOP3.LUT P0, RZ, R2, 0x1f, RZ, 0xc0, !PT ;  /* 0x0000001f02ff7812 */ /* 0x002fda000780c0ff */
[----:B------:R-:W-:Y:S05]  /*7fd0*/  @!P0 BRA `(.L_x_2746) ;  /* 0x0000000000048947 */ /* 0x000fea0003800000 */
[----:B------:R-:W-:Y:S01]  /*7fe0*/  BPT.TRAP 0x1 ;  /* 0x000000040000795c */ /* 0x000fe20000300000 */
.L_x_2746:
        /* <DEDUP_REMOVED lines=40> */
.L_x_2727:
[----:B------:R-:W-:Y:S05]  /*8270*/  BSYNC B0 ;  /* 0x0000000000007941 */ /* 0x000fea0003800000 */
.L_x_2726:
[----:B------:R-:W-:-:S03]  /*8280*/  UMOV UR7, 0xffffffff ;  /* 0xffffffff00077882 */ /* 0x000fc60000000000 */
[----:B------:R-:W-:Y:S05]  /*8290*/  BRA.DIV UR7, `(.L_x_2747) ;  /* 0x00000006079c7947 */ /* 0x000fea000b800000 */
[----:B------:R-:W-:-:S13]  /*82a0*/  ELECT P6, URZ, PT ;  /* 0x00000000003f782f */ /* 0x000fda00038c0000 */
.L_x_2767:
[----:B------:R-:W-:Y:S05]  /*82b0*/  @!P6 BRA `(.L_x_2676) ;  /* 0x000000000084e947 */ /* 0x000fea0003800000 */
[----:B------:R-:W-:-:S06]  /*82c0*/  ULOP3.LUT UR7, UR38, 0x2, URZ, 0xfc, !UPT ;  /* 0x0000000226077892 */ /* 0x000fcc000f8efc3f */
[----:B------:R-:W-:-:S05]  /*82d0*/  IMAD.U32 R2, RZ, RZ, UR7 ;  /* 0x00000007ff027e24 */ /* 0x000fca000f8e00ff */
[----:B------:R-:W-:-:S13]  /*82e0*/  ISETP.NE.AND P2, PT, R2, 0x3, PT ;  /* 0x000000030200780c */ /* 0x000fda0003f45270 */
[----:B------:R-:W-:Y:S05]  /*82f0*/  @!P2 BRA `(.L_x_2748) ;  /* 0x000000000004a947 */ /* 0x000fea0003800000 */
[----:B------:R-:W-:Y:S01]  /*8300*/  BPT.TRAP 0x1 ;  /* 0x000000040000795c */ /* 0x000fe20000300000 */
.L_x_2748:
        /* <DEDUP_REMOVED lines=15> */
.L_x_2768:
[----:B------:R-:W2:Y:S02]  /*8400*/  SYNCS.PHASECHK.TRANS64.TRYWAIT P0, [R3+URZ], R2 ;  /* 0x00000002030075a7 */ /* 0x000ea4000800017f */
[----:B--2---:R-:W-:Y:S05]  /*8410*/  @!P0 BRA `(.L_x_2750) ;  /* 0x0000000400708947 */ /* 0x004fea0003800000 */
.L_x_2769:
[----:B------:R-:W-:Y:S05]  /*8420*/  @!P2 BRA `(.L_x_2751) ;  /* 0x000000000004a947 */ /* 0x000fea0003800000 */
[----:B------:R-:W-:Y:S01]  /*8430*/  BPT.TRAP 0x1 ;  /* 0x000000040000795c */ /* 0x000fe20000300000 */
.L_x_2751:
[----:B--2---:R-:W-:-:S04]  /*8440*/  VIADD R3, R7, 0x30840 ;  /* 0x0003084007037836 */ /* 0x004fc80000000000 */
[----:B------:R-:W-:-:S04]  /*8450*/  IMAD R0, R0, 0x8, R3 ;  /* 0x0000000800007824 */ /* 0x000fc800078e0203 */
[----:B------:R-:W2:Y:S02]  /*8460*/  SYNCS.PHASECHK.TRANS64.TRYWAIT P0, [R0+URZ], R5 ;  /* 0x00000005000075a7 */ /* 0x000ea4000800017f */
[----:B--2---:R-:W-:Y:S05]  /*8470*/  @!P0 BRA `(.L_x_2752) ;  /* 0x00000004006c8947 */ /* 0x004fea0003800000 */
.L_x_2770:
[----:B------:R-:W-:-:S07]  /*8480*/  IMAD R3, R4, 0x8, R3 ;  /* 0x0000000804037824 */ /* 0x000fce00078e0203 */
.L_x_2753:
[----:B---3--:R3:W4:Y:S02]  /*8490*/  SYNCS.PHASECHK.TRANS64.TRYWAIT P0, [R3+URZ], R2 ;  /* 0x00000002030075a7 */ /* 0x008724000800017f */
[----:B----4-:R-:W-:Y:S05]  /*84a0*/  @!P0 NANOSLEEP.SYNCS 0x989680 ;  /* 0x009896800000895d */ /* 0x010fea0003900000 */
[----:B------:R-:W4:Y:S02]  /*84b0*/  @!P0 SYNCS.PHASECHK.TRANS64 P0, [R3+URZ], R2 ;  /* 0x00000002030085a7 */ /* 0x000f24000800007f */
[----:B----4-:R-:W-:Y:S05]  /*84c0*/  @!P0 BRA `(.L_x_2753) ;  /* 0xfffffffc00f08947 */ /* 0x010fea000383ffff */
.L_x_2676:
[----:B------:R-:W-:Y:S05]  /*84d0*/  BSYNC B6 ;  /* 0x0000000000067941 */ /* 0x000fea0003800000 */
.L_x_2671:
[----:B------:R-:W-:Y:S05]  /*84e0*/  EXIT ;  /* 0x000000000000794d */ /* 0x000fea0003800000 */
.L_x_2682:
[----:B------:R-:W-:Y:S02]  /*84f0*/  IMAD.MOV.U32 R12, RZ, RZ, RZ ;  /* 0x000000ffff0c7224 */ /* 0x000fe400078e00ff */
[----:B------:R-:W-:Y:S02]  /*8500*/  IMAD.MOV.U32 R11, RZ, RZ, 0x1f ;  /* 0x0000001fff0b7424 */ /* 0x000fe400078e00ff */
[----:B------:R-:W-:-:S07]  /*8510*/  IMAD.MOV.U32 R15, RZ, RZ, -0x1 ;  /* 0xffffffffff0f7424 */ /* 0x000fce00078e00ff */
[----:B------:R-:W-:Y:S05]  /*8520*/  WARPSYNC.COLLECTIVE R15, `(.L_x_2754) ;  /* 0x000000000f087348 */ /* 0x000fea0003c00000 */
[----:B------:R1:W2:Y:S02]  /*8530*/  SHFL.IDX P6, R14, R13, R12, R11 ;  /* 0x0000000c0d0e7389 */ /* 0x0002a400000c000b */
[----:B-12---:R-:W-:Y:S01]  /*8540*/  ENDCOLLECTIVE ;  /* 0x000000000000791b */ /* 0x006fe20003800000 */
.L_x_2754:
[----:B------:R-:W-:Y:S05]  /*8550*/  BRA `(.L_x_2755) ;  /* 0xffffff8c00747947 */ /* 0x000fea000383ffff */
.L_x_2684:
        /* <DEDUP_REMOVED lines=8> */
.L_x_2688:
[----:B---3--:R3:W4:Y:S02]  /*85e0*/  SYNCS.PHASECHK.TRANS64.TRYWAIT P1, [R0+URZ+0x30810], R209 ;  /* 0x030810d1000075a7 */ /* 0x008724000802017f */
[----:B----4-:R-:W-:Y:S05]  /*85f0*/  @!P1 NANOSLEEP.SYNCS 0x989680 ;  /* 0x009896800000995d */ /* 0x010fea0003900000 */
[----:B------:R-:W4:Y:S02]  /*8600*/  @!P1 SYNCS.PHASECHK.TRANS64 P1, [R0+URZ+0x30810], R209 ;  /* 0x030810d1000095a7 */ /* 0x000f24000802007f */
[----:B----4-:R-:W-:Y:S05]  /*8610*/  @!P1 BRA `(.L_x_2688) ;  /* 0xfffffffc00f09947 */ /* 0x010fea000383ffff */
[----:B------:R-:W-:Y:S05]  /*8620*/  BRA `(.L_x_2687) ;  /* 0xffffff9400607947 */ /* 0x000fea000383ffff */
.L_x_2692:
[----:B------:R1:W1:Y:S02]  /*8630*/  SYNCS.PHASECHK.TRANS64.TRYWAIT P1, [R0+URZ+0x30830], R209 ;  /* 0x030830d1000075a7 */ /* 0x000264000802017f */
[----:B-1----:R-:W-:Y:S05]  /*8640*/  @!P1 NANOSLEEP.SYNCS 0x989680 ;  /* 0x009896800000995d */ /* 0x002fea0003900000 */
[----:B------:R-:W1:Y:S02]  /*8650*/  @!P1 SYNCS.PHASECHK.TRANS64 P1, [R0+URZ+0x30830], R209 ;  /* 0x030830d1000095a7 */ /* 0x000e64000802007f */
[----:B-1----:R-:W-:Y:S05]  /*8660*/  @!P1 BRA `(.L_x_2692) ;  /* 0xfffffffc00f09947 */ /* 0x002fea000383ffff */
[----:B------:R-:W-:Y:S05]  /*8670*/  BRA `(.L_x_2691) ;  /* 0xffffff9c00807947 */ /* 0x000fea000383ffff */
.L_x_2728:
[----:B-1----:R1:W2:Y:S02]  /*8680*/  SYNCS.PHASECHK.TRANS64.TRYWAIT P0, [R16+URZ+0x30820], R3 ;  /* 0x03082003100075a7 */ /* 0x0022a4000800017f */
[----:B--2---:R-:W-:Y:S05]  /*8690*/  @!P0 NANOSLEEP.SYNCS 0x989680 ;  /* 0x009896800000895d */ /* 0x004fea0003900000 */
[----:B------:R-:W2:Y:S02]  /*86a0*/  @!P0 SYNCS.PHASECHK.TRANS64 P0, [R16+URZ+0x30820], R3 ;  /* 0x03082003100085a7 */ /* 0x000ea4000800007f */
[----:B--2---:R-:W-:Y:S05]  /*86b0*/  @!P0 BRA `(.L_x_2728) ;  /* 0xfffffffc00f08947 */ /* 0x004fea000383ffff */
[----:B------:R-:W-:Y:S05]  /*86c0*/  BRA `(.L_x_2756) ;  /* 0xffffffe0004c7947 */ /* 0x000fea000383ffff */
.L_x_2732:
[----:B-1----:R1:W3:Y:S02]  /*86d0*/  SYNCS.PHASECHK.TRANS64.TRYWAIT P1, [R16+URZ+0x30840], R21 ;  /* 0x03084015100075a7 */ /* 0x0022e4000802017f */
[----:B---3--:R-:W-:Y:S05]  /*86e0*/  @!P1 NANOSLEEP.SYNCS 0x989680 ;  /* 0x009896800000995d */ /* 0x008fea0003900000 */
[----:B------:R-:W3:Y:S02]  /*86f0*/  @!P1 SYNCS.PHASECHK.TRANS64 P1, [R16+URZ+0x30840], R21 ;  /* 0x03084015100095a7 */ /* 0x000ee4000802007f */
[----:B---3--:R-:W-:Y:S05]  /*8700*/  @!P1 BRA `(.L_x_2732) ;  /* 0xfffffffc00f09947 */ /* 0x008fea000383ffff */
[----:B------:R-:W-:Y:S05]  /*8710*/  BRA `(.L_x_2757) ;  /* 0xffffffe800047947 */ /* 0x000fea000383ffff */
.L_x_2734:
[----:B--2---:R2:W3:Y:S02]  /*8720*/  SYNCS.PHASECHK.TRANS64.TRYWAIT P1, [R16+URZ+0x30828], R21 ;  /* 0x03082815100075a7 */ /* 0x0044e4000802017f */
[----:B---3--:R-:W-:Y:S05]  /*8730*/  @!P1 NANOSLEEP.SYNCS 0x989680 ;  /* 0x009896800000995d */ /* 0x008fea0003900000 */
[----:B------:R-:W3:Y:S02]  /*8740*/  @!P1 SYNCS.PHASECHK.TRANS64 P1, [R16+URZ+0x30828], R21 ;  /* 0x03082815100095a7 */ /* 0x000ee4000802007f */
[----:B---3--:R-:W-:Y:S05]  /*8750*/  @!P1 BRA `(.L_x_2734) ;  /* 0xfffffffc00f09947 */ /* 0x008fea000383ffff */
[----:B------:R-:W-:Y:S05]  /*8760*/  BRA `(.L_x_2758) ;  /* 0xffffffe800987947 */ /* 0x000fea000383ffff */
.L_x_2736:
[----:B---3--:R3:W4:Y:S02]  /*8770*/  SYNCS.PHASECHK.TRANS64.TRYWAIT P1, [R16+URZ+0x30848], R21 ;  /* 0x03084815100075a7 */ /* 0x008724000802017f */
[----:B----4-:R-:W-:Y:S05]  /*8780*/  @!P1 NANOSLEEP.SYNCS 0x989680 ;  /* 0x009896800000995d */ /* 0x010fea0003900000 */
[----:B------:R-:W4:Y:S02]  /*8790*/  @!P1 SYNCS.PHASECHK.TRANS64 P1, [R16+URZ+0x30848], R21 ;  /* 0x03084815100095a7 */ /* 0x000f24000802007f */
[----:B----4-:R-:W-:Y:S05]  /*87a0*/  @!P1 BRA `(.L_x_2736) ;  /* 0xfffffffc00f09947 */ /* 0x010fea000383ffff */
[----:B------:R-:W-:Y:S05]  /*87b0*/  BRA `(.L_x_2759) ;  /* 0xffffffec002c7947 */ /* 0x000fea000383ffff */
.L_x_2738:
[----:B------:R-:W-:-:S07]  /*87c0*/  SHF.L.U32 R5, R11, 0x1f, RZ ;  /* 0x0000001f0b057819 */ /* 0x000fce00000006ff */
.L_x_2760:
[----:B------:R1:W1:Y:S02]  /*87d0*/  SYNCS.PHASECHK.TRANS64.TRYWAIT P1, [R16+URZ+0x30820], R5 ;  /* 0x03082005100075a7 */ /* 0x000264000802017f */
[----:B-1----:R-:W-:Y:S05]  /*87e0*/  @!P1 NANOSLEEP.SYNCS 0x989680 ;  /* 0x009896800000995d */ /* 0x002fea0003900000 */
[----:B------:R-:W1:Y:S02]  /*87f0*/  @!P1 SYNCS.PHASECHK.TRANS64 P1, [R16+URZ+0x30820], R5 ;  /* 0x03082005100095a7 */ /* 0x000e64000802007f */
[----:B-1----:R-:W-:Y:S05]  /*8800*/  @!P1 BRA `(.L_x_2760) ;  /* 0xfffffffc00f09947 */ /* 0x002fea000383ffff */
[----:B------:R-:W-:Y:S05]  /*8810*/  BRA `(.L_x_2761) ;  /* 0xffffffec00a87947 */ /* 0x000fea000383ffff */
.L_x_2741:
[----:B-1----:R1:W2:Y:S02]  /*8820*/  SYNCS.PHASECHK.TRANS64.TRYWAIT P1, [R16+URZ+0x30840], R13 ;  /* 0x0308400d100075a7 */ /* 0x0022a4000802017f */
[----:B--2---:R-:W-:Y:S05]  /*8830*/  @!P1 NANOSLEEP.SYNCS 0x989680 ;  /* 0x009896800000995d */ /* 0x004fea0003900000 */
[----:B------:R-:W2:Y:S02]  /*8840*/  @!P1 SYNCS.PHASECHK.TRANS64 P1, [R16+URZ+0x30840], R13 ;  /* 0x0308400d100095a7 */ /* 0x000ea4000802007f */
[----:B--2---:R-:W-:Y:S05]  /*8850*/  @!P1 BRA `(.L_x_2741) ;  /* 0xfffffffc00f09947 */ /* 0x004fea000383ffff */
[----:B------:R-:W-:Y:S05]  /*8860*/  BRA `(.L_x_2762) ;  /* 0xfffffff000607947 */ /* 0x000fea000383ffff */
.L_x_2743:
[----:B--2---:R2:W1:Y:S02]  /*8870*/  SYNCS.PHASECHK.TRANS64.TRYWAIT P1, [R16+URZ+0x30828], R13 ;  /* 0x0308280d100075a7 */ /* 0x004464000802017f */
[----:B-1----:R-:W-:Y:S05]  /*8880*/  @!P1 NANOSLEEP.SYNCS 0x989680 ;  /* 0x009896800000995d */ /* 0x002fea0003900000 */
[----:B------:R-:W1:Y:S02]  /*8890*/  @!P1 SYNCS.PHASECHK.TRANS64 P1, [R16+URZ+0x30828], R13 ;  /* 0x0308280d100095a7 */ /* 0x000e64000802007f */
[----:B-1----:R-:W-:Y:S05]  /*88a0*/  @!P1 BRA `(.L_x_2743) ;  /* 0xfffffffc00f09947 */ /* 0x002fea000383ffff */
[----:B------:R-:W-:Y:S05]  /*88b0*/  BRA `(.L_x_2763) ;  /* 0xfffffff000e87947 */ /* 0x000fea000383ffff */
.L_x_2745:
[----:B------:R1:W1:Y:S02]  /*88c0*/  SYNCS.PHASECHK.TRANS64.TRYWAIT P0, [R3+URZ+0x30840], R0 ;  /* 0x03084000030075a7 */ /* 0x000264000800017f */
[----:B-1----:R-:W-:Y:S05]  /*88d0*/  @!P0 NANOSLEEP.SYNCS 0x989680 ;  /* 0x009896800000895d */ /* 0x002fea0003900000 */
[----:B------:R-:W1:Y:S02]  /*88e0*/  @!P0 SYNCS.PHASECHK.TRANS64 P0, [R3+URZ+0x30840], R0 ;  /* 0x03084000030085a7 */ /* 0x000e64000800007f */
[----:B-1----:R-:W-:Y:S05]  /*88f0*/  @!P0 BRA `(.L_x_2745) ;  /* 0xfffffffc00f08947 */ /* 0x002fea000383ffff */
[----:B------:R-:W-:Y:S05]  /*8900*/  BRA `(.L_x_2764) ;  /* 0xfffffff4009c7947 */ /* 0x000fea000383ffff */
.L_x_2747:
[----:B------:R-:W-:Y:S01]  /*8910*/  BSSY B0, `(.L_x_2765) ;  /* 0x0000006000007945 */ /* 0x000fe20003800000 */
[----:B------:R-:W-:-:S07]  /*8920*/  IMAD.MOV.U32 R15, RZ, RZ, -0x1 ;  /* 0xffffffffff0f7424 */ /* 0x000fce00078e00ff */
[----:B------:R-:W-:Y:S05]  /*8930*/  WARPSYNC.COLLECTIVE R15, `(.L_x_2766) ;  /* 0x000000000f0c7348 */ /* 0x000fea0003c00000 */
[----:B------:R-:W-:Y:S02]  /*8940*/  ELECT P6, UR62, PT ;  /* 0x00000000003e782f */ /* 0x000fe400038c0000 */
[----:B------:R-:W-:Y:S01]  /*8950*/  MOV R14, UR62 ;  /* 0x0000003e000e7c02 */ /* 0x000fe20008000f00 */
[----:B------:R-:W-:Y:S10]  /*8960*/  ENDCOLLECTIVE ;  /* 0x000000000000791b */ /* 0x000ff40003800000 */
.L_x_2766:
[----:B------:R-:W-:Y:S05]  /*8970*/  BSYNC B0 ;  /* 0x0000000000007941 */ /* 0x000fea0003800000 */
.L_x_2765:
[----:B------:R-:W-:Y:S05]  /*8980*/  BRA `(.L_x_2767) ;  /* 0xfffffff800487947 */ /* 0x000fea000383ffff */
.L_x_2749:
[----:B-1----:R1:W2:Y:S02]  /*8990*/  SYNCS.PHASECHK.TRANS64.TRYWAIT P0, [R6+URZ], R5 ;  /* 0x00000005060075a7 */ /* 0x0022a4000800017f */
[----:B--2---:R-:W-:Y:S05]  /*89a0*/  @!P0 NANOSLEEP.SYNCS 0x989680 ;  /* 0x009896800000895d */ /* 0x004fea0003900000 */
[----:B------:R-:W2:Y:S02]  /*89b0*/  @!P0 SYNCS.PHASECHK.TRANS64 P0, [R6+URZ], R5 ;  /* 0x00000005060085a7 */ /* 0x000ea4000800007f */
[----:B--2---:R-:W-:Y:S05]  /*89c0*/  @!P0 BRA `(.L_x_2749) ;  /* 0xfffffffc00f08947 */ /* 0x004fea000383ffff */
[----:B------:R-:W-:Y:S05]  /*89d0*/  BRA `(.L_x_2768) ;  /* 0xfffffff800887947 */ /* 0x000fea000383ffff */
.L_x_2750:
[----:B--2---:R2:W3:Y:S02]  /*89e0*/  SYNCS.PHASECHK.TRANS64.TRYWAIT P0, [R3+URZ], R2 ;  /* 0x00000002030075a7 */ /* 0x0044e4000800017f */
[----:B---3--:R-:W-:Y:S05]  /*89f0*/  @!P0 NANOSLEEP.SYNCS 0x989680 ;  /* 0x009896800000895d */ /* 0x008fea0003900000 */
[----:B------:R-:W3:Y:S02]  /*8a00*/  @!P0 SYNCS.PHASECHK.TRANS64 P0, [R3+URZ], R2 ;  /* 0x00000002030085a7 */ /* 0x000ee4000800007f */
[----:B---3--:R-:W-:Y:S05]  /*8a10*/  @!P0 BRA `(.L_x_2750) ;  /* 0xfffffffc00f08947 */ /* 0x008fea000383ffff */
[----:B------:R-:W-:Y:S05]  /*8a20*/  BRA `(.L_x_2769) ;  /* 0xfffffff8007c7947 */ /* 0x000fea000383ffff */
.L_x_2752:
[----:B--2---:R2:W3:Y:S02]  /*8a30*/  SYNCS.PHASECHK.TRANS64.TRYWAIT P0, [R0+URZ], R5 ;  /* 0x00000005000075a7 */ /* 0x0044e4000800017f */
[----:B---3--:R-:W-:Y:S05]  /*8a40*/  @!P0 NANOSLEEP.SYNCS 0x989680 ;  /* 0x009896800000895d */ /* 0x008fea0003900000 */
[----:B------:R-:W3:Y:S02]  /*8a50*/  @!P0 SYNCS.PHASECHK.TRANS64 P0, [R0+URZ], R5 ;  /* 0x00000005000085a7 */ /* 0x000ee4000800007f */
[----:B---3--:R-:W-:Y:S05]  /*8a60*/  @!P0 BRA `(.L_x_2752) ;  /* 0xfffffffc00f08947 */ /* 0x008fea000383ffff */
[----:B------:R-:W-:Y:S05]  /*8a70*/  BRA `(.L_x_2770) ;  /* 0xfffffff800807947 */ /* 0x000fea000383ffff */
.L_x_2771:
        /* <DEDUP_REMOVED lines=16> */
.L_x_7308:


//--------------------- .text._ZN7cutlass13device_kernelIN5flash11enable_sm90INS1_16FlashAttnBwdSm90INS1_25CollectiveMainloopBwdSm90ILi2ELi2ELi2EN4cute5tupleIJNS5_1CILi1EEES8_S8_EEENS6_IJNS7_ILi64EEENS7_ILi128EEESB_EEENS_6half_tEfNS_4arch4Sm90ELb1ELb0ELb1ELb0ELb1ELb1ELb0ELb0ELi2ELi1ELi2ELi1ELb0EEENS1_24CollectiveEpilogueBwdGQAISC_fSF_Li256ELb0ELb1EEENS1_25SingleTileBwdLPTSchedulerILb0ELi128ELb1EEEEEEEEEvNT_6ParamsE --------------------------
	.section	.text._ZN7cutlass13device_kernelIN5flash11enable_sm90INS1_16FlashAttnBwdSm90INS1_25CollectiveMainloopBwdSm90ILi2ELi2ELi2EN4cute5tupleIJNS5_1CILi1EEES8_S8_EEENS6_IJNS7_ILi64EEENS7_ILi128EEESB_EEENS_6half_tEfNS_4arch4Sm90ELb1ELb0ELb1ELb0ELb1ELb1ELb0ELb0ELi2ELi1ELi2ELi1ELb0EEENS1_24CollectiveEpilogueBwdGQAISC_fSF_Li256ELb0ELb1EEENS1_25SingleTileBwdLPTSchedulerILb0ELi128ELb1EEEEEEEEEvNT_6ParamsE,"ax",@progbits
	.align	128
.text._ZN7cutlass13device_kernelIN5flash11enable_sm90INS1_16FlashAttnBwdSm90INS1_25CollectiveMainloopBwdSm90ILi2ELi2ELi2EN4cute5tupleIJNS5_1CILi1EEES8_S8_EEENS6_IJNS7_ILi64EEENS7_ILi128EEESB_EEENS_6half_tEfNS_4arch4Sm90ELb1ELb0ELb1ELb0ELb1ELb1ELb0ELb0ELi2ELi1ELi2ELi1ELb0EEENS1_24CollectiveEpilogueBwdGQAISC_fSF_Li256ELb0ELb1EEENS1_25SingleTileBwdLPTSchedulerILb0ELi128ELb1EEEEEEEEEvNT_6ParamsE:
        .type           _ZN7cutlass13device_kernelIN5flash11enable_sm90INS1_16FlashAttnBwdSm90INS1_25CollectiveMainloopBwdSm90ILi2ELi2ELi2EN4cute5tupleIJNS5_1CILi1EEES8_S8_EEENS6_IJNS7_ILi64EEENS7_ILi128EEESB_EEENS_6half_tEfNS_4arch4Sm90ELb1ELb0ELb1ELb0ELb1ELb1ELb0ELb0ELi2ELi1ELi2ELi1ELb0EEENS1_24CollectiveEpilogueBwdGQAISC_fSF_Li256ELb0ELb1EEENS1_25SingleTileBwdLPTSchedulerILb0ELi128ELb1EEEEEEEEEvNT_6ParamsE,@function
        .size           _ZN7cutlass13device_kernelIN5flash11enable_sm90INS1_16FlashAttnBwdSm90INS1_25CollectiveMainloopBwdSm90ILi2ELi2ELi2EN4cute5tupleIJNS5_1CILi1EEES8_S8_EEENS6_IJNS7_ILi64EEENS7_ILi128EEESB_EEENS_6half_tEfNS_4arch4Sm90ELb1ELb0ELb1ELb0ELb1ELb1ELb0ELb0ELi2ELi1ELi2ELi1ELb0EEENS1_24CollectiveEpilogueBwdGQAISC_fSF_Li256ELb0ELb1EEENS1_25SingleTileBwdLPTSchedulerILb0ELi128ELb1EEEEEEEEEvNT_6ParamsE,(.L_x_7309 - _ZN7cutlass13device_kernelIN5flash11enable_sm90INS1_16FlashAttnBwdSm90INS1_25CollectiveMainloopBwdSm90ILi2ELi2ELi2EN4cute5tupleIJNS5_1CILi1EEES8_S8_EEENS6_IJNS7_ILi64EEENS7_ILi128EEESB_EEENS_6half_tEfNS_4arch4Sm90ELb1ELb0ELb1ELb0ELb1ELb1ELb0ELb0ELi2ELi1ELi2ELi1ELb0EEENS1_24CollectiveEpilogueBwdGQAISC_fSF_Li256ELb0ELb1EEENS1_25SingleTileBwdLPTSchedulerILb0ELi128ELb1EEEEEEEEEvNT_6ParamsE)
        .other          _ZN7cutlass13device_kernelIN5flash11enable_sm90INS1_16FlashAttnBwdSm90INS1_25CollectiveMainloopBwdSm90ILi2ELi2ELi2EN4cute5tupleIJNS5_1CILi1EEES8_S8_EEENS6_IJNS7_ILi64EEENS7_ILi128EEESB_EEENS_6half_tEfNS_4arch4Sm90ELb1ELb0ELb1ELb0ELb1ELb1ELb0ELb0ELi2ELi1ELi2ELi1ELb0EEENS1_24CollectiveEpilogueBwdGQAISC_fSF_Li256ELb0ELb1EEENS1_25SingleTileBwdLPTSchedulerILb0ELi128ELb1EEEEEEEEEvNT_6ParamsE,@"STO_CUDA_ENTRY STV_DEFAULT"
_ZN7cutlass13device_kernelIN5flash11enable_sm90INS1_16FlashAttnBwdSm90INS1_25CollectiveMainloopBwdSm90ILi2ELi2ELi2EN4cute5tupleIJNS5_1CILi1EEES8_S8_EEENS6_IJNS7_ILi64EEENS7_ILi128EEESB_EEENS_6half_tEfNS_4arch4Sm90ELb1ELb0ELb1ELb0ELb1ELb1ELb0ELb0ELi2ELi1ELi2ELi1ELb0EEENS1_24CollectiveEpilogueBwdGQAISC_fSF_Li256ELb0ELb1EEENS1_25SingleTileBwdLPTSchedulerILb0ELi128ELb1EEEEEEEEEvNT_6ParamsE:
        /* <DEDUP_REMOVED lines=24> */
.L_x_2773:
[----:B------:R-:W-:Y:S05]  /*0180*/  BSYNC B0 ;  /* 0x0000000000007941 */ /* 0x000fea0003800000 */
.L_x_2772:
        /* <DEDUP_REMOVED lines=37> */
.L_x_2774:
        /* <DEDUP_REMOVED lines=22> */
.L_x_2775:
[----:B------:R-:W-:Y:S01]  /*0540*/  PLOP3.LUT P0, PT, PT, PT, UP0, 0x80, 0x0 ;  /* 0x000000000000781c */ /* 0x000fe20003f0f008 */
[----:B------:R-:W-:Y:S01]  /*0550*/  NOP ;  /* 0x0000000000007918 */ /* 0x000fe20000000000 */
[----:B------:R-:W-:Y:S01]  /*0560*/  ULDC.64 UR46, c[0x0][0x208] ;  /* 0x00008200002e7ab9 */ /* 0x000fe20000000a00 */
[----:B------:R-:W-:Y:S01]  /*0570*/  BSSY B6, `(.L_x_2776) ;  /* 0x00008eb000067945 */ /* 0x000fe20003800000 */
[----:B-12-4-:R-:W-:Y:S09]  /*0580*/  BAR.SYNC.DEFER_BLOCKING 0x0 ;  /* 0x0000000000007b1d */ /* 0x016ff20000010000 */
[----:B------:R-:W-:Y:S05]  /*0590*/  @!P0 BRA `(.L_x_2777) ;  /* 0x0000005000c08947 */ /* 0x000fea0003800000 */
.L_x_2778:
        /* <DEDUP_REMOVED lines=32> */
.L_x_2779:
[----:B------:R-:W-:Y:S01]  /*07a0*/  ULDC UR7, c[0x0][0x8cc] ;  /* 0x0002330000077ab9 */ /* 0x000fe20000000800 */
[----:B------:R-:W-:Y:S01]  /*07b0*/  UMOV UR36, UR10 ;  /* 0x0000000a00247c82 */ /* 0x000fe20008000000 */
[----:B------:R-:W-:-:S11]  /*07c0*/  UISETP.NE.AND UP0, UPT, UR7, 0x1, UPT ;  /* 0x000000010700788c */ /* 0x000fd6000bf05270 */
[----:B------:R-:W-:Y:S02]  /*07d0*/  @UP0 ULDC.64 UR8, c[0x0][0x8d0] ;  /* 0x0002340000080ab9 */ /* 0x000fe40000000a00 */
[----:B------:R-:W-:-:S04]  /*07e0*/  UIMAD.WIDE.U32 UR4, UR10, UR8, URZ ;  /* 0x000000080a0472a5 */ /* 0x000fc8000f8e003f */
[----:B------:R-:W-:-:S04]  /*07f0*/  @UP0 USHF.R.U32.HI UR36, URZ, UR9, UR5 ;  /* 0x000000093f240299 */ /* 0x000fc80008011605 */
[----:B------:R-:W-:-:S12]  /*0800*/  UIMAD UR4, UR36, UR7, URZ ;  /* 0x00000007240472a4 */ /* 0x000fd8000f8e023f */
.L_x_2780:
        /* <DEDUP_REMOVED lines=121> */
.L_x_2784:
        /* <DEDUP_REMOVED lines=15> */
.L_x_2783:
        /* <DEDUP_REMOVED lines=23> */
.L_x_2786:
        /* <DEDUP_REMOVED lines=15> */
.L_x_2785:
        /* <DEDUP_REMOVED lines=8> */
.L_x_2890:
        /* <DEDUP_REMOVED lines=15> */
.L_x_2788:
        /* <DEDUP_REMOVED lines=105> */
.L_x_2800:
[----:B------:R-:W-:-:S05]  /*1af0*/  IMAD.U32 R0, RZ, RZ, UR38 ;  /* 0x00000026ff007e24 */ /* 0x000fca000f8e00ff */
[----:B------:R-:W-:-:S04]  /*1b00*/  LOP3.LUT R0, R0, 0x1, RZ, 0xfc, !PT ;  /* 0x0000000100007812 */ /* 0x000fc800078efcff */
[----:B------:R-:W-:-:S13]  /*1b10*/  ISETP.NE.AND P0, PT, R0, 0x3, PT ;  /* 0x000000030000780c */ /* 0x000fda0003f05270 */
[----:B------:R-:W-:Y:S05]  /*1b20*/  @!P0 BRA `(.L_x_2790) ;  /* 0x0000000000048947 */ /* 0x000fea0003800000 */
[----:B------:R-:W-:Y:S01]  /*1b30*/  BPT.TRAP 0x1 ;  /* 0x000000040000795c */ /* 0x000fe20000300000 */
.L_x_2790:
        /* <DEDUP_REMOVED lines=8> */
.L_x_2791:
[----:B---3--:R-:W-:Y:S05]  /*1bc0*/  @P1 BRA `(.L_x_2792) ;  /* 0x0000000000081947 */ /* 0x008fea0003800000 */
[----:B------:R-:W3:Y:S02]  /*1bd0*/  SYNCS.PHASECHK.TRANS64.TRYWAIT P1, [R0+URZ+0x30810], R209 ;  /* 0x030810d1000075a7 */ /* 0x000ee4000802017f */
[----:B---3--:R-:W-:Y:S05]  /*1be0*/  @!P1 BRA `(.L_x_2793) ;  /* 0x0000007800509947 */ /* 0x008fea0003800000 */
.L_x_2792:
        /* <DEDUP_REMOVED lines=84> */
.L_x_2794:
[----:B------:R1:W1:Y:S01]  /*2130*/  SYNCS.PHASECHK.TRANS64.TRYWAIT P1, [R0+URZ+0x30830], R209 ;  /* 0x030830d1000075a7 */ /* 0x000262000802017f */
[----:B------:R-:W-:Y:S05]  /*2140*/  @!P0 BRA `(.L_x_2795) ;  /* 0x0000000000048947 */ /* 0x000fea0003800000 */
[----:B------:R-:W-:Y:S01]  /*2150*/  BPT.TRAP 0x1 ;  /* 0x000000040000795c */ /* 0x000fe20000300000 */
.L_x_2795:
        /* <DEDUP_REMOVED lines=54> */
.L_x_2796:
        /* <DEDUP_REMOVED lines=401> */
[----:B------:R-:W-:-:S05]  /*3dd0*/  IMAD R7, R229, 0x4000, R208 ;  /* 0x00004000e5077824 */ /* 0x000fca00078e02d0 */
[----:B------:R-:W-:Y:S01]  /*3de0*/  R2UR UR7, R7 ;  /* 0x00000000070772ca */ /* 0x000fe200000e0000 */
[----:B------:R-:W-:-:S12]  /*3df0*/  UIADD3 UR6, UR6, 0x180, URZ ;  /* 0x0000018006067890 */ /* 0x000fd8000fffe03f */
[----:B------:R-:W-:-:S04]  /*3e00*/  USHF.R.U32.HI UR7, URZ, 0x4, UR7 ;  /* 0x000000043f077899 */ /* 0x000fc80008011607 */
[----:B------:R-:W-:-:S03]  /*3e10*/  ULOP3.LUT UR12, UR7, 0x3fff, URZ, 0xc0, !UPT ;  /* 0x00003fff070c7892 */ /* 0x000fc6000f8ec03f */
[----:B------:R-:W-:Y:S01]  /*3e20*/  UMOV UR7, 0x40000040 ;  /* 0x4000004000077882 */ /* 0x000fe20000000000 */
[----:B------:R-:W-:Y:S02]  /*3e30*/  WARPGROUP.DEPBAR.LE gsb0, 0x0 ;  /* 0x00008000000079c5 */ /* 0x000fe40000010000 */
[----:B------:R-:W-:-:S06]  /*3e40*/  WARPGROUP.ARRIVE ;  /* 0x00000000000079c5 */ /* 0x000fcc0000000000 */
[----:B------:R-:W-:Y:S03]  /*3e50*/  HGMMA.64x128x16.F32 R24, R152, gdesc[UR8].tnspB, R24, gsb0 ;  /* 0x41e0000898187df0 */ /* 0x000fe60008000818 */
[----:B------:R-:W2:Y:S01]  /*3e60*/  S2R R21, SR_CgaCtaId ;  /* 0x0000000000157919 */ /* 0x000ea20000008800 */
[----:B------:R-:W-:Y:S01]  /*3e70*/  MOV R17, 0x400 ;  /* 0x0000040000117802 */ /* 0x000fe20000000f00 */
[----:B------:R-:W-:Y:S02]  /*3e80*/  WARPGROUP.DEPBAR.LE gsb0, 0x0 ;  /* 0x00008000000079c5 */ /* 0x000fe40000010000 */
[----:B------:R-:W-:Y:S02]  /*3e90*/  F2FP.F16.F32.PACK_AB R152, R215, R213 ;  /* 0x000000d5d798723e */ /* 0x000fe400000000ff */
[----:B------:R-:W-:Y:S02]  /*3ea0*/  F2FP.F16.F32.PACK_AB R154, R219, R217 ;  /* 0x000000d9db9a723e */ /* 0x000fe400000000ff */
[----:B------:R-:W-:-:S02]  /*3eb0*/  F2FP.F16.F32.PACK_AB R153, R216, R214 ;  /* 0x000000d6d899723e */ /* 0x000fc400000000ff */
[----:B------:R-:W-:-:S04]  /*3ec0*/  F2FP.F16.F32.PACK_AB R155, R9, R218 ;  /* 0x000000da099b723e */ /* 0x000fc800000000ff */
[----:B------:R-:W-:-:S06]  /*3ed0*/  WARPGROUP.ARRIVE ;  /* 0x00000000000079c5 */ /* 0x000fcc0000000000 */
[----:B------:R-:W-:Y:S01]  /*3ee0*/  HGMMA.64x128x16.F32 R24, R152, gdesc[UR4].tnspB, R24, gsb0 ;  /* 0x41e0000498187df0 */ /* 0x000fe20008000818 */
[----:B--2---:R-:W-:-:S05]  /*3ef0*/  LEA R17, R21, R17, 0x18 ;  /* 0x0000001115117211 */ /* 0x004fca00078ec0ff */
[----:B------:R-:W-:-:S05]  /*3f00*/  VIADD R17, R17, 0x28800 ;  /* 0x0002880011117836 */ /* 0x000fca0000000000 */
[----:B------:R-:W-:-:S04]  /*3f10*/  SHF.R.U32.HI R6, RZ, 0x4, R17 ;  /* 0x00000004ff067819 */ /* 0x000fc80000011611 */
[----:B------:R-:W-:-:S04]  /*3f20*/  LOP3.LUT R6, R6, 0x3fff, RZ, 0xc0, !PT ;  /* 0x00003fff06067812 */ /* 0x000fc800078ec0ff */
[----:B------:R-:W-:-:S05]  /*3f30*/  LOP3.LUT R6, R6, 0x10000, RZ, 0xfc, !PT ;  /* 0x0001000006067812 */ /* 0x000fca00078efcff */
[----:B------:R-:W-:-:S05]  /*3f40*/  IMAD R6, R3, 0x400, R6 ;  /* 0x0000040003067824 */ /* 0x000fca00078e0206 */
[----:B------:R-:W-:Y:S01]  /*3f50*/  R2UR UR5, R6 ;  /* 0x00000000060572ca */ /* 0x000fe200000e0000 */
[----:B------:R-:W-:Y:S01]  /*3f60*/  UMOV UR9, 0x40000040 ;  /* 0x4000004000097882 */ /* 0x000fe20000000000 */
[----:B------:R-:W-:Y:S01]  /*3f70*/  UMOV UR10, UR12 ;  /* 0x0000000c000a7c82 */ /* 0x000fe20008000000 */
[----:B------:R-:W-:-:S10]  /*3f80*/  UMOV UR11, 0x40000040 ;  /* 0x40000040000b7882 */ /* 0x000fd40000000000 */
        /* <DEDUP_REMOVED lines=63> */
.L_x_2798:
        /* <DEDUP_REMOVED lines=49> */
.L_x_2799:
        /* <DEDUP_REMOVED lines=78> */
.L_x_2782:
[----:B------:R-:W-:Y:S05]  /*4b70*/  @P0 BRA `(.L_x_2781) ;  /* 0x0000004800280947 */ /* 0x000fea0003800000 */
[----:B------:R-:W1:Y:S01]  /*4b80*/  S2R R4, SR_TID.X ;  /* 0x0000000000047919 */ /* 0x000e620000002100 */
[----:B------:R-:W-:Y:S01]  /*4b90*/  ULDC UR8, c[0x0][0x850] ;  /* 0x0002140000087ab9 */ /* 0x000fe20000000800 */
[----:B------:R-:W2:Y:S01]  /*4ba0*/  S2UR UR11, SR_CgaCtaId ;  /* 0x00000000000b79c3 */ /* 0x000ea20000008800 */
[----:B------:R-:W-:Y:S01]  /*4bb0*/  UISETP.NE.AND UP0, UPT, UR8, 0x1, UPT ;  /* 0x000000010800788c */ /* 0x000fe2000bf05270 */
[----:B------:R-:W-:Y:S01]  /*4bc0*/  BSSY B0, `(.L_x_2801) ;  /* 0x000005d000007945 */ /* 0x000fe20003800000 */
[----:B------:R-:W-:Y:S01]  /*4bd0*/  UMOV UR10, UR40 ;  /* 0x00000028000a7c82 */ /* 0x000fe20008000000 */
[----:B------:R-:W-:Y:S01]  /*4be0*/  ULOP3.LUT UR36, URZ, UR36, URZ, 0x33, !UPT ;  /* 0x000000243f247292 */ /* 0x000fe2000f8e333f */
[----:B------:R-:W-:Y:S01]  /*4bf0*/  ULDC.64 UR12, c[0x0][0x818] ;  /* 0x00020600000c7ab9 */ /* 0x000fe20000000a00 */
[----:B------:R-:W-:Y:S01]  /*4c00*/  ULDC UR6, c[0x0][0x8b4] ;  /* 0x00022d0000067ab9 */ /* 0x000fe20000000800 */
[----:B------:R-:W-:Y:S01]  /*4c10*/  ULDC UR16, c[0x0][0x870] ;  /* 0x00021c0000107ab9 */ /* 0x000fe20000000800 */
[----:B------:R-:W-:Y:S01]  /*4c20*/  UIADD3 UR36, UR36, UR6, URZ ;  /* 0x0000000624247290 */ /* 0x000fe2000fffe03f */
[----:B------:R-:W-:-:S03]  /*4c30*/  ULDC UR18, c[0x0][0x80c] ;  /* 0x0002030000127ab9 */ /* 0x000fc60000000800 */
[----:B------:R-:W-:Y:S01]  /*4c40*/  @UP0 ULDC UR4, c[0x0][0x854] ;  /* 0x0002150000040ab9 */ /* 0x000fe20000000800 */
[----:B------:R-:W-:Y:S01]  /*4c50*/  @UP0 ULDC UR7, c[0x0][0x858] ;  /* 0x0002160000070ab9 */ /* 0x000fe20000000800 */
[----:B------:R-:W-:Y:S02]  /*4c60*/  UIMAD.WIDE.U32 UR4, UR40, UR4, URZ ;  /* 0x00000004280472a5 */ /* 0x000fe4000f8e003f */
[----:B------:R-:W-:Y:S02]  /*4c70*/  UIMAD UR16, UR16, UR36, URZ ;  /* 0x00000024101072a4 */ /* 0x000fe4000f8e023f */
[----:B------:R-:W-:Y:S02]  /*4c80*/  @UP0 USHF.R.U32.HI UR10, URZ, UR7, UR5 ;  /* 0x000000073f0a0299 */ /* 0x000fe40008011605 */
[----:B------:R-:W-:Y:S02]  /*4c90*/  USHF.L.U32 UR6, UR36, 0xe, URZ ;  /* 0x0000000e24067899 */ /* 0x000fe4000800063f */
[----:B------:R-:W-:-:S02]  /*4ca0*/  USHF.R.S32.HI UR17, URZ, 0x1f, UR10 ;  /* 0x0000001f3f117899 */ /* 0x000fc4000801140a */
[----:B------:R-:W-:Y:S02]  /*4cb0*/  UIMAD UR16, UR16, UR18, URZ ;  /* 0x00000012101072a4 */ /* 0x000fe4000f8e023f */
[----:B------:R-:W-:Y:S02]  /*4cc0*/  UIMAD UR9, UR17, UR12, URZ ;  /* 0x0000000c110972a4 */ /* 0x000fe4000f8e023f */
[----:B------:R-:W-:Y:S01]  /*4cd0*/  USHF.R.S32.HI UR7, URZ, 0x1f, UR6 ;  /* 0x0000001f3f077899 */ /* 0x000fe20008011406 */
[C---:B-1----:R-:W-:Y:S01]  /*4ce0*/  VIADD R5, R4.reuse, 0xffffff80 ;  /* 0xffffff8004057836 */ /* 0x042fe20000000000 */
[----:B------:R-:W-:Y:S01]  /*4cf0*/  UIMAD UR20, UR10, UR13, UR9 ;  /* 0x0000000d0a1472a4 */ /* 0x000fe2000f8e0209 */
[----:B------:R-:W-:Y:S01]  /*4d00*/  ISETP.NE.AND P1, PT, R4, 0x80, PT ;  /* 0x000000800400780c */ /* 0x000fe20003f25270 */
[----:B------:R-:W-:Y:S02]  /*4d10*/  USHF.R.S32.HI UR19, URZ, 0x1f, UR16 ;  /* 0x0000001f3f137899 */ /* 0x000fe40008011410 */
[----:B------:R-:W-:Y:S01]  /*4d20*/  SHF.R.S32.HI R0, RZ, 0x1f, R5 ;  /* 0x0000001fff007819 */ /* 0x000fe20000011405 */
[----:B------:R-:W-:Y:S01]  /*4d30*/  UMOV UR9, 0x400 ;  /* 0x0000040000097882 */ /* 0x000fe20000000000 */
[----:B------:R-:W-:Y:S01]  /*4d40*/  ULDC.64 UR14, c[0x0][0x840] ;  /* 0x00021000000e7ab9 */ /* 0x000fe20000000a00 */
[----:B--2---:R-:W-:Y:S01]  /*4d50*/  ULEA UR9, UR11, UR9, 0x18 ;  /* 0x000000090b097291 */ /* 0x004fe2000f8ec03f */
[----:B------:R-:W-:Y:S01]  /*4d60*/  LEA.HI R2, R0, R5, RZ, 0x7 ;  /* 0x0000000500027211 */ /* 0x000fe200078f38ff */
[----:B------:R-:W-:Y:S01]  /*4d70*/  UIMAD UR11, UR37, UR18, URZ ;  /* 0x00000012250b72a4 */ /* 0x000fe2000f8e023f */
[----:B------:R-:W-:Y:S01]  /*4d80*/  BAR.SYNC.DEFER_BLOCKING 0x1, 0x100 ;  /* 0x0044000000007b1d */ /* 0x000fe20000010000 */
[----:B------:R-:W-:Y:S01]  /*4d90*/  UIMAD.WIDE.U32 UR4, UR10, UR12, UR6 ;  /* 0x0000000c0a0472a5 */ /* 0x000fe2000f8e0006 */
[C---:B------:R-:W-:Y:S01]  /*4da0*/  LOP3.LUT R0, R2.reuse, 0xfffff80, RZ, 0xc0, !PT ;  /* 0x0fffff8002007812 */ /* 0x040fe200078ec0ff */
[----:B------:R-:W-:Y:S01]  /*4db0*/  IMAD.SHL.U32 R2, R2, 0x40, RZ ;  /* 0x0000004002027824 */ /* 0x000fe200078e00ff */
[----:B------:R-:W-:Y:S01]  /*4dc0*/  USHF.R.S32.HI UR18, URZ, 0x1f, UR11 ;  /* 0x0000001f3f127899 */ /* 0x000fe2000801140b */
[C---:B------:R-:W-:Y:S01]  /*4dd0*/  ISETP.NE.AND P0, PT, R5.reuse, RZ, PT ;  /* 0x000000ff0500720c */ /* 0x040fe20003f05270 */
[----:B------:R-:W-:Y:S01]  /*4de0*/  UIADD3 UR16, UP0, UP1, UR16, UR11, UR10 ;  /* 0x0000000b10107290 */ /* 0x000fe2000f91e00a */
[----:B------:R-:W-:Y:S01]  /*4df0*/  IMAD.IADD R0, R5, 0x1, -R0 ;  /* 0x0000000105007824 */ /* 0x000fe200078e0a00 */
[----:B------:R-:W-:Y:S01]  /*4e00*/  LOP3.LUT R3, R2, 0x3fffe000, RZ, 0xc0, !PT ;  /* 0x3fffe00002037812 */ /* 0x000fe200078ec0ff */
[----:B------:R-:W-:-:S02]  /*4e10*/  UIMAD.WIDE.U32 UR6, UR10, UR14, UR6 ;  /* 0x0000000e0a0672a5 */ /* 0x000fc4000f8e0006 */
[----:B------:R-:W-:Y:S02]  /*4e20*/  UIMAD UR21, UR17, UR14, URZ ;  /* 0x0000000e111572a4 */ /* 0x000fe4000f8e023f */
[----:B------:R-:W-:Y:S01]  /*4e30*/  IMAD R0, R0, 0x4, R3 ;  /* 0x0000000400007824 */ /* 0x000fe200078e0203 */
[----:B------:R-:W-:Y:S02]  /*4e40*/  UIADD3.X UR14, UR19, UR18, UR17, UP0, UP1 ;  /* 0x00000012130e7290 */ /* 0x000fe400087e2411 */
[----:B------:R-:W-:Y:S02]  /*4e50*/  USHF.L.U32 UR11, UR16, 0x2, URZ ;  /* 0x00000002100b7899 */ /* 0x000fe4000800063f */
[----:B------:R-:W-:Y:S01]  /*4e60*/  LEA R0, R0, UR9, 0x2 ;  /* 0x0000000900007c11 */ /* 0x000fe2000f8e10ff */
[----:B------:R-:W-:Y:S01]  /*4e70*/  ULDC.64 UR12, c[0x0][0x868] ;  /* 0x00021a00000c7ab9 */ /* 0x000fe20000000a00 */
[----:B------:R-:W-:Y:S02]  /*4e80*/  USHF.L.U64.HI UR14, UR16, 0x2, UR14 ;  /* 0x00000002100e7899 */ /* 0x000fe4000801020e */
[----:B------:R-:W-:Y:S01]  /*4e90*/  UIADD3 UR16, UP0, UR11, UR12, URZ ;  /* 0x0000000c0b107290 */ /* 0x000fe2000ff1e03f */
[----:B------:R1:W-:Y:S01]  /*4ea0*/  STS.128 [R0], R24 ;  /* 0x0000001800007388 */ /* 0x0003e20000000c00 */
[----:B------:R-:W-:-:S02]  /*4eb0*/  USHF.R.S32.HI UR12, URZ, 0x1f, UR37 ;  /* 0x0000001f3f0c7899 */ /* 0x000fc40008011425 */
[----:B------:R-:W-:Y:S01]  /*4ec0*/  UIMAD UR15, UR10, UR15, UR21 ;  /* 0x0000000f0a0f72a4 */ /* 0x000fe2000f8e0215 */
[----:B------:R1:W-:Y:S01]  /*4ed0*/  STS.128 [R0+0x800], R28 ;  /* 0x0008001c00007388 */ /* 0x0003e20000000c00 */
[----:B------:R-:W-:Y:S01]  /*4ee0*/  ULDC.64 UR18, c[0x0][0x820] ;  /* 0x0002080000127ab9 */ /* 0x000fe20000000a00 */
[----:B------:R-:W-:Y:S01]  /*4ef0*/  UIADD3.X UR17, UR14, UR13, URZ, UP0, !UPT ;  /* 0x0000000d0e117290 */ /* 0x000fe200087fe43f */
[----:B------:R-:W-:Y:S01]  /*4f00*/  IMAD.U32 R2, RZ, RZ, UR16 ;  /* 0x00000010ff027e24 */ /* 0x000fe2000f8e00ff */
[----:B------:R1:W-:Y:S01]  /*4f10*/  STS.128 [R0+0x1000], R32 ;  /* 0x0010002000007388 */ /* 0x0003e20000000c00 */
[----:B------:R-:W-:Y:S01]  /*4f20*/  ULDC.64 UR22, c[0x0][0x848] ;  /* 0x0002120000167ab9 */ /* 0x000fe20000000a00 */
[----:B------:R-:W-:Y:S02]  /*4f30*/  UIMAD UR13, UR12, UR18, URZ ;  /* 0x000000120c0d72a4 */ /* 0x000fe4000f8e023f */
[----:B------:R1:W-:Y:S01]  /*4f40*/  STS.128 [R0+0x1800], R36 ;  /* 0x0018002400007388 */ /* 0x0003e20000000c00 */
[----:B------:R-:W-:Y:S01]  /*4f50*/  UIADD3 UR5, UR5, UR20, URZ ;  /* 0x0000001405057290 */ /* 0x000fe2000fffe03f */
[----:B------:R-:W-:Y:S01]  /*4f60*/  IMAD.U32 R3, RZ, RZ, UR17 ;  /* 0x00000011ff037e24 */ /* 0x000fe2000f8e00ff */
        /* <DEDUP_REMOVED lines=15> */
[----:B------:R-:W-:Y:S01]  /*5060*/  ULEA UR18, UP0, UR4, UR18, 0x2 ;  /* 0x0000001204127291 */ /* 0x000fe2000f80103f */
[----:B------:R1:W-:Y:S01]  /*5070*/  STS.128 [R0+0x4800], R60 ;  /* 0x0048003c00007388 */ /* 0x0003e20000000c00 */
[----:B------:R-:W-:Y:S02]  /*5080*/  UIADD3 UR5, UR7, UR12, URZ ;  /* 0x0000000c07057290 */ /* 0x000fe4000fffe03f */
        /* <DEDUP_REMOVED lines=11> */
.L_x_2803:
[----:B------:R-:W2:Y:S04]  /*5140*/  LDG.E.STRONG.GPU R4, desc[UR46][R2.64] ;  /* 0x0000002e02047981 */ /* 0x000ea8000c1ef900 */
[----:B--2---:R-:W-:Y:S01]  /*5150*/  CCTL.IVALL ;  /* 0x00000000ff00798f */ /* 0x004fe20002000000 */
[----:B------:R-:W-:Y:S05]  /*5160*/  YIELD ;  /* 0x0000000000007946 */ /* 0x000fea0003800000 */
[----:B------:R-:W-:-:S13]  /*5170*/  ISETP.NE.AND P0, PT, R4, UR15, PT ;  /* 0x0000000f04007c0c */ /* 0x000fda000bf05270 */
[----:B------:R-:W-:Y:S05]  /*5180*/  @P0 BRA `(.L_x_2803) ;  /* 0xfffffffc00ec0947 */ /* 0x000fea000383ffff */
.L_x_2802:
[----:B------:R-:W-:Y:S05]  /*5190*/  BSYNC B0 ;  /* 0x0000000000007941 */ /* 0x000fea0003800000 */
.L_x_2801:
[----:B------:R-:W-:-:S03]  /*51a0*/  UMOV UR4, 0xffffffff ;  /* 0xffffffff00047882 */ /* 0x000fc60000000000 */
[----:B------:R-:W-:Y:S05]  /*51b0*/  BRA.DIV UR4, `(.L_x_2804) ;  /* 0x0000004604047947 */ /* 0x000fea000b800000 */
[----:B------:R-:W-:Y:S01]  /*51c0*/  NOP ;  /* 0x0000000000007918 */ /* 0x000fe20000000000 */
.L_x_2893:
        /* <DEDUP_REMOVED lines=15> */
.L_x_2807:
[----:B------:R-:W-:Y:S01]  /*52c0*/  @P0 ELECT P2, URZ, PT ;  /* 0x00000000003f082f */ /* 0x000fe20003840000 */
[----:B------:R2:W-:-:S12]  /*52d0*/  UBLKRED.G.S.ADD.F32.RN [UR4], [UR9], UR6, desc[UR12] ;  /* 0x00000c04090073bb */ /* 0x0005d800080a1406 */
[----:B------:R-:W-:Y:S02]  /*52e0*/  @P2 PLOP3.LUT P0, PT, P2, PT, PT, 0x8, 0x0 ;  /* 0x000000000000281c */ /* 0x000fe4000170e170 */
[----:B------:R-:W-:-:S11]  /*52f0*/  PLOP3.LUT P2, PT, PT, PT, PT, 0x8, 0x0 ;  /* 0x000000000000781c */ /* 0x000fd60003f4e170 */
[----:B--2---:R-:W-:Y:S05]  /*5300*/  @P0 BRA.U.ANY `(.L_x_2807) ;  /* 0xfffffffd00ec0947 */ /* 0x004fea000393ffff */
[----:B------:R0:W-:Y:S01]  /*5310*/  UTMACMDFLUSH ;  /* 0x00000000000079b7 */ /* 0x0001e20000000000 */
[----:B------:R-:W-:-:S04]  /*5320*/  DEPBAR.LE SB0, 0x0 ;  /* 0x000080000000791a */ /* 0x000fc80000000000 */
.L_x_2806:
[----:B------:R-:W-:Y:S05]  /*5330*/  BSYNC B0 ;  /* 0x0000000000007941 */ /* 0x000fea0003800000 */
.L_x_2805:
        /* <DEDUP_REMOVED lines=14> */
.L_x_2809:
[----:B------:R-:W-:Y:S05]  /*5420*/  BSYNC B0 ;  /* 0x0000000000007941 */ /* 0x000fea0003800000 */
.L_x_2808:
        /* <DEDUP_REMOVED lines=24> */
.L_x_2812:
[----:B-12---:R-:W2:Y:S04]  /*55b0*/  LDG.E.STRONG.GPU R0, desc[UR46][R2.64] ;  /* 0x0000002e02007981 */ /* 0x006ea8000c1ef900 */
[----:B--2---:R-:W-:Y:S01]  /*55c0*/  CCTL.IVALL ;  /* 0x00000000ff00798f */ /* 0x004fe20002000000 */
[----:B------:R-:W-:Y:S05]  /*55d0*/  YIELD ;  /* 0x0000000000007946 */ /* 0x000fea0003800000 */
[----:B------:R-:W-:-:S13]  /*55e0*/  ISETP.NE.AND P0, PT, R0, UR15, PT ;  /* 0x0000000f00007c0c */ /* 0x000fda000bf05270 */
[----:B------:R-:W-:Y:S05]  /*55f0*/  @P0 BRA `(.L_x_2812) ;  /* 0xfffffffc00ec0947 */ /* 0x000fea000383ffff */
.L_x_2811:
[----:B------:R-:W-:Y:S05]  /*5600*/  BSYNC B0 ;  /* 0x0000000000007941 */ /* 0x000fea0003800000 */
.L_x_2810:
[----:B------:R-:W-:-:S03]  /*5610*/  UMOV UR4, 0xffffffff ;  /* 0xffffffff00047882 */ /* 0x000fc60000000000 */
[----:B------:R-:W-:Y:S05]  /*5620*/  BRA.DIV UR4, `(.L_x_2813) ;  /* 0x0000004204047947 */ /* 0x000fea000b800000 */
[----:B------:R-:W-:Y:S01]  /*5630*/  NOP ;  /* 0x0000000000007918 */ /* 0x000fe20000000000 */
.L_x_2896:
        /* <DEDUP_REMOVED lines=16> */
.L_x_2816:
[----:B------:R-:W-:Y:S01]  /*5740*/  @P0 ELECT P2, URZ, PT ;  /* 0x00000000003f082f */ /* 0x000fe20003840000 */
[----:B------:R3:W-:-:S12]  /*5750*/  UBLKRED.G.S.ADD.F32.RN [UR4], [UR9], UR6, desc[UR10] ;  /* 0x00000a04090073bb */ /* 0x0007d800080a1406 */
[----:B------:R-:W-:Y:S02]  /*5760*/  @P2 PLOP3.LUT P0, PT, P2, PT, PT, 0x8, 0x0 ;  /* 0x000000000000281c */ /* 0x000fe4000170e170 */
[----:B------:R-:W-:-:S11]  /*5770*/  PLOP3.LUT P2, PT, PT, PT, PT, 0x8, 0x0 ;  /* 0x000000000000781c */ /* 0x000fd60003f4e170 */
[----:B---3--:R-:W-:Y:S05]  /*5780*/  @P0 BRA.U.ANY `(.L_x_2816) ;  /* 0xfffffffd00ec0947 */ /* 0x008fea000393ffff */
[----:B------:R0:W-:Y:S01]  /*5790*/  UTMACMDFLUSH ;  /* 0x00000000000079b7 */ /* 0x0001e20000000000 */
[----:B------:R-:W-:-:S04]  /*57a0*/  DEPBAR.LE SB0, 0x0 ;  /* 0x000080000000791a */ /* 0x000fc80000000000 */
.L_x_2815:
[----:B------:R-:W-:Y:S05]  /*57b0*/  BSYNC B0 ;  /* 0x0000000000007941 */ /* 0x000fea0003800000 */
.L_x_2814:
        /* <DEDUP_REMOVED lines=14> */
.L_x_2777:
        /* <DEDUP_REMOVED lines=29> */
.L_x_2818:
[----:B------:R-:W-:Y:S01]  /*5a70*/  ULDC UR9, c[0x0][0x8cc] ;  /* 0x0002330000097ab9 */ /* 0x000fe20000000800 */
[----:B------:R-:W-:Y:S01]  /*5a80*/  UMOV UR7, UR8 ;  /* 0x0000000800077c82 */ /* 0x000fe20008000000 */
[----:B------:R-:W-:-:S11]  /*5a90*/  UISETP.NE.AND UP0, UPT, UR9, 0x1, UPT ;  /* 0x000000010900788c */ /* 0x000fd6000bf05270 */
[----:B------:R-:W-:Y:S02]  /*5aa0*/  @UP0 ULDC.64 UR10, c[0x0][0x8d0] ;  /* 0x00023400000a0ab9 */ /* 0x000fe40000000a00 */
[----:B------:R-:W-:-:S04]  /*5ab0*/  UIMAD.WIDE.U32 UR4, UR8, UR10, URZ ;  /* 0x0000000a080472a5 */ /* 0x000fc8000f8e003f */
[----:B------:R-:W-:-:S04]  /*5ac0*/  @UP0 USHF.R.U32.HI UR7, URZ, UR11, UR5 ;  /* 0x0000000b3f070299 */ /* 0x000fc80008011605 */
[----:B------:R-:W-:-:S12]  /*5ad0*/  UIMAD UR4, UR7, UR9, URZ ;  /* 0x00000009070472a4 */ /* 0x000fd8000f8e023f */
.L_x_2819:
        /* <DEDUP_REMOVED lines=84> */
.L_x_2823:
[----:B------:R-:W2:Y:S04]  /*6020*/  LDG.E.STRONG.GPU R4, desc[UR46][R2.64] ;  /* 0x0000002e02047981 */ /* 0x000ea8000c1ef900 */
[----:B--2---:R-:W-:Y:S01]  /*6030*/  CCTL.IVALL ;  /* 0x00000000ff00798f */ /* 0x004fe20002000000 */
[----:B------:R-:W-:Y:S05]  /*6040*/  YIELD ;  /* 0x0000000000007946 */ /* 0x000fea0003800000 */
[----:B------:R-:W-:-:S13]  /*6050*/  ISETP.NE.AND P1, PT, R4, R5, PT ;  /* 0x000000050400720c */ /* 0x000fda0003f25270 */
[----:B------:R-:W-:Y:S05]  /*6060*/  @P1 BRA `(.L_x_2823) ;  /* 0xfffffffc00ec1947 */ /* 0x000fea000383ffff */
.L_x_2822:
[----:B------:R-:W-:Y:S05]  /*6070*/  BSYNC B0 ;  /* 0x0000000000007941 */ /* 0x000fea0003800000 */
.L_x_2821:
[----:B------:R-:W-:-:S03]  /*6080*/  UMOV UR4, 0xffffffff ;  /* 0xffffffff00047882 */ /* 0x000fc60000000000 */
[----:B------:R-:W-:Y:S05]  /*6090*/  BRA.DIV UR4, `(.L_x_2824) ;  /* 0x0000003604847947 */ /* 0x000fea000b800000 */
[----:B------:R-:W-:Y:S01]  /*60a0*/  NOP ;  /* 0x0000000000007918 */ /* 0x000fe20000000000 */
.L_x_2899:
        /* <DEDUP_REMOVED lines=22> */
.L_x_2826:
[----:B------:R-:W-:Y:S05]  /*6210*/  BSYNC B0 ;  /* 0x0000000000007941 */ /* 0x000fea0003800000 */
.L_x_2825:
        /* <DEDUP_REMOVED lines=20> */
.L_x_2828:
[----:B------:R-:W-:Y:S05]  /*6360*/  BSYNC B0 ;  /* 0x0000000000007941 */ /* 0x000fea0003800000 */
.L_x_2827:
[----:B------:R-:W-:Y:S06]  /*6370*/  BAR.ARV 0xa, 0xa0 ;  /* 0x0282800000007b1d */ /* 0x000fec0000002000 */
[----:B------:R-:W-:Y:S04]  /*6380*/  BSSY B0, `(.L_x_2829) ;  /* 0x0000003000007945 */ /* 0x000fe80003800000 */
[----:B------:R-:W-:Y:S05]  /*6390*/  @!P0 BRA `(.L_x_2830) ;  /* 0x0000000000048947 */ /* 0x000fea0003800000 */
[----:B------:R-:W-:-:S04]  /*63a0*/  DEPBAR.LE SB0, 0x0 ;  /* 0x000080000000791a */ /* 0x000fc80000000000 */
.L_x_2830:
[----:B------:R-:W-:Y:S05]  /*63b0*/  BSYNC B0 ;  /* 0x0000000000007941 */ /* 0x000fea0003800000 */
.L_x_2829:
        /* <DEDUP_REMOVED lines=19> */
.L_x_2832:
[----:B------:R-:W-:Y:S05]  /*64f0*/  BSYNC B0 ;  /* 0x0000000000007941 */ /* 0x000fea0003800000 */
.L_x_2831:
[----:B------:R-:W-:Y:S01]  /*6500*/  UIADD3 UR17, UR8, 0x1, URZ ;  /* 0x0000000108117890 */ /* 0x000fe2000fffe03f */
[----:B------:R-:W-:Y:S11]  /*6510*/  BRA `(.L_x_2833) ;  /* 0x0000000000047947 */ /* 0x000ff60003800000 */
.L_x_2820:
[----:B------:R-:W-:-:S05]  /*6520*/  UMOV UR17, UR8 ;  /* 0x0000000800117c82 */ /* 0x000fca0008000000 */
.L_x_2833:
        /* <DEDUP_REMOVED lines=12> */
.L_x_2858:
        /* <DEDUP_REMOVED lines=18> */
.L_x_2836:
[----:B------:R-:W2:Y:S04]  /*6710*/  LDG.E.STRONG.GPU R4, desc[UR46][R2.64] ;  /* 0x0000002e02047981 */ /* 0x000ea8000c1ef900 */
[----:B--2---:R-:W-:Y:S01]  /*6720*/  CCTL.IVALL ;  /* 0x00000000ff00798f */ /* 0x004fe20002000000 */
[----:B------:R-:W-:Y:S05]  /*6730*/  YIELD ;  /* 0x0000000000007946 */ /* 0x000fea0003800000 */
[----:B------:R-:W-:-:S13]  /*6740*/  ISETP.NE.AND P1, PT, R4, R5, PT ;  /* 0x000000050400720c */ /* 0x000fda0003f25270 */
[----:B------:R-:W-:Y:S05]  /*6750*/  @P1 BRA `(.L_x_2836) ;  /* 0xfffffffc00ec1947 */ /* 0x000fea000383ffff */
.L_x_2835:
[----:B------:R-:W-:Y:S05]  /*6760*/  BSYNC B0 ;  /* 0x0000000000007941 */ /* 0x000fea0003800000 */
.L_x_2834:
[----:B------:R-:W-:-:S03]  /*6770*/  UMOV UR18, 0xffffffff ;  /* 0xffffffff00127882 */ /* 0x000fc60000000000 */
[----:B------:R-:W-:Y:S05]  /*6780*/  BRA.DIV UR18, `(.L_x_2837) ;  /* 0x0000002e12e47947 */ /* 0x000fea000b800000 */
[----:B------:R-:W-:Y:S01]  /*6790*/  NOP ;  /* 0x0000000000007918 */ /* 0x000fe20000000000 */
.L_x_2902:
        /* <DEDUP_REMOVED lines=19> */
.L_x_2839:
[----:B------:R-:W-:Y:S05]  /*68d0*/  BSYNC B0 ;  /* 0x0000000000007941 */ /* 0x000fea0003800000 */
.L_x_2838:
        /* <DEDUP_REMOVED lines=15> */
.L_x_2841:
[----:B------:R-:W-:Y:S05]  /*69d0*/  BSYNC B0 ;  /* 0x0000000000007941 */ /* 0x000fea0003800000 */
.L_x_2840:
[----:B------:R-:W-:Y:S06]  /*69e0*/  BAR.ARV 0xa, 0xa0 ;  /* 0x0282800000007b1d */ /* 0x000fec0000002000 */
[----:B------:R-:W-:Y:S04]  /*69f0*/  BSSY B0, `(.L_x_2842) ;  /* 0x0000003000007945 */ /* 0x000fe80003800000 */
[----:B------:R-:W-:Y:S05]  /*6a00*/  @!P0 BRA `(.L_x_2843) ;  /* 0x0000000000048947 */ /* 0x000fea0003800000 */
[----:B------:R-:W-:-:S04]  /*6a10*/  DEPBAR.LE SB0, 0x0 ;  /* 0x000080000000791a */ /* 0x000fc80000000000 */
.L_x_2843:
[----:B------:R-:W-:Y:S05]  /*6a20*/  BSYNC B0 ;  /* 0x0000000000007941 */ /* 0x000fea0003800000 */
.L_x_2842:
        /* <DEDUP_REMOVED lines=19> */
.L_x_2845:
[----:B------:R-:W-:Y:S05]  /*6b60*/  BSYNC B0 ;  /* 0x0000000000007941 */ /* 0x000fea0003800000 */
.L_x_2844:
        /* <DEDUP_REMOVED lines=17> */
.L_x_2848:
[----:B------:R-:W2:Y:S04]  /*6c80*/  LDG.E.STRONG.GPU R4, desc[UR46][R2.64] ;  /* 0x0000002e02047981 */ /* 0x000ea8000c1ef900 */
[----:B--2---:R-:W-:Y:S01]  /*6c90*/  CCTL.IVALL ;  /* 0x00000000ff00798f */ /* 0x004fe20002000000 */
[----:B------:R-:W-:Y:S05]  /*6ca0*/  YIELD ;  /* 0x0000000000007946 */ /* 0x000fea0003800000 */
[----:B------:R-:W-:-:S13]  /*6cb0*/  ISETP.NE.AND P1, PT, R4, R5, PT ;  /* 0x000000050400720c */ /* 0x000fda0003f25270 */
[----:B------:R-:W-:Y:S05]  /*6cc0*/  @P1 BRA `(.L_x_2848) ;  /* 0xfffffffc00ec1947 */ /* 0x000fea000383ffff */
.L_x_2847:
[----:B------:R-:W-:Y:S05]  /*6cd0*/  BSYNC B0 ;  /* 0x0000000000007941 */ /* 0x000fea0003800000 */
.L_x_2846:
[----:B------:R-:W-:-:S03]  /*6ce0*/  UMOV UR10, 0xffffffff ;  /* 0xffffffff000a7882 */ /* 0x000fc60000000000 */
[----:B------:R-:W-:Y:S05]  /*6cf0*/  BRA.DIV UR10, `(.L_x_2849) ;  /* 0x0000002a0aa47947 */ /* 0x000fea000b800000 */
[----:B------:R-:W-:Y:S01]  /*6d00*/  NOP ;  /* 0x0000000000007918 */ /* 0x000fe20000000000 */
.L_x_2905:
        /* <DEDUP_REMOVED lines=15> */
.L_x_2851:
[----:B------:R-:W-:Y:S05]  /*6e00*/  BSYNC B0 ;  /* 0x0000000000007941 */ /* 0x000fea0003800000 */
.L_x_2850:
        /* <DEDUP_REMOVED lines=15> */
.L_x_2853:
[----:B------:R-:W-:Y:S05]  /*6f00*/  BSYNC B0 ;  /* 0x0000000000007941 */ /* 0x000fea0003800000 */
.L_x_2852:
[----:B------:R-:W-:Y:S06]  /*6f10*/  BAR.ARV 0xa, 0xa0 ;  /* 0x0282800000007b1d */ /* 0x000fec0000002000 */
[----:B------:R-:W-:Y:S04]  /*6f20*/  BSSY B0, `(.L_x_2854) ;  /* 0x0000003000007945 */ /* 0x000fe80003800000 */
[----:B------:R-:W-:Y:S05]  /*6f30*/  @!P0 BRA `(.L_x_2855) ;  /* 0x0000000000048947 */ /* 0x000fea0003800000 */
[----:B------:R-:W-:-:S04]  /*6f40*/  DEPBAR.LE SB0, 0x0 ;  /* 0x000080000000791a */ /* 0x000fc80000000000 */
.L_x_2855:
[----:B------:R-:W-:Y:S05]  /*6f50*/  BSYNC B0 ;  /* 0x0000000000007941 */ /* 0x000fea0003800000 */
.L_x_2854:
        /* <DEDUP_REMOVED lines=19> */
.L_x_2857:
[----:B------:R-:W-:Y:S05]  /*7090*/  BSYNC B0 ;  /* 0x0000000000007941 */ /* 0x000fea0003800000 */
.L_x_2856:
[----:B------:R-:W-:Y:S02]  /*70a0*/  UIADD3 UR17, UR17, 0x2, URZ ;  /* 0x0000000211117890 */ /* 0x000fe4000fffe03f */
[----:B------:R-:W-:Y:S02]  /*70b0*/  UIADD3 UR4, UR4, 0x4000, URZ ;  /* 0x0000400004047890 */ /* 0x000fe4000fffe03f */
[----:B------:R-:W-:-:S06]  /*70c0*/  UISETP.GE.AND UP0, UPT, UR17, UR5, UPT ;  /* 0x000000051100728c */ /* 0x000fcc000bf06270 */
[----:B------:R-:W-:-:S13]  /*70d0*/  PLOP3.LUT P1, PT, PT, PT, UP0, 0x80, 0x0 ;  /* 0x000000000000781c */ /* 0x000fda0003f2f008 */
[----:B------:R-:W-:Y:S05]  /*70e0*/  @!P1 BRA `(.L_x_2858) ;  /* 0xfffffff400409947 */ /* 0x000fea000383ffff */
[----:B------:R-:W-:Y:S05]  /*70f0*/  BRA `(.L_x_2781) ;  /* 0x0000002000c87947 */ /* 0x000fea0003800000 */
.L_x_2817:
        /* <DEDUP_REMOVED lines=21> */
.L_x_2859:
[----:B------:R-:W-:Y:S01]  /*7250*/  ULDC UR9, c[0x0][0x8cc] ;  /* 0x0002330000097ab9 */ /* 0x000fe20000000800 */
[----:B------:R-:W-:Y:S01]  /*7260*/  UMOV UR7, UR8 ;  /* 0x0000000800077c82 */ /* 0x000fe20008000000 */
[----:B------:R-:W-:-:S11]  /*7270*/  UISETP.NE.AND UP0, UPT, UR9, 0x1, UPT ;  /* 0x000000010900788c */ /* 0x000fd6000bf05270 */
[----:B------:R-:W-:Y:S02]  /*7280*/  @UP0 ULDC.64 UR10, c[0x0][0x8d0] ;  /* 0x00023400000a0ab9 */ /* 0x000fe40000000a00 */
[----:B------:R-:W-:-:S04]  /*7290*/  UIMAD.WIDE.U32 UR4, UR8, UR10, URZ ;  /* 0x0000000a080472a5 */ /* 0x000fc8000f8e003f */
[----:B------:R-:W-:-:S04]  /*72a0*/  @UP0 USHF.R.U32.HI UR7, URZ, UR11, UR5 ;  /* 0x0000000b3f070299 */ /* 0x000fc80008011605 */
[----:B------:R-:W-:-:S12]  /*72b0*/  UIMAD UR4, UR7, UR9, URZ ;  /* 0x00000009070472a4 */ /* 0x000fd8000f8e023f */
.L_x_2860:
        /* <DEDUP_REMOVED lines=73> */
.L_x_2906:
        /* <DEDUP_REMOVED lines=15> */
.L_x_2864:
        /* <DEDUP_REMOVED lines=97> */
.L_x_2875:
[----:B--234-:R-:W-:-:S04]  /*7e50*/  SHF.L.U32 R21, R11, 0x1f, RZ ;  /* 0x0000001f0b157819 */ /* 0x01cfc800000006ff */
[----:B------:R-:W1:Y:S02]  /*7e60*/  SYNCS.PHASECHK.TRANS64.TRYWAIT P1, [R16+URZ+0x30840], R21 ;  /* 0x03084015100075a7 */ /* 0x000e64000802017f */
[----:B-1----:R-:W-:Y:S05]  /*7e70*/  @!P1 BRA `(.L_x_2867) ;  /* 0x0000001800749947 */ /* 0x002fea0003800000 */
.L_x_2907:
[----:B------:R-:W-:Y:S05]  /*7e80*/  @P0 BRA `(.L_x_2868) ;  /* 0x0000000000140947 */ /* 0x000fea0003800000 */
[----:B------:R-:W-:Y:S01]  /*7e90*/  ISETP.NE.AND P1, PT, R6, RZ, PT ;  /* 0x000000ff0600720c */ /* 0x000fe20003f25270 */
[----:B------:R-:W-:-:S04]  /*7ea0*/  IMAD.MOV.U32 R3, RZ, RZ, 0x4100 ;  /* 0x00004100ff037424 */ /* 0x000fc800078e00ff */
[----:B------:R3:W-:Y:S08]  /*7eb0*/  SYNCS.ARRIVE.TRANS64 RZ, [R16+URZ+0x30830], R3 ;  /* 0x0308300310ff79a7 */ /* 0x0007f0000800003f */
[----:B------:R-:W-:Y:S05]  /*7ec0*/  @!P1 BRA `(.L_x_2868) ;  /* 0x0000000000049947 */ /* 0x000fea0003800000 */
[----:B------:R-:W-:Y:S01]  /*7ed0*/  BPT.TRAP 0x1 ;  /* 0x000000040000795c */ /* 0x000fe20000300000 */
.L_x_2868:
        /* <DEDUP_REMOVED lines=36> */
.L_x_2908:
[----:B------:R-:W-:Y:S05]  /*8120*/  @P0 BRA `(.L_x_2870) ;  /* 0x0000000000140947 */ /* 0x000fea0003800000 */
[----:B------:R-:W-:Y:S01]  /*8130*/  ISETP.NE.AND P1, PT, R6, RZ, PT ;  /* 0x000000ff0600720c */ /* 0x000fe20003f25270 */
[----:B------:R-:W-:-:S04]  /*8140*/  IMAD.MOV.U32 R2, RZ, RZ, 0x4100 ;  /* 0x00004100ff027424 */ /* 0x000fc800078e00ff */
[----:B------:R3:W-:Y:S08]  /*8150*/  SYNCS.ARRIVE.TRANS64 RZ, [R16+URZ+0x30818], R2 ;  /* 0x0308180210ff79a7 */ /* 0x0007f0000800003f */
[----:B------:R-:W-:Y:S05]  /*8160*/  @!P1 BRA `(.L_x_2870) ;  /* 0x0000000000049947 */ /* 0x000fea0003800000 */
[----:B------:R-:W-:Y:S01]  /*8170*/  BPT.TRAP 0x1 ;  /* 0x000000040000795c */ /* 0x000fe20000300000 */
.L_x_2870:
        /* <DEDUP_REMOVED lines=36> */
.L_x_2909:
[----:B------:R-:W-:Y:S05]  /*83c0*/  @P0 BRA `(.L_x_2872) ;  /* 0x0000000000140947 */ /* 0x000fea0003800000 */
[----:B------:R-:W-:Y:S01]  /*83d0*/  ISETP.NE.AND P1, PT, R6, RZ, PT ;  /* 0x000000ff0600720c */ /* 0x000fe20003f25270 */
[----:B-123--:R-:W-:-:S04]  /*83e0*/  IMAD.MOV.U32 R21, RZ, RZ, 0x4100 ;  /* 0x00004100ff157424 */ /* 0x00efc800078e00ff */
[----:B------:R4:W-:Y:S08]  /*83f0*/  SYNCS.ARRIVE.TRANS64 RZ, [R16+URZ+0x30838], R21 ;  /* 0x0308381510ff79a7 */ /* 0x0009f0000800003f */
[----:B------:R-:W-:Y:S05]  /*8400*/  @!P1 BRA `(.L_x_2872) ;  /* 0x0000000000049947 */ /* 0x000fea0003800000 */
[----:B------:R-:W-:Y:S01]  /*8410*/  BPT.TRAP 0x1 ;  /* 0x000000040000795c */ /* 0x000fe20000300000 */
.L_x_2872:
        /* <DEDUP_REMOVED lines=31> */
.L_x_2911:
[----:B------:R-:W-:Y:S05]  /*8610*/  @P0 BRA `(.L_x_2874) ;  /* 0x0000000000140947 */ /* 0x000fea0003800000 */
[----:B------:R-:W-:Y:S01]  /*8620*/  ISETP.NE.AND P1, PT, R6, RZ, PT ;  /* 0x000000ff0600720c */ /* 0x000fe20003f25270 */
[----:B------:R-:W-:-:S04]  /*8630*/  IMAD.MOV.U32 R5, RZ, RZ, 0x4100 ;  /* 0x00004100ff057424 */ /* 0x000fc800078e00ff */
[----:B------:R1:W-:Y:S08]  /*8640*/  SYNCS.ARRIVE.TRANS64 RZ, [R16+URZ+0x30810], R5 ;  /* 0x0308100510ff79a7 */ /* 0x0003f0000800003f */
[----:B------:R-:W-:Y:S05]  /*8650*/  @!P1 BRA `(.L_x_2874) ;  /* 0x0000000000049947 */ /* 0x000fea0003800000 */
[----:B------:R-:W-:Y:S01]  /*8660*/  BPT.TRAP 0x1 ;  /* 0x000000040000795c */ /* 0x000fe20000300000 */
.L_x_2874:
        /* <DEDUP_REMOVED lines=37> */
.L_x_2866:
        /* <DEDUP_REMOVED lines=8> */
.L_x_2912:
[----:B------:R-:W-:Y:S05]  /*8940*/  @P0 BRA `(.L_x_2877) ;  /* 0x0000000000140947 */ /* 0x000fea0003800000 */
[----:B------:R-:W-:Y:S01]  /*8950*/  ISETP.NE.AND P1, PT, R6, RZ, PT ;  /* 0x000000ff0600720c */ /* 0x000fe20003f25270 */
[----:B------:R-:W-:-:S04]  /*8960*/  IMAD.MOV.U32 R5, RZ, RZ, 0x4100 ;  /* 0x00004100ff057424 */ /* 0x000fc800078e00ff */
[----:B------:R2:W-:Y:S08]  /*8970*/  SYNCS.ARRIVE.TRANS64 RZ, [R16+URZ+0x30830], R5 ;  /* 0x0308300510ff79a7 */ /* 0x0005f0000800003f */
[----:B------:R-:W-:Y:S05]  /*8980*/  @!P1 BRA `(.L_x_2877) ;  /* 0x0000000000049947 */ /* 0x000fea0003800000 */
[----:B------:R-:W-:Y:S01]  /*8990*/  BPT.TRAP 0x1 ;  /* 0x000000040000795c */ /* 0x000fe20000300000 */
.L_x_2877:
        /* <DEDUP_REMOVED lines=33> */
.L_x_2913:
[----:B------:R-:W-:Y:S05]  /*8bb0*/  @P0 BRA `(.L_x_2879) ;  /* 0x0000000000140947 */ /* 0x000fea0003800000 */
[----:B------:R-:W-:Y:S01]  /*8bc0*/  ISETP.NE.AND P0, PT, R6, RZ, PT ;  /* 0x000000ff0600720c */ /* 0x000fe20003f05270 */
[----:B------:R-:W-:-:S04]  /*8bd0*/  IMAD.MOV.U32 R5, RZ, RZ, 0x4100 ;  /* 0x00004100ff057424 */ /* 0x000fc800078e00ff */
[----:B------:R1:W-:Y:S08]  /*8be0*/  SYNCS.ARRIVE.TRANS64 RZ, [R16+URZ+0x30818], R5 ;  /* 0x0308180510ff79a7 */ /* 0x0003f0000800003f */
[----:B------:R-:W-:Y:S05]  /*8bf0*/  @!P0 BRA `(.L_x_2879) ;  /* 0x0000000000048947 */ /* 0x000fea0003800000 */
[----:B------:R-:W-:Y:S01]  /*8c00*/  BPT.TRAP 0x1 ;  /* 0x000000040000795c */ /* 0x000fe20000300000 */
.L_x_2879:
        /* <DEDUP_REMOVED lines=37> */
.L_x_2865:
[----:B------:R-:W1:Y:S01]  /*8e60*/  S2R R0, SR_TID.X ;  /* 0x0000000000007919 */ /* 0x000e620000002100 */
[----:B------:R-:W-:Y:S01]  /*8e70*/  IMAD R3, R19, 0x8, R16 ;  /* 0x0000000813037824 */ /* 0x000fe200078e0210 */
[----:B-1----:R-:W-:Y:S02]  /*8e80*/  LOP3.LUT R2, R0, 0x7f, RZ, 0xc0, !PT ;  /* 0x0000007f00027812 */ /* 0x002fe400078ec0ff */
[----:B------:R-:W-:Y:S02]  /*8e90*/  SHF.L.U32 R0, R11, 0x1f, RZ ;  /* 0x0000001f0b007819 */ /* 0x000fe400000006ff */
[----:B------:R-:W-:Y:S02]  /*8ea0*/  ISETP.NE.AND P1, PT, R2, RZ, PT ;  /* 0x000000ff0200720c */ /* 0x000fe40003f25270 */
[----:B------:R-:W1:Y:S02]  /*8eb0*/  SYNCS.PHASECHK.TRANS64.TRYWAIT P0, [R3+URZ+0x30840], R0 ;  /* 0x03084000030075a7 */ /* 0x000e64000800017f */
[----:B-1----:R-:W-:Y:S09]  /*8ec0*/  @!P0 BRA `(.L_x_2880) ;  /* 0x0000000800dc8947 */ /* 0x002ff20003800000 */
.L_x_2914:
[----:B------:R-:W-:Y:S05]  /*8ed0*/  @P1 BRA `(.L_x_2881) ;  /* 0x0000000000181947 */ /* 0x000fea0003800000 */
[----:B------:R-:W1:Y:S01]  /*8ee0*/  S2R R2, SR_TID.X ;  /* 0x0000000000027919 */ /* 0x000e620000002100 */
[----:B------:R-:W-:-:S04]  /*8ef0*/  IMAD.MOV.U32 R0, RZ, RZ, 0x4100 ;  /* 0x00004100ff007424 */ /* 0x000fc800078e00ff */
[----:B------:R1:W-:Y:S02]  /*8f00*/  SYNCS.ARRIVE.TRANS64 RZ, [R3+URZ+0x30830], R0 ;  /* 0x0308300003ff79a7 */ /* 0x0003e4000800003f */
[----:B-1----:R-:W-:-:S13]  /*8f10*/  LOP3.LUT P0, RZ, R2, 0x1f, RZ, 0xc0, !PT ;  /* 0x0000001f02ff7812 */ /* 0x002fda000780c0ff */
[----:B------:R-:W-:Y:S05]  /*8f20*/  @!P0 BRA `(.L_x_2881) ;  /* 0x0000000000048947 */ /* 0x000fea0003800000 */
[----:B------:R-:W-:Y:S01]  /*8f30*/  BPT.TRAP 0x1 ;  /* 0x000000040000795c */ /* 0x000fe20000300000 */
.L_x_2881:
        /* <DEDUP_REMOVED lines=40> */
.L_x_2862:
[----:B------:R-:W-:Y:S05]  /*91c0*/  BSYNC B0 ;  /* 0x0000000000007941 */ /* 0x000fea0003800000 */
.L_x_2861:
[----:B------:R-:W-:-:S03]  /*91d0*/  UMOV UR7, 0xffffffff ;  /* 0xffffffff00077882 */ /* 0x000fc60000000000 */
[----:B------:R-:W-:Y:S05]  /*91e0*/  BRA.DIV UR7, `(.L_x_2882) ;  /* 0x0000000a07287947 */ /* 0x000fea000b800000 */
[----:B------:R-:W-:-:S13]  /*91f0*/  ELECT P6, URZ, PT ;  /* 0x00000000003f782f */ /* 0x000fda00038c0000 */
.L_x_2917:
[----:B------:R-:W-:Y:S05]  /*9200*/  @!P6 BRA `(.L_x_2781) ;  /* 0x000000000084e947 */ /* 0x000fea0003800000 */
[----:B------:R-:W-:-:S06]  /*9210*/  ULOP3.LUT UR7, UR38, 0x2, URZ, 0xfc, !UPT ;  /* 0x0000000226077892 */ /* 0x000fcc000f8efc3f */
[----:B------:R-:W-:-:S05]  /*9220*/  IMAD.U32 R2, RZ, RZ, UR7 ;  /* 0x00000007ff027e24 */ /* 0x000fca000f8e00ff */
[----:B------:R-:W-:-:S13]  /*9230*/  ISETP.NE.AND P2, PT, R2, 0x3, PT ;  /* 0x000000030200780c */ /* 0x000fda0003f45270 */
[----:B------:R-:W-:Y:S05]  /*9240*/  @!P2 BRA `(.L_x_2883) ;  /* 0x000000000004a947 */ /* 0x000fea0003800000 */
[----:B------:R-:W-:Y:S01]  /*9250*/  BPT.TRAP 0x1 ;  /* 0x000000040000795c */ /* 0x000fe20000300000 */
.L_x_2883:
        /* <DEDUP_REMOVED lines=15> */
.L_x_2918:
[----:B------:R-:W2:Y:S02]  /*9350*/  SYNCS.PHASECHK.TRANS64.TRYWAIT P0, [R3+URZ], R2 ;  /* 0x00000002030075a7 */ /* 0x000ea4000800017f */
[----:B--2---:R-:W-:Y:S05]  /*9360*/  @!P0 BRA `(.L_x_2885) ;  /* 0x0000000400fc8947 */ /* 0x004fea0003800000 */
.L_x_2919:
[----:B------:R-:W-:Y:S05]  /*9370*/  @!P2 BRA `(.L_x_2886) ;  /* 0x000000000004a947 */ /* 0x000fea0003800000 */
[----:B------:R-:W-:Y:S01]  /*9380*/  BPT.TRAP 0x1 ;  /* 0x000000040000795c */ /* 0x000fe20000300000 */
.L_x_2886:
[----:B--2---:R-:W-:-:S04]  /*9390*/  VIADD R3, R7, 0x30840 ;  /* 0x0003084007037836 */ /* 0x004fc80000000000 */
[----:B------:R-:W-:-:S04]  /*93a0*/  IMAD R0, R0, 0x8, R3 ;  /* 0x0000000800007824 */ /* 0x000fc800078e0203 */
[----:B------:R-:W2:Y:S02]  /*93b0*/  SYNCS.PHASECHK.TRANS64.TRYWAIT P0, [R0+URZ], R5 ;  /* 0x00000005000075a7 */ /* 0x000ea4000800017f */
[----:B--2---:R-:W-:Y:S05]  /*93c0*/  @!P0 BRA `(.L_x_2887) ;  /* 0x0000000400f88947 */ /* 0x004fea0003800000 */
.L_x_2920:
[----:B------:R-:W-:-:S07]  /*93d0*/  IMAD R3, R4, 0x8, R3 ;  /* 0x0000000804037824 */ /* 0x000fce00078e0203 */
.L_x_2888:
[----:B---3--:R3:W4:Y:S02]  /*93e0*/  SYNCS.PHASECHK.TRANS64.TRYWAIT P0, [R3+URZ], R2 ;  /* 0x00000002030075a7 */ /* 0x008724000800017f */
[----:B----4-:R-:W-:Y:S05]  /*93f0*/  @!P0 NANOSLEEP.SYNCS 0x989680 ;  /* 0x009896800000895d */ /* 0x010fea0003900000 */
[----:B------:R-:W4:Y:S02]  /*9400*/  @!P0 SYNCS.PHASECHK.TRANS64 P0, [R3+URZ], R2 ;  /* 0x00000002030085a7 */ /* 0x000f24000800007f */
[----:B----4-:R-:W-:Y:S05]  /*9410*/  @!P0 BRA `(.L_x_2888) ;  /* 0xfffffffc00f08947 */ /* 0x010fea000383ffff */
.L_x_2781:
[----:B------:R-:W-:Y:S05]  /*9420*/  BSYNC B6 ;  /* 0x0000000000067941 */ /* 0x000fea0003800000 */
.L_x_2776:
[----:B------:R-:W-:Y:S05]  /*9430*/  EXIT ;  /* 0x000000000000794d */ /* 0x000fea0003800000 */
.L_x_2787:
[----:B------:R-:W-:Y:S02]  /*9440*/  IMAD.MOV.U32 R12, RZ, RZ, RZ ;  /* 0x000000ffff0c7224 */ /* 0x000fe400078e00ff */
[----:B------:R-:W-:Y:S02]  /*9450*/  IMAD.MOV.U32 R11, RZ, RZ, 0x1f ;  /* 0x0000001fff0b7424 */ /* 0x000fe400078e00ff */
[----:B------:R-:W-:-:S07]  /*9460*/  IMAD.MOV.U32 R15, RZ, RZ, -0x1 ;  /* 0xffffffffff0f7424 */ /* 0x000fce00078e00ff */
[----:B------:R-:W-:Y:S05]  /*9470*/  WARPSYNC.COLLECTIVE R15, `(.L_x_2889) ;  /* 0x000000000f087348 */ /* 0x000fea0003c00000 */
[----:B------:R1:W2:Y:S02]  /*9480*/  SHFL.IDX P6, R14, R13, R12, R11 ;  /* 0x0000000c0d0e7389 */ /* 0x0002a400000c000b */
[----:B-12---:R-:W-:Y:S01]  /*9490*/  ENDCOLLECTIVE ;  /* 0x000000000000791b */ /* 0x006fe20003800000 */
.L_x_2889:
[----:B------:R-:W-:Y:S05]  /*94a0*/  BRA `(.L_x_2890) ;  /* 0xffffff7c00b07947 */ /* 0x000fea000383ffff */
.L_x_2789:
        /* <DEDUP_REMOVED lines=8> */
.L_x_2793:
[----:B---3--:R3:W4:Y:S02]  /*9530*/  SYNCS.PHASECHK.TRANS64.TRYWAIT P1, [R0+URZ+0x30810], R209 ;  /* 0x030810d1000075a7 */ /* 0x008724000802017f */
[----:B----4-:R-:W-:Y:S05]  /*9540*/  @!P1 NANOSLEEP.SYNCS 0x989680 ;  /* 0x009896800000995d */ /* 0x010fea0003900000 */
[----:B------:R-:W4:Y:S02]  /*9550*/  @!P1 SYNCS.PHASECHK.TRANS64 P1, [R0+URZ+0x30810], R209 ;  /* 0x030810d1000095a7 */ /* 0x000f24000802007f */
[----:B----4-:R-:W-:Y:S05]  /*9560*/  @!P1 BRA `(.L_x_2793) ;  /* 0xfffffffc00f09947 */ /* 0x010fea000383ffff */
[----:B------:R-:W-:Y:S05]  /*9570*/  BRA `(.L_x_2792) ;  /* 0xffffff84009c7947 */ /* 0x000fea000383ffff */
.L_x_2797:
[----:B------:R1:W1:Y:S02]  /*9580*/  SYNCS.PHASECHK.TRANS64.TRYWAIT P1, [R0+URZ+0x30830], R209 ;  /* 0x030830d1000075a7 */ /* 0x000264000802017f */
[----:B-1----:R-:W-:Y:S05]  /*9590*/  @!P1 NANOSLEEP.SYNCS 0x989680 ;  /* 0x009896800000995d */ /* 0x002fea0003900000 */
[----:B------:R-:W1:Y:S02]  /*95a0*/  @!P1 SYNCS.PHASECHK.TRANS64 P1, [R0+URZ+0x30830], R209 ;  /* 0x030830d1000095a7 */ /* 0x000e64000802007f */
[----:B-1----:R-:W-:Y:S05]  /*95b0*/  @!P1 BRA `(.L_x_2797) ;  /* 0xfffffffc00f09947 */ /* 0x002fea000383ffff */
[----:B------:R-:W-:Y:S05]  /*95c0*/  BRA `(.L_x_2796) ;  /* 0xffffff8c00bc7947 */ /* 0x000fea000383ffff */
.L_x_2804:
[----:B------:R-:W-:Y:S01]  /*95d0*/  BSSY B0, `(.L_x_2891) ;  /* 0x0000005000007945 */ /* 0x000fe20003800000 */
[----:B------:R-:W-:-:S07]  /*95e0*/  IMAD.MOV.U32 R15, RZ, RZ, -0x1 ;  /* 0xffffffffff0f7424 */ /* 0x000fce00078e00ff */
[----:B-1----:R-:W-:Y:S05]  /*95f0*/  WARPSYNC.COLLECTIVE R15, `(.L_x_2892) ;  /* 0x000000000f087348 */ /* 0x002fea0003c00000 */
[----:B------:R-:W-:Y:S01]  /*9600*/  NOP ;  /* 0x0000000000007918 */ /* 0x000fe20000000000 */
[----:B-1----:R-:W-:Y:S01]  /*9610*/  ENDCOLLECTIVE ;  /* 0x000000000000791b */ /* 0x002fe20003800000 */
.L_x_2892:
[----:B------:R-:W-:Y:S05]  /*9620*/  BSYNC B0 ;  /* 0x0000000000007941 */ /* 0x000fea0003800000 */
.L_x_2891:
[----:B------:R-:W-:Y:S05]  /*9630*/  BRA `(.L_x_2893) ;  /* 0xffffffb800e47947 */ /* 0x000fea000383ffff */
.L_x_2813:
[----:B------:R-:W-:Y:S01]  /*9640*/  BSSY B0, `(.L_x_2894) ;  /* 0x0000005000007945 */ /* 0x000fe20003800000 */
[----:B------:R-:W-:-:S07]  /*9650*/  IMAD.MOV.U32 R15, RZ, RZ, -0x1 ;  /* 0xffffffffff0f7424 */ /* 0x000fce00078e00ff */
[----:B-12---:R-:W-:Y:S05]  /*9660*/  WARPSYNC.COLLECTIVE R15, `(.L_x_2895) ;  /* 0x000000000f087348 */ /* 0x006fea0003c00000 */
[----:B------:R-:W-:Y:S01]  /*9670*/  NOP ;  /* 0x0000000000007918 */ /* 0x000fe20000000000 */
[----:B-12---:R-:W-:Y:S01]  /*9680*/  ENDCOLLECTIVE ;  /* 0x000000000000791b */ /* 0x006fe20003800000 */
.L_x_2895:
[----:B------:R-:W-:Y:S05]  /*9690*/  BSYNC B0 ;  /* 0x0000000000007941 */ /* 0x000fea0003800000 */
.L_x_2894:
[----:B------:R-:W-:Y:S05]  /*96a0*/  BRA `(.L_x_2896) ;  /* 0xffffffbc00e47947 */ /* 0x000fea000383ffff */
.L_x_2824:
[----:B------:R-:W-:Y:S01]  /*96b0*/  BSSY B0, `(.L_x_2897) ;  /* 0x0000005000007945 */ /* 0x000fe20003800000 */
[----:B------:R-:W-:-:S07]  /*96c0*/  IMAD.MOV.U32 R15, RZ, RZ, -0x1 ;  /* 0xffffffffff0f7424 */ /* 0x000fce00078e00ff */
[----:B------:R-:W-:Y:S05]  /*96d0*/  WARPSYNC.COLLECTIVE R15, `(.L_x_2898) ;  /* 0x000000000f087348 */ /* 0x000fea0003c00000 */
[----:B------:R-:W-:Y:S01]  /*96e0*/  NOP ;  /* 0x0000000000007918 */ /* 0x000fe20000000000 */
[----:B------:R-:W-:Y:S01]  /*96f0*/  ENDCOLLECTIVE ;  /* 0x000000000000791b */ /* 0x000fe20003800000 */
.L_x_2898:
[----:B------:R-:W-:Y:S05]  /*9700*/  BSYNC B0 ;  /* 0x0000000000007941 */ /* 0x000fea0003800000 */
.L_x_2897:
[----:B------:R-:W-:Y:S05]  /*9710*/  BRA `(.L_x_2899) ;  /* 0xffffffc800647947 */ /* 0x000fea000383ffff */
.L_x_2837:
[----:B------:R-:W-:Y:S01]  /*9720*/  BSSY B0, `(.L_x_2900) ;  /* 0x0000005000007945 */ /* 0x000fe20003800000 */
[----:B------:R-:W-:-:S07]  /*9730*/  IMAD.MOV.U32 R15, RZ, RZ, -0x1 ;  /* 0xffffffffff0f7424 */ /* 0x000fce00078e00ff */
[----:B------:R-:W-:Y:S05]  /*9740*/  WARPSYNC.COLLECTIVE R15, `(.L_x_2901) ;  /* 0x000000000f087348 */ /* 0x000fea0003c00000 */
[----:B------:R-:W-:Y:S01]  /*9750*/  NOP ;  /* 0x0000000000007918 */ /* 0x000fe20000000000 */
[----:B------:R-:W-:Y:S01]  /*9760*/  ENDCOLLECTIVE ;  /* 0x000000000000791b */ /* 0x000fe20003800000 */
.L_x_2901:
[----:B------:R-:W-:Y:S05]  /*9770*/  BSYNC B0 ;  /* 0x0000000000007941 */ /* 0x000fea0003800000 */
.L_x_2900:
[----:B------:R-:W-:Y:S05]  /*9780*/  BRA `(.L_x_2902) ;  /* 0xffffffd000047947 */ /* 0x000fea000383ffff */
.L_x_2849:
[----:B------:R-:W-:Y:S01]  /*9790*/  BSSY B0, `(.L_x_2903) ;  /* 0x0000005000007945 */ /* 0x000fe20003800000 */
[----:B------:R-:W-:-:S07]  /*97a0*/  IMAD.MOV.U32 R15, RZ, RZ, -0x1 ;  /* 0xffffffffff0f7424 */ /* 0x000fce00078e00ff */
[----:B------:R-:W-:Y:S05]  /*97b0*/  WARPSYNC.COLLECTIVE R15, `(.L_x_2904) ;  /* 0x000000000f087348 */ /* 0x000fea0003c00000 */
[----:B------:R-:W-:Y:S01]  /*97c0*/  NOP ;  /* 0x0000000000007918 */ /* 0x000fe20000000000 */
[----:B------:R-:W-:Y:S01]  /*97d0*/  ENDCOLLECTIVE ;  /* 0x000000000000791b */ /* 0x000fe20003800000 */
.L_x_2904:
[----:B------:R-:W-:Y:S05]  /*97e0*/  BSYNC B0 ;  /* 0x0000000000007941 */ /* 0x000fea0003800000 */
.L_x_2903:
[----:B------:R-:W-:Y:S05]  /*97f0*/  BRA `(.L_x_2905) ;  /* 0xffffffd400447947 */ /* 0x000fea000383ffff */
.L_x_2863:
[----:B-1----:R1:W2:Y:S02]  /*9800*/  SYNCS.PHASECHK.TRANS64.TRYWAIT P0, [R16+URZ+0x30820], R3 ;  /* 0x03082003100075a7 */ /* 0x0022a4000800017f */
[----:B--2---:R-:W-:Y:S05]  /*9810*/  @!P0 NANOSLEEP.SYNCS 0x989680 ;  /* 0x009896800000895d */ /* 0x004fea0003900000 */
[----:B------:R-:W2:Y:S02]  /*9820*/  @!P0 SYNCS.PHASECHK.TRANS64 P0, [R16+URZ+0x30820], R3 ;  /* 0x03082003100085a7 */ /* 0x000ea4000800007f */
[----:B--2---:R-:W-:Y:S05]  /*9830*/  @!P0 BRA `(.L_x_2863) ;  /* 0xfffffffc00f08947 */ /* 0x004fea000383ffff */
[----:B------:R-:W-:Y:S05]  /*9840*/  BRA `(.L_x_2906) ;  /* 0xffffffdc00c07947 */ /* 0x000fea000383ffff */
.L_x_2867:
[----:B-1----:R1:W3:Y:S02]  /*9850*/  SYNCS.PHASECHK.TRANS64.TRYWAIT P1, [R16+URZ+0x30840], R21 ;  /* 0x03084015100075a7 */ /* 0x0022e4000802017f */
[----:B---3--:R-:W-:Y:S05]  /*9860*/  @!P1 NANOSLEEP.SYNCS 0x989680 ;  /* 0x009896800000995d */ /* 0x008fea0003900000 */
[----:B------:R-:W3:Y:S02]  /*9870*/  @!P1 SYNCS.PHASECHK.TRANS64 P1, [R16+URZ+0x30840], R21 ;  /* 0x03084015100095a7 */ /* 0x000ee4000802007f */
[----:B---3--:R-:W-:Y:S05]  /*9880*/  @!P1 BRA `(.L_x_2867) ;  /* 0xfffffffc00f09947 */ /* 0x008fea000383ffff */
[----:B------:R-:W-:Y:S05]  /*9890*/  BRA `(.L_x_2907) ;  /* 0xffffffe400787947 */ /* 0x000fea000383ffff */
.L_x_2869:
[----:B--2---:R2:W3:Y:S02]  /*98a0*/  SYNCS.PHASECHK.TRANS64.TRYWAIT P1, [R16+URZ+0x30828], R21 ;  /* 0x03082815100075a7 */ /* 0x0044e4000802017f */
[----:B---3--:R-:W-:Y:S05]  /*98b0*/  @!P1 NANOSLEEP.SYNCS 0x989680 ;  /* 0x009896800000995d */ /* 0x008fea0003900000 */
[----:B------:R-:W3:Y:S02]  /*98c0*/  @!P1 SYNCS.PHASECHK.TRANS64 P1, [R16+URZ+0x30828], R21 ;  /* 0x03082815100095a7 */ /* 0x000ee4000802007f */
[----:B---3--:R-:W-:Y:S05]  /*98d0*/  @!P1 BRA `(.L_x_2869) ;  /* 0xfffffffc00f09947 */ /* 0x008fea000383ffff */
[----:B------:R-:W-:Y:S05]  /*98e0*/  BRA `(.L_x_2908) ;  /* 0xffffffe8000c7947 */ /* 0x000fea000383ffff */
.L_x_2871:
[----:B---3--:R3:W4:Y:S02]  /*98f0*/  SYNCS.PHASECHK.TRANS64.TRYWAIT P1, [R16+URZ+0x30848], R21 ;  /* 0x03084815100075a7 */ /* 0x008724000802017f */
[----:B----4-:R-:W-:Y:S05]  /*9900*/  @!P1 NANOSLEEP.SYNCS 0x989680 ;  /* 0x009896800000995d */ /* 0x010fea0003900000 */
[----:B------:R-:W4:Y:S02]  /*9910*/  @!P1 SYNCS.PHASECHK.TRANS64 P1, [R16+URZ+0x30848], R21 ;  /* 0x03084815100095a7 */ /* 0x000f24000802007f */
[----:B----4-:R-:W-:Y:S05]  /*9920*/  @!P1 BRA `(.L_x_2871) ;  /* 0xfffffffc00f09947 */ /* 0x010fea000383ffff */
[----:B------:R-:W-:Y:S05]  /*9930*/  BRA `(.L_x_2909) ;  /* 0xffffffe800a07947 */ /* 0x000fea000383ffff */
.L_x_2873:
[----:B------:R-:W-:-:S07]  /*9940*/  SHF.L.U32 R5, R11, 0x1f, RZ ;  /* 0x0000001f0b057819 */ /* 0x000fce00000006ff */
.L_x_2910:
[----:B------:R1:W1:Y:S02]  /*9950*/  SYNCS.PHASECHK.TRANS64.TRYWAIT P1, [R16+URZ+0x30820], R5 ;  /* 0x03082005100075a7 */ /* 0x000264000802017f */
[----:B-1----:R-:W-:Y:S05]  /*9960*/  @!P1 NANOSLEEP.SYNCS 0x989680 ;  /* 0x009896800000995d */ /* 0x002fea0003900000 */
[----:B------:R-:W1:Y:S02]  /*9970*/  @!P1 SYNCS.PHASECHK.TRANS64 P1, [R16+URZ+0x30820], R5 ;  /* 0x03082005100095a7 */ /* 0x000e64000802007f */
[----:B-1----:R-:W-:Y:S05]  /*9980*/  @!P1 BRA `(.L_x_2910) ;  /* 0xfffffffc00f09947 */ /* 0x002fea000383ffff */
[----:B------:R-:W-:Y:S05]  /*9990*/  BRA `(.L_x_2911) ;  /* 0xffffffec001c7947 */ /* 0x000fea000383ffff */
.L_x_2876:
[----:B-1----:R1:W2:Y:S02]  /*99a0*/  SYNCS.PHASECHK.TRANS64.TRYWAIT P1, [R16+URZ+0x30840], R13 ;  /* 0x0308400d100075a7 */ /* 0x0022a4000802017f */
[----:B--2---:R-:W-:Y:S05]  /*99b0*/  @!P1 NANOSLEEP.SYNCS 0x989680 ;  /* 0x009896800000995d */ /* 0x004fea0003900000 */
[----:B------:R-:W2:Y:S02]  /*99c0*/  @!P1 SYNCS.PHASECHK.TRANS64 P1, [R16+URZ+0x30840], R13 ;  /* 0x0308400d100095a7 */ /* 0x000ea4000802007f */
[----:B--2---:R-:W-:Y:S05]  /*99d0*/  @!P1 BRA `(.L_x_2876) ;  /* 0xfffffffc00f09947 */ /* 0x004fea000383ffff */
[----:B------:R-:W-:Y:S05]  /*99e0*/  BRA `(.L_x_2912) ;  /* 0xffffffec00d47947 */ /* 0x000fea000383ffff */
.L_x_2878:
[----:B--2---:R2:W1:Y:S02]  /*99f0*/  SYNCS.PHASECHK.TRANS64.TRYWAIT P1, [R16+URZ+0x30828], R13 ;  /* 0x0308280d100075a7 */ /* 0x004464000802017f */
[----:B-1----:R-:W-:Y:S05]  /*9a00*/  @!P1 NANOSLEEP.SYNCS 0x989680 ;  /* 0x009896800000995d */ /* 0x002fea0003900000 */
[----:B------:R-:W1:Y:S02]  /*9a10*/  @!P1 SYNCS.PHASECHK.TRANS64 P1, [R16+URZ+0x30828], R13 ;  /* 0x0308280d100095a7 */ /* 0x000e64000802007f */
[----:B-1----:R-:W-:Y:S05]  /*9a20*/  @!P1 BRA `(.L_x_2878) ;  /* 0xfffffffc00f09947 */ /* 0x002fea000383ffff */
[----:B------:R-:W-:Y:S05]  /*9a30*/  BRA `(.L_x_2913) ;  /* 0xfffffff0005c7947 */ /* 0x000fea000383ffff */
.L_x_2880:
[----:B------:R1:W1:Y:S02]  /*9a40*/  SYNCS.PHASECHK.TRANS64.TRYWAIT P0, [R3+URZ+0x30840], R0 ;  /* 0x03084000030075a7 */ /* 0x000264000800017f */
[----:B-1----:R-:W-:Y:S05]  /*9a50*/  @!P0 NANOSLEEP.SYNCS 0x989680 ;  /* 0x009896800000895d */ /* 0x002fea0003900000 */
[----:B------:R-:W1:Y:S02]  /*9a60*/  @!P0 SYNCS.PHASECHK.TRANS64 P0, [R3+URZ+0x30840], R0 ;  /* 0x03084000030085a7 */ /* 0x000e64000800007f */
[----:B-1----:R-:W-:Y:S05]  /*9a70*/  @!P0 BRA `(.L_x_2880) ;  /* 0xfffffffc00f08947 */ /* 0x002fea000383ffff */
[----:B------:R-:W-:Y:S05]  /*9a80*/  BRA `(.L_x_2914) ;  /* 0xfffffff400107947 */ /* 0x000fea000383ffff */
.L_x_2882:
[----:B------:R-:W-:Y:S01]  /*9a90*/  BSSY B0, `(.L_x_2915) ;  /* 0x0000006000007945 */ /* 0x000fe20003800000 */
[----:B------:R-:W-:-:S07]  /*9aa0*/  IMAD.MOV.U32 R15, RZ, RZ, -0x1 ;  /* 0xffffffffff0f7424 */ /* 0x000fce00078e00ff */
[----:B------:R-:W-:Y:S05]  /*9ab0*/  WARPSYNC.COLLECTIVE R15, `(.L_x_2916) ;  /* 0x000000000f0c7348 */ /* 0x000fea0003c00000 */
[----:B------:R-:W-:Y:S02]  /*9ac0*/  ELECT P6, UR62, PT ;  /* 0x00000000003e782f */ /* 0x000fe400038c0000 */
[----:B------:R-:W-:Y:S01]  /*9ad0*/  MOV R14, UR62 ;  /* 0x0000003e000e7c02 */ /* 0x000fe20008000f00 */
[----:B------:R-:W-:Y:S10]  /*9ae0*/  ENDCOLLECTIVE ;  /* 0x000000000000791b */ /* 0x000ff40003800000 */
.L_x_2916:
[----:B------:R-:W-:Y:S05]  /*9af0*/  BSYNC B0 ;  /* 0x0000000000007941 */ /* 0x000fea0003800000 */
.L_x_2915:
[----:B------:R-:W-:Y:S05]  /*9b00*/  BRA `(.L_x_2917) ;  /* 0xfffffff400bc7947 */ /* 0x000fea000383ffff */
.L_x_2884:
[----:B-1----:R1:W2:Y:S02]  /*9b10*/  SYNCS.PHASECHK.TRANS64.TRYWAIT P0, [R6+URZ], R5 ;  /* 0x00000005060075a7 */ /* 0x0022a4000800017f */
[----:B--2---:R-:W-:Y:S05]  /*9b20*/  @!P0 NANOSLEEP.SYNCS 0x989680 ;  /* 0x009896800000895d */ /* 0x004fea0003900000 */
[----:B------:R-:W2:Y:S02]  /*9b30*/  @!P0 SYNCS.PHASECHK.TRANS64 P0, [R6+URZ], R5 ;  /* 0x00000005060085a7 */ /* 0x000ea4000800007f */
[----:B--2---:R-:W-:Y:S05]  /*9b40*/  @!P0 BRA `(.L_x_2884) ;  /* 0xfffffffc00f08947 */ /* 0x004fea000383ffff */
[----:B------:R-:W-:Y:S05]  /*9b50*/  BRA `(.L_x_2918) ;  /* 0xfffffff400fc7947 */ /* 0x000fea000383ffff */
.L_x_2885:
[----:B--2---:R2:W3:Y:S02]  /*9b60*/  SYNCS.PHASECHK.TRANS64.TRYWAIT P0, [R3+URZ], R2 ;  /* 0x00000002030075a7 */ /* 0x0044e4000800017f */
[----:B---3--:R-:W-:Y:S05]  /*9b70*/  @!P0 NANOSLEEP.SYNCS 0x989680 ;  /* 0x009896800000895d */ /* 0x008fea0003900000 */
[----:B------:R-:W3:Y:S02]  /*9b80*/  @!P0 SYNCS.PHASECHK.TRANS64 P0, [R3+URZ], R2 ;  /* 0x00000002030085a7 */ /* 0x000ee4000800007f */
[----:B---3--:R-:W-:Y:S05]  /*9b90*/  @!P0 BRA `(.L_x_2885) ;  /* 0xfffffffc00f08947 */ /* 0x008fea000383ffff */
[----:B------:R-:W-:Y:S05]  /*9ba0*/  BRA `(.L_x_2919) ;  /* 0xfffffff400f07947 */ /* 0x000fea000383ffff */
.L_x_2887:
[----:B--2---:R2:W3:Y:S02]  /*9bb0*/  SYNCS.PHASECHK.TRANS64.TRYWAIT P0, [R0+URZ], R5 ;  /* 0x00000005000075a7 */ /* 0x0044e4000800017f */
[----:B---3--:R-:W-:Y:S05]  /*9bc0*/  @!P0 NANOSLEEP.SYNCS 0x989680 ;  /* 0x009896800000895d */ /* 0x008fea0003900000 */
[----:B------:R-:W3:Y:S02]  /*9bd0*/  @!P0 SYNCS.PHASECHK.TRANS64 P0, [R0+URZ], R5 ;  /* 0x00000005000085a7 */ /* 0x000ee4000800007f */
[----:B---3--:R-:W-:Y:S05]  /*9be0*/  @!P0 BRA `(.L_x_2887) ;  /* 0xfffffffc00f08947 */ /* 0x008fea000383ffff */
[----:B------:R-:W-:Y:S05]  /*9bf0*/  BRA `(.L_x_2920) ;  /* 0xfffffff400f47947 */ /* 0x000fea000383ffff */
.L_x_2921:
        /* <DEDUP_REMOVED lines=16> */
.L_x_7309:


//--------------------- .text._ZN7cutlass13device_kernelIN5flash11enable_sm90INS1_16FlashAttnBwdSm90INS1_25CollectiveMainloopBwdSm90ILi2ELi2ELi2EN4cute5tupleIJNS5_1CILi1EEES8_S8_EEENS6_IJNS7_ILi64EEENS7_ILi128EEESB_EEENS_6half_tEfNS_4arch4Sm90ELb1ELb0ELb1ELb1ELb0ELb1ELb0ELb0ELi2ELi1ELi2ELi1ELb0EEENS1_21CollectiveEpilogueBwdISC_SD_SF_Li256ELb1ELb0ELi1EEENS1_25SingleTileBwdLPTSchedulerILb1ELi128ELb0EEEEEEEEEvNT_6ParamsE --------------------------
	.section	.text._ZN7cutlass13device_kernelIN5flash11enable_sm90INS1_16FlashAttnBwdSm90INS1_25CollectiveMainloopBwdSm90ILi2ELi2ELi2EN4cute5tupleIJNS5_1CILi1EEES8_S8_EEENS6_IJNS7_ILi64EEENS7_ILi128EEESB_EEENS_6half_tEfNS_4arch4Sm90ELb1ELb0ELb1ELb1ELb0ELb1ELb0ELb0ELi2ELi1ELi2ELi1ELb0EEENS1_21CollectiveEpilogueBwdISC_SD_SF_Li256ELb1ELb0ELi1EEENS1_25SingleTileBwdLPTSchedulerILb1ELi128ELb0EEEEEEEEEvNT_6ParamsE,"ax",@progbits
	.align	128
.text._ZN7cutlass13device_kernelIN5flash11enable_sm90INS1_16FlashAttnBwdSm90INS1_25CollectiveMainloopBwdSm90ILi2ELi2ELi2EN4cute5tupleIJNS5_1CILi1EEES8_S8_EEENS6_IJNS7_ILi64EEENS7_ILi128EEESB_EEENS_6half_tEfNS_4arch4Sm90ELb1ELb0ELb1ELb1ELb0ELb1ELb0ELb0ELi2ELi1ELi2ELi1ELb0EEENS1_21CollectiveEpilogueBwdISC_SD_SF_Li256ELb1ELb0ELi1EEENS1_25SingleTileBwdLPTSchedulerILb1ELi128ELb0EEEEEEEEEvNT_6ParamsE:
        .type           _ZN7cutlass13device_kernelIN5flash11enable_sm90INS1_16FlashAttnBwdSm90INS1_25CollectiveMainloopBwdSm90ILi2ELi2ELi2EN4cute5tupleIJNS5_1CILi1EEES8_S8_EEENS6_IJNS7_ILi64EEENS7_ILi128EEESB_EEENS_6half_tEfNS_4arch4Sm90ELb1ELb0ELb1ELb1ELb0ELb1ELb0ELb0ELi2ELi1ELi2ELi1ELb0EEENS1_21CollectiveEpilogueBwdISC_SD_SF_Li256ELb1ELb0ELi1EEENS1_25SingleTileBwdLPTSchedulerILb1ELi128ELb0EEEEEEEEEvNT_6ParamsE,@function
        .size           _ZN7cutlass13device_kernelIN5flash11enable_sm90INS1_16FlashAttnBwdSm90INS1_25CollectiveMainloopBwdSm90ILi2ELi2ELi2EN4cute5tupleIJNS5_1CILi1EEES8_S8_EEENS6_IJNS7_ILi64EEENS7_ILi128EEESB_EEENS_6half_tEfNS_4arch4Sm90ELb1ELb0ELb1ELb1ELb0ELb1ELb0ELb0ELi2ELi1ELi2ELi1ELb0EEENS1_21CollectiveEpilogueBwdISC_SD_SF_Li256ELb1ELb0ELi1EEENS1_25SingleTileBwdLPTSchedulerILb1ELi128ELb0EEEEEEEEEvNT_6ParamsE,(.L_x_7310 - _ZN7cutlass13device_kernelIN5flash11enable_sm90INS1_16FlashAttnBwdSm90INS1_25CollectiveMainloopBwdSm90ILi2ELi2ELi2EN4cute5tupleIJNS5_1CILi1EEES8_S8_EEENS6_IJNS7_ILi64EEENS7_ILi128EEESB_EEENS_6half_tEfNS_4arch4Sm90ELb1ELb0ELb1ELb1ELb0ELb1ELb0ELb0ELi2ELi1ELi2ELi1ELb0EEENS1_21CollectiveEpilogueBwdISC_SD_SF_Li256ELb1ELb0ELi1EEENS1_25SingleTileBwdLPTSchedulerILb1ELi128ELb0EEEEEEEEEvNT_6ParamsE)
        .other          _ZN7cutlass13device_kernelIN5flash11enable_sm90INS1_16FlashAttnBwdSm90INS1_25CollectiveMainloopBwdSm90ILi2ELi2ELi2EN4cute5tupleIJNS5_1CILi1EEES8_S8_EEENS6_IJNS7_ILi64EEENS7_ILi128EEESB_EEENS_6half_tEfNS_4arch4Sm90ELb1ELb0ELb1ELb1ELb0ELb1ELb0ELb0ELi2ELi1ELi2ELi1ELb0EEENS1_21CollectiveEpilogueBwdISC_SD_SF_Li256ELb1ELb0ELi1EEENS1_25SingleTileBwdLPTSchedulerILb1ELi128ELb0EEEEEEEEEvNT_6ParamsE,@"STO_CUDA_ENTRY STV_DEFAULT"
_ZN7cutlass13device_kernelIN5flash11enable_sm90INS1_16FlashAttnBwdSm90INS1_25CollectiveMainloopBwdSm90ILi2ELi2ELi2EN4cute5tupleIJNS5_1CILi1EEES8_S8_EEENS6_IJNS7_ILi64EEENS7_ILi128EEESB_EEENS_6half_tEfNS_4arch4Sm90ELb1ELb0ELb1ELb1ELb0ELb1ELb0ELb0ELi2ELi1ELi2ELi1ELb0EEENS1_21CollectiveEpilogueBwdISC_SD_SF_Li256ELb1ELb0ELi1EEENS1_25SingleTileBwdLPTSchedulerILb1ELi128ELb0EEEEEEEEEvNT_6ParamsE:
        /* <DEDUP_REMOVED lines=24> */
.L_x_2923:
[----:B------:R-:W-:Y:S05]  /*0180*/  BSYNC B0 ;  /* 0x0000000000007941 */ /* 0x000fea0003800000 */
.L_x_2922:
        /* <DEDUP_REMOVED lines=37> */
.L_x_2924:
        /* <DEDUP_REMOVED lines=22> */
.L_x_2925:
[----:B------:R-:W-:Y:S01]  /*0540*/  PLOP3.LUT P0, PT, PT, PT, UP0, 0x80, 0x0 ;  /* 0x000000000000781c */ /* 0x000fe20003f0f008 */
[----:B------:R-:W-:Y:S01]  /*0550*/  NOP ;  /* 0x0000000000007918 */ /* 0x000fe20000000000 */
[----:B------:R-:W-:Y:S01]  /*0560*/  ULDC.64 UR46, c[0x0][0x208] ;  /* 0x00008200002e7ab9 */ /* 0x000fe20000000a00 */
[----:B------:R-:W-:Y:S01]  /*0570*/  BSSY B6, `(.L_x_2926) ;  /* 0x0000c05000067945 */ /* 0x000fe20003800000 */
[----:B-12-4-:R-:W-:Y:S09]  /*0580*/  BAR.SYNC.DEFER_BLOCKING 0x0 ;  /* 0x0000000000007b1d */ /* 0x016ff20000010000 */
[----:B------:R-:W-:Y:S05]  /*0590*/  @!P0 BRA `(.L_x_2927) ;  /* 0x0000008000508947 */ /* 0x000fea0003800000 */
.L_x_2928:
        /* <DEDUP_REMOVED lines=32> */
.L_x_2929:
[----:B------:R-:W-:Y:S01]  /*07a0*/  ULDC UR7, c[0x0][0x8c4] ;  /* 0x0002310000077ab9 */ /* 0x000fe20000000800 */
[----:B------:R-:W-:Y:S01]  /*07b0*/  UMOV UR36, UR10 ;  /* 0x0000000a00247c82 */ /* 0x000fe20008000000 */
[----:B------:R-:W-:-:S11]  /*07c0*/  UISETP.NE.AND UP0, UPT, UR7, 0x1, UPT ;  /* 0x000000010700788c */ /* 0x000fd6000bf05270 */
[----:B------:R-:W-:Y:S02]  /*07d0*/  @UP0 ULDC.64 UR8, c[0x0][0x8c8] ;  /* 0x0002320000080ab9 */ /* 0x000fe40000000a00 */
[----:B------:R-:W-:-:S04]  /*07e0*/  UIMAD.WIDE.U32 UR4, UR10, UR8, URZ ;  /* 0x000000080a0472a5 */ /* 0x000fc8000f8e003f */
[----:B------:R-:W-:-:S04]  /*07f0*/  @UP0 USHF.R.U32.HI UR36, URZ, UR9, UR5 ;  /* 0x000000093f240299 */ /* 0x000fc80008011605 */
[----:B------:R-:W-:-:S12]  /*0800*/  UIMAD UR4, UR36, UR7, URZ ;  /* 0x00000007240472a4 */ /* 0x000fd8000f8e023f */
.L_x_2930:
        /* <DEDUP_REMOVED lines=9> */
[----:B------:R-:W-:-:S03]  /*08a0*/  @UP0 USHF.R.U32.HI UR39, URZ, UR7, UR5 ;  /* 0x000000073f270299 */ /* 0x000fc60008011605 */
[----:B------:R-:W-:Y:S02]  /*08b0*/  ULDC.64 UR4, c[0x0][0x8f8] ;  /* 0x00023e0000047ab9 */ /* 0x000fe40000000a00 */
[----:B------:R-:W-:Y:S01]  /*08c0*/  ISETP.NE.U32.AND P0, PT, RZ, UR4, PT ;  /* 0x00000004ff007c0c */ /* 0x000fe2000bf05070 */
[----:B------:R-:W-:-:S03]  /*08d0*/  UIADD3 UR4, -UR39, URZ, URZ ;  /* 0x0000003f27047290 */ /* 0x000fc6000fffe13f */
[----:B------:R-:W-:Y:S01]  /*08e0*/  ISETP.NE.AND.EX P0, PT, RZ, UR5, PT, P0 ;  /* 0x00000005ff007c0c */ /* 0x000fe2000bf05300 */
[----:B------:R-:W-:-:S12]  /*08f0*/  UIMAD UR37, UR37, UR4, UR6 ;  /* 0x00000004252572a4 */ /* 0x000fd8000f8e0206 */
        /* <DEDUP_REMOVED lines=8> */
.L_x_2931:
        /* <DEDUP_REMOVED lines=14> */
.L_x_2933:
[----:B------:R-:W-:-:S05]  /*0a60*/  ULDC UR4, c[0x0][0x8ec] ;  /* 0x00023b0000047ab9 */ /* 0x000fca0000000800 */
.L_x_2932:
[----:B------:R-:W-:-:S04]  /*0a70*/  UIADD3 UR4, UR4, 0x7f, URZ ;  /* 0x0000007f04047890 */ /* 0x000fc8000fffe03f */
[----:B------:R-:W-:-:S04]  /*0a80*/  USHF.R.S32.HI UR5, URZ, 0x1f, UR4 ;  /* 0x0000001f3f057899 */ /* 0x000fc80008011404 */
[----:B------:R-:W-:-:S04]  /*0a90*/  ULEA.HI UR5, UR5, UR4, URZ, 0x7 ;  /* 0x0000000405057291 */ /* 0x000fc8000f8f383f */
[----:B------:R-:W-:-:S04]  /*0aa0*/  USHF.R.S32.HI UR5, URZ, 0x7, UR5 ;  /* 0x000000073f057899 */ /* 0x000fc80008011405 */
        /* <DEDUP_REMOVED lines=16> */
.L_x_2935:
        /* <DEDUP_REMOVED lines=14> */
.L_x_2936:
        /* <DEDUP_REMOVED lines=11> */
.L_x_2937:
        /* <DEDUP_REMOVED lines=13> */
.L_x_2938:
[----:B------:R-:W-:Y:S01]  /*0e10*/  UIADD3 UR5, UR41, -UR40, URZ ;  /* 0x8000002829057290 */ /* 0x000fe2000fffe03f */
[----:B------:R-:W-:Y:S01]  /*0e20*/  PLOP3.LUT P0, PT, PT, PT, PT, 0x80, 0x0 ;  /* 0x000000000000781c */ /* 0x000fe20003f0f070 */
[----:B------:R-:W-:Y:S01]  /*0e30*/  ULDC UR6, c[0x0][0x74c] ;  /* 0x0001d30000067ab9 */ /* 0x000fe20000000800 */
[----:B------:R-:W-:Y:S01]  /*0e40*/  UIADD3 UR4, UR41, 0x3f, URZ ;  /* 0x0000003f29047890 */ /* 0x000fe2000fffe03f */
[----:B------:R-:W-:Y:S01]  /*0e50*/  CS2R R86, SRZ ;  /* 0x0000000000567805 */ /* 0x000fe2000001ff00 */
[----:B------:R-:W-:Y:S01]  /*0e60*/  ULEA UR5, UR36, UR5, 0x7 ;  /* 0x0000000524057291 */ /* 0x000fe2000f8e383f */
[----:B------:R-:W-:Y:S02]  /*0e70*/  CS2R R84, SRZ ;  /* 0x0000000000547805 */ /* 0x000fe4000001ff00 */
[----:B------:R-:W-:Y:S02]  /*0e80*/  CS2R R82, SRZ ;  /* 0x0000000000527805 */ /* 0x000fe4000001ff00 */
[----:B------:R-:W-:Y:S01]  /*0e90*/  CS2R R80, SRZ ;  /* 0x0000000000507805 */ /* 0x000fe2000001ff00 */
[----:B------:R-:W-:Y:S01]  /*0ea0*/  UIADD3 UR5, UR5, -UR6, URZ ;  /* 0x8000000605057290 */ /* 0x000fe2000fffe03f */
[----:B------:R-:W-:-:S02]  /*0eb0*/  CS2R R78, SRZ ;  /* 0x00000000004e7805 */ /* 0x000fc4000001ff00 */
[----:B------:R-:W-:Y:S02]  /*0ec0*/  CS2R R76, SRZ ;  /* 0x00000000004c7805 */ /* 0x000fe4000001ff00 */
[----:B------:R-:W-:Y:S01]  /*0ed0*/  CS2R R74, SRZ ;  /* 0x00000000004a7805 */ /* 0x000fe2000001ff00 */
[----:B------:R-:W-:Y:S01]  /*0ee0*/  USHF.R.S32.HI UR6, URZ, 0x1f, UR5 ;  /* 0x0000001f3f067899 */ /* 0x000fe20008011405 */
[----:B------:R-:W-:Y:S02]  /*0ef0*/  CS2R R72, SRZ ;  /* 0x0000000000487805 */ /* 0x000fe4000001ff00 */
        /* <DEDUP_REMOVED lines=24> */
[----:B------:R-:W-:Y:S01]  /*1080*/  PLOP3.LUT P1, PT, PT, PT, UP0, 0x80, 0x0 ;  /* 0x000000000000781c */ /* 0x000fe20003f2f008 */
[----:B------:R-:W-:Y:S01]  /*1090*/  IMAD.MOV.U32 R12, RZ, RZ, RZ ;  /* 0x000000ffff0c7224 */ /* 0x000fe200078e00ff */
[----:B------:R-:W-:Y:S02]  /*10a0*/  CS2R R10, SRZ ;  /* 0x00000000000a7805 */ /* 0x000fe4000001ff00 */
[----:B------:R-:W-:Y:S02]  /*10b0*/  CS2R R36, SRZ ;  /* 0x0000000000247805 */ /* 0x000fe4000001ff00 */
[----:B------:R-:W-:Y:S02]  /*10c0*/  CS2R R8, SRZ ;  /* 0x0000000000087805 */ /* 0x000fe4000001ff00 */
[----:B------:R-:W-:-:S02]  /*10d0*/  CS2R R32, SRZ ;  /* 0x0000000000207805 */ /* 0x000fc4000001ff00 */
[----:B------:R-:W-:Y:S01]  /*10e0*/  CS2R R6, SRZ ;  /* 0x0000000000067805 */ /* 0x000fe2000001ff00 */
[----:B------:R-:W-:Y:S01]  /*10f0*/  IMAD.MOV.U32 R29, RZ, RZ, RZ ;  /* 0x000000ffff1d7224 */ /* 0x000fe200078e00ff */
[----:B------:R-:W-:Y:S01]  /*1100*/  CS2R R4, SRZ ;  /* 0x0000000000047805 */ /* 0x000fe2000001ff00 */
[----:B------:R-:W-:Y:S01]  /*1110*/  IMAD.MOV.U32 R2, RZ, RZ, RZ ;  /* 0x000000ffff027224 */ /* 0x000fe200078e00ff */
[----:B------:R-:W-:Y:S01]  /*1120*/  CS2R R150, SRZ ;  /* 0x0000000000967805 */ /* 0x000fe2000001ff00 */
[----:B------:R-:W-:Y:S01]  /*1130*/  IMAD.MOV.U32 R25, RZ, RZ, RZ ;  /* 0x000000ffff197224 */ /* 0x000fe200078e00ff */
        /* <DEDUP_REMOVED lines=53> */
.L_x_2941:
        /* <DEDUP_REMOVED lines=15> */
.L_x_2940:
        /* <DEDUP_REMOVED lines=23> */
.L_x_2943:
        /* <DEDUP_REMOVED lines=15> */
.L_x_2942:
        /* <DEDUP_REMOVED lines=8> */
.L_x_3088:
        /* <DEDUP_REMOVED lines=15> */
.L_x_2945:
[----:B------:R-:W4:Y:S01]  /*1950*/  S2R R15, SR_CgaCtaId ;  /* 0x00000000000f7919 */ /* 0x000f220000008800 */
[----:B---3--:R-:W-:Y:S01]  /*1960*/  SHF.R.S32.HI R0, RZ, 0x1f, R5 ;  /* 0x0000001fff007819 */ /* 0x008fe20000011405 */
[----:B------:R-:W-:Y:S01]  /*1970*/  UIMAD UR4, UR36, -0x80, UR40 ;  /* 0xffffff80240478a4 */ /* 0x000fe2000f8e0228 */
[----:B------:R-:W-:Y:S02]  /*1980*/  SHF.R.S32.HI R8, RZ, 0x4, R3 ;  /* 0x00000004ff087819 */ /* 0x000fe40000011403 */
[----:B------:R-:W-:Y:S02]  /*1990*/  CS2R R86, SRZ ;  /* 0x0000000000567805 */ /* 0x000fe4000001ff00 */
[----:B------:R-:W-:Y:S02]  /*19a0*/  LOP3.LUT R9, R7, 0x8, R2, 0xf8, !PT ;  /* 0x0000000807097812 */ /* 0x000fe400078ef802 */
[----:B------:R-:W-:Y:S02]  /*19b0*/  CS2R R84, SRZ ;  /* 0x0000000000547805 */ /* 0x000fe4000001ff00 */
[----:B------:R-:W-:Y:S01]  /*19c0*/  LEA.HI R2, R0, R5, RZ, 0x2 ;  /* 0x0000000500027211 */ /* 0x000fe200078f10ff */
[----:B------:R-:W-:Y:S01]  /*19d0*/  IMAD.U32 R10, RZ, RZ, UR4 ;  /* 0x00000004ff0a7e24 */ /* 0x000fe2000f8e00ff */
[----:B------:R-:W-:-:S02]  /*19e0*/  LEA.HI R3, R3, R8, RZ, 0x1 ;  /* 0x0000000803037211 */ /* 0x000fc400078f08ff */
[----:B------:R-:W-:Y:S02]  /*19f0*/  CS2R R82, SRZ ;  /* 0x0000000000527805 */ /* 0x000fe4000001ff00 */
        /* <DEDUP_REMOVED lines=91> */
[----:B--2---:R-:W-:Y:S02]  /*1fb0*/  IMAD R2, R0, 0x4, R12 ;  /* 0x0000000400027824 */ /* 0x004fe400078e020c */
[----:B------:R-:W-:-:S07]  /*1fc0*/  IMAD.SHL.U32 R230, R230, 0x2, RZ ;  /* 0x00000002e6e67824 */ /* 0x000fce00078e00ff */
.L_x_2957:
[----:B------:R-:W-:-:S05]  /*1fd0*/  IMAD.U32 R0, RZ, RZ, UR38 ;  /* 0x00000026ff007e24 */ /* 0x000fca000f8e00ff */
[----:B------:R-:W-:-:S04]  /*1fe0*/  LOP3.LUT R0, R0, 0x1, RZ, 0xfc, !PT ;  /* 0x0000000100007812 */ /* 0x000fc800078efcff */
[----:B------:R-:W-:-:S13]  /*1ff0*/  ISETP.NE.AND P0, PT, R0, 0x3, PT ;  /* 0x000000030000780c */ /* 0x000fda0003f05270 */
[----:B------:R-:W-:Y:S05]  /*2000*/  @!P0 BRA `(.L_x_2947) ;  /* 0x0000000000048947 */ /* 0x000fea0003800000 */
[----:B------:R-:W-:Y:S01]  /*2010*/  BPT.TRAP 0x1 ;  /* 0x000000040000795c */ /* 0x000fe20000300000 */
.L_x_2947:
        /* <DEDUP_REMOVED lines=8> */
.L_x_2948:
[----:B---3--:R-:W-:Y:S05]  /*20a0*/  @P1 BRA `(.L_x_2949) ;  /* 0x0000000000081947 */ /* 0x008fea0003800000 */
[----:B------:R-:W3:Y:S02]  /*20b0*/  SYNCS.PHASECHK.TRANS64.TRYWAIT P1, [R0+URZ+0x30810], R209 ;  /* 0x030810d1000075a7 */ /* 0x000ee4000802017f */
[----:B---3--:R-:W-:Y:S05]  /*20c0*/  @!P1 BRA `(.L_x_2950) ;  /* 0x000000a400809947 */ /* 0x008fea0003800000 */
.L_x_2949:
        /* <DEDUP_REMOVED lines=84> */
.L_x_2951:
[----:B------:R1:W1:Y:S01]  /*2610*/  SYNCS.PHASECHK.TRANS64.TRYWAIT P1, [R0+URZ+0x30830], R209 ;  /* 0x030830d1000075a7 */ /* 0x000262000802017f */
[----:B------:R-:W-:Y:S05]  /*2620*/  @!P0 BRA `(.L_x_2952) ;  /* 0x0000000000048947 */ /* 0x000fea0003800000 */
[----:B------:R-:W-:Y:S01]  /*2630*/  BPT.TRAP 0x1 ;  /* 0x000000040000795c */ /* 0x000fe20000300000 */
.L_x_2952:
        /* <DEDUP_REMOVED lines=54> */
.L_x_2953:
        /* <DEDUP_REMOVED lines=492> */
.L_x_2955:
        /* <DEDUP_REMOVED lines=49> */
.L_x_2956:
        /* <DEDUP_REMOVED lines=78> */
.L_x_2939:
        /* <DEDUP_REMOVED lines=8> */
[----:B------:R-:W-:Y:S01]  /*50d0*/  F2FP.F16.F32.PACK_AB R90, R93, R92 ;  /* 0x0000005c5d5a723e */ /* 0x000fe200000000ff */
[----:B------:R-:W-:Y:S01]  /*50e0*/  ULDC.64 UR6, c[0x0][0x878] ;  /* 0x00021e0000067ab9 */ /* 0x000fe20000000a00 */
[----:B------:R-:W-:Y:S01]  /*50f0*/  F2FP.F16.F32.PACK_AB R91, R95, R94 ;  /* 0x0000005e5f5b723e */ /* 0x000fe200000000ff */
[----:B------:R-:W-:Y:S01]  /*5100*/  UISETP.NE.U32.AND UP1, UPT, UR6, URZ, UPT ;  /* 0x0000003f0600728c */ /* 0x000fe2000bf25070 */
[----:B------:R-:W-:Y:S02]  /*5110*/  F2FP.F16.F32.PACK_AB R97, R99, R98 ;  /* 0x000000626361723e */ /* 0x000fe400000000ff */
[----:B------:R-:W-:Y:S01]  /*5120*/  F2FP.F16.F32.PACK_AB R104, R105, R104 ;  /* 0x000000686968723e */ /* 0x000fe200000000ff */
[----:B------:R-:W-:Y:S01]  /*5130*/  UISETP.NE.AND.EX UP1, UPT, UR7, URZ, UPT, UP1 ;  /* 0x0000003f0700728c */ /* 0x000fe2000bf25310 */
[----:B------:R-:W-:-:S02]  /*5140*/  F2FP.F16.F32.PACK_AB R98, R101, R100 ;  /* 0x000000646562723e */ /* 0x000fc400000000ff */
        /* <DEDUP_REMOVED lines=94> */
[----:B-1----:R-:W-:Y:S01]  /*5730*/  IMAD.U32 R4, RZ, RZ, UR4 ;  /* 0x00000004ff047e24 */ /* 0x002fe2000f8e00ff */
[----:B------:R-:W-:Y:S01]  /*5740*/  F2FP.F16.F32.PACK_AB R65, R67, R66 ;  /* 0x000000424341723e */ /* 0x000fe200000000ff */
[----:B------:R-:W-:Y:S01]  /*5750*/  IMAD.U32 R5, RZ, RZ, UR5 ;  /* 0x00000005ff057e24 */ /* 0x000fe2000f8e00ff */
[----:B------:R-:W-:Y:S01]  /*5760*/  F2FP.F16.F32.PACK_AB R72, R73, R72 ;  /* 0x000000484948723e */ /* 0x000fe200000000ff */
[----:B------:R3:W-:Y:S01]  /*5770*/  STSM.16.M88.4 [R15+0x4000], R56 ;  /* 0x004000380f007844 */ /* 0x0007e20000000200 */
[----:B------:R-:W-:Y:S01]  /*5780*/  F2FP.F16.F32.PACK_AB R66, R69, R68 ;  /* 0x000000444542723e */ /* 0x000fe200000000ff */
[----:B------:R-:W-:Y:S01]  /*5790*/  @UP1 ULDC.64 UR4, c[0x0][0x878] ;  /* 0x00021e0000041ab9 */ /* 0x000fe20000000a00 */
        /* <DEDUP_REMOVED lines=10> */
[----:B------:R-:W-:-:S03]  /*5840*/  PLOP3.LUT P0, PT, PT, PT, UP0, 0x80, 0x0 ;  /* 0x000000000000781c */ /* 0x000fc60003f0f008 */
[----:B------:R3:W-:Y:S01]  /*5850*/  STSM.16.M88.4 [R17+-0x4000], R80 ;  /* 0xffc0005011007844 */ /* 0x0007e20000000200 */
[----:B------:R-:W-:Y:S01]  /*5860*/  BAR.SYNC.DEFER_BLOCKING 0x1, 0x100 ;  /* 0x0044000000007b1d */ /* 0x000fe20000010000 */
[----:B------:R-:W-:Y:S01]  /*5870*/  PLOP3.LUT P1, PT, PT, PT, UP1, 0x80, 0x0 ;  /* 0x000000000000781c */ /* 0x000fe20003f2f018 */
[----:B------:R-:W-:-:S06]  /*5880*/  @UP1 UIMAD.WIDE UR4, UR39, 0x4, UR4 ;  /* 0x00000004270418a5 */ /* 0x000fcc000f8e0204 */
[----:B------:R-:W-:Y:S01]  /*5890*/  IMAD.U32 R6, RZ, RZ, UR4 ;  /* 0x00000004ff067e24 */ /* 0x000fe2000f8e00ff */
[----:B--2---:R-:W2:Y:S01]  /*58a0*/  @P0 LDG.E R9, desc[UR46][R4.64] ;  /* 0x0000002e04090981 */ /* 0x004ea2000c1e1900 */
[----:B------:R-:W-:-:S05]  /*58b0*/  IMAD.U32 R7, RZ, RZ, UR5 ;  /* 0x00000005ff077e24 */ /* 0x000fca000f8e00ff */
[----:B------:R-:W4:Y:S01]  /*58c0*/  @P1 LDG.E R6, desc[UR46][R6.64] ;  /* 0x0000002e06061981 */ /* 0x000f22000c1e1900 */
[----:B------:R-:W-:Y:S01]  /*58d0*/  LEA.HI R8, R19, R20, RZ, 0x7 ;  /* 0x0000001413087211 */ /* 0x000fe200078f38ff */
[----:B------:R-:W-:Y:S01]  /*58e0*/  IMAD.SHL.U32 R2, R0, 0x40, RZ ;  /* 0x0000004000027824 */ /* 0x000fe200078e00ff */
[----:B------:R-:W-:Y:S01]  /*58f0*/  ULDC UR7, c[0x0][0x808] ;  /* 0x0002020000077ab9 */ /* 0x000fe20000000800 */
[----:B------:R-:W-:Y:S01]  /*5900*/  IMAD.SHL.U32 R14, R14, 0x8, RZ ;  /* 0x000000080e0e7824 */ /* 0x000fe200078e00ff */
[----:B------:R-:W-:Y:S01]  /*5910*/  UMOV UR4, URZ ;  /* 0x0000003f00047c82 */ /* 0x000fe20008000000 */
[----:B------:R-:W-:Y:S01]  /*5920*/  IMAD.SHL.U32 R8, R8, 0x4, RZ ;  /* 0x0000000408087824 */ /* 0x000fe200078e00ff */
[----:B------:R-:W-:Y:S01]  /*5930*/  UMOV UR5, URZ ;  /* 0x0000003f00057c82 */ /* 0x000fe20008000000 */
[----:B------:R-:W-:-:S03]  /*5940*/  USHF.R.S32.HI UR6, URZ, 0x1f, UR37 ;  /* 0x0000001f3f067899 */ /* 0x000fc60008011425 */
[----:B------:R-:W-:-:S05]  /*5950*/  LOP3.LUT R8, R8, 0x7ffffe00, RZ, 0xc0, !PT ;  /* 0x7ffffe0008087812 */ /* 0x000fca00078ec0ff */
[----:B------:R-:W-:Y:S01]  /*5960*/  IMAD R8, R13, 0x2000, R8 ;  /* 0x000020000d087824 */ /* 0x000fe200078e0208 */
[----:B--2---:R-:W-:Y:S02]  /*5970*/  @P0 R2UR UR9, R9 ;  /* 0x00000000090902ca */ /* 0x004fe400000e0000 */
[----:B------:R-:W-:-:S04]  /*5980*/  LOP3.LUT R9, R2, 0x1c0, RZ, 0xc0, !PT ;  /* 0x000001c002097812 */ /* 0x000fc800078ec0ff */
[----:B------:R-:W-:Y:S02]  /*5990*/  LOP3.LUT R14, R9, 0x38, R14, 0xf8, !PT ;  /* 0x00000038090e7812 */ /* 0x000fe400078ef80e */
[----:B------:R-:W-:Y:S02]  /*59a0*/  SHF.R.U32.HI R9, RZ, 0x3, R9 ;  /* 0x00000003ff097819 */ /* 0x000fe40000011609 */
[----:B----4-:R-:W-:Y:S02]  /*59b0*/  @P1 R2UR UR7, R6 ;  /* 0x00000000060712ca */ /* 0x010fe400000e0000 */
[----:B------:R-:W-:Y:S01]  /*59c0*/  LOP3.LUT R9, R14, R9, RZ, 0x3c, !PT ;  /* 0x000000090e097212 */ /* 0x000fe200078e3cff */
[----:B------:R-:W-:Y:S02]  /*59d0*/  @UP0 USHF.R.S32.HI UR10, URZ, 0x1f, UR9 ;  /* 0x0000001f3f0a0899 */ /* 0x000fe40008011409 */
[----:B------:R-:W-:Y:S02]  /*59e0*/  @UP0 UMOV UR4, UR9 ;  /* 0x0000000900040c82 */ /* 0x000fe40008000000 */
[----:B------:R-:W-:-:S03]  /*59f0*/  IMAD.IADD R8, R8, 0x1, R9 ;  /* 0x0000000108087824 */ /* 0x000fc600078e0209 */
[----:B------:R-:W-:Y:S01]  /*5a00*/  @UP0 UMOV UR5, UR10 ;  /* 0x0000000a00050c82 */ /* 0x000fe20008000000 */
[----:B---3--:R-:W-:Y:S05]  /*5a10*/  @P1 BRA `(.L_x_2959) ;  /* 0x0000000000181947 */ /* 0x008fea0003800000 */
[----:B------:R-:W-:Y:S05]  /*5a20*/  @!P0 BRA `(.L_x_2959) ;  /* 0x0000000000148947 */ /* 0x000fea0003800000 */
[----:B------:R-:W2:Y:S04]  /*5a30*/  LDG.E R6, desc[UR46][R4.64] ;  /* 0x0000002e04067981 */ /* 0x000ea8000c1e1900 */
[----:B------:R-:W3:Y:S01]  /*5a40*/  LDG.E R2, desc[UR46][R4.64+0x4] ;  /* 0x0000042e04027981 */ /* 0x000ee2000c1e1900 */
[----:B--2---:R-:W-:Y:S02]  /*5a50*/  R2UR UR9, R6 ;  /* 0x00000000060972ca */ /* 0x004fe400000e0000 */
[----:B---3--:R-:W-:-:S13]  /*5a60*/  R2UR UR7, R2 ;  /* 0x00000000020772ca */ /* 0x008fda00000e0000 */
[----:B------:R-:W-:-:S12]  /*5a70*/  UIADD3 UR7, -UR9, UR7, URZ ;  /* 0x0000000709077290 */ /* 0x000fd8000fffe13f */
.L_x_2959:
[----:B------:R-:W-:Y:S01]  /*5a80*/  LEA R46, R8, UR8, 0x1 ;  /* 0x00000008082e7c11 */ /* 0x000fe2000f8e08ff */
[----:B------:R-:W-:Y:S01]  /*5a90*/  UIMAD UR7, UR36, -0x80, UR7 ;  /* 0xffffff80240778a4 */ /* 0x000fe2000f8e0207 */
[----:B------:R-:W-:Y:S01]  /*5aa0*/  IMAD.SHL.U32 R36, R3, 0x8, RZ ;  /* 0x0000000803247824 */ /* 0x000fe200078e00ff */
[----:B------:R-:W-:Y:S01]  /*5ab0*/  ULDC.64 UR10, c[0x0][0x850] ;  /* 0x00021400000a7ab9 */ /* 0x000fe20000000a00 */
[C---:B------:R-:W-:Y:S01]  /*5ac0*/  VIADD R32, R0.reuse, 0x20 ;  /* 0x0000002000207836 */ /* 0x040fe20000000000 */
[----:B------:R-:W-:Y:S01]  /*5ad0*/  UISETP.LT.AND UP1, UPT, UR7, 0x80, UPT ;  /* 0x000000800700788c */ /* 0x000fe2000bf21270 */
[----:B------:R1:W2:Y:S01]  /*5ae0*/  LDS.128 R28, [R46+0x8800] ;  /* 0x008800002e1c7984 */ /* 0x0002a20000000c00 */
[C---:B------:R-:W-:Y:S01]  /*5af0*/  VIADD R2, R0.reuse, 0x10 ;  /* 0x0000001000027836 */ /* 0x040fe20000000000 */
[----:B------:R-:W-:Y:S01]  /*5b00*/  UIMAD UR8, UR6, UR10, URZ ;  /* 0x0000000a060872a4 */ /* 0x000fe2000f8e023f */
[--C-:B------:R-:W-:Y:S01]  /*5b10*/  SHF.R.S32.HI R37, RZ, 0x1f, R36.reuse ;  /* 0x0000001fff257819 */ /* 0x100fe20000011424 */
[----:B------:R1:W3:Y:S01]  /*5b20*/  LDS.128 R24, [R46+0x1000] ;  /* 0x001000002e187984 */ /* 0x0002e20000000c00 */
[----:B------:R-:W-:Y:S01]  /*5b30*/  USEL UR9, UR7, 0x80, UP1 ;  /* 0x0000008007097887 */ /* 0x000fe20008800000 */
[----:B------:R-:W-:Y:S01]  /*5b40*/  IMAD.U32 R3, RZ, RZ, UR10 ;  /* 0x0000000aff037e24 */ /* 0x000fe2000f8e00ff */
[----:B------:R-:W-:Y:S01]  /*5b50*/  UIMAD UR8, UR37, UR11, UR8 ;  /* 0x0000000b250872a4 */ /* 0x000fe2000f8e0208 */
[----:B------:R1:W4:Y:S01]  /*5b60*/  LDS.128 R20, [R46+0x1800] ;  /* 0x001800002e147984 */ /* 0x0003220000000c00 */
[----:B------:R-:W-:Y:S01]  /*5b70*/  VIADD R33, R0, 0x30 ;  /* 0x0000003000217836 */ /* 0x000fe20000000000 */
[----:B------:R-:W-:Y:S01]  /*5b80*/  USHF.R.S32.HI UR7, URZ, 0x1f, UR39 ;  /* 0x0000001f3f077899 */ /* 0x000fe20008011427 */
[----:B------:R-:W-:Y:S01]  /*5b90*/  ISETP.GE.AND P0, PT, R32, UR9, PT ;  /* 0x0000000920007c0c */ /* 0x000fe2000bf06270 */
[----:B------:R1:W1:Y:S01]  /*5ba0*/  LDS.128 R16, [R46+0x2000] ;  /* 0x002000002e107984 */ /* 0x0002620000000c00 */
[----:B------:R-:W-:Y:S01]  /*5bb0*/  VIADD R32, R0, 0x40 ;  /* 0x0000004000207836 */ /* 0x000fe20000000000 */
[----:B------:R-:W-:Y:S01]  /*5bc0*/  ISETP.GE.AND P6, PT, R2, UR9, PT ;  /* 0x0000000902007c0c */ /* 0x000fe2000bfc6270 */
[----:B------:R-:W-:Y:S01]  /*5bd0*/  IMAD.WIDE.U32 R2, R3, UR37, R36 ;  /* 0x0000002503027c25 */ /* 0x000fe2000f8e0024 */
[----:B------:R1:W1:Y:S01]  /*5be0*/  LDS.128 R12, [R46+0x2800] ;  /* 0x002800002e0c7984 */ /* 0x0002620000000c00 */
[----:B------:R-:W-:Y:S01]  /*5bf0*/  ISETP.GE.AND P5, PT, R33, UR9, PT ;  /* 0x0000000921007c0c */ /* 0x000fe2000bfa6270 */
[----:B------:R-:W-:Y:S01]  /*5c00*/  ULDC.64 UR10, c[0x0][0x858] ;  /* 0x00021600000a7ab9 */ /* 0x000fe20000000a00 */
[----:B------:R-:W-:Y:S01]  /*5c10*/  ISETP.GE.AND P1, PT, R32, UR9, PT ;  /* 0x0000000920007c0c */ /* 0x000fe2000bf26270 */
[----:B------:R1:W1:Y:S01]  /*5c20*/  LDS.128 R8, [R46+0x3000] ;  /* 0x003000002e087984 */ /* 0x0002620000000c00 */
[----:B------:R-:W-:Y:S01]  /*5c30*/  IMAD.MOV.U32 R32, RZ, RZ, R2 ;  /* 0x000000ffff207224 */ /* 0x000fe200078e0002 */
[C---:B------:R-:W-:Y:S01]  /*5c40*/  ISETP.GE.AND P2, PT, R0.reuse, UR9, PT ;  /* 0x0000000900007c0c */ /* 0x040fe2000bf46270 */
[----:B------:R-:W-:Y:S01]  /*5c50*/  VIADD R33, R3, UR8 ;  /* 0x0000000803217c36 */ /* 0x000fe20008000000 */
[----:B------:R1:W1:Y:S01]  /*5c60*/  LDS.128 R4, [R46+0x3800] ;  /* 0x003800002e047984 */ /* 0x0002620000000c00 */
[----:B------:R-:W-:Y:S01]  /*5c70*/  IADD3 R2, P3, R0, UR4, RZ ;  /* 0x0000000400027c10 */ /* 0x000fe2000ff7e0ff */
[----:B------:R-:W-:Y:S01]  /*5c80*/  USEL UR8, UR7, URZ, !UP0 ;  /* 0x0000003f07087287 */ /* 0x000fe2000c000000 */
[----:B------:R-:W-:Y:S01]  /*5c90*/  IMAD.U32 R45, RZ, RZ, UR10 ;  /* 0x0000000aff2d7e24 */ /* 0x000fe2000f8e00ff */
[----:B------:R-:W-:Y:S01]  /*5ca0*/  ULDC UR4, c[0x0][0x83c] ;  /* 0x00020f0000047ab9 */ /* 0x000fe20000000800 */
[----:B------:R-:W-:Y:S01]  /*5cb0*/  USEL UR39, UR39, URZ, !UP0 ;  /* 0x0000003f27277287 */ /* 0x000fe2000c000000 */
[----:B------:R-:W-:Y:S01]  /*5cc0*/  ISETP.GE.OR P4, PT, R36, UR4, P2 ;  /* 0x0000000424007c0c */ /* 0x000fe20009786670 */
[----:B------:R-:W-:Y:S01]  /*5cd0*/  UIMAD UR7, UR8, UR10, URZ ;  /* 0x0000000a080772a4 */ /* 0x000fe2000f8e023f */
[----:B------:R-:W-:Y:S01]  /*5ce0*/  LEA.HI.X.SX32 R3, R0, UR5, 0x1, P3 ;  /* 0x0000000500037c11 */ /* 0x000fe200098f0eff */
[----:B------:R-:W-:Y:S01]  /*5cf0*/  IMAD.U32 R35, RZ, RZ, UR36 ;  /* 0x00000024ff237e24 */ /* 0x000fe2000f8e00ff */
[----:B------:R-:W-:Y:S01]  /*5d00*/  BSSY B0, `(.L_x_2960) ;  /* 0x0000014000007945 */ /* 0x000fe20003800000 */
[----:B------:R-:W-:-:S02]  /*5d10*/  UIMAD UR7, UR39, UR11, UR7 ;  /* 0x0000000b270772a4 */ /* 0x000fc4000f8e0207 */
[----:B------:R-:W-:Y:S01]  /*5d20*/  IMAD.WIDE.U32 R44, R45, UR39, R32 ;  /* 0x000000272d2c7c25 */ /* 0x000fe2000f8e0020 */
[----:B------:R-:W-:Y:S02]  /*5d30*/  P2R R47, PR, RZ, 0x40 ;  /* 0x00000040ff2f7803 */ /* 0x000fe40000000000 */
[----:B------:R-:W-:Y:S01]  /*5d40*/  P2R R48, PR, RZ, 0x20 ;  /* 0x00000020ff307803 */ /* 0x000fe20000000000 */
[----:B------:R-:W-:Y:S01]  /*5d50*/  IMAD.WIDE R2, R35, 0x80, R2 ;  /* 0x0000008023027825 */ /* 0x000fe200078e0202 */
[----:B------:R-:W-:-:S03]  /*5d60*/  ISETP.GE.OR P3, PT, R36, UR4, P6 ;  /* 0x0000000424007c0c */ /* 0x000fc6000b766670 */
[----:B------:R-:W-:Y:S01]  /*5d70*/  VIADD R41, R45, UR7 ;  /* 0x000000072d297c36 */ /* 0x000fe20008000000 */
[----:B--23--:R-:W-:Y:S09]  /*5d80*/  @P4 BRA `(.L_x_2961) ;  /* 0x00000000002c4947 */ /* 0x00cff20003800000 */
        /* <DEDUP_REMOVED lines=11> */
.L_x_2961:
[----:B------:R-:W-:Y:S05]  /*5e40*/  BSYNC B0 ;  /* 0x0000000000007941 */ /* 0x000fea0003800000 */
.L_x_2960:
        /* <DEDUP_REMOVED lines=15> */
.L_x_2963:
[----:B------:R-:W-:Y:S05]  /*5f40*/  BSYNC B0 ;  /* 0x0000000000007941 */ /* 0x000fea0003800000 */
.L_x_2962:
        /* <DEDUP_REMOVED lines=18> */
.L_x_2965:
[----:B------:R-:W-:Y:S05]  /*6070*/  BSYNC B0 ;  /* 0x0000000000007941 */ /* 0x000fea0003800000 */
.L_x_2964:
[----:B-1-3--:R1:W3:Y:S01]  /*6080*/  LDS.128 R28, [R46+0x9800] ;  /* 0x009800002e1c7984 */ /* 0x00a2e20000000c00 */
[----:B------:R-:W-:Y:S01]  /*6090*/  BSSY B0, `(.L_x_2966) ;  /* 0x0000010000007945 */ /* 0x000fe20003800000 */
[----:B------:R-:W-:-:S03]  /*60a0*/  VIADD R38, R0, 0x50 ;  /* 0x0000005000267836 */ /* 0x000fc60000000000 */
        /* <DEDUP_REMOVED lines=14> */
.L_x_2967:
[----:B------:R-:W-:Y:S05]  /*6190*/  BSYNC B0 ;  /* 0x0000000000007941 */ /* 0x000fea0003800000 */
.L_x_2966:
[----:B--23--:R2:W3:Y:S01]  /*61a0*/  LDS.128 R28, [R46+0xa000] ;  /* 0x00a000002e1c7984 */ /* 0x00c4e20000000c00 */
[----:B------:R-:W-:Y:S01]  /*61b0*/  ISETP.GE.OR P4, PT, R36, UR4, P1 ;  /* 0x0000000424007c0c */ /* 0x000fe20008f86670 */
[----:B------:R-:W-:Y:S01]  /*61c0*/  BSSY B0, `(.L_x_2968) ;  /* 0x0000010000007945 */ /* 0x000fe20003800000 */
[----:B------:R-:W-:-:S11]  /*61d0*/  ISETP.GE.AND P3, PT, R38, UR9, PT ;  /* 0x0000000926007c0c */ /* 0x000fd6000bf66270 */
        /* <DEDUP_REMOVED lines=14> */
.L_x_2969:
[----:B------:R-:W-:Y:S05]  /*62c0*/  BSYNC B0 ;  /* 0x0000000000007941 */ /* 0x000fea0003800000 */
.L_x_2968:
        /* <DEDUP_REMOVED lines=18> */
.L_x_2971:
[----:B------:R-:W-:Y:S05]  /*63f0*/  BSYNC B0 ;  /* 0x0000000000007941 */ /* 0x000fea0003800000 */
.L_x_2970:
[----:B--23--:R2:W3:Y:S01]  /*6400*/  LDS.128 R28, [R46+0xb000] ;  /* 0x00b000002e1c7984 */ /* 0x00c4e20000000c00 */
[----:B------:R-:W-:Y:S01]  /*6410*/  ISETP.GE.AND P4, PT, R38, UR9, PT ;  /* 0x0000000926007c0c */ /* 0x000fe2000bf86270 */
[----:B------:R-:W-:Y:S01]  /*6420*/  BSSY B0, `(.L_x_2972) ;  /* 0x0000011000007945 */ /* 0x000fe20003800000 */
[----:B------:R-:W-:Y:S02]  /*6430*/  VIADD R0, R0, 0x70 ;  /* 0x0000007000007836 */ /* 0x000fe40000000000 */
        /* <DEDUP_REMOVED lines=15> */
.L_x_2973:
[----:B------:R-:W-:Y:S05]  /*6530*/  BSYNC B0 ;  /* 0x0000000000007941 */ /* 0x000fea0003800000 */
.L_x_2972:
[----:B--23--:R2:W3:Y:S01]  /*6540*/  LDS.128 R28, [R46+0xb800] ;  /* 0x00b800002e1c7984 */ /* 0x00c4e20000000c00 */
[----:B------:R-:W-:Y:S01]  /*6550*/  ISETP.GE.AND P5, PT, R0, UR9, PT ;  /* 0x0000000900007c0c */ /* 0x000fe2000bfa6270 */
[----:B------:R-:W-:Y:S03]  /*6560*/  BSSY B0, `(.L_x_2974) ;  /* 0x0000010000007945 */ /* 0x000fe60003800000 */
        /* <DEDUP_REMOVED lines=15> */
.L_x_2975:
[----:B------:R-:W-:Y:S05]  /*6660*/  BSYNC B0 ;  /* 0x0000000000007941 */ /* 0x000fea0003800000 */
.L_x_2974:
[----:B------:R-:W-:Y:S01]  /*6670*/  ULDC.64 UR4, c[0x0][0x820] ;  /* 0x0002080000047ab9 */ /* 0x000fe20000000a00 */
[----:B------:R-:W-:Y:S01]  /*6680*/  ULDC.64 UR10, c[0x0][0x828] ;  /* 0x00020a00000a7ab9 */ /* 0x000fe20000000a00 */
[----:B------:R-:W-:Y:S02]  /*6690*/  UIMAD UR6, UR6, UR4, URZ ;  /* 0x00000004060672a4 */ /* 0x000fe4000f8e023f */
[----:B--23--:R-:W-:Y:S01]  /*66a0*/  IMAD.U32 R29, RZ, RZ, UR4 ;  /* 0x00000004ff1d7e24 */ /* 0x00cfe2000f8e00ff */
[----:B------:R-:W-:Y:S01]  /*66b0*/  ULDC UR7, c[0x0][0x80c] ;  /* 0x0002030000077ab9 */ /* 0x000fe20000000800 */
[----:B------:R-:W-:Y:S01]  /*66c0*/  IMAD.U32 R39, RZ, RZ, UR10 ;  /* 0x0000000aff277e24 */ /* 0x000fe2000f8e00ff */
[----:B------:R-:W-:Y:S02]  /*66d0*/  UIMAD UR6, UR37, UR5, UR6 ;  /* 0x00000005250672a4 */ /* 0x000fe4000f8e0206 */
[----:B------:R-:W-:Y:S01]  /*66e0*/  IMAD.WIDE.U32 R28, R29, UR37, R36 ;  /* 0x000000251d1c7c25 */ /* 0x000fe2000f8e0024 */
[----:B------:R-:W-:Y:S01]  /*66f0*/  ISETP.GE.OR P2, PT, R36, UR7, P2 ;  /* 0x0000000724007c0c */ /* 0x000fe20009746670 */
[----:B------:R-:W-:Y:S01]  /*6700*/  UIMAD UR4, UR8, UR10, URZ ;  /* 0x0000000a080472a4 */ /* 0x000fe2000f8e023f */
[----:B------:R-:W-:Y:S01]  /*6710*/  P2R R0, PR, RZ, 0x20 ;  /* 0x00000020ff007803 */ /* 0x000fe20000000000 */
[----:B------:R-:W-:Y:S01]  /*6720*/  BSSY B0, `(.L_x_2976) ;  /* 0x000001c000007945 */ /* 0x000fe20003800000 */
[----:B------:R-:W-:Y:S01]  /*6730*/  VIADD R29, R29, UR6 ;  /* 0x000000061d1d7c36 */ /* 0x000fe20008000000 */
[----:B------:R-:W-:Y:S01]  /*6740*/  ISETP.NE.AND P5, PT, R47, RZ, PT ;  /* 0x000000ff2f00720c */ /* 0x000fe20003fa5270 */
[----:B------:R-:W-:Y:S01]  /*6750*/  UIMAD UR4, UR39, UR11, UR4 ;  /* 0x0000000b270472a4 */ /* 0x000fe2000f8e0204 */
[----:B------:R-:W-:Y:S01]  /*6760*/  ISETP.NE.AND P6, PT, R48, RZ, PT ;  /* 0x000000ff3000720c */ /* 0x000fe20003fc5270 */
[----:B------:R-:W-:Y:S01]  /*6770*/  IMAD.WIDE.U32 R38, R39, UR39, R28 ;  /* 0x0000002727267c25 */ /* 0x000fe2000f8e001c */
[C---:B------:R-:W-:Y:S01]  /*6780*/  ISETP.GE.OR P5, PT, R36.reuse, UR7, P5 ;  /* 0x0000000724007c0c */ /* 0x040fe2000afa6670 */
[----:B------:R2:W3:Y:S01]  /*6790*/  LDS.128 R28, [R46] ;  /* 0x000000002e1c7984 */ /* 0x0004e20000000c00 */
[----:B------:R-:W-:Y:S01]  /*67a0*/  ISETP.GE.OR P0, PT, R36, UR7, P0 ;  /* 0x0000000724007c0c */ /* 0x000fe20008706670 */
[----:B------:R-:W-:Y:S01]  /*67b0*/  VIADD R35, R39, UR4 ;  /* 0x0000000427237c36 */ /* 0x000fe20008000000 */
[----:B------:R-:W-:-:S02]  /*67c0*/  P2R R40, PR, RZ, 0x20 ;  /* 0x00000020ff287803 */ /* 0x000fc40000000000 */
[----:B------:R-:W-:Y:S02]  /*67d0*/  ISETP.NE.AND P5, PT, R0, RZ, PT ;  /* 0x000000ff0000720c */ /* 0x000fe40003fa5270 */
[C---:B------:R-:W-:Y:S02]  /*67e0*/  ISETP.GE.OR P6, PT, R36.reuse, UR7, P6 ;  /* 0x0000000724007c0c */ /* 0x040fe4000b7c6670 */
[C---:B------:R-:W-:Y:S02]  /*67f0*/  ISETP.GE.OR P1, PT, R36.reuse, UR7, P1 ;  /* 0x0000000724007c0c */ /* 0x040fe40008f26670 */
[C---:B------:R-:W-:Y:S02]  /*6800*/  ISETP.GE.OR P3, PT, R36.reuse, UR7, P3 ;  /* 0x0000000724007c0c */ /* 0x040fe40009f66670 */
[C---:B------:R-:W-:Y:S02]  /*6810*/  ISETP.GE.OR P4, PT, R36.reuse, UR7, P4 ;  /* 0x0000000724007c0c */ /* 0x040fe4000a786670 */
[----:B------:R-:W-:Y:S01]  /*6820*/  ISETP.GE.OR P5, PT, R36, UR7, P5 ;  /* 0x0000000724007c0c */ /* 0x000fe2000afa6670 */
[----:B--2---:R-:W-:-:S12]  /*6830*/  @P2 BRA `(.L_x_2977) ;  /* 0x0000000000282947 */ /* 0x004fd80003800000 */
        /* <DEDUP_REMOVED lines=10> */
.L_x_2977:
[----:B------:R-:W-:Y:S05]  /*68e0*/  BSYNC B0 ;  /* 0x0000000000007941 */ /* 0x000fea0003800000 */
.L_x_2976:
[----:B--23--:R2:W3:Y:S01]  /*68f0*/  LDS.128 R28, [R46+0x800] ;  /* 0x000800002e1c7984 */ /* 0x00c4e20000000c00 */
[----:B------:R-:W-:Y:S01]  /*6900*/  ISETP.NE.AND P2, PT, R40, RZ, PT ;  /* 0x000000ff2800720c */ /* 0x000fe20003f45270 */
[----:B------:R-:W-:-:S12]  /*6910*/  BSSY B0, `(.L_x_2978) ;  /* 0x000000f000007945 */ /* 0x000fd80003800000 */
        /* <DEDUP_REMOVED lines=14> */
.L_x_2979:
[----:B------:R-:W-:Y:S05]  /*6a00*/  BSYNC B0 ;  /* 0x0000000000007941 */ /* 0x000fea0003800000 */
.L_x_2978:
        /* <DEDUP_REMOVED lines=15> */
.L_x_2981:
[----:B------:R-:W-:Y:S05]  /*6b00*/  BSYNC B0 ;  /* 0x0000000000007941 */ /* 0x000fea0003800000 */
.L_x_2980:
[----:B------:R-:W-:Y:S04]  /*6b10*/  BSSY B0, `(.L_x_2982) ;  /* 0x000000f000007945 */ /* 0x000fe80003800000 */
        /* <DEDUP_REMOVED lines=14> */
.L_x_2983:
[----:B------:R-:W-:Y:S05]  /*6c00*/  BSYNC B0 ;  /* 0x0000000000007941 */ /* 0x000fea0003800000 */
.L_x_2982:
[----:B------:R-:W-:Y:S04]  /*6c10*/  BSSY B0, `(.L_x_2984) ;  /* 0x000000f000007945 */ /* 0x000fe80003800000 */
[----:B------:R-:W-:Y:S05]  /*6c20*/  @P1 BRA `(.L_x_2985) ;  /* 0x0000000000341947 */ /* 0x000fea0003800000 */
[----:B--2-4-:R-:W-:Y:S01]  /*6c30*/  IADD3 R23, P0, R2, 0x40, RZ ;  /* 0x0000004002177810 */ /* 0x014fe20007f1e0ff */
        /* <DEDUP_REMOVED lines=12> */
.L_x_2985:
[----:B------:R-:W-:Y:S05]  /*6d00*/  BSYNC B0 ;  /* 0x0000000000007941 */ /* 0x000fea0003800000 */
.L_x_2984:
        /* <DEDUP_REMOVED lines=15> */
.L_x_2987:
[----:B------:R-:W-:Y:S05]  /*6e00*/  BSYNC B0 ;  /* 0x0000000000007941 */ /* 0x000fea0003800000 */
.L_x_2986:
        /* <DEDUP_REMOVED lines=15> */
.L_x_2989:
[----:B------:R-:W-:Y:S05]  /*6f00*/  BSYNC B0 ;  /* 0x0000000000007941 */ /* 0x000fea0003800000 */
.L_x_2988:
[----:B------:R-:W-:Y:S05]  /*6f10*/  @P5 BRA `(.L_x_2934) ;  /* 0x0000005400a85947 */ /* 0x000fea0003800000 */
[----:B--2---:R-:W-:Y:S01]  /*6f20*/  IADD3 R9, P0, R2, 0x70, RZ ;  /* 0x0000007002097810 */ /* 0x004fe20007f1e0ff */
        /* <DEDUP_REMOVED lines=13> */
.L_x_2958:
[----:B------:R-:W-:Y:S01]  /*7000*/  ULDC.64 UR4, c[0x0][0x870] ;  /* 0x00021c0000047ab9 */ /* 0x000fe20000000a00 */
[----:B------:R-:W-:Y:S01]  /*7010*/  ULDC.64 UR6, c[0x0][0x878] ;  /* 0x00021e0000067ab9 */ /* 0x000fe20000000a00 */
[----:B------:R-:W-:Y:S02]  /*7020*/  UISETP.NE.U32.AND UP0, UPT, UR4, URZ, UPT ;  /* 0x0000003f0400728c */ /* 0x000fe4000bf05070 */
[----:B------:R-:W-:Y:S02]  /*7030*/  UISETP.NE.U32.AND UP1, UPT, UR6, URZ, UPT ;  /* 0x0000003f0600728c */ /* 0x000fe4000bf25070 */
[----:B------:R-:W-:Y:S02]  /*7040*/  UISETP.NE.AND.EX UP0, UPT, UR5, URZ, UPT, UP0 ;  /* 0x0000003f0500728c */ /* 0x000fe4000bf05300 */
[----:B------:R-:W-:Y:S01]  /*7050*/  UISETP.NE.AND.EX UP1, UPT, UR7, URZ, UPT, UP1 ;  /* 0x0000003f0700728c */ /* 0x000fe2000bf25310 */
[----:B------:R-:W-:-:S03]  /*7060*/  ULDC.64 UR4, c[0x0][0x870] ;  /* 0x00021c0000047ab9 */ /* 0x000fc60000000a00 */
[----:B------:R-:W-:Y:S01]  /*7070*/  PLOP3.LUT P0, PT, PT, PT, UP0, 0x80, 0x0 ;  /* 0x000000000000781c */ /* 0x000fe20003f0f008 */
[----:B------:R-:W-:-:S06]  /*7080*/  UIMAD.WIDE UR4, UR39, 0x4, UR4 ;  /* 0x00000004270478a5 */ /* 0x000fcc000f8e0204 */
[----:B------:R-:W-:Y:S02]  /*7090*/  IMAD.U32 R2, RZ, RZ, UR4 ;  /* 0x00000004ff027e24 */ /* 0x000fe4000f8e00ff */
[----:B------:R-:W-:Y:S01]  /*70a0*/  IMAD.U32 R3, RZ, RZ, UR5 ;  /* 0x00000005ff037e24 */ /* 0x000fe2000f8e00ff */
[----:B------:R-:W-:-:S04]  /*70b0*/  @UP1 ULDC.64 UR4, c[0x0][0x878] ;  /* 0x00021e0000041ab9 */ /* 0x000fc80000000a00 */
[----:B------:R-:W2:Y:S01]  /*70c0*/  @P0 LDG.E R6, desc[UR46][R2.64] ;  /* 0x0000002e02060981 */ /* 0x000ea2000c1e1900 */
[----:B------:R-:W-:Y:S01]  /*70d0*/  PLOP3.LUT P1, PT, PT, PT, UP1, 0x80, 0x0 ;  /* 0x000000000000781c */ /* 0x000fe20003f2f018 */
[----:B------:R-:W-:-:S06]  /*70e0*/  @UP1 UIMAD.WIDE UR4, UR39, 0x4, UR4 ;  /* 0x00000004270418a5 */ /* 0x000fcc000f8e0204 */
[----:B------:R-:W-:Y:S02]  /*70f0*/  IMAD.U32 R4, RZ, RZ, UR4 ;  /* 0x00000004ff047e24 */ /* 0x000fe4000f8e00ff */
[----:B------:R-:W-:-:S05]  /*7100*/  IMAD.U32 R5, RZ, RZ, UR5 ;  /* 0x00000005ff057e24 */ /* 0x000fca000f8e00ff */
[----:B------:R-:W3:Y:S01]  /*7110*/  @P1 LDG.E R4, desc[UR46][R4.64] ;  /* 0x0000002e04041981 */ /* 0x000ee2000c1e1900 */
[----:B------:R-:W-:Y:S01]  /*7120*/  ULDC UR6, c[0x0][0x808] ;  /* 0x0002020000067ab9 */ /* 0x000fe20000000800 */
[----:B------:R-:W-:Y:S01]  /*7130*/  UMOV UR4, URZ ;  /* 0x0000003f00047c82 */ /* 0x000fe20008000000 */
[----:B------:R-:W-:Y:S01]  /*7140*/  UMOV UR5, URZ ;  /* 0x0000003f00057c82 */ /* 0x000fe20008000000 */
[----:B------:R-:W1:Y:S02]  /*7150*/  S2R R0, SR_TID.X ;  /* 0x0000000000007919 */ /* 0x000e640000002100 */
[----:B-1----:R-:W-:-:S05]  /*7160*/  VIADD R7, R0, 0xffffff80 ;  /* 0xffffff8000077836 */ /* 0x002fca0000000000 */
[----:B------:R-:W-:Y:S02]  /*7170*/  SHF.R.S32.HI R0, RZ, 0x1f, R7 ;  /* 0x0000001fff007819 */ /* 0x000fe40000011407 */
[----:B--2---:R-:W-:Y:S02]  /*7180*/  @P0 R2UR UR7, R6 ;  /* 0x00000000060702ca */ /* 0x004fe400000e0000 */
[----:B------:R-:W-:-:S04]  /*7190*/  LEA.HI R6, R0, R7, RZ, 0x4 ;  /* 0x0000000700067211 */ /* 0x000fc800078f20ff */
[----:B------:R-:W-:Y:S02]  /*71a0*/  LOP3.LUT R0, R6, 0x1ffffff0, RZ, 0xc0, !PT ;  /* 0x1ffffff006007812 */ /* 0x000fe400078ec0ff */
[----:B------:R-:W-:-:S03]  /*71b0*/  SHF.R.S32.HI R12, RZ, 0x4, R6 ;  /* 0x00000004ff0c7819 */ /* 0x000fc60000011406 */
[----:B------:R-:W-:Y:S02]  /*71c0*/  IMAD.IADD R0, R7, 0x1, -R0 ;  /* 0x0000000107007824 */ /* 0x000fe400078e0a00 */
[----:B------:R-:W-:Y:S01]  /*71d0*/  @UP0 USHF.R.S32.HI UR8, URZ, 0x1f, UR7 ;  /* 0x0000001f3f080899 */ /* 0x000fe20008011407 */
[----:B---3--:R-:W-:Y:S01]  /*71e0*/  @P1 R2UR UR6, R4 ;  /* 0x00000000040612ca */ /* 0x008fe200000e0000 */
[----:B------:R-:W-:-:S05]  /*71f0*/  @UP0 UMOV UR4, UR7 ;  /* 0x0000000700040c82 */ /* 0x000fca0008000000 */
[----:B------:R-:W-:Y:S01]  /*7200*/  @UP0 UMOV UR5, UR8 ;  /* 0x0000000800050c82 */ /* 0x000fe20008000000 */
[----:B------:R-:W-:Y:S08]  /*7210*/  @P1 BRA `(.L_x_2990) ;  /* 0x0000000000181947 */ /* 0x000ff00003800000 */
[----:B------:R-:W-:Y:S05]  /*7220*/  @!P0 BRA `(.L_x_2990) ;  /* 0x0000000000148947 */ /* 0x000fea0003800000 */
[----:B------:R-:W2:Y:S04]  /*7230*/  LDG.E R5, desc[UR46][R2.64] ;  /* 0x0000002e02057981 */ /* 0x000ea8000c1e1900 */
[----:B------:R-:W3:Y:S01]  /*7240*/  LDG.E R4, desc[UR46][R2.64+0x4] ;  /* 0x0000042e02047981 */ /* 0x000ee2000c1e1900 */
[----:B--2---:R-:W-:Y:S02]  /*7250*/  R2UR UR7, R5 ;  /* 0x00000000050772ca */ /* 0x004fe400000e0000 */
[----:B---3--:R-:W-:-:S13]  /*7260*/  R2UR UR6, R4 ;  /* 0x00000000040672ca */ /* 0x008fda00000e0000 */
[----:B------:R-:W-:-:S12]  /*7270*/  UIADD3 UR6, -UR7, UR6, URZ ;  /* 0x0000000607067290 */ /* 0x000fd8000fffe13f */
.L_x_2990:
[----:B------:R-:W-:Y:S01]  /*7280*/  IMAD.SHL.U32 R4, R0, 0x8, RZ ;  /* 0x0000000800047824 */ /* 0x000fe200078e00ff */
[----:B------:R-:W-:Y:S01]  /*7290*/  USHF.R.S32.HI UR9, URZ, 0x1f, UR37 ;  /* 0x0000001f3f097899 */ /* 0x000fe20008011425 */
[C---:B------:R-:W-:Y:S01]  /*72a0*/  VIADD R2, R12.reuse, 0x10 ;  /* 0x000000100c027836 */ /* 0x040fe20000000000 */
[----:B------:R-:W-:Y:S01]  /*72b0*/  UIMAD UR7, UR36, -0x80, UR6 ;  /* 0xffffff80240778a4 */ /* 0x000fe2000f8e0206 */
[----:B------:R-:W-:Y:S01]  /*72c0*/  VIADD R6, R12, 0x30 ;  /* 0x000000300c067836 */ /* 0x000fe20000000000 */
[----:B------:R-:W-:Y:S01]  /*72d0*/  ULDC.64 UR10, c[0x0][0x820] ;  /* 0x00020800000a7ab9 */ /* 0x000fe20000000a00 */
[----:B------:R-:W-:Y:S01]  /*72e0*/  SHF.R.S32.HI R5, RZ, 0x1f, R4 ;  /* 0x0000001fff057819 */ /* 0x000fe20000011404 */
[----:B------:R-:W-:Y:S02]  /*72f0*/  UIMAD UR6, UR9, UR10, URZ ;  /* 0x0000000a090672a4 */ /* 0x000fe4000f8e023f */
[----:B------:R-:W-:Y:S01]  /*7300*/  IMAD.U32 R3, RZ, RZ, UR10 ;  /* 0x0000000aff037e24 */ /* 0x000fe2000f8e00ff */
[----:B------:R-:W-:Y:S01]  /*7310*/  ISETP.GE.AND P6, PT, R2, UR7, PT ;  /* 0x0000000702007c0c */ /* 0x000fe2000bfc6270 */
[----:B------:R-:W-:Y:S01]  /*7320*/  VIADD R0, R12, 0x20 ;  /* 0x000000200c007836 */ /* 0x000fe20000000000 */
[----:B------:R-:W-:-:S02]  /*7330*/  UIMAD UR8, UR37, UR11, UR6 ;  /* 0x0000000b250872a4 */ /* 0x000fc4000f8e0206 */
[----:B------:R-:W-:Y:S01]  /*7340*/  IMAD.WIDE.U32 R2, R3, UR37, R4 ;  /* 0x0000002503027c25 */ /* 0x000fe2000f8e0004 */
[----:B------:R-:W-:Y:S01]  /*7350*/  USHF.R.S32.HI UR6, URZ, 0x1f, UR39 ;  /* 0x0000001f3f067899 */ /* 0x000fe20008011427 */
[----:B------:R-:W-:Y:S01]  /*7360*/  ISETP.GE.AND P0, PT, R6, UR7, PT ;  /* 0x0000000706007c0c */ /* 0x000fe2000bf06270 */
[----:B------:R-:W-:Y:S01]  /*7370*/  ULDC.64 UR10, c[0x0][0x828] ;  /* 0x00020a00000a7ab9 */ /* 0x000fe20000000a00 */
[----:B------:R-:W-:Y:S01]  /*7380*/  IMAD.MOV.U32 R6, RZ, RZ, R2 ;  /* 0x000000ffff067224 */ /* 0x000fe200078e0002 */
[C---:B------:R-:W-:Y:S01]  /*7390*/  ISETP.GE.AND P2, PT, R12.reuse, UR7, PT ;  /* 0x000000070c007c0c */ /* 0x040fe2000bf46270 */
[----:B------:R-:W-:Y:S01]  /*73a0*/  VIADD R7, R3, UR8 ;  /* 0x0000000803077c36 */ /* 0x000fe20008000000 */
        /* <DEDUP_REMOVED lines=9> */
[----:B------:R-:W-:Y:S01]  /*7440*/  ISETP.GE.AND P5, PT, R0, UR7, PT ;  /* 0x0000000700007c0c */ /* 0x000fe2000bfa6270 */
[----:B------:R-:W-:-:S02]  /*7450*/  UIMAD UR6, UR39, UR11, UR6 ;  /* 0x0000000b270672a4 */ /* 0x000fc4000f8e0206 */
[----:B------:R-:W-:Y:S01]  /*7460*/  IMAD.WIDE.U32 R10, R11, UR39, R6 ;  /* 0x000000270b0a7c25 */ /* 0x000fe2000f8e0006 */
[----:B------:R-:W-:Y:S01]  /*7470*/  BSSY B0, `(.L_x_2991) ;  /* 0x0000013000007945 */ /* 0x000fe20003800000 */
[----:B------:R-:W-:Y:S02]  /*7480*/  P2R R14, PR, RZ, 0x40 ;  /* 0x00000040ff0e7803 */ /* 0x000fe40000000000 */
[----:B------:R-:W-:Y:S01]  /*7490*/  VIADD R0, R12, 0x40 ;  /* 0x000000400c007836 */ /* 0x000fe20000000000 */
[----:B------:R-:W-:Y:S01]  /*74a0*/  P2R R15, PR, RZ, 0x20 ;  /* 0x00000020ff0f7803 */ /* 0x000fe20000000000 */
[----:B------:R-:W-:Y:S01]  /*74b0*/  IMAD.WIDE R2, R9, 0x80, R2 ;  /* 0x0000008009027825 */ /* 0x000fe200078e0202 */
[----:B------:R-:W-:Y:S02]  /*74c0*/  ISETP.GE.OR P3, PT, R4, UR4, P6 ;  /* 0x0000000404007c0c */ /* 0x000fe4000b766670 */
[----:B------:R-:W-:Y:S01]  /*74d0*/  ISETP.GE.AND P1, PT, R0, UR7, PT ;  /* 0x0000000700007c0c */ /* 0x000fe2000bf26270 */
[----:B------:R-:W-:Y:S01]  /*74e0*/  VIADD R9, R11, UR6 ;  /* 0x000000060b097c36 */ /* 0x000fe20008000000 */
[----:B------:R-:W-:Y:S11]  /*74f0*/  @P4 BRA `(.L_x_2992) ;  /* 0x0000000000284947 */ /* 0x000ff60003800000 */
        /* <DEDUP_REMOVED lines=10> */
.L_x_2992:
[----:B------:R-:W-:Y:S05]  /*75a0*/  BSYNC B0 ;  /* 0x0000000000007941 */ /* 0x000fea0003800000 */
.L_x_2991:
        /* <DEDUP_REMOVED lines=16> */
.L_x_2994:
[----:B------:R-:W-:Y:S05]  /*76b0*/  BSYNC B0 ;  /* 0x0000000000007941 */ /* 0x000fea0003800000 */
.L_x_2993:
        /* <DEDUP_REMOVED lines=12> */
[----:B-12---:R-:W-:Y:S01]  /*7780*/  LEA R16, P4, R6, UR10, 0x1 ;  /* 0x0000000a06107c11 */ /* 0x006fe2000f8808ff */
[----:B------:R-:W-:-:S05]  /*7790*/  IMAD.IADD R7, R7, 0x1, R13 ;  /* 0x0000000107077824 */ /* 0x000fca00078e020d */
[----:B------:R-:W-:-:S05]  /*77a0*/  LEA.HI.X R17, R6, UR11, R7, 0x1, P4 ;  /* 0x0000000b06117c11 */ /* 0x000fca000a0f0c07 */
[----:B------:R3:W-:Y:S02]  /*77b0*/  STG.E.128 desc[UR46][R16.64], RZ ;  /* 0x000000ff10007986 */ /* 0x0007e4000c101d2e */
.L_x_2996:
[----:B------:R-:W-:Y:S05]  /*77c0*/  BSYNC B0 ;  /* 0x0000000000007941 */ /* 0x000fea0003800000 */
.L_x_2995:
        /* <DEDUP_REMOVED lines=13> */
[----:B-123--:R-:W-:Y:S01]  /*78a0*/  LEA R16, P3, R6, UR10, 0x1 ;  /* 0x0000000a06107c11 */ /* 0x00efe2000f8608ff */
[----:B------:R-:W-:-:S05]  /*78b0*/  IMAD.IADD R7, R7, 0x1, R13 ;  /* 0x0000000107077824 */ /* 0x000fca00078e020d */
[----:B------:R-:W-:-:S05]  /*78c0*/  LEA.HI.X R17, R6, UR11, R7, 0x1, P3 ;  /* 0x0000000b06117c11 */ /* 0x000fca00098f0c07 */
[----:B------:R4:W-:Y:S02]  /*78d0*/  STG.E.128 desc[UR46][R16.64], RZ ;  /* 0x000000ff10007986 */ /* 0x0009e4000c101d2e */
.L_x_2998:
[----:B------:R-:W-:Y:S05]  /*78e0*/  BSYNC B0 ;  /* 0x0000000000007941 */ /* 0x000fea0003800000 */
.L_x_2997:
        /* <DEDUP_REMOVED lines=16> */
.L_x_3000:
[----:B------:R-:W-:Y:S05]  /*79f0*/  BSYNC B0 ;  /* 0x0000000000007941 */ /* 0x000fea0003800000 */
.L_x_2999:
[----:B------:R-:W-:Y:S01]  /*7a00*/  ISETP.GE.OR P4, PT, R4, UR4, P3 ;  /* 0x0000000404007c0c */ /* 0x000fe20009f86670 */
[----:B------:R-:W-:Y:S01]  /*7a10*/  BSSY B0, `(.L_x_3001) ;  /* 0x0000010000007945 */ /* 0x000fe20003800000 */
[----:B------:R-:W-:-:S11]  /*7a20*/  VIADD R18, R12, 0x60 ;  /* 0x000000600c127836 */ /* 0x000fd60000000000 */
        /* <DEDUP_REMOVED lines=14> */
.L_x_3002:
[----:B------:R-:W-:Y:S05]  /*7b10*/  BSYNC B0 ;  /* 0x0000000000007941 */ /* 0x000fea0003800000 */
.L_x_3001:
[----:B------:R-:W-:Y:S01]  /*7b20*/  ISETP.GE.AND P4, PT, R18, UR7, PT ;  /* 0x0000000712007c0c */ /* 0x000fe2000bf86270 */
[----:B------:R-:W-:Y:S01]  /*7b30*/  BSSY B0, `(.L_x_3003) ;  /* 0x0000011000007945 */ /* 0x000fe20003800000 */
[----:B------:R-:W-:Y:S02]  /*7b40*/  VIADD R12, R12, 0x70 ;  /* 0x000000700c0c7836 */ /* 0x000fe40000000000 */
        /* <DEDUP_REMOVED lines=15> */
.L_x_3004:
[----:B------:R-:W-:Y:S05]  /*7c40*/  BSYNC B0 ;  /* 0x0000000000007941 */ /* 0x000fea0003800000 */
.L_x_3003:
[----:B------:R-:W-:Y:S01]  /*7c50*/  ISETP.GE.AND P5, PT, R12, UR7, PT ;  /* 0x000000070c007c0c */ /* 0x000fe2000bfa6270 */
        /* <DEDUP_REMOVED lines=16> */
.L_x_3006:
[----:B------:R-:W-:Y:S05]  /*7d60*/  BSYNC B0 ;  /* 0x0000000000007941 */ /* 0x000fea0003800000 */
.L_x_3005:
[----:B------:R-:W-:Y:S01]  /*7d70*/  ULDC.64 UR4, c[0x0][0x850] ;  /* 0x0002140000047ab9 */ /* 0x000fe20000000a00 */
[----:B------:R-:W-:Y:S01]  /*7d80*/  ULDC UR10, c[0x0][0x83c] ;  /* 0x00020f00000a7ab9 */ /* 0x000fe20000000800 */
[----:B------:R-:W-:Y:S01]  /*7d90*/  IMAD.U32 R7, RZ, RZ, UR4 ;  /* 0x00000004ff077e24 */ /* 0x000fe2000f8e00ff */
[----:B------:R-:W-:Y:S01]  /*7da0*/  UIMAD UR4, UR9, UR4, URZ ;  /* 0x00000004090472a4 */ /* 0x000fe2000f8e023f */
[----:B------:R-:W-:Y:S01]  /*7db0*/  ISETP.GE.OR P2, PT, R4, UR10, P2 ;  /* 0x0000000a04007c0c */ /* 0x000fe20009746670 */
[----:B------:R-:W-:Y:S01]  /*7dc0*/  ULDC.64 UR6, c[0x0][0x858] ;  /* 0x0002160000067ab9 */ /* 0x000fe20000000a00 */
[----:B------:R-:W-:Y:S01]  /*7dd0*/  IMAD.WIDE.U32 R6, R7, UR37, R4 ;  /* 0x0000002507067c25 */ /* 0x000fe2000f8e0004 */
[----:B------:R-:W-:Y:S01]  /*7de0*/  UIMAD UR4, UR37, UR5, UR4 ;  /* 0x00000005250472a4 */ /* 0x000fe2000f8e0204 */
[----:B------:R-:W-:Y:S01]  /*7df0*/  P2R R0, PR, RZ, 0x20 ;  /* 0x00000020ff007803 */ /* 0x000fe20000000000 */
[----:B------:R-:W-:Y:S01]  /*7e00*/  BSSY B0, `(.L_x_3007) ;  /* 0x000001d000007945 */ /* 0x000fe20003800000 */
[----:B------:R-:W-:Y:S01]  /*7e10*/  ISETP.NE.AND P5, PT, R14, RZ, PT ;  /* 0x000000ff0e00720c */ /* 0x000fe20003fa5270 */
[----:B-1----:R-:W-:Y:S01]  /*7e20*/  IMAD.U32 R9, RZ, RZ, UR6 ;  /* 0x00000006ff097e24 */ /* 0x002fe2000f8e00ff */
[----:B------:R-:W-:Y:S01]  /*7e30*/  ISETP.NE.AND P6, PT, R15, RZ, PT ;  /* 0x000000ff0f00720c */ /* 0x000fe20003fc5270 */
[----:B------:R-:W-:Y:S01]  /*7e40*/  VIADD R7, R7, UR4 ;  /* 0x0000000407077c36 */ /* 0x000fe20008000000 */
[----:B------:R-:W-:Y:S01]  /*7e50*/  UIMAD UR4, UR8, UR6, URZ ;  /* 0x00000006080472a4 */ /* 0x000fe2000f8e023f */
[----:B------:R-:W-:Y:S01]  /*7e60*/  ISETP.GE.OR P5, PT, R4, UR10, P5 ;  /* 0x0000000a04007c0c */ /* 0x000fe2000afa6670 */
[----:B------:R-:W-:-:S02]  /*7e70*/  IMAD.WIDE.U32 R8, R9, UR39, R6 ;  /* 0x0000002709087c25 */ /* 0x000fc4000f8e0006 */
[----:B------:R-:W-:Y:S01]  /*7e80*/  UIMAD UR4, UR39, UR7, UR4 ;  /* 0x00000007270472a4 */ /* 0x000fe2000f8e0204 */
[----:B------:R-:W-:Y:S02]  /*7e90*/  P2R R10, PR, RZ, 0x20 ;  /* 0x00000020ff0a7803 */ /* 0x000fe40000000000 */
[----:B------:R-:W-:Y:S02]  /*7ea0*/  ISETP.NE.AND P5, PT, R0, RZ, PT ;  /* 0x000000ff0000720c */ /* 0x000fe40003fa5270 */
[C---:B------:R-:W-:Y:S01]  /*7eb0*/  ISETP.GE.OR P6, PT, R4.reuse, UR10, P6 ;  /* 0x0000000a04007c0c */ /* 0x040fe2000b7c6670 */
[----:B------:R-:W-:Y:S01]  /*7ec0*/  VIADD R7, R9, UR4 ;  /* 0x0000000409077c36 */ /* 0x000fe20008000000 */
[C---:B------:R-:W-:Y:S02]  /*7ed0*/  ISETP.GE.OR P0, PT, R4.reuse, UR10, P0 ;  /* 0x0000000a04007c0c */ /* 0x040fe40008706670 */
[C---:B------:R-:W-:Y:S02]  /*7ee0*/  ISETP.GE.OR P1, PT, R4.reuse, UR10, P1 ;  /* 0x0000000a04007c0c */ /* 0x040fe40008f26670 */
[----:B------:R-:W-:-:S02]  /*7ef0*/  ISETP.GE.OR P3, PT, R4, UR10, P3 ;  /* 0x0000000a04007c0c */ /* 0x000fc40009f66670 */
        /* <DEDUP_REMOVED lines=13> */
.L_x_3008:
[----:B------:R-:W-:Y:S05]  /*7fd0*/  BSYNC B0 ;  /* 0x0000000000007941 */ /* 0x000fea0003800000 */
.L_x_3007:
        /* <DEDUP_REMOVED lines=16> */
.L_x_3010:
[----:B------:R-:W-:Y:S05]  /*80e0*/  BSYNC B0 ;  /* 0x0000000000007941 */ /* 0x000fea0003800000 */
.L_x_3009:
        /* <DEDUP_REMOVED lines=15> */
.L_x_3012:
[----:B------:R-:W-:Y:S05]  /*81e0*/  BSYNC B0 ;  /* 0x0000000000007941 */ /* 0x000fea0003800000 */
.L_x_3011:
        /* <DEDUP_REMOVED lines=15> */
.L_x_3014:
[----:B------:R-:W-:Y:S05]  /*82e0*/  BSYNC B0 ;  /* 0x0000000000007941 */ /* 0x000fea0003800000 */
.L_x_3013:
        /* <DEDUP_REMOVED lines=15> */
.L_x_3016:
[----:B------:R-:W-:Y:S05]  /*83e0*/  BSYNC B0 ;  /* 0x0000000000007941 */ /* 0x000fea0003800000 */
.L_x_3015:
        /* <DEDUP_REMOVED lines=15> */
.L_x_3018:
[----:B------:R-:W-:Y:S05]  /*84e0*/  BSYNC B0 ;  /* 0x0000000000007941 */ /* 0x000fea0003800000 */
.L_x_3017:
        /* <DEDUP_REMOVED lines=15> */
.L_x_3020:
[----:B------:R-:W-:Y:S05]  /*85e0*/  BSYNC B0 ;  /* 0x0000000000007941 */ /* 0x000fea0003800000 */
.L_x_3019:
        /* <DEDUP_REMOVED lines=15> */
.L_x_2927:
        /* <DEDUP_REMOVED lines=29> */
.L_x_3022:
[----:B------:R-:W-:Y:S01]  /*88b0*/  ULDC UR9, c[0x0][0x8c4] ;  /* 0x0002310000097ab9 */ /* 0x000fe20000000800 */
[----:B------:R-:W-:Y:S01]  /*88c0*/  UMOV UR7, UR8 ;  /* 0x0000000800077c82 */ /* 0x000fe20008000000 */
[----:B------:R-:W-:-:S11]  /*88d0*/  UISETP.NE.AND UP0, UPT, UR9, 0x1, UPT ;  /* 0x000000010900788c */ /* 0x000fd6000bf05270 */
[----:B------:R-:W-:Y:S02]  /*88e0*/  @UP0 ULDC.64 UR10, c[0x0][0x8c8] ;  /* 0x00023200000a0ab9 */ /* 0x000fe40000000a00 */
[----:B------:R-:W-:-:S04]  /*88f0*/  UIMAD.WIDE.U32 UR4, UR8, UR10, URZ ;  /* 0x0000000a080472a5 */ /* 0x000fc8000f8e003f */
[----:B------:R-:W-:-:S04]  /*8900*/  @UP0 USHF.R.U32.HI UR7, URZ, UR11, UR5 ;  /* 0x0000000b3f070299 */ /* 0x000fc80008011605 */
[----:B------:R-:W-:-:S12]  /*8910*/  UIMAD UR4, UR7, UR9, URZ ;  /* 0x00000009070472a4 */ /* 0x000fd8000f8e023f */
.L_x_3023:
        /* <DEDUP_REMOVED lines=10> */
[----:B------:R-:W-:Y:S01]  /*89c0*/  ULDC.64 UR4, c[0x0][0x8f8] ;  /* 0x00023e0000047ab9 */ /* 0x000fe20000000a00 */
[----:B------:R-:W-:Y:S01]  /*89d0*/  UIADD3 UR6, -UR13, URZ, URZ ;  /* 0x0000003f0d067290 */ /* 0x000fe2000fffe13f */
[----:B------:R-:W-:-:S03]  /*89e0*/  ISETP.NE.U32.AND P0, PT, RZ, UR4, PT ;  /* 0x00000004ff007c0c */ /* 0x000fc6000bf05070 */
[----:B------:R-:W-:Y:S01]  /*89f0*/  UIMAD UR6, UR9, UR6, UR8 ;  /* 0x00000006090672a4 */ /* 0x000fe2000f8e0208 */
        /* <DEDUP_REMOVED lines=9> */
.L_x_3024:
        /* <DEDUP_REMOVED lines=11> */
[----:B------:R-:W-:Y:S01]  /*8b40*/  R2UR UR4, R0 ;  /* 0x00000000000472ca */ /* 0x000fe200000e0000 */
[----:B------:R-:W-:-:S14]  /*8b50*/  BRA `(.L_x_3025) ;  /* 0x0000000000047947 */ /* 0x000fdc0003800000 */
.L_x_3026:
[----:B------:R-:W-:-:S05]  /*8b60*/  ULDC UR4, c[0x0][0x8ec] ;  /* 0x00023b0000047ab9 */ /* 0x000fca0000000800 */
.L_x_3025:
        /* <DEDUP_REMOVED lines=9> */
[----:B------:R-:W-:Y:S01]  /*8c00*/  ULDC.64 UR14, c[0x0][0x788] ;  /* 0x0001e200000e7ab9 */ /* 0x000fe20000000a00 */
        /* <DEDUP_REMOVED lines=19> */
[----:B------:R-:W-:-:S11]  /*8d40*/  USHF.R.S32.HI UR11, URZ, 0x1f, UR6 ;  /* 0x0000001f3f0b7899 */ /* 0x000fd60008011406 */
        /* <DEDUP_REMOVED lines=16> */
.L_x_3027:
        /* <DEDUP_REMOVED lines=13> */
.L_x_3028:
        /* <DEDUP_REMOVED lines=12> */
.L_x_3029:
[----:B------:R-:W-:Y:S01]  /*8fe0*/  ULEA UR7, UR7, UR10, 0x7 ;  /* 0x0000000a07077291 */ /* 0x000fe2000f8e383f */
[----:B------:R-:W-:Y:S01]  /*8ff0*/  ULDC UR9, c[0x0][0x74c] ;  /* 0x0001d30000097ab9 */ /* 0x000fe20000000800 */
[----:B------:R-:W-:Y:S02]  /*9000*/  UIADD3 UR10, UR10, 0x3f, URZ ;  /* 0x0000003f0a0a7890 */ /* 0x000fe4000fffe03f */
[----:B------:R-:W-:-:S04]  /*9010*/  UIADD3 UR7, UR7, -UR9, -UR8 ;  /* 0x8000000907077290 */ /* 0x000fc8000fffe808 */
        /* <DEDUP_REMOVED lines=11> */
[----:B------:R-:W-:Y:S01]  /*90d0*/  ULDC.64 UR14, c[0x0][0x2d8] ;  /* 0x0000b600000e7ab9 */ /* 0x000fe20000000a00 */
[----:B------:R-:W-:Y:S01]  /*90e0*/  ULDC.64 UR28, c[0x0][0x2e0] ;  /* 0x0000b800001c7ab9 */ /* 0x000fe20000000a00 */
[----:B------:R-:W-:Y:S02]  /*90f0*/  UIMAD UR10, UR11, UR14, URZ ;  /* 0x0000000e0b0a72a4 */ /* 0x000fe4000f8e023f */
[----:B------:R-:W-:Y:S02]  /*9100*/  UIMAD.WIDE.U32 UR8, UR6, UR14, URZ ;  /* 0x0000000e060872a5 */ /* 0x000fe4000f8e003f */
[----:B------:R-:W-:Y:S02]  /*9110*/  UIMAD UR15, UR6, UR15, UR10 ;  /* 0x0000000f060f72a4 */ /* 0x000fe4000f8e020a */
[----:B------:R-:W-:Y:S02]  /*9120*/  UIADD3 UR6, UR7, -UR12, URZ ;  /* 0x8000000c07067290 */ /* 0x000fe4000fffe03f */
[----:B------:R-:W-:-:S02]  /*9130*/  USHF.R.S32.HI UR11, URZ, 0x1f, UR13 ;  /* 0x0000001f3f0b7899 */ /* 0x000fc4000801140d */
[----:B------:R-:W-:Y:S02]  /*9140*/  ULOP3.LUT UR6, UR6, 0x1, URZ, 0xc0, !UPT ;  /* 0x0000000106067892 */ /* 0x000fe4000f8ec03f */
[----:B------:R-:W-:Y:S02]  /*9150*/  USEL UR13, UR13, URZ, !UP0 ;  /* 0x0000003f0d0d7287 */ /* 0x000fe4000c000000 */
[----:B------:R-:W-:Y:S02]  /*9160*/  USEL UR14, UR11, URZ, !UP0 ;  /* 0x0000003f0b0e7287 */ /* 0x000fe4000c000000 */
[----:B------:R-:W-:Y:S02]  /*9170*/  UISETP.NE.U32.AND UP0, UPT, UR6, 0x1, UPT ;  /* 0x000000010600788c */ /* 0x000fe4000bf05070 */
[----:B------:R-:W-:Y:S02]  /*9180*/  UIADD3 UR10, UP1, UR4, UR8, URZ ;  /* 0x00000008040a7290 */ /* 0x000fe4000ff3e03f */
[----:B------:R-:W-:-:S02]  /*9190*/  UIADD3 UR15, UR9, UR15, URZ ;  /* 0x0000000f090f7290 */ /* 0x000fc4000fffe03f */
[----:B------:R-:W-:Y:S01]  /*91a0*/  PLOP3.LUT P1, PT, PT, PT, UP0, 0x80, 0x0 ;  /* 0x000000000000781c */ /* 0x000fe20003f2f008 */
[----:B------:R-:W-:Y:S02]  /*91b0*/  UIMAD UR14, UR14, UR28, URZ ;  /* 0x0000001c0e0e72a4 */ /* 0x000fe4000f8e023f */
[----:B------:R-:W-:Y:S02]  /*91c0*/  UIADD3.X UR11, UR5, UR15, URZ, UP1, !UPT ;  /* 0x0000000f050b7290 */ /* 0x000fe40008ffe43f */
[----:B------:R-:W-:Y:S02]  /*91d0*/  UIMAD UR14, UR13, UR29, UR14 ;  /* 0x0000001d0d0e72a4 */ /* 0x000fe4000f8e020e */
[----:B------:R-:W-:Y:S01]  /*91e0*/  UIMAD.WIDE.U32 UR10, UR13, UR28, UR10 ;  /* 0x0000001c0d0a72a5 */ /* 0x000fe2000f8e000a */
[----:B------:R-:W-:-:S03]  /*91f0*/  ELECT P0, URZ, PT ;  /* 0x00000000003f782f */ /* 0x000fc60003800000 */
[----:B------:R-:W-:Y:S02]  /*9200*/  UIADD3 UR27, UR11, UR14, URZ ;  /* 0x0000000e0b1b7290 */ /* 0x000fe4000fffe03f */
[----:B------:R-:W-:Y:S10]  /*9210*/  @P1 BRA `(.L_x_3030) ;  /* 0x0000000000bc1947 */ /* 0x000ff40003800000 */
        /* <DEDUP_REMOVED lines=18> */
.L_x_3032:
[----:B------:R-:W-:Y:S05]  /*9340*/  BSYNC B0 ;  /* 0x0000000000007941 */ /* 0x000fea0003800000 */
.L_x_3031:
        /* <DEDUP_REMOVED lines=19> */
.L_x_3034:
[----:B------:R-:W-:Y:S05]  /*9480*/  BSYNC B0 ;  /* 0x0000000000007941 */ /* 0x000fea0003800000 */
.L_x_3033:
[----:B------:R-:W-:Y:S06]  /*9490*/  BAR.ARV 0xa, 0xa0 ;  /* 0x0282800000007b1d */ /* 0x000fec0000002000 */
[----:B------:R-:W-:Y:S04]  /*94a0*/  BSSY B0, `(.L_x_3035) ;  /* 0x0000003000007945 */ /* 0x000fe80003800000 */
[----:B------:R-:W-:Y:S05]  /*94b0*/  @!P0 BRA `(.L_x_3036) ;  /* 0x0000000000048947 */ /* 0x000fea0003800000 */
[----:B------:R-:W-:-:S04]  /*94c0*/  DEPBAR.LE SB0, 0x0 ;  /* 0x000080000000791a */ /* 0x000fc80000000000 */
.L_x_3036:
[----:B------:R-:W-:Y:S05]  /*94d0*/  BSYNC B0 ;  /* 0x0000000000007941 */ /* 0x000fea0003800000 */
.L_x_3035:
[----:B------:R-:W-:Y:S06]  /*94e0*/  BAR.ARV 0xb, 0xa0 ;  /* 0x02c2800000007b1d */ /* 0x000fec0000002000 */
[----:B------:R-:W-:Y:S01]  /*94f0*/  UIADD3 UR18, UR12, 0x1, URZ ;  /* 0x000000010c127890 */ /* 0x000fe2000fffe03f */
[----:B------:R-:W-:Y:S11]  /*9500*/  BRA `(.L_x_3037) ;  /* 0x0000000000047947 */ /* 0x000ff60003800000 */
.L_x_3030:
[----:B------:R-:W-:-:S05]  /*9510*/  UMOV UR18, UR12 ;  /* 0x0000000c00127c82 */ /* 0x000fca0008000000 */
.L_x_3037:
[----:B------:R-:W-:-:S04]  /*9520*/  UIADD3 UR6, UR12, 0x1, URZ ;  /* 0x000000010c067890 */ /* 0x000fc8000fffe03f */
[----:B------:R-:W-:-:S06]  /*9530*/  UISETP.NE.AND UP0, UPT, UR7, UR6, UPT ;  /* 0x000000060700728c */ /* 0x000fcc000bf05270 */
[----:B------:R-:W-:-:S13]  /*9540*/  PLOP3.LUT P1, PT, PT, PT, UP0, 0x80, 0x0 ;  /* 0x000000000000781c */ /* 0x000fda0003f2f008 */
[----:B------:R-:W-:Y:S05]  /*9550*/  @!P1 BRA `(.L_x_2934) ;  /* 0x0000003000189947 */ /* 0x000fea0003800000 */
[----:B------:R-:W-:Y:S01]  /*9560*/  UMOV UR16, UR8 ;  /* 0x0000000800107c82 */ /* 0x000fe20008000000 */
[----:B------:R-:W-:Y:S01]  /*9570*/  UMOV UR17, UR15 ;  /* 0x0000000f00117c82 */ /* 0x000fe20008000000 */
[----:B------:R-:W-:Y:S01]  /*9580*/  ULDC.64 UR20, c[0x0][0x2c0] ;  /* 0x0000b00000147ab9 */ /* 0x000fe20000000a00 */
[----:B------:R-:W-:Y:S02]  /*9590*/  UIMAD.WIDE.U32 UR16, UR13, UR28, UR16 ;  /* 0x0000001c0d1072a5 */ /* 0x000fe4000f8e0010 */
[----:B------:R-:W-:Y:S02]  /*95a0*/  USHF.L.U32 UR19, UR18, 0xd, URZ ;  /* 0x0000000d12137899 */ /* 0x000fe4000800063f */
[----:B------:R-:W-:Y:S01]  /*95b0*/  UIADD3 UR25, UP0, UR4, UR16, URZ ;  /* 0x0000001004197290 */ /* 0x000fe2000ff1e03f */
[----:B------:R-:W-:Y:S01]  /*95c0*/  UMOV UR6, URZ ;  /* 0x0000003f00067c82 */ /* 0x000fe20008000000 */
[----:B------:R-:W-:Y:S02]  /*95d0*/  ULDC.64 UR30, c[0x0][0x2c0] ;  /* 0x0000b000001e7ab9 */ /* 0x000fe40000000a00 */
[----:B------:R-:W-:-:S02]  /*95e0*/  UIADD3.X UR16, UR5, UR14, UR17, UP0, !UPT ;  /* 0x0000000e05107290 */ /* 0x000fc400087fe411 */
[----:B------:R-:W-:Y:S01]  /*95f0*/  ULEA UR24, UP0, UR25, UR20, 0x2 ;  /* 0x0000001419187291 */ /* 0x000fe2000f80103f */
[----:B------:R-:W-:-:S03]  /*9600*/  UMOV UR26, UR19 ;  /* 0x00000013001a7c82 */ /* 0x000fc60008000000 */
[----:B------:R-:W-:Y:S02]  /*9610*/  ULEA.HI.X UR25, UR25, UR21, UR16, 0x2, UP0 ;  /* 0x0000001519197291 */ /* 0x000fe400080f1410 */
[----:B------:R-:W-:Y:S02]  /*9620*/  UIADD3 UR20, UP0, UR24, 0x4000, URZ ;  /* 0x0000400018147890 */ /* 0x000fe4000ff1e03f */
[----:B------:R-:W-:Y:S02]  /*9630*/  UIADD3 UR22, UP1, UR24, 0x8000, URZ ;  /* 0x0000800018167890 */ /* 0x000fe4000ff3e03f */
[----:B------:R-:W-:Y:S02]  /*9640*/  UIADD3 UR24, UP2, UR24, 0xc000, URZ ;  /* 0x0000c00018187890 */ /* 0x000fe4000ff5e03f */
[----:B------:R-:W-:Y:S02]  /*9650*/  UIADD3.X UR21, URZ, UR25, URZ, UP0, !UPT ;  /* 0x000000193f157290 */ /* 0x000fe400087fe43f */
[----:B------:R-:W-:-:S02]  /*9660*/  UIADD3.X UR23, URZ, UR25, URZ, UP1, !UPT ;  /* 0x000000193f177290 */ /* 0x000fc40008ffe43f */
[----:B------:R-:W-:-:S12]  /*9670*/  UIADD3.X UR25, URZ, UR25, URZ, UP2, !UPT ;  /* 0x000000193f197290 */ /* 0x000fd800097fe43f */
.L_x_3050:
        /* <DEDUP_REMOVED lines=20> */
.L_x_3039:
[----:B------:R-:W-:Y:S05]  /*97c0*/  BSYNC B0 ;  /* 0x0000000000007941 */ /* 0x000fea0003800000 */
.L_x_3038:
        /* <DEDUP_REMOVED lines=13> */
.L_x_3041:
[----:B------:R-:W-:Y:S05]  /*98a0*/  BSYNC B0 ;  /* 0x0000000000007941 */ /* 0x000fea0003800000 */
.L_x_3040:
[----:B------:R-:W-:Y:S06]  /*98b0*/  BAR.ARV 0xa, 0xa0 ;  /* 0x0282800000007b1d */ /* 0x000fec0000002000 */
[----:B------:R-:W-:Y:S04]  /*98c0*/  BSSY B0, `(.L_x_3042) ;  /* 0x0000003000007945 */ /* 0x000fe80003800000 */
[----:B------:R-:W-:Y:S05]  /*98d0*/  @!P0 BRA `(.L_x_3043) ;  /* 0x0000000000048947 */ /* 0x000fea0003800000 */
[----:B------:R-:W-:-:S04]  /*98e0*/  DEPBAR.LE SB0, 0x0 ;  /* 0x000080000000791a */ /* 0x000fc80000000000 */
.L_x_3043:
[----:B------:R-:W-:Y:S05]  /*98f0*/  BSYNC B0 ;  /* 0x0000000000007941 */ /* 0x000fea0003800000 */
.L_x_3042:
        /* <DEDUP_REMOVED lines=13> */
.L_x_3045:
[----:B------:R-:W-:Y:S05]  /*99d0*/  BSYNC B0 ;  /* 0x0000000000007941 */ /* 0x000fea0003800000 */
.L_x_3044:
        /* <DEDUP_REMOVED lines=13> */
.L_x_3047:
[----:B------:R-:W-:Y:S05]  /*9ab0*/  BSYNC B0 ;  /* 0x0000000000007941 */ /* 0x000fea0003800000 */
.L_x_3046:
[----:B------:R-:W-:Y:S01]  /*9ac0*/  UIADD3 UR18, UR18, 0x2, URZ ;  /* 0x0000000212127890 */ /* 0x000fe2000fffe03f */
[----:B------:R-:W-:Y:S06]  /*9ad0*/  BAR.ARV 0xa, 0xa0 ;  /* 0x0282800000007b1d */ /* 0x000fec0000002000 */
[----:B------:R-:W-:Y:S01]  /*9ae0*/  UISETP.GE.AND UP0, UPT, UR18, UR7, UPT ;  /* 0x000000071200728c */ /* 0x000fe2000bf06270 */
[----:B------:R-:W-:Y:S04]  /*9af0*/  BSSY B0, `(.L_x_3048) ;  /* 0x0000003000007945 */ /* 0x000fe80003800000 */
[----:B------:R-:W-:Y:S06]  /*9b00*/  @!P0 BRA `(.L_x_3049) ;  /* 0x0000000000048947 */ /* 0x000fec0003800000 */
[----:B------:R-:W-:-:S04]  /*9b10*/  DEPBAR.LE SB0, 0x0 ;  /* 0x000080000000791a */ /* 0x000fc80000000000 */
.L_x_3049:
[----:B------:R-:W-:Y:S05]  /*9b20*/  BSYNC B0 ;  /* 0x0000000000007941 */ /* 0x000fea0003800000 */
.L_x_3048:
[----:B------:R-:W-:Y:S06]  /*9b30*/  BAR.ARV 0xb, 0xa0 ;  /* 0x02c2800000007b1d */ /* 0x000fec0000002000 */
[----:B------:R-:W-:Y:S01]  /*9b40*/  PLOP3.LUT P1, PT, PT, PT, UP0, 0x80, 0x0 ;  /* 0x000000000000781c */ /* 0x000fe20003f2f008 */
[----:B------:R-:W-:Y:S02]  /*9b50*/  UIADD3 UR26, UR26, 0x4000, URZ ;  /* 0x000040001a1a7890 */ /* 0x000fe4000fffe03f */
[----:B------:R-:W-:-:S10]  /*9b60*/  UIADD3 UR6, UR6, 0x4000, URZ ;  /* 0x0000400006067890 */ /* 0x000fd4000fffe03f */
[----:B------:R-:W-:Y:S05]  /*9b70*/  @!P1 BRA `(.L_x_3050) ;  /* 0xfffffff800c09947 */ /* 0x000fea000383ffff */
[----:B------:R-:W-:Y:S05]  /*9b80*/  BRA `(.L_x_2934) ;  /* 0x00000028008c7947 */ /* 0x000fea0003800000 */
.L_x_3021:
[----:B------:R-:W1:Y:S01]  /*9b90*/  S2UR UR7, SR_CTAID.X ;  /* 0x00000000000779c3 */ /* 0x000e620000002500 */
[----:B------:R-:W-:Y:S02]  /*9ba0*/  ULDC UR8, c[0x0][0x8d0] ;  /* 0x0002340000087ab9 */ /* 0x000fe40000000800 */
[----:B------:R-:W-:-:S11]  /*9bb0*/  UISETP.NE.AND UP0, UPT, UR8, 0x1, UPT ;  /* 0x000000010800788c */ /* 0x000fd6000bf05270 */
[----:B------:R-:W-:Y:S01]  /*9bc0*/  @UP0 ULDC UR4, c[0x0][0x8d4] ;  /* 0x0002350000040ab9 */ /* 0x000fe20000000800 */
[----:B------:R-:W-:Y:S01]  /*9bd0*/  @UP0 ULDC UR9, c[0x0][0x8d8] ;  /* 0x0002360000090ab9 */ /* 0x000fe20000000800 */
[----:B-1----:R-:W-:Y:S02]  /*9be0*/  UIMAD.WIDE.U32 UR4, UR7, UR4, URZ ;  /* 0x00000004070472a5 */ /* 0x002fe4000f8e003f */
[----:B------:R-:W-:Y:S02]  /*9bf0*/  UMOV UR6, UR7 ;  /* 0x0000000700067c82 */ /* 0x000fe40008000000 */
[----:B------:R-:W-:-:S03]  /*9c00*/  @UP0 USHF.R.U32.HI UR6, URZ, UR9, UR5 ;  /* 0x000000093f060299 */ /* 0x000fc60008011605 */
[----:B------:R-:W-:Y:S02]  /*9c10*/  ULDC UR4, c[0x0][0x8e8] ;  /* 0x00023a0000047ab9 */ /* 0x000fe40000000800 */
[----:B------:R-:W-:Y:S02]  /*9c20*/  UISETP.GE.AND UP0, UPT, UR6, UR4, UPT ;  /* 0x000000040600728c */ /* 0x000fe4000bf06270 */
[----:B------:R-:W-:-:S04]  /*9c30*/  UIADD3 UR4, -UR6, URZ, URZ ;  /* 0x0000003f06047290 */ /* 0x000fc8000fffe13f */
[----:B------:R-:W-:Y:S01]  /*9c40*/  PLOP3.LUT P0, PT, PT, PT, UP0, 0x80, 0x0 ;  /* 0x000000000000781c */ /* 0x000fe20003f0f008 */
[----:B------:R-:W-:-:S12]  /*9c50*/  UIMAD UR8, UR8, UR4, UR7 ;  /* 0x00000004080872a4 */ /* 0x000fd8000f8e0207 */
        /* <DEDUP_REMOVED lines=9> */
.L_x_3051:
[----:B------:R-:W-:Y:S01]  /*9cf0*/  ULDC UR9, c[0x0][0x8c4] ;  /* 0x0002310000097ab9 */ /* 0x000fe20000000800 */
[----:B------:R-:W-:Y:S01]  /*9d00*/  UMOV UR7, UR8 ;  /* 0x0000000800077c82 */ /* 0x000fe20008000000 */
[----:B------:R-:W-:-:S11]  /*9d10*/  UISETP.NE.AND UP0, UPT, UR9, 0x1, UPT ;  /* 0x000000010900788c */ /* 0x000fd6000bf05270 */
[----:B------:R-:W-:Y:S02]  /*9d20*/  @UP0 ULDC.64 UR10, c[0x0][0x8c8] ;  /* 0x00023200000a0ab9 */ /* 0x000fe40000000a00 */
[----:B------:R-:W-:-:S04]  /*9d30*/  UIMAD.WIDE.U32 UR4, UR8, UR10, URZ ;  /* 0x0000000a080472a5 */ /* 0x000fc8000f8e003f */
[----:B------:R-:W-:-:S04]  /*9d40*/  @UP0 USHF.R.U32.HI UR7, URZ, UR11, UR5 ;  /* 0x0000000b3f070299 */ /* 0x000fc80008011605 */
[----:B------:R-:W-:-:S12]  /*9d50*/  UIMAD UR4, UR7, UR9, URZ ;  /* 0x00000009070472a4 */ /* 0x000fd8000f8e023f */
.L_x_3052:
        /* <DEDUP_REMOVED lines=23> */
.L_x_3053:
        /* <DEDUP_REMOVED lines=14> */
.L_x_3055:
[----:B------:R-:W-:-:S05]  /*9fb0*/  ULDC UR4, c[0x0][0x8ec] ;  /* 0x00023b0000047ab9 */ /* 0x000fca0000000800 */
.L_x_3054:
[----:B------:R-:W-:Y:S01]  /*9fc0*/  UIADD3 UR4, UR4, 0x7f, URZ ;  /* 0x0000007f04047890 */ /* 0x000fe2000fffe03f */
[----:B------:R-:W-:Y:S02]  /*9fd0*/  IMAD.MOV.U32 R10, RZ, RZ, 0x1 ;  /* 0x00000001ff0a7424 */ /* 0x000fe400078e00ff */
[----:B------:R-:W-:Y:S01]  /*9fe0*/  IMAD.MOV.U32 R2, RZ, RZ, RZ ;  /* 0x000000ffff027224 */ /* 0x000fe200078e00ff */
        /* <DEDUP_REMOVED lines=13> */
[----:B------:R-:W1:Y:S02]  /*a0c0*/  LDC R0, c[0x0][0x280] ;  /* 0x0000a000ff007b82 */ /* 0x000e640000000800 */
[----:B------:R-:W-:Y:S01]  /*a0d0*/  IMAD.U32 R2, RZ, RZ, UR8 ;  /* 0x00000008ff027e24 */ /* 0x000fe2000f8e00ff */
[----:B------:R-:W-:Y:S01]  /*a0e0*/  UISETP.NE.U32.AND UP0, UPT, UR4, URZ, UPT ;  /* 0x0000003f0400728c */ /* 0x000fe2000bf05070 */
[----:B------:R-:W-:Y:S01]  /*a0f0*/  PLOP3.LUT P1, PT, PT, PT, UP1, 0x80, 0x0 ;  /* 0x000000000000781c */ /* 0x000fe20003f2f018 */
[----:B------:R-:W-:Y:S01]  /*a100*/  IMAD.U32 R3, RZ, RZ, UR9 ;  /* 0x00000009ff037e24 */ /* 0x000fe2000f8e00ff */
[----:B------:R-:W-:Y:S01]  /*a110*/  ULDC.64 UR14, c[0x0][0x778] ;  /* 0x0001de00000e7ab9 */ /* 0x000fe20000000a00 */
[----:B------:R-:W-:Y:S01]  /*a120*/  UISETP.NE.AND.EX UP0, UPT, UR5, URZ, UPT, UP0 ;  /* 0x0000003f0500728c */ /* 0x000fe2000bf05300 */
[----:B------:R-:W-:-:S02]  /*a130*/  ULDC.64 UR18, c[0x0][0x788] ;  /* 0x0001e20000127ab9 */ /* 0x000fc40000000a00 */
[----:B------:R-:W-:-:S07]  /*a140*/  ULDC.64 UR4, c[0x0][0x780] ;  /* 0x0001e00000047ab9 */ /* 0x000fce0000000a00 */
[----:B------:R-:W2:Y:S01]  /*a150*/  @P1 LDG.E R6, desc[UR46][R2.64] ;  /* 0x0000002e02061981 */ /* 0x000ea2000c1e1900 */
[----:B------:R-:W-:Y:S01]  /*a160*/  UISETP.NE.U32.AND UP2, UPT, UR4, URZ, UPT ;  /* 0x0000003f0400728c */ /* 0x000fe2000bf45070 */
[----:B------:R-:W-:Y:S01]  /*a170*/  PLOP3.LUT P2, PT, PT, PT, UP0, 0x80, 0x0 ;  /* 0x000000000000781c */ /* 0x000fe20003f4f008 */
[----:B------:R-:W-:Y:S01]  /*a180*/  UIMAD.WIDE UR14, UR13, 0x4, UR14 ;  /* 0x000000040d0e78a5 */ /* 0x000fe2000f8e020e */
[----:B------:R3:W4:Y:S01]  /*a190*/  @P1 LDG.E R4, desc[UR46][R2.64] ;  /* 0x0000002e02041981 */ /* 0x000722000c1e1900 */
[----:B------:R-:W-:-:S06]  /*a1a0*/  UISETP.NE.AND.EX UP2, UPT, UR5, URZ, UPT, UP2 ;  /* 0x0000003f0500728c */ /* 0x000fcc000bf45320 */
[----:B------:R-:W-:Y:S01]  /*a1b0*/  PLOP3.LUT P3, PT, PT, PT, UP2, 0x80, 0x0 ;  /* 0x000000000000781c */ /* 0x000fe20003f6f028 */
[----:B---3--:R-:W-:-:S04]  /*a1c0*/  IMAD.U32 R2, RZ, RZ, UR14 ;  /* 0x0000000eff027e24 */ /* 0x008fc8000f8e00ff */
[----:B------:R-:W-:Y:S01]  /*a1d0*/  @UP2 ULDC.64 UR4, c[0x0][0x780] ;  /* 0x0001e00000042ab9 */ /* 0x000fe20000000a00 */
[----:B------:R-:W-:Y:S01]  /*a1e0*/  IMAD.U32 R3, RZ, RZ, UR15 ;  /* 0x0000000fff037e24 */ /* 0x000fe2000f8e00ff */
[----:B------:R-:W-:-:S04]  /*a1f0*/  @UP2 UIMAD.WIDE UR4, UR13, 0x4, UR4 ;  /* 0x000000040d0428a5 */ /* 0x000fc8000f8e0204 */
[----:B------:R3:W4:Y:S02]  /*a200*/  @P2 LDG.E R5, desc[UR46][R2.64] ;  /* 0x0000002e02052981 */ /* 0x000724000c1e1900 */
[----:B---3--:R-:W-:Y:S02]  /*a210*/  IMAD.U32 R2, RZ, RZ, UR4 ;  /* 0x00000004ff027e24 */ /* 0x008fe4000f8e00ff */
[----:B------:R-:W-:-:S05]  /*a220*/  IMAD.U32 R3, RZ, RZ, UR5 ;  /* 0x00000005ff037e24 */ /* 0x000fca000f8e00ff */
[----:B-1----:R1:W5:Y:S01]  /*a230*/  @P3 LDG.E R0, desc[UR46][R2.64] ;  /* 0x0000002e02003981 */ /* 0x002362000c1e1900 */
        /* <DEDUP_REMOVED lines=10> */
[----:B------:R-:W-:-:S03]  /*a2e0*/  @P2 R2UR UR11, R5 ;  /* 0x00000000050b22ca */ /* 0x000fc600000e0000 */
[----:B------:R-:W-:-:S04]  /*a2f0*/  @UP1 ULOP3.LUT UR10, UR5, 0xffffffc0, URZ, 0xc0, !UPT ;  /* 0xffffffc0050a1892 */ /* 0x000fc8000f8ec03f */
[----:B------:R-:W-:Y:S01]  /*a300*/  @UP1 USHF.R.S32.HI UR12, URZ, 0x1f, UR10 ;  /* 0x0000001f3f0c1899 */ /* 0x000fe2000801140a */
[----:B-1----:R-:W-:Y:S11]  /*a310*/  @P3 BRA `(.L_x_3057) ;  /* 0x0000000000183947 */ /* 0x002ff60003800000 */
[----:B------:R-:W-:Y:S05]  /*a320*/  @!P1 BRA `(.L_x_3057) ;  /* 0x0000000000149947 */ /* 0x000fea0003800000 */
[----:B------:R-:W-:Y:S02]  /*a330*/  IMAD.U32 R2, RZ, RZ, UR8 ;  /* 0x00000008ff027e24 */ /* 0x000fe4000f8e00ff */
[----:B------:R-:W-:-:S05]  /*a340*/  IMAD.U32 R3, RZ, RZ, UR9 ;  /* 0x00000009ff037e24 */ /* 0x000fca000f8e00ff */
[----:B------:R-:W2:Y:S04]  /*a350*/  LDG.E R5, desc[UR46][R2.64] ;  /* 0x0000002e02057981 */ /* 0x000ea8000c1e1900 */
[----:B-----5:R-:W2:Y:S02]  /*a360*/  LDG.E R0, desc[UR46][R2.64+0x4] ;  /* 0x0000042e02007981 */ /* 0x020ea4000c1e1900 */
[----:B--2---:R-:W-:-:S07]  /*a370*/  IMAD.IADD R0, R0, 0x1, -R5 ;  /* 0x0000000100007824 */ /* 0x004fce00078e0a05 */
.L_x_3057:
[----:B------:R-:W-:Y:S01]  /*a380*/  UMOV UR4, URZ ;  /* 0x0000003f00047c82 */ /* 0x000fe20008000000 */
[----:B------:R-:W-:Y:S01]  /*a390*/  UMOV UR5, URZ ;  /* 0x0000003f00057c82 */ /* 0x000fe20008000000 */
[----:B------:R-:W-:Y:S01]  /*a3a0*/  IMAD.U32 R4, RZ, RZ, UR18 ;  /* 0x00000012ff047e24 */ /* 0x000fe2000f8e00ff */
[----:B------:R-:W-:Y:S01]  /*a3b0*/  @UP1 UMOV UR4, UR10 ;  /* 0x0000000a00041c82 */ /* 0x000fe20008000000 */
[----:B------:R-:W-:Y:S01]  /*a3c0*/  @UP1 UMOV UR5, UR12 ;  /* 0x0000000c00051c82 */ /* 0x000fe20008000000 */
[----:B------:R-:W-:Y:S05]  /*a3d0*/  @!P0 BRA `(.L_x_3058) ;  /* 0x0000000000188947 */ /* 0x000fea0003800000 */
[----:B------:R-:W-:Y:S02]  /*a3e0*/  ULDC.64 UR8, c[0x0][0x788] ;  /* 0x0001e20000087ab9 */ /* 0x000fe40000000a00 */
[----:B------:R-:W-:-:S06]  /*a3f0*/  UIMAD.WIDE UR8, UR13, 0x4, UR8 ;  /* 0x000000040d0878a5 */ /* 0x000fcc000f8e0208 */
[----:B------:R-:W-:Y:S02]  /*a400*/  IMAD.U32 R2, RZ, RZ, UR8 ;  /* 0x00000008ff027e24 */ /* 0x000fe4000f8e00ff */
[----:B------:R-:W-:-:S05]  /*a410*/  IMAD.U32 R3, RZ, RZ, UR9 ;  /* 0x00000009ff037e24 */ /* 0x000fca000f8e00ff */
[----:B------:R1:W5:Y:S01]  /*a420*/  LDG.E R4, desc[UR46][R2.64] ;  /* 0x0000002e02047981 */ /* 0x000362000c1e1900 */
[----:B------:R-:W-:Y:S05]  /*a430*/  BRA `(.L_x_3059) ;  /* 0x0000000000187947 */ /* 0x000fea0003800000 */
.L_x_3058:
[----:B------:R-:W-:Y:S05]  /*a440*/  @!P2 BRA `(.L_x_3059) ;  /* 0x000000000014a947 */ /* 0x000fea0003800000 */
[----:B------:R-:W-:Y:S02]  /*a450*/  IMAD.U32 R2, RZ, RZ, UR14 ;  /* 0x0000000eff027e24 */ /* 0x000fe4000f8e00ff */
[----:B------:R-:W-:-:S05]  /*a460*/  IMAD.U32 R3, RZ, RZ, UR15 ;  /* 0x0000000fff037e24 */ /* 0x000fca000f8e00ff */
[----:B------:R-:W2:Y:S04]  /*a470*/  LDG.E R5, desc[UR46][R2.64] ;  /* 0x0000002e02057981 */ /* 0x000ea8000c1e1900 */
[----:B------:R-:W2:Y:S02]  /*a480*/  LDG.E R4, desc[UR46][R2.64+0x4] ;  /* 0x0000042e02047981 */ /* 0x000ea4000c1e1900 */
[----:B--2---:R-:W-:-:S07]  /*a490*/  IMAD.IADD R4, R4, 0x1, -R5 ;  /* 0x0000000104047824 */ /* 0x004fce00078e0a05 */
.L_x_3059:
[----:B-1----:R-:W-:Y:S01]  /*a4a0*/  IMAD.U32 R3, RZ, RZ, UR7 ;  /* 0x00000007ff037e24 */ /* 0x002fe2000f8e00ff */
[----:B------:R-:W-:-:S03]  /*a4b0*/  ULDC UR8, c[0x0][0x74c] ;  /* 0x0001d30000087ab9 */ /* 0x000fc60000000800 */
[----:B-----5:R-:W-:Y:S02]  /*a4c0*/  IMAD R3, R3, 0x80, R0 ;  /* 0x0000008003037824 */ /* 0x020fe400078e0200 */
[----:B------:R-:W-:-:S03]  /*a4d0*/  VIADD R0, R0, 0x3f ;  /* 0x0000003f00007836 */ /* 0x000fc60000000000 */
[----:B------:R-:W-:-:S04]  /*a4e0*/  IADD3 R3, R3, -UR8, -R4 ;  /* 0x8000000803037c10 */ /* 0x000fc8000fffe804 */
[----:B------:R-:W-:-:S04]  /*a4f0*/  SHF.R.S32.HI R2, RZ, 0x1f, R3 ;  /* 0x0000001fff027819 */ /* 0x000fc80000011403 */
[----:B------:R-:W-:Y:S02]  /*a500*/  LEA.HI R2, R2, R3, RZ, 0x6 ;  /* 0x0000000302027211 */ /* 0x000fe400078f30ff */
[----:B------:R-:W-:Y:S02]  /*a510*/  SHF.R.S32.HI R3, RZ, 0x1f, R0 ;  /* 0x0000001fff037819 */ /* 0x000fe40000011400 */
[----:B------:R-:W-:Y:S02]  /*a520*/  SHF.R.S32.HI R2, RZ, 0x6, R2 ;  /* 0x00000006ff027819 */ /* 0x000fe40000011402 */
[----:B------:R-:W-:Y:S02]  /*a530*/  LEA.HI R0, R3, R0, RZ, 0x6 ;  /* 0x0000000003007211 */ /* 0x000fe400078f30ff */
[----:B------:R-:W-:Y:S01]  /*a540*/  VIMNMX R4, RZ, R2, !PT ;  /* 0x00000002ff047248 */ /* 0x000fe20007fe0100 */
[----:B------:R-:W-:Y:S01]  /*a550*/  IMAD.MOV.U32 R2, RZ, RZ, RZ ;  /* 0x000000ffff027224 */ /* 0x000fe200078e00ff */
[----:B------:R-:W-:-:S04]  /*a560*/  SHF.R.S32.HI R0, RZ, 0x6, R0 ;  /* 0x00000006ff007819 */ /* 0x000fc80000011400 */
[----:B------:R-:W-:-:S13]  /*a570*/  ISETP.GT.AND P0, PT, R0, R4, PT ;  /* 0x000000040000720c */ /* 0x000fda0003f04270 */
[----:B------:R-:W-:Y:S05]  /*a580*/  @!P0 BRA `(.L_x_3056) ;  /* 0x0000001c00788947 */ /* 0x000fea0003800000 */
[----:B------:R-:W-:Y:S01]  /*a590*/  USHF.R.S32.HI UR10, URZ, 0x1f, UR20 ;  /* 0x0000001f3f0a7899 */ /* 0x000fe20008011414 */
[----:B------:R-:W-:Y:S01]  /*a5a0*/  BSSY B0, `(.L_x_3056) ;  /* 0x00001dc000007945 */ /* 0x000fe20003800000 */
[----:B------:R-:W-:Y:S01]  /*a5b0*/  UISETP.NE.U32.AND UP1, UPT, UR16, URZ, UPT ;  /* 0x0000003f1000728c */ /* 0x000fe2000bf25070 */
[----:B------:R-:W-:Y:S01]  /*a5c0*/  IMAD.MOV.U32 R2, RZ, RZ, RZ ;  /* 0x000000ffff027224 */ /* 0x000fe200078e00ff */
[----:B------:R-:W-:Y:S01]  /*a5d0*/  ULDC.64 UR14, c[0x0][0x718] ;  /* 0x0001c600000e7ab9 */ /* 0x000fe20000000a00 */
[----:B------:R-:W-:Y:S01]  /*a5e0*/  UMOV UR8, UR4 ;  /* 0x0000000400087c82 */ /* 0x000fe20008000000 */
[----:B------:R-:W-:Y:S02]  /*a5f0*/  UIMAD UR12, UR10, UR14, URZ ;  /* 0x0000000e0a0c72a4 */ /* 0x000fe4000f8e023f */
[----:B------:R-:W-:Y:S02]  /*a600*/  UISETP.NE.AND.EX UP1, UPT, UR17, URZ, UPT, UP1 ;  /* 0x0000003f1100728c */ /* 0x000fe4000bf25310 */
[----:B------:R-:W-:Y:S01]  /*a610*/  UIMAD UR12, UR20, UR15, UR12 ;  /* 0x0000000f140c72a4 */ /* 0x000fe2000f8e020c */
[----:B------:R-:W-:-:S02]  /*a620*/  ULDC.64 UR16, c[0x0][0x730] ;  /* 0x0001cc0000107ab9 */ /* 0x000fc40000000a00 */
[----:B------:R-:W-:Y:S01]  /*a630*/  ULDC UR15, c[0x0][0x2e8] ;  /* 0x0000ba00000f7ab9 */ /* 0x000fe20000000800 */
[----:B------:R-:W-:Y:S01]  /*a640*/  UIMAD UR10, UR10, UR16, URZ ;  /* 0x000000100a0a72a4 */ /* 0x000fe2000f8e023f */
[----:B------:R-:W-:Y:S01]  /*a650*/  UMOV UR9, UR5 ;  /* 0x0000000500097c82 */ /* 0x000fe20008000000 */
[----:B------:R-:W-:Y:S02]  /*a660*/  UISETP.NE.AND UP2, UPT, UR15, 0x1, UPT ;  /* 0x000000010f00788c */ /* 0x000fe4000bf45270 */
[----:B------:R-:W-:Y:S02]  /*a670*/  UIMAD.WIDE.U32 UR4, UR20, UR14, UR8 ;  /* 0x0000000e140472a5 */ /* 0x000fe4000f8e0008 */
[----:B------:R-:W-:Y:S02]  /*a680*/  UIMAD.WIDE.U32 UR8, UR20, UR16, UR8 ;  /* 0x00000010140872a5 */ /* 0x000fe4000f8e0008 */
[----:B------:R-:W-:Y:S02]  /*a690*/  UIMAD UR14, UR20, UR17, UR10 ;  /* 0x00000011140e72a4 */ /* 0x000fe4000f8e020a */
[----:B------:R-:W-:Y:S01]  /*a6a0*/  USHF.R.S32.HI UR10, URZ, 0x1f, UR13 ;  /* 0x0000001f3f0a7899 */ /* 0x000fe2000801140d */
[----:B------:R-:W-:Y:S01]  /*a6b0*/  ELECT P0, URZ, PT ;  /* 0x00000000003f782f */ /* 0x000fe20003800000 */
[----:B------:R-:W-:-:S02]  /*a6c0*/  USEL UR21, UR13, URZ, !UP1 ;  /* 0x0000003f0d157287 */ /* 0x000fc4000c800000 */
[----:B------:R-:W-:Y:S01]  /*a6d0*/  UIADD3 UR9, UR9, UR14, URZ ;  /* 0x0000000e09097290 */ /* 0x000fe2000fffe03f */
[----:B------:R-:W-:Y:S01]  /*a6e0*/  ULDC.64 UR18, c[0x0][0x738] ;  /* 0x0001ce0000127ab9 */ /* 0x000fe20000000a00 */
[----:B------:R-:W-:Y:S01]  /*a6f0*/  USEL UR10, UR10, URZ, !UP1 ;  /* 0x0000003f0a0a7287 */ /* 0x000fe2000c800000 */
[----:B------:R-:W-:Y:S01]  /*a700*/  ULDC.64 UR16, c[0x0][0x720] ;  /* 0x0001c80000107ab9 */ /* 0x000fe20000000a00 */
[----:B------:R-:W-:Y:S02]  /*a710*/  UIMAD.WIDE.U32 UR14, UR18, UR21, UR8 ;  /* 0x00000015120e72a5 */ /* 0x000fe4000f8e0008 */
[----:B------:R-:W-:Y:S01]  /*a720*/  UIADD3 UR23, UR5, UR12, URZ ;  /* 0x0000000c05177290 */ /* 0x000fe2000fffe03f */
[----:B------:R-:W-:Y:S01]  /*a730*/  @UP2 ULDC UR8, c[0x0][0x2ec] ;  /* 0x0000bb0000082ab9 */ /* 0x000fe20000000800 */
[----:B------:R-:W-:Y:S02]  /*a740*/  UIMAD UR5, UR10, UR16, URZ ;  /* 0x000000100a0572a4 */ /* 0x000fe4000f8e023f */
[----:B------:R-:W-:-:S02]  /*a750*/  UIMAD UR10, UR10, UR18, URZ ;  /* 0x000000120a0a72a4 */ /* 0x000fc4000f8e023f */
[----:B------:R-:W-:Y:S02]  /*a760*/  UIMAD.WIDE.U32 UR8, UR20, UR8, URZ ;  /* 0x00000008140872a5 */ /* 0x000fe4000f8e003f */
[----:B------:R-:W-:Y:S01]  /*a770*/  ULEA UR11, UR7, UR11, 0x7 ;  /* 0x0000000b070b7291 */ /* 0x000fe2000f8e383f */
[----:B------:R-:W-:Y:S02]  /*a780*/  UMOV UR22, UR4 ;  /* 0x0000000400167c82 */ /* 0x000fe40008000000 */
[----:B------:R-:W-:Y:S01]  /*a790*/  @UP2 ULDC UR7, c[0x0][0x2f0] ;  /* 0x0000bc0000072ab9 */ /* 0x000fe20000000800 */
[----:B------:R-:W-:Y:S01]  /*a7a0*/  UMOV UR12, UR20 ;  /* 0x00000014000c7c82 */ /* 0x000fe20008000000 */
[----:B------:R-:W-:Y:S02]  /*a7b0*/  UIMAD UR5, UR17, UR21, UR5 ;  /* 0x00000015110572a4 */ /* 0x000fe4000f8e0205 */
[----:B------:R-:W-:Y:S02]  /*a7c0*/  UIMAD.WIDE.U32 UR22, UR16, UR21, UR22 ;  /* 0x00000015101672a5 */ /* 0x000fe4000f8e0016 */
[----:B------:R-:W-:-:S02]  /*a7d0*/  UIMAD UR4, UR19, UR21, UR10 ;  /* 0x00000015130472a4 */ /* 0x000fc4000f8e020a */
        /* <DEDUP_REMOVED lines=10> */
.L_x_3089:
        /* <DEDUP_REMOVED lines=15> */
.L_x_3062:
[----:B------:R-:W-:Y:S01]  /*a970*/  R2UR UR19, R4 ;  /* 0x00000000041372ca */ /* 0x000fe200000e0000 */
[----:B------:R-:W2:Y:S01]  /*a980*/  LDC.64 R12, c[0x0][0x198] ;  /* 0x00006600ff0c7b82 */ /* 0x000ea20000000a00 */
[----:B------:R-:W-:Y:S01]  /*a990*/  ULDC.64 UR8, c[0x0][0x700] ;  /* 0x0001c00000087ab9 */ /* 0x000fe20000000a00 */
[----:B------:R-:W-:Y:S01]  /*a9a0*/  UMOV UR36, 0x0 ;  /* 0x0000000000247882 */ /* 0x000fe20000000000 */
[----:B------:R-:W-:Y:S01]  /*a9b0*/  IMAD.U32 R9, RZ, RZ, UR8 ;  /* 0x00000008ff097e24 */ /* 0x000fe2000f8e00ff */
[----:B------:R-:W-:Y:S01]  /*a9c0*/  R2UR UR8, R15 ;  /* 0x000000000f0872ca */ /* 0x000fe200000e0000 */
[----:B------:R-:W-:Y:S01]  /*a9d0*/  IMAD.U32 R8, RZ, RZ, UR9 ;  /* 0x00000009ff087e24 */ /* 0x000fe2000f8e00ff */
[----:B------:R-:W-:Y:S01]  /*a9e0*/  UMOV UR37, 0x14f00000 ;  /* 0x14f0000000257882 */ /* 0x000fe20000000000 */
[----:B------:R-:W-:Y:S01]  /*a9f0*/  UMOV UR18, URZ ;  /* 0x0000003f00127c82 */ /* 0x000fe20008000000 */
[----:B------:R-:W-:Y:S01]  /*aa00*/  UMOV UR26, 0x40 ;  /* 0x00000040001a7882 */ /* 0x000fe20000000000 */
[----:B------:R-:W-:Y:S01]  /*aa10*/  UMOV UR28, UR20 ;  /* 0x00000014001c7c82 */ /* 0x000fe20008000000 */
[----:B------:R-:W-:Y:S01]  /*aa20*/  UMOV UR29, UR21 ;  /* 0x00000015001d7c82 */ /* 0x000fe20008000000 */
[----:B------:R-:W-:Y:S01]  /*aa30*/  UMOV UR50, 0x0 ;  /* 0x0000000000327882 */ /* 0x000fe20000000000 */
[----:B------:R-:W-:Y:S01]  /*aa40*/  USHF.L.U32 UR19, UR19, 0x6, URZ ;  /* 0x0000000613137899 */ /* 0x000fe2000800063f */
[----:B------:R-:W-:Y:S01]  /*aa50*/  IMAD.MOV.U32 R16, RZ, RZ, RZ ;  /* 0x000000ffff107224 */ /* 0x000fe200078e00ff */
[----:B------:R-:W-:Y:S01]  /*aa60*/  UMOV UR51, 0x10000000 ;  /* 0x1000000000337882 */ /* 0x000fe20000000000 */
[----:B------:R-:W-:Y:S01]  /*aa70*/  UMOV UR10, UR18 ;  /* 0x00000012000a7c82 */ /* 0x000fe20008000000 */
[----:B------:R-:W-:-:S02]  /*aa80*/  UIADD3 UR7, UP0, UR19, UR22, URZ ;  /* 0x0000001613077290 */ /* 0x000fc4000ff1e03f */
[----:B------:R-:W-:Y:S01]  /*aa90*/  IMAD.U32 R3, RZ, RZ, UR19 ;  /* 0x00000013ff037e24 */ /* 0x000fe2000f8e00ff */
[----:B------:R-:W-:Y:S02]  /*aaa0*/  UIADD3 UR16, UR8, 0x18000, URZ ;  /* 0x0001800008107890 */ /* 0x000fe4000fffe03f */
[----:B------:R-:W-:Y:S01]  /*aab0*/  UIADD3 UR17, UR8, 0x30810, URZ ;  /* 0x0003081008117890 */ /* 0x000fe2000fffe03f */
[----:B------:R-:W-:Y:S01]  /*aac0*/  PLOP3.LUT P1, PT, PT, PT, UP0, 0x80, 0x0 ;  /* 0x000000000000781c */ /* 0x000fe20003f2f008 */
[----:B-1----:R-:W-:Y:S01]  /*aad0*/  IMAD.U32 R2, RZ, RZ, UR7 ;  /* 0x00000007ff027e24 */ /* 0x002fe2000f8e00ff */
[----:B------:R-:W-:Y:S01]  /*aae0*/  UIADD3 UR19, UR19, UR6, URZ ;  /* 0x0000000613137290 */ /* 0x000fe2000fffe03f */
[----:B--2---:R-:W-:Y:S01]  /*aaf0*/  IMAD.MOV.U32 R7, RZ, RZ, R12 ;  /* 0x000000ffff077224 */ /* 0x004fe200078e000c */
[----:B------:R-:W-:Y:S01]  /*ab00*/  LEA.HI.X.SX32 R3, R3, R14, 0x1, P1 ;  /* 0x0000000e03037211 */ /* 0x000fe200008f0eff */
[----:B------:R-:W-:Y:S01]  /*ab10*/  IMAD.MOV.U32 R6, RZ, RZ, R13 ;  /* 0x000000ffff067224 */ /* 0x000fe200078e000d */
[C---:B------:R-:W-:Y:S01]  /*ab20*/  LEA R5, P1, R2.reuse, R9, 0x2 ;  /* 0x0000000902057211 */ /* 0x040fe200078210ff */
[----:B------:R-:W-:Y:S01]  /*ab30*/  UIADD3 UR24, UR8, 0x1a000, URZ ;  /* 0x0001a00008187890 */ /* 0x000fe2000fffe03f */
[----:B------:R-:W-:Y:S01]  /*ab40*/  IMAD.MOV.U32 R12, RZ, RZ, 0x10000 ;  /* 0x00010000ff0c7424 */ /* 0x000fe200078e00ff */
[----:B------:R-:W-:Y:S01]  /*ab50*/  UIADD3 UR52, UR8, 0x28000, URZ ;  /* 0x0002800008347890 */ /* 0x000fe2000fffe03f */
[----:B------:R-:W-:Y:S01]  /*ab60*/  LEA.HI.X R2, R2, R8, R3, 0x2, P1 ;  /* 0x0000000802027211 */ /* 0x000fe200008f1403 */
[----:B------:R-:W-:Y:S01]  /*ab70*/  UMOV UR25, UR17 ;  /* 0x0000001100197c82 */ /* 0x000fe20008000000 */
[----:B------:R-:W-:Y:S01]  /*ab80*/  R2UR UR32, R5 ;  /* 0x00000000052072ca */ /* 0x000fe200000e0000 */
[----:B------:R-:W-:Y:S01]  /*ab90*/  VIADD R5, R0, 0xffffffff ;  /* 0xffffffff00057836 */ /* 0x000fe20000000000 */
[----:B------:R-:W-:Y:S01]  /*aba0*/  R2UR UR33, R2 ;  /* 0x00000000022172ca */ /* 0x000fe200000e0000 */
[----:B------:R-:W-:Y:S01]  /*abb0*/  UMOV UR27, UR19 ;  /* 0x00000013001b7c82 */ /* 0x000fe20008000000 */
[C---:B------:R-:W-:Y:S01]  /*abc0*/  IADD3 R2, P1, R7.reuse, 0x2f0, RZ ;  /* 0x000002f007027810 */ /* 0x040fe20007f3e0ff */
[----:B------:R-:W-:Y:S01]  /*abd0*/  UMOV UR7, 0x10 ;  /* 0x0000001000077882 */ /* 0x000fe20000000000 */
[----:B------:R1:W-:Y:S01]  /*abe0*/  STL [R1+0x4], R5 ;  /* 0x0000040501007387 */ /* 0x0003e20000100800 */
[----:B------:R-:W-:Y:S01]  /*abf0*/  UMOV UR53, UR17 ;  /* 0x0000001100357c82 */ /* 0x000fe20008000000 */
[----:B------:R-:W-:Y:S01]  /*ac00*/  R2UR UR30, R2 ;  /* 0x00000000021e72ca */ /* 0x000fe200000e0000 */
[----:B------:R-:W-:Y:S01]  /*ac10*/  UIADD3 UR9, UR8, 0x30800, URZ ;  /* 0x0003080008097890 */ /* 0x000fe2000fffe03f */
[----:B------:R-:W-:Y:S01]  /*ac20*/  IADD3 R2, P2, R7, 0x3f0, RZ ;  /* 0x000003f007027810 */ /* 0x000fe20007f5e0ff */
[----:B------:R-:W-:Y:S01]  /*ac30*/  UIADD3 UR40, UR8, 0x4000, URZ ;  /* 0x0000400008287890 */ /* 0x000fe2000fffe03f */
[----:B------:R-:W-:-:S02]  /*ac40*/  UMOV UR42, 0x40 ;  /* 0x00000040002a7882 */ /* 0x000fc40000000000 */
[----:B------:R-:W-:Y:S01]  /*ac50*/  R2UR UR48, R2 ;  /* 0x00000000023072ca */ /* 0x000fe200000e0000 */
[--C-:B------:R-:W-:Y:S01]  /*ac60*/  IMAD.X R2, RZ, RZ, R6.reuse, P1 ;  /* 0x000000ffff027224 */ /* 0x100fe200008e0606 */
[----:B------:R-:W-:Y:S01]  /*ac70*/  UMOV UR43, UR11 ;  /* 0x0000000b002b7c82 */ /* 0x000fe20008000000 */
[----:B------:R-:W-:Y:S01]  /*ac80*/  UMOV UR44, UR12 ;  /* 0x0000000c002c7c82 */ /* 0x000fe20008000000 */
[----:B------:R-:W-:Y:S01]  /*ac90*/  UMOV UR45, UR13 ;  /* 0x0000000d002d7c82 */ /* 0x000fe20008000000 */
[----:B------:R-:W-:Y:S01]  /*aca0*/  UMOV UR41, UR9 ;  /* 0x0000000900297c82 */ /* 0x000fe20008000000 */
[----:B------:R-:W-:Y:S01]  /*acb0*/  R2UR UR31, R2 ;  /* 0x00000000021f72ca */ /* 0x000fe200000e0000 */
[----:B------:R-:W-:-:S05]  /*acc0*/  IMAD.X R2, RZ, RZ, R6, P2 ;  /* 0x000000ffff027224 */ /* 0x000fca00010e0606 */
[----:B------:R-:W-:Y:S02]  /*acd0*/  R2UR UR49, R2 ;  /* 0x00000000023172ca */ /* 0x000fe400000e0000 */
[----:B------:R-:W-:-:S04]  /*ace0*/  IADD3 R2, P1, R7, 0xf0, RZ ;  /* 0x000000f007027810 */ /* 0x000fc80007f3e0ff */
[----:B------:R-:W-:Y:S01]  /*acf0*/  R2UR UR34, R2 ;  /* 0x00000000022272ca */ /* 0x000fe200000e0000 */
[----:B------:R-:W-:Y:S01]  /*ad00*/  IMAD.X R3, RZ, RZ, R6, P1 ;  /* 0x000000ffff037224 */ /* 0x000fe200008e0606 */
[----:B------:R-:W-:-:S04]  /*ad10*/  ISETP.GE.AND P1, PT, R4, R5, PT ;  /* 0x000000050400720c */ /* 0x000fc80003f26270 */
[----:B------:R-:W-:-:S13]  /*ad20*/  R2UR UR35, R3 ;  /* 0x00000000032372ca */ /* 0x000fda00000e0000 */
        /* <DEDUP_REMOVED lines=20> */
[-C--:B------:R-:W-:Y:S01]  /*ae70*/  LOP3.LUT R17, RZ, R4.reuse, RZ, 0x33, !PT ;  /* 0x00000004ff117212 */ /* 0x080fe200078e33ff */
[C---:B------:R-:W-:Y:S02]  /*ae80*/  VIADD R5, R0.reuse, 0xfffffffe ;  /* 0xfffffffe00057836 */ /* 0x040fe40000000000 */
[----:B------:R-:W-:Y:S02]  /*ae90*/  IMAD.MOV.U32 R10, RZ, RZ, 0x1 ;  /* 0x00000001ff0a7424 */ /* 0x000fe400078e00ff */
[----:B------:R-:W-:Y:S01]  /*aea0*/  IMAD.IADD R17, R0, 0x1, R17 ;  /* 0x0000000100117824 */ /* 0x000fe200078e0211 */
[----:B------:R-:W-:Y:S01]  /*aeb0*/  ISETP.NE.AND P1, PT, R5, R4, PT ;  /* 0x000000040500720c */ /* 0x000fe20003f25270 */
[----:B------:R-:W-:-:S03]  /*aec0*/  IMAD.MOV.U32 R0, RZ, RZ, R4 ;  /* 0x000000ffff007224 */ /* 0x000fc600078e0004 */
[----:B------:R-:W-:-:S05]  /*aed0*/  LOP3.LUT R5, R17, 0x1, RZ, 0xc0, !PT ;  /* 0x0000000111057812 */ /* 0x000fca00078ec0ff */
[----:B------:R1:W-:Y:S04]  /*aee0*/  STL [R1+0x8], R5 ;  /* 0x0000080501007387 */ /* 0x0003e80000100800 */
[----:B------:R-:W-:Y:S05]  /*aef0*/  @!P1 BRA `(.L_x_3064) ;  /* 0x0000000800d09947 */ /* 0x000fea0003800000 */
[----:B------:R-:W-:Y:S02]  /*af00*/  IMAD.IADD R17, R17, 0x1, -R5 ;  /* 0x0000000111117824 */ /* 0x000fe400078e0a05 */
[----:B------:R-:W-:Y:S02]  /*af10*/  IMAD.MOV.U32 R0, RZ, RZ, R4 ;  /* 0x000000ffff007224 */ /* 0x000fe400078e0004 */
[----:B------:R-:W-:-:S07]  /*af20*/  IMAD.MOV.U32 R10, RZ, RZ, 0x1 ;  /* 0x00000001ff0a7424 */ /* 0x000fce00078e00ff */
.L_x_3073:
[----:B-123--:R-:W-:-:S04]  /*af30*/  SHF.L.U32 R18, R10, 0x1f, RZ ;  /* 0x0000001f0a127819 */ /* 0x00efc800000006ff */
[----:B------:R-:W2:Y:S02]  /*af40*/  SYNCS.PHASECHK.TRANS64.TRYWAIT P1, [R15+URZ+0x30840], R18 ;  /* 0x030840120f0075a7 */ /* 0x000ea4000802017f */
[----:B--2---:R-:W-:Y:S05]  /*af50*/  @!P1 BRA `(.L_x_3065) ;  /* 0x0000001800189947 */ /* 0x004fea0003800000 */
.L_x_3090:
        /* <DEDUP_REMOVED lines=8> */
.L_x_3066:
        /* <DEDUP_REMOVED lines=37> */
.L_x_3091:
        /* <DEDUP_REMOVED lines=8> */
.L_x_3068:
        /* <DEDUP_REMOVED lines=37> */
.L_x_3092:
        /* <DEDUP_REMOVED lines=8> */
.L_x_3070:
        /* <DEDUP_REMOVED lines=31> */
.L_x_3094:
        /* <DEDUP_REMOVED lines=8> */
.L_x_3072:
        /* <DEDUP_REMOVED lines=37> */
.L_x_3064:
[----:B------:R-:W4:Y:S02]  /*ba40*/  LDL.LU R4, [R1+0x8] ;  /* 0x0000080001047983 */ /* 0x000f240000300800 */
[----:B----4-:R-:W-:Y:S02]  /*ba50*/  ISETP.NE.AND P1, PT, R4, RZ, PT ;  /* 0x000000ff0400720c */ /* 0x010fe40003f25270 */
[----:B------:R4:W5:Y:S11]  /*ba60*/  LDL R4, [R1+0x4] ;  /* 0x0000040001047983 */ /* 0x0009760000100800 */
[----:B----4-:R-:W-:Y:S05]  /*ba70*/  @!P1 BRA `(.L_x_3063) ;  /* 0x00000004005c9947 */ /* 0x010fea0003800000 */
[----:B------:R-:W-:-:S04]  /*ba80*/  SHF.L.U32 R12, R10, 0x1f, RZ ;  /* 0x0000001f0a0c7819 */ /* 0x000fc800000006ff */
[----:B------:R-:W4:Y:S02]  /*ba90*/  SYNCS.PHASECHK.TRANS64.TRYWAIT P1, [R15+URZ+0x30840], R12 ;  /* 0x0308400c0f0075a7 */ /* 0x000f24000802017f */
[----:B----4-:R-:W-:Y:S05]  /*baa0*/  @!P1 BRA `(.L_x_3074) ;  /* 0x0000000c00989947 */ /* 0x010fea0003800000 */
.L_x_3095:
        /* <DEDUP_REMOVED lines=8> */
.L_x_3075:
        /* <DEDUP_REMOVED lines=34> */
.L_x_3096:
        /* <DEDUP_REMOVED lines=8> */
.L_x_3077:
[----:B------:R2:W5:Y:S01]  /*bdd0*/  LDL.LU R4, [R1+0x4] ;  /* 0x0000040001047983 */ /* 0x0005620000300800 */
        /* <DEDUP_REMOVED lines=18> */
[----:B------:R-:W-:-:S02]  /*bf00*/  UIADD3 UR16, UR32, 0x1e000, URZ ;  /* 0x0001e00020107890 */ /* 0x000fc4000fffe03f */
[----:B------:R-:W-:Y:S01]  /*bf10*/  LEA.HI.X.SX32 R5, R5, R14, 0x1, P0 ;  /* 0x0000000e05057211 */ /* 0x000fe200000f0eff */
[----:B------:R-:W-:Y:S01]  /*bf20*/  UIADD3 UR32, UR32, 0x28100, URZ ;  /* 0x0002810020207890 */ /* 0x000fe2000fffe03f */
[C---:B------:R-:W-:Y:S01]  /*bf30*/  LEA R9, P0, R0.reuse, R9, 0x2 ;  /* 0x0000000900097211 */ /* 0x040fe200078010ff */
[----:B------:R-:W-:Y:S01]  /*bf40*/  UMOV UR17, UR25 ;  /* 0x0000001900117c82 */ /* 0x000fe20008000000 */
[----:B------:R-:W-:Y:S01]  /*bf50*/  UMOV UR19, UR27 ;  /* 0x0000001b00137c82 */ /* 0x000fe20008000000 */
[----:B------:R-:W-:Y:S01]  /*bf60*/  UMOV UR33, UR25 ;  /* 0x0000001900217c82 */ /* 0x000fe20008000000 */
[----:B------:R-:W-:Y:S01]  /*bf70*/  LEA.HI.X R8, R0, R8, R5, 0x2, P0 ;  /* 0x0000000800087211 */ /* 0x000fe200000f1405 */
[----:B------:R2:W-:Y:S01]  /*bf80*/  UTMALDG.4D [UR24], [UR8], desc[UR30] ;  /* 0x00001e18080075b4 */ /* 0x0005e20008019000 */
[----:B------:R-:W-:Y:S01]  /*bf90*/  R2UR UR34, R9 ;  /* 0x00000000092272ca */ /* 0x000fe200000e0000 */
[----:B------:R-:W-:Y:S01]  /*bfa0*/  UMOV UR7, 0x10 ;  /* 0x0000001000077882 */ /* 0x000fe20000000000 */
[----:B------:R-:W-:Y:S01]  /*bfb0*/  R2UR UR35, R8 ;  /* 0x00000000082372ca */ /* 0x000fe200000e0000 */
[----:B------:R2:W-:-:S12]  /*bfc0*/  UTMALDG.4D [UR16], [UR8], desc[UR30] ;  /* 0x00001e10080075b4 */ /* 0x0005d80008019000 */
[----:B------:R2:W-:Y:S02]  /*bfd0*/  UBLKCP.S.G [UR32], [UR34], UR7 ;  /* 0x00000020220073ba */ /* 0x0005e40008000207 */
[----:B--2---:R-:W-:-:S07]  /*bfe0*/  IMAD.MOV.U32 R16, RZ, RZ, 0x1 ;  /* 0x00000001ff107424 */ /* 0x004fce00078e00ff */
.L_x_3063:
[----:B------:R-:W1:Y:S01]  /*bff0*/  S2R R0, SR_TID.X ;  /* 0x0000000000007919 */ /* 0x000e620000002100 */
[----:B------:R-:W-:Y:S01]  /*c000*/  IMAD R3, R16, 0x8, R15 ;  /* 0x0000000810037824 */ /* 0x000fe200078e020f */
[----:B-1----:R-:W-:Y:S02]  /*c010*/  LOP3.LUT R2, R0, 0x7f, RZ, 0xc0, !PT ;  /* 0x0000007f00027812 */ /* 0x002fe400078ec0ff */
[----:B------:R-:W-:Y:S02]  /*c020*/  SHF.L.U32 R0, R10, 0x1f, RZ ;  /* 0x0000001f0a007819 */ /* 0x000fe400000006ff */
[----:B------:R-:W-:Y:S02]  /*c030*/  ISETP.NE.AND P1, PT, R2, RZ, PT ;  /* 0x000000ff0200720c */ /* 0x000fe40003f25270 */
[----:B------:R-:W1:Y:S02]  /*c040*/  SYNCS.PHASECHK.TRANS64.TRYWAIT P0, [R3+URZ+0x30840], R0 ;  /* 0x03084000030075a7 */ /* 0x000e64000800017f */
[----:B-1----:R-:W-:Y:S09]  /*c050*/  @!P0 BRA `(.L_x_3078) ;  /* 0x0000000800548947 */ /* 0x002ff20003800000 */
.L_x_3097:
[----:B------:R-:W-:Y:S05]  /*c060*/  @P1 BRA `(.L_x_3079) ;  /* 0x0000000000181947 */ /* 0x000fea0003800000 */
[----:B------:R-:W1:Y:S01]  /*c070*/  S2R R2, SR_TID.X ;  /* 0x0000000000027919 */ /* 0x000e620000002100 */
[----:B------:R-:W-:-:S04]  /*c080*/  IMAD.MOV.U32 R0, RZ, RZ, 0x4100 ;  /* 0x00004100ff007424 */ /* 0x000fc800078e00ff */
[----:B------:R1:W-:Y:S02]  /*c090*/  SYNCS.ARRIVE.TRANS64 RZ, [R3+URZ+0x30830], R0 ;  /* 0x0308300003ff79a7 */ /* 0x0003e4000800003f */
[----:B-1----:R-:W-:-:S13]  /*c0a0*/  LOP3.LUT P0, RZ, R2, 0x1f, RZ, 0xc0, !PT ;  /* 0x0000001f02ff7812 */ /* 0x002fda000780c0ff */
[----:B------:R-:W-:Y:S05]  /*c0b0*/  @!P0 BRA `(.L_x_3079) ;  /* 0x0000000000048947 */ /* 0x000fea0003800000 */
[----:B------:R-:W-:Y:S01]  /*c0c0*/  BPT.TRAP 0x1 ;  /* 0x000000040000795c */ /* 0x000fe20000300000 */
.L_x_3079:
        /* <DEDUP_REMOVED lines=41> */
.L_x_3060:
[----:B------:R-:W-:Y:S05]  /*c360*/  BSYNC B0 ;  /* 0x0000000000007941 */ /* 0x000fea0003800000 */
.L_x_3056:
[----:B------:R-:W-:-:S03]  /*c370*/  UMOV UR7, 0xffffffff ;  /* 0xffffffff00077882 */ /* 0x000fc60000000000 */
[----:B------:R-:W-:Y:S05]  /*c380*/  BRA.DIV UR7, `(.L_x_3080) ;  /* 0x00000006079c7947 */ /* 0x000fea000b800000 */
[----:B------:R-:W-:-:S13]  /*c390*/  ELECT P6, URZ, PT ;  /* 0x00000000003f782f */ /* 0x000fda00038c0000 */
.L_x_3100:
[----:B------:R-:W-:Y:S05]  /*c3a0*/  @!P6 BRA `(.L_x_2934) ;  /* 0x000000000084e947 */ /* 0x000fea0003800000 */
[----:B------:R-:W-:-:S06]  /*c3b0*/  ULOP3.LUT UR7, UR38, 0x2, URZ, 0xfc, !UPT ;  /* 0x0000000226077892 */ /* 0x000fcc000f8efc3f */
[----:B------:R-:W-:-:S05]  /*c3c0*/  IMAD.U32 R0, RZ, RZ, UR7 ;  /* 0x00000007ff007e24 */ /* 0x000fca000f8e00ff */
[----:B------:R-:W-:-:S13]  /*c3d0*/  ISETP.NE.AND P2, PT, R0, 0x3, PT ;  /* 0x000000030000780c */ /* 0x000fda0003f45270 */
[----:B------:R-:W-:Y:S05]  /*c3e0*/  @!P2 BRA `(.L_x_3081) ;  /* 0x000000000004a947 */ /* 0x000fea0003800000 */
[----:B------:R-:W-:Y:S01]  /*c3f0*/  BPT.TRAP 0x1 ;  /* 0x000000040000795c */ /* 0x000fe20000300000 */
.L_x_3081:
        /* <DEDUP_REMOVED lines=15> */
.L_x_3101:
[----:B------:R-:W2:Y:S02]  /*c4f0*/  SYNCS.PHASECHK.TRANS64.TRYWAIT P0, [R3+URZ], R0 ;  /* 0x00000000030075a7 */ /* 0x000ea4000800017f */
[----:B--2---:R-:W-:Y:S05]  /*c500*/  @!P0 BRA `(.L_x_3083) ;  /* 0x0000000400708947 */ /* 0x004fea0003800000 */
.L_x_3102:
[----:B------:R-:W-:Y:S05]  /*c510*/  @!P2 BRA `(.L_x_3084) ;  /* 0x000000000004a947 */ /* 0x000fea0003800000 */
[----:B------:R-:W-:Y:S01]  /*c520*/  BPT.TRAP 0x1 ;  /* 0x000000040000795c */ /* 0x000fe20000300000 */
.L_x_3084:
[----:B--2---:R-:W-:-:S04]  /*c530*/  VIADD R3, R8, 0x30840 ;  /* 0x0003084008037836 */ /* 0x004fc80000000000 */
[----:B------:R-:W-:-:S04]  /*c540*/  IMAD R5, R2, 0x8, R3 ;  /* 0x0000000802057824 */ /* 0x000fc800078e0203 */
[----:B------:R-:W2:Y:S02]  /*c550*/  SYNCS.PHASECHK.TRANS64.TRYWAIT P0, [R5+URZ], R4 ;  /* 0x00000004050075a7 */ /* 0x000ea4000800017f */
[----:B--2---:R-:W-:Y:S05]  /*c560*/  @!P0 BRA `(.L_x_3085) ;  /* 0x00000004006c8947 */ /* 0x004fea0003800000 */
.L_x_3103:
[----:B------:R-:W-:-:S07]  /*c570*/  IMAD R3, R6, 0x8, R3 ;  /* 0x0000000806037824 */ /* 0x000fce00078e0203 */
.L_x_3086:
[----:B---3--:R3:W4:Y:S02]  /*c580*/  SYNCS.PHASECHK.TRANS64.TRYWAIT P0, [R3+URZ], R0 ;  /* 0x00000000030075a7 */ /* 0x008724000800017f */
[----:B----4-:R-:W-:Y:S05]  /*c590*/  @!P0 NANOSLEEP.SYNCS 0x989680 ;  /* 0x009896800000895d */ /* 0x010fea0003900000 */
[----:B------:R-:W4:Y:S02]  /*c5a0*/  @!P0 SYNCS.PHASECHK.TRANS64 P0, [R3+URZ], R0 ;  /* 0x00000000030085a7 */ /* 0x000f24000800007f */
[----:B----4-:R-:W-:Y:S05]  /*c5b0*/  @!P0 BRA `(.L_x_3086) ;  /* 0xfffffffc00f08947 */ /* 0x010fea000383ffff */
.L_x_2934:
[----:B------:R-:W-:Y:S05]  /*c5c0*/  BSYNC B6 ;  /* 0x0000000000067941 */ /* 0x000fea0003800000 */
.L_x_2926:
[----:B------:R-:W-:Y:S05]  /*c5d0*/  EXIT ;  /* 0x000000000000794d */ /* 0x000fea0003800000 */
.L_x_2944:
[----:B------:R-:W-:Y:S02]  /*c5e0*/  IMAD.MOV.U32 R12, RZ, RZ, RZ ;  /* 0x000000ffff0c7224 */ /* 0x000fe400078e00ff */
[----:B------:R-:W-:Y:S02]  /*c5f0*/  IMAD.MOV.U32 R11, RZ, RZ, 0x1f ;  /* 0x0000001fff0b7424 */ /* 0x000fe400078e00ff */
[----:B------:R-:W-:-:S07]  /*c600*/  IMAD.MOV.U32 R15, RZ, RZ, -0x1 ;  /* 0xffffffffff0f7424 */ /* 0x000fce00078e00ff */
[----:B------:R-:W-:Y:S05]  /*c610*/  WARPSYNC.COLLECTIVE R15, `(.L_x_3087) ;  /* 0x000000000f087348 */ /* 0x000fea0003c00000 */
[----:B------:R1:W2:Y:S02]  /*c620*/  SHFL.IDX P6, R14, R13, R12, R11 ;  /* 0x0000000c0d0e7389 */ /* 0x0002a400000c000b */
[----:B-12---:R-:W-:Y:S01]  /*c630*/  ENDCOLLECTIVE ;  /* 0x000000000000791b */ /* 0x006fe20003800000 */
.L_x_3087:
[----:B------:R-:W-:Y:S05]  /*c640*/  BRA `(.L_x_3088) ;  /* 0xffffff5000847947 */ /* 0x000fea000383ffff */
.L_x_2946:
        /* <DEDUP_REMOVED lines=8> */
.L_x_2950:
[----:B---3--:R3:W4:Y:S02]  /*c6d0*/  SYNCS.PHASECHK.TRANS64.TRYWAIT P1, [R0+URZ+0x30810], R209 ;  /* 0x030810d1000075a7 */ /* 0x008724000802017f */
[----:B----4-:R-:W-:Y:S05]  /*c6e0*/  @!P1 NANOSLEEP.SYNCS 0x989680 ;  /* 0x009896800000995d */ /* 0x010fea0003900000 */
[----:B------:R-:W4:Y:S02]  /*c6f0*/  @!P1 SYNCS.PHASECHK.TRANS64 P1, [R0+URZ+0x30810], R209 ;  /* 0x030810d1000095a7 */ /* 0x000f24000802007f */
[----:B----4-:R-:W-:Y:S05]  /*c700*/  @!P1 BRA `(.L_x_2950) ;  /* 0xfffffffc00f09947 */ /* 0x010fea000383ffff */
[----:B------:R-:W-:Y:S05]  /*c710*/  BRA `(.L_x_2949) ;  /* 0xffffff58006c7947 */ /* 0x000fea000383ffff */
.L_x_2954:
[----:B------:R1:W1:Y:S02]  /*c720*/  SYNCS.PHASECHK.TRANS64.TRYWAIT P1, [R0+URZ+0x30830], R209 ;  /* 0x030830d1000075a7 */ /* 0x000264000802017f */
[----:B-1----:R-:W-:Y:S05]  /*c730*/  @!P1 NANOSLEEP.SYNCS 0x989680 ;  /* 0x009896800000995d */ /* 0x002fea0003900000 */
[----:B------:R-:W1:Y:S02]  /*c740*/  @!P1 SYNCS.PHASECHK.TRANS64 P1, [R0+URZ+0x30830], R209 ;  /* 0x030830d1000095a7 */ /* 0x000e64000802007f */
[----:B-1----:R-:W-:Y:S05]  /*c750*/  @!P1 BRA `(.L_x_2954) ;  /* 0xfffffffc00f09947 */ /* 0x002fea000383ffff */
[----:B------:R-:W-:Y:S05]  /*c760*/  BRA `(.L_x_2953) ;  /* 0xffffff60008c7947 */ /* 0x000fea000383ffff */
.L_x_3061:
[----:B-1----:R1:W2:Y:S02]  /*c770*/  SYNCS.PHASECHK.TRANS64.TRYWAIT P0, [R15+URZ+0x30820], R2 ;  /* 0x030820020f0075a7 */ /* 0x0022a4000800017f */
[----:B--2---:R-:W-:Y:S05]  /*c780*/  @!P0 NANOSLEEP.SYNCS 0x989680 ;  /* 0x009896800000895d */ /* 0x004fea0003900000 */
[----:B------:R-:W2:Y:S02]  /*c790*/  @!P0 SYNCS.PHASECHK.TRANS64 P0, [R15+URZ+0x30820], R2 ;  /* 0x030820020f0085a7 */ /* 0x000ea4000800007f */
[----:B--2---:R-:W-:Y:S05]  /*c7a0*/  @!P0 BRA `(.L_x_3061) ;  /* 0xfffffffc00f08947 */ /* 0x004fea000383ffff */
[----:B------:R-:W-:Y:S05]  /*c7b0*/  BRA `(.L_x_3089) ;  /* 0xffffffe000307947 */ /* 0x000fea000383ffff */
.L_x_3065:
[----:B--2---:R2:W3:Y:S02]  /*c7c0*/  SYNCS.PHASECHK.TRANS64.TRYWAIT P1, [R15+URZ+0x30840], R18 ;  /* 0x030840120f0075a7 */ /* 0x0044e4000802017f */
[----:B---3--:R-:W-:Y:S05]  /*c7d0*/  @!P1 NANOSLEEP.SYNCS 0x989680 ;  /* 0x009896800000995d */ /* 0x008fea0003900000 */
[----:B------:R-:W3:Y:S02]  /*c7e0*/  @!P1 SYNCS.PHASECHK.TRANS64 P1, [R15+URZ+0x30840], R18 ;  /* 0x030840120f0095a7 */ /* 0x000ee4000802007f */
[----:B---3--:R-:W-:Y:S05]  /*c7f0*/  @!P1 BRA `(.L_x_3065) ;  /* 0xfffffffc00f09947 */ /* 0x008fea000383ffff */
[----:B------:R-:W-:Y:S05]  /*c800*/  BRA `(.L_x_3090) ;  /* 0xffffffe400d47947 */ /* 0x000fea000383ffff */
.L_x_3067:
[----:B-1----:R1:W3:Y:S02]  /*c810*/  SYNCS.PHASECHK.TRANS64.TRYWAIT P1, [R15+URZ+0x30828], R18 ;  /* 0x030828120f0075a7 */ /* 0x0022e4000802017f */
[----:B---3--:R-:W-:Y:S05]  /*c820*/  @!P1 NANOSLEEP.SYNCS 0x989680 ;  /* 0x009896800000995d */ /* 0x008fea0003900000 */
[----:B------:R-:W3:Y:S02]  /*c830*/  @!P1 SYNCS.PHASECHK.TRANS64 P1, [R15+URZ+0x30828], R18 ;  /* 0x030828120f0095a7 */ /* 0x000ee4000802007f */
[----:B---3--:R-:W-:Y:S05]  /*c840*/  @!P1 BRA `(.L_x_3067) ;  /* 0xfffffffc00f09947 */ /* 0x008fea000383ffff */
[----:B------:R-:W-:Y:S05]  /*c850*/  BRA `(.L_x_3091) ;  /* 0xffffffe800747947 */ /* 0x000fea000383ffff */
.L_x_3069:
[----:B---3--:R3:W4:Y:S02]  /*c860*/  SYNCS.PHASECHK.TRANS64.TRYWAIT P1, [R15+URZ+0x30848], R18 ;  /* 0x030848120f0075a7 */ /* 0x008724000802017f */
[----:B----4-:R-:W-:Y:S05]  /*c870*/  @!P1 NANOSLEEP.SYNCS 0x989680 ;  /* 0x009896800000995d */ /* 0x010fea0003900000 */
[----:B------:R-:W4:Y:S02]  /*c880*/  @!P1 SYNCS.PHASECHK.TRANS64 P1, [R15+URZ+0x30848], R18 ;  /* 0x030848120f0095a7 */ /* 0x000f24000802007f */
[----:B----4-:R-:W-:Y:S05]  /*c890*/  @!P1 BRA `(.L_x_3069) ;  /* 0xfffffffc00f09947 */ /* 0x010fea000383ffff */
[----:B------:R-:W-:Y:S05]  /*c8a0*/  BRA `(.L_x_3092) ;  /* 0xffffffec00147947 */ /* 0x000fea000383ffff */
.L_x_3071:
[----:B------:R-:W-:-:S07]  /*c8b0*/  SHF.L.U32 R4, R10, 0x1f, RZ ;  /* 0x0000001f0a047819 */ /* 0x000fce00000006ff */
.L_x_3093:
[----:B----4-:R4:W1:Y:S02]  /*c8c0*/  SYNCS.PHASECHK.TRANS64.TRYWAIT P1, [R15+URZ+0x30820], R4 ;  /* 0x030820040f0075a7 */ /* 0x010864000802017f */
[----:B-1----:R-:W-:Y:S05]  /*c8d0*/  @!P1 NANOSLEEP.SYNCS 0x989680 ;  /* 0x009896800000995d */ /* 0x002fea0003900000 */
[----:B------:R-:W1:Y:S02]  /*c8e0*/  @!P1 SYNCS.PHASECHK.TRANS64 P1, [R15+URZ+0x30820], R4 ;  /* 0x030820040f0095a7 */ /* 0x000e64000802007f */
[----:B-1----:R-:W-:Y:S05]  /*c8f0*/  @!P1 BRA `(.L_x_3093) ;  /* 0xfffffffc00f09947 */ /* 0x002fea000383ffff */
[----:B------:R-:W-:Y:S05]  /*c900*/  BRA `(.L_x_3094) ;  /* 0xffffffec00987947 */ /* 0x000fea000383ffff */
.L_x_3074:
[----:B----4-:R4:W1:Y:S02]  /*c910*/  SYNCS.PHASECHK.TRANS64.TRYWAIT P1, [R15+URZ+0x30840], R12 ;  /* 0x0308400c0f0075a7 */ /* 0x010864000802017f */
[----:B-1----:R-:W-:Y:S05]  /*c920*/  @!P1 NANOSLEEP.SYNCS 0x989680 ;  /* 0x009896800000995d */ /* 0x002fea0003900000 */
[----:B------:R-:W1:Y:S02]  /*c930*/  @!P1 SYNCS.PHASECHK.TRANS64 P1, [R15+URZ+0x30840], R12 ;  /* 0x0308400c0f0095a7 */ /* 0x000e64000802007f */
[----:B-1----:R-:W-:Y:S05]  /*c940*/  @!P1 BRA `(.L_x_3074) ;  /* 0xfffffffc00f09947 */ /* 0x002fea000383ffff */
[----:B------:R-:W-:Y:S05]  /*c950*/  BRA `(.L_x_3095) ;  /* 0xfffffff000547947 */ /* 0x000fea000383ffff */
.L_x_3076:
[----:B-1----:R1:W2:Y:S02]  /*c960*/  SYNCS.PHASECHK.TRANS64.TRYWAIT P1, [R15+URZ+0x30828], R12 ;  /* 0x0308280c0f0075a7 */ /* 0x0022a4000802017f */
[----:B--2---:R-:W-:Y:S05]  /*c970*/  @!P1 NANOSLEEP.SYNCS 0x989680 ;  /* 0x009896800000995d */ /* 0x004fea0003900000 */
[----:B------:R-:W2:Y:S02]  /*c980*/  @!P1 SYNCS.PHASECHK.TRANS64 P1, [R15+URZ+0x30828], R12 ;  /* 0x0308280c0f0095a7 */ /* 0x000ea4000802007f */
[----:B--2---:R-:W-:Y:S05]  /*c990*/  @!P1 BRA `(.L_x_3076) ;  /* 0xfffffffc00f09947 */ /* 0x004fea000383ffff */
[----:B------:R-:W-:Y:S05]  /*c9a0*/  BRA `(.L_x_3096) ;  /* 0xfffffff000e87947 */ /* 0x000fea000383ffff */
.L_x_3078:
[----:B------:R1:W1:Y:S02]  /*c9b0*/  SYNCS.PHASECHK.TRANS64.TRYWAIT P0, [R3+URZ+0x30840], R0 ;  /* 0x03084000030075a7 */ /* 0x000264000800017f */
[----:B-1----:R-:W-:Y:S05]  /*c9c0*/  @!P0 NANOSLEEP.SYNCS 0x989680 ;  /* 0x009896800000895d */ /* 0x002fea0003900000 */
[----:B------:R-:W1:Y:S02]  /*c9d0*/  @!P0 SYNCS.PHASECHK.TRANS64 P0, [R3+URZ+0x30840], R0 ;  /* 0x03084000030085a7 */ /* 0x000e64000800007f */
[----:B-1----:R-:W-:Y:S05]  /*c9e0*/  @!P0 BRA `(.L_x_3078) ;  /* 0xfffffffc00f08947 */ /* 0x002fea000383ffff */
[----:B------:R-:W-:Y:S05]  /*c9f0*/  BRA `(.L_x_3097) ;  /* 0xfffffff400987947 */ /* 0x000fea000383ffff */
.L_x_3080:
[----:B------:R-:W-:Y:S01]  /*ca00*/  BSSY B0, `(.L_x_3098) ;  /* 0x0000006000007945 */ /* 0x000fe20003800000 */
[----:B------:R-:W-:-:S07]  /*ca10*/  IMAD.MOV.U32 R15, RZ, RZ, -0x1 ;  /* 0xffffffffff0f7424 */ /* 0x000fce00078e00ff */
[----:B------:R-:W-:Y:S05]  /*ca20*/  WARPSYNC.COLLECTIVE R15, `(.L_x_3099) ;  /* 0x000000000f0c7348 */ /* 0x000fea0003c00000 */
[----:B------:R-:W-:Y:S02]  /*ca30*/  ELECT P6, UR62, PT ;  /* 0x00000000003e782f */ /* 0x000fe400038c0000 */
[----:B------:R-:W-:Y:S01]  /*ca40*/  MOV R14, UR62 ;  /* 0x0000003e000e7c02 */ /* 0x000fe20008000f00 */
[----:B------:R-:W-:Y:S10]  /*ca50*/  ENDCOLLECTIVE ;  /* 0x000000000000791b */ /* 0x000ff40003800000 */
.L_x_3099:
[----:B------:R-:W-:Y:S05]  /*ca60*/  BSYNC B0 ;  /* 0x0000000000007941 */ /* 0x000fea0003800000 */
.L_x_3098:
[----:B------:R-:W-:Y:S05]  /*ca70*/  BRA `(.L_x_3100) ;  /* 0xfffffff800487947 */ /* 0x000fea000383ffff */
.L_x_3082:
[----:B-1----:R1:W2:Y:S02]  /*ca80*/  SYNCS.PHASECHK.TRANS64.TRYWAIT P0, [R7+URZ], R4 ;  /* 0x00000004070075a7 */ /* 0x0022a4000800017f */
[----:B--2---:R-:W-:Y:S05]  /*ca90*/  @!P0 NANOSLEEP.SYNCS 0x989680 ;  /* 0x009896800000895d */ /* 0x004fea0003900000 */
[----:B------:R-:W2:Y:S02]  /*caa0*/  @!P0 SYNCS.PHASECHK.TRANS64 P0, [R7+URZ], R4 ;  /* 0x00000004070085a7 */ /* 0x000ea4000800007f */
[----:B--2---:R-:W-:Y:S05]  /*cab0*/  @!P0 BRA `(.L_x_3082) ;  /* 0xfffffffc00f08947 */ /* 0x004fea000383ffff */
[----:B------:R-:W-:Y:S05]  /*cac0*/  BRA `(.L_x_3101) ;  /* 0xfffffff800887947 */ /* 0x000fea000383ffff */
.L_x_3083:
[----:B--2---:R2:W3:Y:S02]  /*cad0*/  SYNCS.PHASECHK.TRANS64.TRYWAIT P0, [R3+URZ], R0 ;  /* 0x00000000030075a7 */ /* 0x0044e4000800017f */
[----:B---3--:R-:W-:Y:S05]  /*cae0*/  @!P0 NANOSLEEP.SYNCS 0x989680 ;  /* 0x009896800000895d */ /* 0x008fea0003900000 */
[----:B------:R-:W3:Y:S02]  /*caf0*/  @!P0 SYNCS.PHASECHK.TRANS64 P0, [R3+URZ], R0 ;  /* 0x00000000030085a7 */ /* 0x000ee4000800007f */
[----:B---3--:R-:W-:Y:S05]  /*cb00*/  @!P0 BRA `(.L_x_3083) ;  /* 0xfffffffc00f08947 */ /* 0x008fea000383ffff */
[----:B------:R-:W-:Y:S05]  /*cb10*/  BRA `(.L_x_3102) ;  /* 0xfffffff8007c7947 */ /* 0x000fea000383ffff */
.L_x_3085:
[----:B--2---:R2:W3:Y:S02]  /*cb20*/  SYNCS.PHASECHK.TRANS64.TRYWAIT P0, [R5+URZ], R4 ;  /* 0x00000004050075a7 */ /* 0x0044e4000800017f */
[----:B---3--:R-:W-:Y:S05]  /*cb30*/  @!P0 NANOSLEEP.SYNCS 0x989680 ;  /* 0x009896800000895d */ /* 0x008fea0003900000 */
[----:B------:R-:W3:Y:S02]  /*cb40*/  @!P0 SYNCS.PHASECHK.TRANS64 P0, [R5+URZ], R4 ;  /* 0x00000004050085a7 */ /* 0x000ee4000800007f */
[----:B---3--:R-:W-:Y:S05]  /*cb50*/  @!P0 BRA `(.L_x_3085) ;  /* 0xfffffffc00f08947 */ /* 0x008fea000383ffff */
[----:B------:R-:W-:Y:S05]  /*cb60*/  BRA `(.L_x_3103) ;  /* 0xfffffff800807947 */ /* 0x000fea000383ffff */
.L_x_3104:
        /* <DEDUP_REMOVED lines=9> */
.L_x_7310:


//--------------------- .text._ZN7cutlass13device_kernelIN5flash11enable_sm90INS1_16FlashAttnBwdSm90INS1_25CollectiveMainloopBwdSm90ILi2ELi2ELi2EN4cute5tupleIJNS5_1CILi1EEES8_S8_EEENS6_IJNS7_ILi64EEENS7_ILi128EEESB_EEENS_6half_tEfNS_4arch4Sm90ELb1ELb0ELb1ELb1ELb1ELb1ELb0ELb0ELi2ELi1ELi2ELi1ELb0EEENS1_21CollectiveEpilogueBwdISC_SD_SF_Li256ELb1ELb0ELi1EEENS1_25SingleTileBwdLPTSchedulerILb1ELi128ELb1EEEEEEEEEvNT_6ParamsE --------------------------
	.section	.text._ZN7cutlass13device_kernelIN5flash11enable_sm90INS1_16FlashAttnBwdSm90INS1_25CollectiveMainloopBwdSm90ILi2ELi2ELi2EN4cute5tupleIJNS5_1CILi1EEES8_S8_EEENS6_IJNS7_ILi64EEENS7_ILi128EEESB_EEENS_6half_tEfNS_4arch4Sm90ELb1ELb0ELb1ELb1ELb1ELb1ELb0ELb0ELi2ELi1ELi2ELi1ELb0EEENS1_21CollectiveEpilogueBwdISC_SD_SF_Li256ELb1ELb0ELi1EEENS1_25SingleTileBwdLPTSchedulerILb1ELi128ELb1EEEEEEEEEvNT_6ParamsE,"ax",@progbits
	.align	128
.text._ZN7cutlass13device_kernelIN5flash11enable_sm90INS1_16FlashAttnBwdSm90INS1_25CollectiveMainloopBwdSm90ILi2ELi2ELi2EN4cute5tupleIJNS5_1CILi1EEES8_S8_EEENS6_IJNS7_ILi64EEENS7_ILi128EEESB_EEENS_6half_tEfNS_4arch4Sm90ELb1ELb0ELb1ELb1ELb1ELb1ELb0ELb0ELi2ELi1ELi2ELi1ELb0EEENS1_21CollectiveEpilogueBwdISC_SD_SF_Li256ELb1ELb0ELi1EEENS1_25SingleTileBwdLPTSchedulerILb1ELi128ELb1EEEEEEEEEvNT_6ParamsE:
        .type           _ZN7cutlass13device_kernelIN5flash11enable_sm90INS1_16FlashAttnBwdSm90INS1_25CollectiveMainloopBwdSm90ILi2ELi2ELi2EN4cute5tupleIJNS5_1CILi1EEES8_S8_EEENS6_IJNS7_ILi64EEENS7_ILi128EEESB_EEENS_6half_tEfNS_4arch4Sm90ELb1ELb0ELb1ELb1ELb1ELb1ELb0ELb0ELi2ELi1ELi2ELi1ELb0EEENS1_21CollectiveEpilogueBwdISC_SD_SF_Li256ELb1ELb0ELi1EEENS1_25SingleTileBwdLPTSchedulerILb1ELi128ELb1EEEEEEEEEvNT_6ParamsE,@function
        .size           _ZN7cutlass13device_kernelIN5flash11enable_sm90INS1_16FlashAttnBwdSm90INS1_25CollectiveMainloopBwdSm90ILi2ELi2ELi2EN4cute5tupleIJNS5_1CILi1EEES8_S8_EEENS6_IJNS7_ILi64EEENS7_ILi128EEESB_EEENS_6half_tEfNS_4arch4Sm90ELb1ELb0ELb1ELb1ELb1ELb1ELb0ELb0ELi2ELi1ELi2ELi1ELb0EEENS1_21CollectiveEpilogueBwdISC_SD_SF_Li256ELb1ELb0ELi1EEENS1_25SingleTileBwdLPTSchedulerILb1ELi128ELb1EEEEEEEEEvNT_6ParamsE,(.L_x_7311 - _ZN7cutlass13device_kernelIN5flash11enable_sm90INS1_16FlashAttnBwdSm90INS1_25CollectiveMainloopBwdSm90ILi2ELi2ELi2EN4cute5tupleIJNS5_1CILi1EEES8_S8_EEENS6_IJNS7_ILi64EEENS7_ILi128EEESB_EEENS_6half_tEfNS_4arch4Sm90ELb1ELb0ELb1ELb1ELb1ELb1ELb0ELb0ELi2ELi1ELi2ELi1ELb0EEENS1_21CollectiveEpilogueBwdISC_SD_SF_Li256ELb1ELb0ELi1EEENS1_25SingleTileBwdLPTSchedulerILb1ELi128ELb1EEEEEEEEEvNT_6ParamsE)
        .other          _ZN7cutlass13device_kernelIN5flash11enable_sm90INS1_16FlashAttnBwdSm90INS1_25CollectiveMainloopBwdSm90ILi2ELi2ELi2EN4cute5tupleIJNS5_1CILi1EEES8_S8_EEENS6_IJNS7_ILi64EEENS7_ILi128EEESB_EEENS_6half_tEfNS_4arch4Sm90ELb1ELb0ELb1ELb1ELb1ELb1ELb0ELb0ELi2ELi1ELi2ELi1ELb0EEENS1_21CollectiveEpilogueBwdISC_SD_SF_Li256ELb1ELb0ELi1EEENS1_25SingleTileBwdLPTSchedulerILb1ELi128ELb1EEEEEEEEEvNT_6ParamsE,@"STO_CUDA_ENTRY STV_DEFAULT"
_ZN7cutlass13device_kernelIN5flash11enable_sm90INS1_16FlashAttnBwdSm90INS1_25CollectiveMainloopBwdSm90ILi2ELi2ELi2EN4cute5tupleIJNS5_1CILi1EEES8_S8_EEENS6_IJNS7_ILi64EEENS7_ILi128EEESB_EEENS_6half_tEfNS_4arch4Sm90ELb1ELb0ELb1ELb1ELb1ELb1ELb0ELb0ELi2ELi1ELi2ELi1ELb0EEENS1_21CollectiveEpilogueBwdISC_SD_SF_Li256ELb1ELb0ELi1EEENS1_25SingleTileBwdLPTSchedulerILb1ELi128ELb1EEEEEEEEEvNT_6ParamsE:
        /* <DEDUP_REMOVED lines=24> */
.L_x_3106:
[----:B------:R-:W-:Y:S05]  /*0180*/  BSYNC B0 ;  /* 0x0000000000007941 */ /* 0x000fea0003800000 */
.L_x_3105:
        /* <DEDUP_REMOVED lines=37> */
.L_x_3107:
        /* <DEDUP_REMOVED lines=22> */
.L_x_3108:
[----:B------:R-:W-:Y:S01]  /*0540*/  PLOP3.LUT P0, PT, PT, PT, UP0, 0x80, 0x0 ;  /* 0x000000000000781c */ /* 0x000fe20003f0f008 */
[----:B------:R-:W-:Y:S01]  /*0550*/  NOP ;  /* 0x0000000000007918 */ /* 0x000fe20000000000 */
[----:B------:R-:W-:Y:S01]  /*0560*/  ULDC.64 UR46, c[0x0][0x208] ;  /* 0x00008200002e7ab9 */ /* 0x000fe20000000a00 */
[----:B------:R-:W-:Y:S01]  /*0570*/  BSSY B6, `(.L_x_3109) ;  /* 0x0000c97000067945 */ /* 0x000fe20003800000 */
[----:B-12-4-:R-:W-:Y:S09]  /*0580*/  BAR.SYNC.DEFER_BLOCKING 0x0 ;  /* 0x0000000000007b1d */ /* 0x016ff20000010000 */
[----:B------:R-:W-:Y:S05]  /*0590*/  @!P0 BRA `(.L_x_3110) ;  /* 0x0000008000588947 */ /* 0x000fea0003800000 */
.L_x_3111:
        /* <DEDUP_REMOVED lines=32> */
.L_x_3112:
[----:B------:R-:W-:Y:S01]  /*07a0*/  ULDC UR8, c[0x0][0x8c4] ;  /* 0x0002310000087ab9 */ /* 0x000fe20000000800 */
[----:B------:R-:W-:Y:S01]  /*07b0*/  UMOV UR7, UR9 ;  /* 0x0000000900077c82 */ /* 0x000fe20008000000 */
[----:B------:R-:W-:-:S11]  /*07c0*/  UISETP.NE.AND UP0, UPT, UR8, 0x1, UPT ;  /* 0x000000010800788c */ /* 0x000fd6000bf05270 */
[----:B------:R-:W-:Y:S02]  /*07d0*/  @UP0 ULDC.64 UR10, c[0x0][0x8c8] ;  /* 0x00023200000a0ab9 */ /* 0x000fe40000000a00 */
[----:B------:R-:W-:-:S04]  /*07e0*/  UIMAD.WIDE.U32 UR4, UR9, UR10, URZ ;  /* 0x0000000a090472a5 */ /* 0x000fc8000f8e003f */
[----:B------:R-:W-:-:S04]  /*07f0*/  @UP0 USHF.R.U32.HI UR7, URZ, UR11, UR5 ;  /* 0x0000000b3f070299 */ /* 0x000fc80008011605 */
[----:B------:R-:W-:-:S12]  /*0800*/  UIMAD UR4, UR7, UR8, URZ ;  /* 0x00000008070472a4 */ /* 0x000fd8000f8e023f */
.L_x_3113:
        /* <DEDUP_REMOVED lines=23> */
.L_x_3114:
        /* <DEDUP_REMOVED lines=14> */
.L_x_3116:
[----:B------:R-:W-:-:S05]  /*0a60*/  ULDC UR4, c[0x0][0x8ec] ;  /* 0x00023b0000047ab9 */ /* 0x000fca0000000800 */
.L_x_3115:
[----:B------:R-:W-:Y:S02]  /*0a70*/  UIADD3 UR4, UR4, 0x7f, URZ ;  /* 0x0000007f04047890 */ /* 0x000fe4000fffe03f */
[----:B------:R-:W-:Y:S02]  /*0a80*/  ULOP3.LUT UR39, URZ, UR7, URZ, 0x33, !UPT ;  /* 0x000000073f277292 */ /* 0x000fe4000f8e333f */
[----:B------:R-:W-:-:S04]  /*0a90*/  USHF.R.S32.HI UR5, URZ, 0x1f, UR4 ;  /* 0x0000001f3f057899 */ /* 0x000fc80008011404 */
[----:B------:R-:W-:-:S04]  /*0aa0*/  ULEA.HI UR5, UR5, UR4, URZ, 0x7 ;  /* 0x0000000405057291 */ /* 0x000fc8000f8f383f */
[----:B------:R-:W-:-:S04]  /*0ab0*/  USHF.R.S32.HI UR5, URZ, 0x7, UR5 ;  /* 0x000000073f057899 */ /* 0x000fc80008011405 */
[----:B------:R-:W-:Y:S02]  /*0ac0*/  UISETP.GT.AND UP0, UPT, UR5, UR7, UPT ;  /* 0x000000070500728c */ /* 0x000fe4000bf04270 */
[----:B------:R-:W-:Y:S02]  /*0ad0*/  UIADD3 UR39, UR5, UR39, URZ ;  /* 0x0000002705277290 */ /* 0x000fe4000fffe03f */
[----:B------:R-:W-:-:S06]  /*0ae0*/  USEL UR37, UR37, 0xffffffff, UP0 ;  /* 0xffffffff25257887 */ /* 0x000fcc0008000000 */
        /* <DEDUP_REMOVED lines=14> */
.L_x_3118:
        /* <DEDUP_REMOVED lines=14> */
.L_x_3119:
        /* <DEDUP_REMOVED lines=11> */
.L_x_3120:
        /* <DEDUP_REMOVED lines=13> */
.L_x_3121:
        /* <DEDUP_REMOVED lines=104> */
.L_x_3124:
        /* <DEDUP_REMOVED lines=15> */
.L_x_3123:
        /* <DEDUP_REMOVED lines=23> */
.L_x_3126:
        /* <DEDUP_REMOVED lines=15> */
.L_x_3125:
        /* <DEDUP_REMOVED lines=8> */
.L_x_3289:
        /* <DEDUP_REMOVED lines=15> */
.L_x_3128:
        /* <DEDUP_REMOVED lines=104> */
.L_x_3140:
[----:B------:R-:W-:-:S05]  /*1ff0*/  IMAD.U32 R0, RZ, RZ, UR38 ;  /* 0x00000026ff007e24 */ /* 0x000fca000f8e00ff */
[----:B------:R-:W-:-:S04]  /*2000*/  LOP3.LUT R0, R0, 0x1, RZ, 0xfc, !PT ;  /* 0x0000000100007812 */ /* 0x000fc800078efcff */
[----:B------:R-:W-:-:S13]  /*2010*/  ISETP.NE.AND P0, PT, R0, 0x3, PT ;  /* 0x000000030000780c */ /* 0x000fda0003f05270 */
[----:B------:R-:W-:Y:S05]  /*2020*/  @!P0 BRA `(.L_x_3130) ;  /* 0x0000000000048947 */ /* 0x000fea0003800000 */
[----:B------:R-:W-:Y:S01]  /*2030*/  BPT.TRAP 0x1 ;  /* 0x000000040000795c */ /* 0x000fe20000300000 */
.L_x_3130:
        /* <DEDUP_REMOVED lines=8> */
.L_x_3131:
[----:B---3--:R-:W-:Y:S05]  /*20c0*/  @P1 BRA `(.L_x_3132) ;  /* 0x0000000000081947 */ /* 0x008fea0003800000 */
[----:B------:R-:W3:Y:S02]  /*20d0*/  SYNCS.PHASECHK.TRANS64.TRYWAIT P1, [R0+URZ+0x30810], R209 ;  /* 0x030810d1000075a7 */ /* 0x000ee4000802017f */
[----:B---3--:R-:W-:Y:S05]  /*20e0*/  @!P1 BRA `(.L_x_3133) ;  /* 0x000000ac00c09947 */ /* 0x008fea0003800000 */
.L_x_3132:
        /* <DEDUP_REMOVED lines=84> */
.L_x_3134:
[----:B------:R1:W1:Y:S01]  /*2630*/  SYNCS.PHASECHK.TRANS64.TRYWAIT P1, [R0+URZ+0x30830], R209 ;  /* 0x030830d1000075a7 */ /* 0x000262000802017f */
[----:B------:R-:W-:Y:S05]  /*2640*/  @!P0 BRA `(.L_x_3135) ;  /* 0x0000000000048947 */ /* 0x000fea0003800000 */
[----:B------:R-:W-:Y:S01]  /*2650*/  BPT.TRAP 0x1 ;  /* 0x000000040000795c */ /* 0x000fe20000300000 */
.L_x_3135:
        /* <DEDUP_REMOVED lines=54> */
.L_x_3136:
        /* <DEDUP_REMOVED lines=492> */
.L_x_3138:
        /* <DEDUP_REMOVED lines=49> */
.L_x_3139:
        /* <DEDUP_REMOVED lines=78> */
.L_x_3122:
        /* <DEDUP_REMOVED lines=163> */
.L_x_3142:
        /* <DEDUP_REMOVED lines=60> */
.L_x_3144:
[----:B------:R-:W-:Y:S05]  /*5e60*/  BSYNC B0 ;  /* 0x0000000000007941 */ /* 0x000fea0003800000 */
.L_x_3143:
        /* <DEDUP_REMOVED lines=15> */
.L_x_3146:
[----:B------:R-:W-:Y:S05]  /*5f60*/  BSYNC B0 ;  /* 0x0000000000007941 */ /* 0x000fea0003800000 */
.L_x_3145:
        /* <DEDUP_REMOVED lines=18> */
.L_x_3148:
[----:B------:R-:W-:Y:S05]  /*6090*/  BSYNC B0 ;  /* 0x0000000000007941 */ /* 0x000fea0003800000 */
.L_x_3147:
        /* <DEDUP_REMOVED lines=17> */
.L_x_3150:
[----:B------:R-:W-:Y:S05]  /*61b0*/  BSYNC B0 ;  /* 0x0000000000007941 */ /* 0x000fea0003800000 */
.L_x_3149:
        /* <DEDUP_REMOVED lines=18> */
.L_x_3152:
[----:B------:R-:W-:Y:S05]  /*62e0*/  BSYNC B0 ;  /* 0x0000000000007941 */ /* 0x000fea0003800000 */
.L_x_3151:
        /* <DEDUP_REMOVED lines=18> */
.L_x_3154:
[----:B------:R-:W-:Y:S05]  /*6410*/  BSYNC B0 ;  /* 0x0000000000007941 */ /* 0x000fea0003800000 */
.L_x_3153:
        /* <DEDUP_REMOVED lines=19> */
.L_x_3156:
[----:B------:R-:W-:Y:S05]  /*6550*/  BSYNC B0 ;  /* 0x0000000000007941 */ /* 0x000fea0003800000 */
.L_x_3155:
        /* <DEDUP_REMOVED lines=18> */
.L_x_3158:
[----:B------:R-:W-:Y:S05]  /*6680*/  BSYNC B0 ;  /* 0x0000000000007941 */ /* 0x000fea0003800000 */
.L_x_3157:
        /* <DEDUP_REMOVED lines=39> */
.L_x_3160:
[----:B------:R-:W-:Y:S05]  /*6900*/  BSYNC B0 ;  /* 0x0000000000007941 */ /* 0x000fea0003800000 */
.L_x_3159:
        /* <DEDUP_REMOVED lines=17> */
.L_x_3162:
[----:B------:R-:W-:Y:S05]  /*6a20*/  BSYNC B0 ;  /* 0x0000000000007941 */ /* 0x000fea0003800000 */
.L_x_3161:
        /* <DEDUP_REMOVED lines=15> */
.L_x_3164:
[----:B------:R-:W-:Y:S05]  /*6b20*/  BSYNC B0 ;  /* 0x0000000000007941 */ /* 0x000fea0003800000 */
.L_x_3163:
        /* <DEDUP_REMOVED lines=15> */
.L_x_3166:
[----:B------:R-:W-:Y:S05]  /*6c20*/  BSYNC B0 ;  /* 0x0000000000007941 */ /* 0x000fea0003800000 */
.L_x_3165:
        /* <DEDUP_REMOVED lines=15> */
.L_x_3168:
[----:B------:R-:W-:Y:S05]  /*6d20*/  BSYNC B0 ;  /* 0x0000000000007941 */ /* 0x000fea0003800000 */
.L_x_3167:
        /* <DEDUP_REMOVED lines=15> */
.L_x_3170:
[----:B------:R-:W-:Y:S05]  /*6e20*/  BSYNC B0 ;  /* 0x0000000000007941 */ /* 0x000fea0003800000 */
.L_x_3169:
        /* <DEDUP_REMOVED lines=15> */
.L_x_3172:
[----:B------:R-:W-:Y:S05]  /*6f20*/  BSYNC B0 ;  /* 0x0000000000007941 */ /* 0x000fea0003800000 */
.L_x_3171:
        /* <DEDUP_REMOVED lines=15> */
.L_x_3141:
        /* <DEDUP_REMOVED lines=40> */
.L_x_3173:
        /* <DEDUP_REMOVED lines=50> */
.L_x_3175:
[----:B------:R-:W-:Y:S05]  /*75c0*/  BSYNC B0 ;  /* 0x0000000000007941 */ /* 0x000fea0003800000 */
.L_x_3174:
        /* <DEDUP_REMOVED lines=16> */
.L_x_3177:
[----:B------:R-:W-:Y:S05]  /*76d0*/  BSYNC B0 ;  /* 0x0000000000007941 */ /* 0x000fea0003800000 */
.L_x_3176:
        /* <DEDUP_REMOVED lines=16> */
.L_x_3179:
[----:B------:R-:W-:Y:S05]  /*77e0*/  BSYNC B0 ;  /* 0x0000000000007941 */ /* 0x000fea0003800000 */
.L_x_3178:
        /* <DEDUP_REMOVED lines=17> */
.L_x_3181:
[----:B------:R-:W-:Y:S05]  /*7900*/  BSYNC B0 ;  /* 0x0000000000007941 */ /* 0x000fea0003800000 */
.L_x_3180:
        /* <DEDUP_REMOVED lines=16> */
.L_x_3183:
[----:B------:R-:W-:Y:S05]  /*7a10*/  BSYNC B0 ;  /* 0x0000000000007941 */ /* 0x000fea0003800000 */
.L_x_3182:
        /* <DEDUP_REMOVED lines=17> */
.L_x_3185:
[----:B------:R-:W-:Y:S05]  /*7b30*/  BSYNC B0 ;  /* 0x0000000000007941 */ /* 0x000fea0003800000 */
.L_x_3184:
        /* <DEDUP_REMOVED lines=18> */
.L_x_3187:
[----:B------:R-:W-:Y:S05]  /*7c60*/  BSYNC B0 ;  /* 0x0000000000007941 */ /* 0x000fea0003800000 */
.L_x_3186:
        /* <DEDUP_REMOVED lines=17> */
.L_x_3189:
[----:B------:R-:W-:Y:S05]  /*7d80*/  BSYNC B0 ;  /* 0x0000000000007941 */ /* 0x000fea0003800000 */
.L_x_3188:
        /* <DEDUP_REMOVED lines=38> */
.L_x_3191:
[----:B------:R-:W-:Y:S05]  /*7ff0*/  BSYNC B0 ;  /* 0x0000000000007941 */ /* 0x000fea0003800000 */
.L_x_3190:
        /* <DEDUP_REMOVED lines=16> */
.L_x_3193:
[----:B------:R-:W-:Y:S05]  /*8100*/  BSYNC B0 ;  /* 0x0000000000007941 */ /* 0x000fea0003800000 */
.L_x_3192:
        /* <DEDUP_REMOVED lines=15> */
.L_x_3195:
[----:B------:R-:W-:Y:S05]  /*8200*/  BSYNC B0 ;  /* 0x0000000000007941 */ /* 0x000fea0003800000 */
.L_x_3194:
        /* <DEDUP_REMOVED lines=15> */
.L_x_3197:
[----:B------:R-:W-:Y:S05]  /*8300*/  BSYNC B0 ;  /* 0x0000000000007941 */ /* 0x000fea0003800000 */
.L_x_3196:
        /* <DEDUP_REMOVED lines=15> */
.L_x_3199:
[----:B------:R-:W-:Y:S05]  /*8400*/  BSYNC B0 ;  /* 0x0000000000007941 */ /* 0x000fea0003800000 */
.L_x_3198:
        /* <DEDUP_REMOVED lines=15> */
.L_x_3201:
[----:B------:R-:W-:Y:S05]  /*8500*/  BSYNC B0 ;  /* 0x0000000000007941 */ /* 0x000fea0003800000 */
.L_x_3200:
        /* <DEDUP_REMOVED lines=15> */
.L_x_3203:
[----:B------:R-:W-:Y:S05]  /*8600*/  BSYNC B0 ;  /* 0x0000000000007941 */ /* 0x000fea0003800000 */
.L_x_3202:
        /* <DEDUP_REMOVED lines=15> */
.L_x_3110:
        /* <DEDUP_REMOVED lines=29> */
.L_x_3205:
[----:B------:R-:W-:Y:S01]  /*88d0*/  ULDC UR9, c[0x0][0x8c4] ;  /* 0x0002310000097ab9 */ /* 0x000fe20000000800 */
[----:B------:R-:W-:Y:S01]  /*88e0*/  UMOV UR7, UR8 ;  /* 0x0000000800077c82 */ /* 0x000fe20008000000 */
[----:B------:R-:W-:-:S11]  /*88f0*/  UISETP.NE.AND UP0, UPT, UR9, 0x1, UPT ;  /* 0x000000010900788c */ /* 0x000fd6000bf05270 */
[----:B------:R-:W-:Y:S02]  /*8900*/  @UP0 ULDC.64 UR10, c[0x0][0x8c8] ;  /* 0x00023200000a0ab9 */ /* 0x000fe40000000a00 */
[----:B------:R-:W-:-:S04]  /*8910*/  UIMAD.WIDE.U32 UR4, UR8, UR10, URZ ;  /* 0x0000000a080472a5 */ /* 0x000fc8000f8e003f */
[----:B------:R-:W-:-:S04]  /*8920*/  @UP0 USHF.R.U32.HI UR7, URZ, UR11, UR5 ;  /* 0x0000000b3f070299 */ /* 0x000fc80008011605 */
[----:B------:R-:W-:-:S12]  /*8930*/  UIMAD UR4, UR7, UR9, URZ ;  /* 0x00000009070472a4 */ /* 0x000fd8000f8e023f */
.L_x_3206:
        /* <DEDUP_REMOVED lines=23> */
.L_x_3207:
        /* <DEDUP_REMOVED lines=13> */
.L_x_3209:
[----:B------:R-:W-:-:S05]  /*8b80*/  ULDC UR4, c[0x0][0x8ec] ;  /* 0x00023b0000047ab9 */ /* 0x000fca0000000800 */
.L_x_3208:
[----:B------:R-:W-:-:S04]  /*8b90*/  UIADD3 UR4, UR4, 0x7f, URZ ;  /* 0x0000007f04047890 */ /* 0x000fc8000fffe03f */
[----:B------:R-:W-:-:S04]  /*8ba0*/  USHF.R.S32.HI UR5, URZ, 0x1f, UR4 ;  /* 0x0000001f3f057899 */ /* 0x000fc80008011404 */
[----:B------:R-:W-:-:S04]  /*8bb0*/  ULEA.HI UR5, UR5, UR4, URZ, 0x7 ;  /* 0x0000000405057291 */ /* 0x000fc8000f8f383f */
[----:B------:R-:W-:-:S04]  /*8bc0*/  USHF.R.S32.HI UR5, URZ, 0x7, UR5 ;  /* 0x000000073f057899 */ /* 0x000fc80008011405 */
[----:B------:R-:W-:Y:S02]  /*8bd0*/  UISETP.GT.AND UP0, UPT, UR5, UR7, UPT ;  /* 0x000000070500728c */ /* 0x000fe4000bf04270 */
[----:B------:R-:W-:Y:S02]  /*8be0*/  ULOP3.LUT UR7, URZ, UR7, URZ, 0x33, !UPT ;  /* 0x000000073f077292 */ /* 0x000fe4000f8e333f */
[----:B------:R-:W-:Y:S02]  /*8bf0*/  USEL UR10, UR10, 0xffffffff, UP0 ;  /* 0xffffffff0a0a7887 */ /* 0x000fe40008000000 */
[----:B------:R-:W-:-:S04]  /*8c00*/  UIADD3 UR7, UR5, UR7, URZ ;  /* 0x0000000705077290 */ /* 0x000fc8000fffe03f */
        /* <DEDUP_REMOVED lines=40> */
.L_x_3210:
        /* <DEDUP_REMOVED lines=13> */
.L_x_3211:
        /* <DEDUP_REMOVED lines=12> */
.L_x_3212:
[----:B------:R-:W-:Y:S01]  /*9020*/  ULEA UR8, UR7, UR14, 0x7 ;  /* 0x0000000e07087291 */ /* 0x000fe2000f8e383f */
[----:B------:R-:W-:-:S03]  /*9030*/  ULDC UR9, c[0x0][0x74c] ;  /* 0x0001d30000097ab9 */ /* 0x000fc60000000800 */
[----:B------:R-:W-:Y:S02]  /*9040*/  UIADD3 UR9, UR8, -UR9, -UR11 ;  /* 0x8000000908097290 */ /* 0x000fe4000fffe80b */
        /* <DEDUP_REMOVED lines=13> */
[----:B------:R-:W1:Y:S01]  /*9120*/  S2R R0, SR_TID.X ;  /* 0x0000000000007919 */ /* 0x000e620000002100 */
[----:B------:R-:W-:Y:S01]  /*9130*/  UIMAD UR16, UR20, UR18, URZ ;  /* 0x00000012141072a4 */ /* 0x000fe2000f8e023f */
[----:B------:R-:W-:Y:S01]  /*9140*/  LOP3.LUT R8, RZ, UR7, RZ, 0x33, !PT ;  /* 0x00000007ff087c12 */ /* 0x000fe2000f8e33ff */
[----:B------:R-:W-:Y:S02]  /*9150*/  USHF.R.S32.HI UR15, URZ, 0x1f, UR10 ;  /* 0x0000001f3f0f7899 */ /* 0x000fe4000801140a */
[----:B------:R-:W-:Y:S02]  /*9160*/  UIMAD UR17, UR6, UR19, UR16 ;  /* 0x00000013061172a4 */ /* 0x000fe4000f8e0210 */
[----:B------:R-:W-:Y:S02]  /*9170*/  UIADD3 UR19, UR11, 0x7f, URZ ;  /* 0x0000007f0b137890 */ /* 0x000fe4000fffe03f */
[----:B------:R-:W-:Y:S01]  /*9180*/  UIMAD.WIDE.U32 UR8, UR6, UR18, URZ ;  /* 0x00000012060872a5 */ /* 0x000fe2000f8e003f */
[----:B------:R-:W-:Y:S01]  /*9190*/  ULDC UR21, c[0x0][0x288] ;  /* 0x0000a20000157ab9 */ /* 0x000fe20000000800 */
[----:B------:R-:W-:-:S02]  /*91a0*/  UIADD3 UR16, UR12, -UR13, URZ ;  /* 0x8000000d0c107290 */ /* 0x000fc4000fffe03f */
[----:B------:R-:W-:Y:S01]  /*91b0*/  UIADD3 UR14, UR11, 0xbf, -UR14 ;  /* 0x000000bf0b0e7890 */ /* 0x000fe2000fffe80e */
[----:B------:R-:W-:Y:S01]  /*91c0*/  ULDC UR22, c[0x0][0x760] ;  /* 0x0001d80000167ab9 */ /* 0x000fe20000000800 */
[----:B------:R-:W-:Y:S02]  /*91d0*/  USEL UR29, UR10, URZ, !UP0 ;  /* 0x0000003f0a1d7287 */ /* 0x000fe4000c000000 */
[----:B------:R-:W-:Y:S02]  /*91e0*/  USEL UR23, UR15, URZ, !UP0 ;  /* 0x0000003f0f177287 */ /* 0x000fe4000c000000 */
[----:B------:R-:W-:Y:S02]  /*91f0*/  UIMAD UR18, UR10, UR21, URZ ;  /* 0x000000150a1272a4 */ /* 0x000fe4000f8e023f */
[----:B------:R-:W-:Y:S02]  /*9200*/  USHF.R.S32.HI UR11, URZ, 0x1f, UR19 ;  /* 0x0000001f3f0b7899 */ /* 0x000fe40008011413 */
[----:B------:R-:W-:-:S02]  /*9210*/  UIMAD UR15, UR21, UR22, URZ ;  /* 0x00000016150f72a4 */ /* 0x000fc4000f8e023f */
[----:B------:R-:W-:Y:S02]  /*9220*/  UIADD3 UR10, UP0, UR4, UR8, URZ ;  /* 0x00000008040a7290 */ /* 0x000fe4000ff1e03f */
[----:B------:R-:W-:Y:S02]  /*9230*/  UIADD3 UR17, UR9, UR17, URZ ;  /* 0x0000001109117290 */ /* 0x000fe4000fffe03f */
[----:B------:R-:W-:Y:S01]  /*9240*/  ULOP3.LUT UR21, UR16, 0x1, URZ, 0xc0, !UPT ;  /* 0x0000000110157892 */ /* 0x000fe2000f8ec03f */
[----:B-1----:R-:W-:Y:S01]  /*9250*/  LOP3.LUT R0, R0, 0x1f, RZ, 0xc0, !PT ;  /* 0x0000001f00007812 */ /* 0x002fe200078ec0ff */
[----:B------:R-:W-:Y:S02]  /*9260*/  ULEA.HI UR22, UR11, UR19, URZ, 0x7 ;  /* 0x000000130b167291 */ /* 0x000fe4000f8f383f */
[----:B------:R-:W-:Y:S02]  /*9270*/  UIADD3.X UR11, UR5, UR17, URZ, UP0, !UPT ;  /* 0x00000011050b7290 */ /* 0x000fe400087fe43f */
[----:B------:R-:W-:Y:S01]  /*9280*/  UISETP.NE.U32.AND UP0, UPT, UR21, 0x1, UPT ;  /* 0x000000011500788c */ /* 0x000fe2000bf05070 */
[----:B------:R-:W-:Y:S01]  /*9290*/  ULDC.64 UR30, c[0x0][0x2e0] ;  /* 0x0000b800001e7ab9 */ /* 0x000fe20000000a00 */
[----:B------:R-:W-:-:S02]  /*92a0*/  UIADD3 UR16, UP1, UR6, UR18, URZ ;  /* 0x0000001206107290 */ /* 0x000fc4000ff3e03f */
[----:B------:R-:W-:Y:S02]  /*92b0*/  UIMAD UR6, UR23, UR30, URZ ;  /* 0x0000001e170672a4 */ /* 0x000fe4000f8e023f */
[----:B------:R-:W-:Y:S01]  /*92c0*/  PLOP3.LUT P1, PT, PT, PT, UP0, 0x80, 0x0 ;  /* 0x000000000000781c */ /* 0x000fe20003f2f008 */
[----:B------:R-:W-:Y:S02]  /*92d0*/  UIMAD.WIDE.U32 UR10, UR29, UR30, UR10 ;  /* 0x0000001e1d0a72a5 */ /* 0x000fe4000f8e000a */
[----:B------:R-:W-:Y:S01]  /*92e0*/  UIMAD UR21, UR29, UR31, UR6 ;  /* 0x0000001f1d1572a4 */ /* 0x000fe2000f8e0206 */
[----:B------:R-:W-:Y:S01]  /*92f0*/  ELECT P0, URZ, PT ;  /* 0x00000000003f782f */ /* 0x000fe20003800000 */
[----:B------:R-:W-:Y:S02]  /*9300*/  ULEA.HI.X.SX32 UR20, UR18, UR20, 0x1, UP1 ;  /* 0x0000001412147291 */ /* 0x000fe400088f0e3f */
[----:B------:R-:W-:Y:S02]  /*9310*/  USHF.R.S32.HI UR22, URZ, 0x7, UR22 ;  /* 0x000000073f167899 */ /* 0x000fe40008011416 */
[----:B------:R-:W-:-:S04]  /*9320*/  UIADD3 UR32, UR11, UR21, URZ ;  /* 0x000000150b207290 */ /* 0x000fc8000fffe03f */
[----:B------:R-:W-:Y:S08]  /*9330*/  @P1 BRA `(.L_x_3213) ;  /* 0x0000000400881947 */ /* 0x000ff00003800000 */
        /* <DEDUP_REMOVED lines=18> */
.L_x_3216:
[----:B------:R-:W2:Y:S04]  /*9460*/  LDG.E.STRONG.GPU R4, desc[UR46][R2.64] ;  /* 0x0000002e02047981 */ /* 0x000ea8000c1ef900 */
[----:B--2---:R-:W-:Y:S01]  /*9470*/  CCTL.IVALL ;  /* 0x00000000ff00798f */ /* 0x004fe20002000000 */
[----:B------:R-:W-:Y:S05]  /*9480*/  YIELD ;  /* 0x0000000000007946 */ /* 0x000fea0003800000 */
[----:B------:R-:W-:-:S13]  /*9490*/  ISETP.NE.AND P1, PT, R4, R5, PT ;  /* 0x000000050400720c */ /* 0x000fda0003f25270 */
[----:B------:R-:W-:Y:S05]  /*94a0*/  @P1 BRA `(.L_x_3216) ;  /* 0xfffffffc00ec1947 */ /* 0x000fea000383ffff */
.L_x_3215:
[----:B------:R-:W-:Y:S05]  /*94b0*/  BSYNC B0 ;  /* 0x0000000000007941 */ /* 0x000fea0003800000 */
.L_x_3214:
[----:B------:R-:W-:-:S03]  /*94c0*/  UMOV UR6, 0xffffffff ;  /* 0xffffffff00067882 */ /* 0x000fc60000000000 */
[----:B------:R-:W-:Y:S05]  /*94d0*/  BRA.DIV UR6, `(.L_x_3217) ;  /* 0x0000003a06ec7947 */ /* 0x000fea000b800000 */
[----:B------:R-:W-:Y:S01]  /*94e0*/  NOP ;  /* 0x0000000000007918 */ /* 0x000fe20000000000 */
.L_x_3292:
        /* <DEDUP_REMOVED lines=22> */
.L_x_3219:
[----:B------:R-:W-:Y:S05]  /*9650*/  BSYNC B0 ;  /* 0x0000000000007941 */ /* 0x000fea0003800000 */
.L_x_3218:
        /* <DEDUP_REMOVED lines=9> */
[----:B------:R-:W-:Y:S02]  /*96f0*/  UIADD3 UR24, UP0, UR6, UR10, URZ ;  /* 0x0000000a06187290 */ /* 0x000fe4000ff1e03f */
[----:B-1----:R-:W-:Y:S02]  /*9700*/  ULEA UR23, UR23, UR7, 0x18 ;  /* 0x0000000717177291 */ /* 0x002fe4000f8ec03f */
[----:B------:R-:W-:Y:S02]  /*9710*/  ULEA.HI.X.SX32 UR7, UR6, UR32, 0x1, UP0 ;  /* 0x0000002006077291 */ /* 0x000fe400080f0e3f */
        /* <DEDUP_REMOVED lines=8> */
.L_x_3221:
[----:B------:R-:W-:Y:S05]  /*97a0*/  BSYNC B0 ;  /* 0x0000000000007941 */ /* 0x000fea0003800000 */
.L_x_3220:
[----:B------:R-:W-:Y:S06]  /*97b0*/  BAR.ARV 0xa, 0xa0 ;  /* 0x0282800000007b1d */ /* 0x000fec0000002000 */
[----:B------:R-:W-:Y:S04]  /*97c0*/  BSSY B0, `(.L_x_3222) ;  /* 0x0000003000007945 */ /* 0x000fe80003800000 */
[----:B------:R-:W-:Y:S05]  /*97d0*/  @!P0 BRA `(.L_x_3223) ;  /* 0x0000000000048947 */ /* 0x000fea0003800000 */
[----:B------:R-:W-:-:S04]  /*97e0*/  DEPBAR.LE SB0, 0x0 ;  /* 0x000080000000791a */ /* 0x000fc80000000000 */
.L_x_3223:
[----:B------:R-:W-:Y:S05]  /*97f0*/  BSYNC B0 ;  /* 0x0000000000007941 */ /* 0x000fea0003800000 */
.L_x_3222:
        /* <DEDUP_REMOVED lines=19> */
.L_x_3225:
[----:B------:R-:W-:Y:S05]  /*9930*/  BSYNC B0 ;  /* 0x0000000000007941 */ /* 0x000fea0003800000 */
.L_x_3224:
[----:B------:R-:W-:Y:S01]  /*9940*/  UIADD3 UR7, UR13, 0x1, URZ ;  /* 0x000000010d077890 */ /* 0x000fe2000fffe03f */
[----:B------:R-:W-:Y:S11]  /*9950*/  BRA `(.L_x_3226) ;  /* 0x0000000000047947 */ /* 0x000ff60003800000 */
.L_x_3213:
[----:B------:R-:W-:-:S05]  /*9960*/  UMOV UR7, UR13 ;  /* 0x0000000d00077c82 */ /* 0x000fca0008000000 */
.L_x_3226:
[----:B------:R-:W-:-:S04]  /*9970*/  UIADD3 UR6, UR13, 0x1, URZ ;  /* 0x000000010d067890 */ /* 0x000fc8000fffe03f */
[----:B------:R-:W-:-:S06]  /*9980*/  UISETP.NE.AND UP0, UPT, UR12, UR6, UPT ;  /* 0x000000060c00728c */ /* 0x000fcc000bf05270 */
[----:B------:R-:W-:-:S13]  /*9990*/  PLOP3.LUT P1, PT, PT, PT, UP0, 0x80, 0x0 ;  /* 0x000000000000781c */ /* 0x000fda0003f2f008 */
[----:B------:R-:W-:Y:S05]  /*99a0*/  @!P1 BRA `(.L_x_3117) ;  /* 0x00000034004c9947 */ /* 0x000fea0003800000 */
[----:B------:R-:W-:Y:S01]  /*99b0*/  UMOV UR18, UR8 ;  /* 0x0000000800127c82 */ /* 0x000fe20008000000 */
[----:B------:R-:W-:Y:S01]  /*99c0*/  UMOV UR19, UR17 ;  /* 0x0000001100137c82 */ /* 0x000fe20008000000 */
[----:B------:R-:W-:Y:S01]  /*99d0*/  ULDC.64 UR24, c[0x0][0x2c0] ;  /* 0x0000b00000187ab9 */ /* 0x000fe20000000a00 */
[----:B------:R-:W-:Y:S01]  /*99e0*/  UIMAD.WIDE.U32 UR18, UR29, UR30, UR18 ;  /* 0x0000001e1d1272a5 */ /* 0x000fe2000f8e0012 */
[----:B------:R-:W-:Y:S01]  /*99f0*/  UMOV UR23, UR7 ;  /* 0x0000000700177c82 */ /* 0x000fe20008000000 */
[----:B------:R-:W-:Y:S02]  /*9a00*/  UMOV UR6, URZ ;  /* 0x0000003f00067c82 */ /* 0x000fe40008000000 */
[----:B------:R-:W-:-:S04]  /*9a10*/  UIADD3 UR27, UP0, UR4, UR18, URZ ;  /* 0x00000012041b7290 */ /* 0x000fc8000ff1e03f */
[----:B------:R-:W-:Y:S02]  /*9a20*/  UIADD3.X UR18, UR5, UR21, UR19, UP0, !UPT ;  /* 0x0000001505127290 */ /* 0x000fe400087fe413 */
[----:B------:R-:W-:-:S04]  /*9a30*/  ULEA UR26, UP0, UR27, UR24, 0x2 ;  /* 0x000000181b1a7291 */ /* 0x000fc8000f80103f */
[----:B------:R-:W-:Y:S02]  /*9a40*/  ULEA.HI.X UR27, UR27, UR25, UR18, 0x2, UP0 ;  /* 0x000000191b1b7291 */ /* 0x000fe400080f1412 */
[----:B------:R-:W-:-:S04]  /*9a50*/  UIADD3 UR26, UP0, UR26, 0x4000, URZ ;  /* 0x000040001a1a7890 */ /* 0x000fc8000ff1e03f */
[----:B------:R-:W-:-:S12]  /*9a60*/  UIADD3.X UR27, URZ, UR27, URZ, UP0, !UPT ;  /* 0x0000001b3f1b7290 */ /* 0x000fd800087fe43f */
.L_x_3251:
        /* <DEDUP_REMOVED lines=18> */
.L_x_3229:
[----:B------:R-:W2:Y:S04]  /*9b90*/  LDG.E.STRONG.GPU R4, desc[UR46][R2.64] ;  /* 0x0000002e02047981 */ /* 0x000ea8000c1ef900 */
[----:B--2---:R-:W-:Y:S01]  /*9ba0*/  CCTL.IVALL ;  /* 0x00000000ff00798f */ /* 0x004fe20002000000 */
[----:B------:R-:W-:Y:S05]  /*9bb0*/  YIELD ;  /* 0x0000000000007946 */ /* 0x000fea0003800000 */
[----:B------:R-:W-:-:S13]  /*9bc0*/  ISETP.NE.AND P1, PT, R4, R5, PT ;  /* 0x000000050400720c */ /* 0x000fda0003f25270 */
[----:B------:R-:W-:Y:S05]  /*9bd0*/  @P1 BRA `(.L_x_3229) ;  /* 0xfffffffc00ec1947 */ /* 0x000fea000383ffff */
.L_x_3228:
[----:B------:R-:W-:Y:S05]  /*9be0*/  BSYNC B0 ;  /* 0x0000000000007941 */ /* 0x000fea0003800000 */
.L_x_3227:
[----:B------:R-:W-:-:S03]  /*9bf0*/  UMOV UR24, 0xffffffff ;  /* 0xffffffff00187882 */ /* 0x000fc60000000000 */
[----:B------:R-:W-:Y:S05]  /*9c00*/  BRA.DIV UR24, `(.L_x_3230) ;  /* 0x00000036183c7947 */ /* 0x000fea000b800000 */
[----:B------:R-:W-:Y:S01]  /*9c10*/  NOP ;  /* 0x0000000000007918 */ /* 0x000fe20000000000 */
.L_x_3295:
        /* <DEDUP_REMOVED lines=19> */
.L_x_3232:
[----:B------:R-:W-:Y:S05]  /*9d50*/  BSYNC B0 ;  /* 0x0000000000007941 */ /* 0x000fea0003800000 */
.L_x_3231:
        /* <DEDUP_REMOVED lines=15> */
.L_x_3234:
[----:B------:R-:W-:Y:S05]  /*9e50*/  BSYNC B0 ;  /* 0x0000000000007941 */ /* 0x000fea0003800000 */
.L_x_3233:
[----:B------:R-:W-:Y:S06]  /*9e60*/  BAR.ARV 0xa, 0xa0 ;  /* 0x0282800000007b1d */ /* 0x000fec0000002000 */
[----:B------:R-:W-:Y:S04]  /*9e70*/  BSSY B0, `(.L_x_3235) ;  /* 0x0000003000007945 */ /* 0x000fe80003800000 */
[----:B------:R-:W-:Y:S05]  /*9e80*/  @!P0 BRA `(.L_x_3236) ;  /* 0x0000000000048947 */ /* 0x000fea0003800000 */
[----:B------:R-:W-:-:S04]  /*9e90*/  DEPBAR.LE SB0, 0x0 ;  /* 0x000080000000791a */ /* 0x000fc80000000000 */
.L_x_3236:
[----:B------:R-:W-:Y:S05]  /*9ea0*/  BSYNC B0 ;  /* 0x0000000000007941 */ /* 0x000fea0003800000 */
.L_x_3235:
        /* <DEDUP_REMOVED lines=19> */
.L_x_3238:
[----:B------:R-:W-:Y:S05]  /*9fe0*/  BSYNC B0 ;  /* 0x0000000000007941 */ /* 0x000fea0003800000 */
.L_x_3237:
        /* <DEDUP_REMOVED lines=17> */
.L_x_3241:
[----:B------:R-:W2:Y:S04]  /*a100*/  LDG.E.STRONG.GPU R4, desc[UR46][R2.64] ;  /* 0x0000002e02047981 */ /* 0x000ea8000c1ef900 */
[----:B--2---:R-:W-:Y:S01]  /*a110*/  CCTL.IVALL ;  /* 0x00000000ff00798f */ /* 0x004fe20002000000 */
[----:B------:R-:W-:Y:S05]  /*a120*/  YIELD ;  /* 0x0000000000007946 */ /* 0x000fea0003800000 */
[----:B------:R-:W-:-:S13]  /*a130*/  ISETP.NE.AND P1, PT, R4, R5, PT ;  /* 0x000000050400720c */ /* 0x000fda0003f25270 */
[----:B------:R-:W-:Y:S05]  /*a140*/  @P1 BRA `(.L_x_3241) ;  /* 0xfffffffc00ec1947 */ /* 0x000fea000383ffff */
.L_x_3240:
[----:B------:R-:W-:Y:S05]  /*a150*/  BSYNC B0 ;  /* 0x0000000000007941 */ /* 0x000fea0003800000 */
.L_x_3239:
[----:B------:R-:W-:-:S03]  /*a160*/  UMOV UR18, 0xffffffff ;  /* 0xffffffff00127882 */ /* 0x000fc60000000000 */
[----:B------:R-:W-:Y:S05]  /*a170*/  BRA.DIV UR18, `(.L_x_3242) ;  /* 0x0000002e12fc7947 */ /* 0x000fea000b800000 */
[----:B------:R-:W-:Y:S01]  /*a180*/  NOP ;  /* 0x0000000000007918 */ /* 0x000fe20000000000 */
.L_x_3298:
        /* <DEDUP_REMOVED lines=15> */
.L_x_3244:
[----:B------:R-:W-:Y:S05]  /*a280*/  BSYNC B0 ;  /* 0x0000000000007941 */ /* 0x000fea0003800000 */
.L_x_3243:
        /* <DEDUP_REMOVED lines=15> */
.L_x_3246:
[----:B------:R-:W-:Y:S05]  /*a380*/  BSYNC B0 ;  /* 0x0000000000007941 */ /* 0x000fea0003800000 */
.L_x_3245:
[----:B------:R-:W-:Y:S06]  /*a390*/  BAR.ARV 0xa, 0xa0 ;  /* 0x0282800000007b1d */ /* 0x000fec0000002000 */
[----:B------:R-:W-:Y:S04]  /*a3a0*/  BSSY B0, `(.L_x_3247) ;  /* 0x0000003000007945 */ /* 0x000fe80003800000 */
[----:B------:R-:W-:Y:S05]  /*a3b0*/  @!P0 BRA `(.L_x_3248) ;  /* 0x0000000000048947 */ /* 0x000fea0003800000 */
[----:B------:R-:W-:-:S04]  /*a3c0*/  DEPBAR.LE SB0, 0x0 ;  /* 0x000080000000791a */ /* 0x000fc80000000000 */
.L_x_3248:
[----:B------:R-:W-:Y:S05]  /*a3d0*/  BSYNC B0 ;  /* 0x0000000000007941 */ /* 0x000fea0003800000 */
.L_x_3247:
        /* <DEDUP_REMOVED lines=19> */
.L_x_3250:
[----:B------:R-:W-:Y:S05]  /*a510*/  BSYNC B0 ;  /* 0x0000000000007941 */ /* 0x000fea0003800000 */
.L_x_3249:
[----:B------:R-:W-:Y:S02]  /*a520*/  UIADD3 UR7, UR7, 0x2, URZ ;  /* 0x0000000207077890 */ /* 0x000fe4000fffe03f */
[----:B------:R-:W-:Y:S02]  /*a530*/  UIADD3 UR6, UR6, 0x4000, URZ ;  /* 0x0000400006067890 */ /* 0x000fe4000fffe03f */
[----:B------:R-:W-:-:S06]  /*a540*/  UISETP.GE.AND UP0, UPT, UR7, UR12, UPT ;  /* 0x0000000c0700728c */ /* 0x000fcc000bf06270 */
[----:B------:R-:W-:-:S13]  /*a550*/  PLOP3.LUT P1, PT, PT, PT, UP0, 0x80, 0x0 ;  /* 0x000000000000781c */ /* 0x000fda0003f2f008 */
[----:B------:R-:W-:Y:S05]  /*a560*/  @!P1 BRA `(.L_x_3251) ;  /* 0xfffffff400409947 */ /* 0x000fea000383ffff */
[----:B------:R-:W-:Y:S05]  /*a570*/  BRA `(.L_x_3117) ;  /* 0x0000002800587947 */ /* 0x000fea0003800000 */
.L_x_3204:
[----:B------:R-:W1:Y:S01]  /*a580*/  LDC R5, c[0x0][0x8d0] ;  /* 0x00023400ff057b82 */ /* 0x000e620000000800 */
[----:B------:R-:W2:Y:S01]  /*a590*/  S2R R3, SR_CTAID.X ;  /* 0x0000000000037919 */ /* 0x000ea20000002500 */
[----:B------:R-:W-:Y:S01]  /*a5a0*/  ULDC UR4, c[0x0][0x8e8] ;  /* 0x00023a0000047ab9 */ /* 0x000fe20000000800 */
[----:B-1----:R-:W-:Y:S01]  /*a5b0*/  ISETP.NE.AND P0, PT, R5, 0x1, PT ;  /* 0x000000010500780c */ /* 0x002fe20003f05270 */
[----:B--2---:R-:W-:-:S12]  /*a5c0*/  IMAD.MOV.U32 R2, RZ, RZ, R3 ;  /* 0x000000ffff027224 */ /* 0x004fd800078e0003 */
[----:B------:R-:W1:Y:S08]  /*a5d0*/  @P0 LDC R0, c[0x0][0x8d4] ;  /* 0x00023500ff000b82 */ /* 0x000e700000000800 */
[----:B------:R-:W2:Y:S01]  /*a5e0*/  @P0 LDC R7, c[0x0][0x8d8] ;  /* 0x00023600ff070b82 */ /* 0x000ea20000000800 */
[----:B-1----:R-:W-:-:S05]  /*a5f0*/  @P0 IMAD.HI.U32 R0, R3, R0, RZ ;  /* 0x0000000003000227 */ /* 0x002fca00078e00ff */
[----:B--2---:R-:W-:-:S04]  /*a600*/  @P0 SHF.R.U32.HI R2, RZ, R7, R0 ;  /* 0x00000007ff020219 */ /* 0x004fc80000011600 */
[----:B------:R-:W-:Y:S01]  /*a610*/  ISETP.GE.AND P0, PT, R2, UR4, PT ;  /* 0x0000000402007c0c */ /* 0x000fe2000bf06270 */
[----:B------:R-:W-:-:S04]  /*a620*/  IMAD.MOV R0, RZ, RZ, -R2 ;  /* 0x000000ffff007224 */ /* 0x000fc800078e0a02 */
[----:B------:R-:W-:-:S08]  /*a630*/  IMAD R5, R5, R0, R3 ;  /* 0x0000000005057224 */ /* 0x000fd000078e0203 */
[----:B------:R-:W-:Y:S05]  /*a640*/  @!P0 BRA `(.L_x_3252) ;  /* 0x0000000000208947 */ /* 0x000fea0003800000 */
[----:B------:R-:W1:Y:S01]  /*a650*/  LDC R3, c[0x0][0x8dc] ;  /* 0x00023700ff037b82 */ /* 0x000e620000000800 */
[----:B------:R-:W-:Y:S01]  /*a660*/  IMAD.MOV.U32 R0, RZ, RZ, R5 ;  /* 0x000000ffff007224 */ /* 0x000fe200078e0005 */
[----:B-1----:R-:W-:-:S13]  /*a670*/  ISETP.NE.AND P0, PT, R3, 0x1, PT ;  /* 0x000000010300780c */ /* 0x002fda0003f05270 */
[----:B------:R-:W1:Y:S02]  /*a680*/  @P0 LDC.64 R6, c[0x0][0x8e0] ;  /* 0x00023800ff060b82 */ /* 0x000e640000000a00 */
[----:B-1----:R-:W-:-:S05]  /*a690*/  @P0 IMAD.HI.U32 R4, R5, R6, RZ ;  /* 0x0000000605040227 */ /* 0x002fca00078e00ff */
[----:B------:R-:W-:-:S05]  /*a6a0*/  @P0 SHF.R.U32.HI R0, RZ, R7, R4 ;  /* 0x00000007ff000219 */ /* 0x000fca0000011604 */
[----:B------:R-:W-:Y:S01]  /*a6b0*/  IMAD R3, R0, R3, RZ ;  /* 0x0000000300037224 */ /* 0x000fe200078e02ff */
[----:B------:R-:W-:Y:S06]  /*a6c0*/  BRA `(.L_x_3253) ;  /* 0x00000000001c7947 */ /* 0x000fec0003800000 */
.L_x_3252:
[----:B------:R-:W1:Y:S01]  /*a6d0*/  LDC R3, c[0x0][0x8c4] ;  /* 0x00023100ff037b82 */ /* 0x000e620000000800 */
[----:B------:R-:W-:Y:S01]  /*a6e0*/  IMAD.MOV.U32 R0, RZ, RZ, R5 ;  /* 0x000000ffff007224 */ /* 0x000fe200078e0005 */
[----:B-1----:R-:W-:-:S13]  /*a6f0*/  ISETP.NE.AND P0, PT, R3, 0x1, PT ;  /* 0x000000010300780c */ /* 0x002fda0003f05270 */
[----:B------:R-:W1:Y:S02]  /*a700*/  @P0 LDC.64 R6, c[0x0][0x8c8] ;  /* 0x00023200ff060b82 */ /* 0x000e640000000a00 */
[----:B-1----:R-:W-:-:S05]  /*a710*/  @P0 IMAD.HI.U32 R4, R5, R6, RZ ;  /* 0x0000000605040227 */ /* 0x002fca00078e00ff */
[----:B------:R-:W-:-:S05]  /*a720*/  @P0 SHF.R.U32.HI R0, RZ, R7, R4 ;  /* 0x00000007ff000219 */ /* 0x000fca0000011604 */
[----:B------:R-:W-:-:S07]  /*a730*/  IMAD R3, R0, R3, RZ ;  /* 0x0000000300037224 */ /* 0x000fce00078e02ff */
.L_x_3253:
[----:B------:R-:W1:Y:S01]  /*a740*/  LDC R8, c[0x0][0x8b8] ;  /* 0x00022e00ff087b82 */ /* 0x000e620000000800 */
[----:B------:R-:W-:Y:S01]  /*a750*/  IMAD.IADD R3, R5, 0x1, -R3 ;  /* 0x0000000105037824 */ /* 0x000fe200078e0a03 */
[----:B------:R-:W-:-:S06]  /*a760*/  ULDC.64 UR6, c[0x0][0x8f8] ;  /* 0x00023e0000067ab9 */ /* 0x000fcc0000000a00 */
[----:B------:R-:W2:Y:S01]  /*a770*/  LDC R4, c[0x0][0x8c4] ;  /* 0x00023100ff047b82 */ /* 0x000ea20000000800 */
[C---:B-1----:R-:W-:Y:S02]  /*a780*/  ISETP.NE.AND P0, PT, R8.reuse, 0x1, PT ;  /* 0x000000010800780c */ /* 0x042fe40003f05270 */
[----:B------:R-:W-:Y:S01]  /*a790*/  R2UR UR20, R8 ;  /* 0x00000000081472ca */ /* 0x000fe200000e0000 */
[----:B--2---:R-:W-:-:S04]  /*a7a0*/  IMAD R3, R2, R4, R3 ;  /* 0x0000000402037224 */ /* 0x004fc800078e0203 */
[----:B------:R-:W-:-:S06]  /*a7b0*/  IMAD.MOV.U32 R11, RZ, RZ, R3 ;  /* 0x000000ffff0b7224 */ /* 0x000fcc00078e0003 */
[----:B------:R-:W1:Y:S01]  /*a7c0*/  @P0 LDC R6, c[0x0][0x8bc] ;  /* 0x00022f00ff060b82 */ /* 0x000e620000000800 */
[----:B------:R-:W-:-:S07]  /*a7d0*/  R2UR UR5, R3 ;  /* 0x00000000030572ca */ /* 0x000fce00000e0000 */
[----:B------:R-:W2:Y:S01]  /*a7e0*/  @P0 LDC R7, c[0x0][0x8c0] ;  /* 0x00023000ff070b82 */ /* 0x000ea20000000800 */
[----:B-1----:R-:W-:-:S05]  /*a7f0*/  @P0 IMAD.HI.U32 R2, R3, R6, RZ ;  /* 0x0000000603020227 */ /* 0x002fca00078e00ff */
[----:B--2---:R-:W-:Y:S02]  /*a800*/  @P0 SHF.R.U32.HI R11, RZ, R7, R2 ;  /* 0x00000007ff0b0219 */ /* 0x004fe40000011602 */
[----:B------:R-:W-:-:S03]  /*a810*/  ISETP.NE.U32.AND P0, PT, RZ, UR6, PT ;  /* 0x00000006ff007c0c */ /* 0x000fc6000bf05070 */
[----:B------:R-:W-:Y:S01]  /*a820*/  IMAD.MOV R2, RZ, RZ, -R11 ;  /* 0x000000ffff027224 */ /* 0x000fe200078e0a0b */
[----:B------:R-:W-:-:S04]  /*a830*/  ISETP.NE.AND.EX P0, PT, RZ, UR7, PT, P0 ;  /* 0x00000007ff007c0c */ /* 0x000fc8000bf05300 */
[----:B------:R-:W-:-:S13]  /*a840*/  R2UR UR4, R2 ;  /* 0x00000000020472ca */ /* 0x000fda00000e0000 */
[----:B------:R-:W-:Y:S01]  /*a850*/  UIMAD UR20, UR20, UR4, UR5 ;  /* 0x00000004141472a4 */ /* 0x000fe2000f8e0205 */
[----:B------:R-:W-:Y:S11]  /*a860*/  @!P0 BRA `(.L_x_3254) ;  /* 0x0000000000108947 */ /* 0x000ff60003800000 */
[----:B------:R-:W1:Y:S02]  /*a870*/  LDC.64 R2, c[0x0][0x8f8] ;  /* 0x00023e00ff027b82 */ /* 0x000e640000000a00 */
[----:B-1----:R-:W-:-:S05]  /*a880*/  IMAD.WIDE R2, R11, 0x4, R2 ;  /* 0x000000040b027825 */ /* 0x002fca00078e0202 */
[----:B------:R2:W5:Y:S01]  /*a890*/  LDG.E R4, desc[UR46][R2.64] ;  /* 0x0000002e02047981 */ /* 0x000562000c1e1900 */
[----:B------:R-:W-:Y:S05]  /*a8a0*/  BRA `(.L_x_3255) ;  /* 0x00000000002c7947 */ /* 0x000fea0003800000 */
.L_x_3254:
        /* <DEDUP_REMOVED lines=10> */
.L_x_3256:
[----:B------:R-:W1:Y:S02]  /*a950*/  LDC R4, c[0x0][0x8ec] ;  /* 0x00023b00ff047b82 */ /* 0x000e640000000800 */
.L_x_3255:
[----:B-1---5:R-:W-:Y:S01]  /*a960*/  VIADD R4, R4, 0x7f ;  /* 0x0000007f04047836 */ /* 0x022fe20000000000 */
[----:B------:R-:W-:Y:S01]  /*a970*/  LOP3.LUT R12, R0, 0x1ffffff, RZ, 0x3c, !PT ;  /* 0x01ffffff000c7812 */ /* 0x000fe200078e3cff */
[----:B------:R-:W-:Y:S02]  /*a980*/  IMAD.MOV.U32 R10, RZ, RZ, 0x1 ;  /* 0x00000001ff0a7424 */ /* 0x000fe400078e00ff */
[----:B--2---:R-:W-:Y:S01]  /*a990*/  IMAD.MOV.U32 R2, RZ, RZ, RZ ;  /* 0x000000ffff027224 */ /* 0x004fe200078e00ff */
[----:B------:R-:W-:-:S04]  /*a9a0*/  SHF.R.S32.HI R3, RZ, 0x1f, R4 ;  /* 0x0000001fff037819 */ /* 0x000fc80000011404 */
[----:B------:R-:W-:-:S04]  /*a9b0*/  LEA.HI R3, R3, R4, RZ, 0x7 ;  /* 0x0000000403037211 */ /* 0x000fc800078f38ff */
[----:B------:R-:W-:-:S04]  /*a9c0*/  SHF.R.S32.HI R3, RZ, 0x7, R3 ;  /* 0x00000007ff037819 */ /* 0x000fc80000011403 */
[C---:B------:R-:W-:Y:S01]  /*a9d0*/  ISETP.GT.AND P0, PT, R3.reuse, R0, PT ;  /* 0x000000000300720c */ /* 0x040fe20003f04270 */
[----:B------:R-:W-:-:S03]  /*a9e0*/  IMAD.IADD R12, R3, 0x1, R12 ;  /* 0x00000001030c7824 */ /* 0x000fc600078e020c */
[----:B------:R-:W-:-:S04]  /*a9f0*/  SEL R11, R11, 0xffffffff, P0 ;  /* 0xffffffff0b0b7807 */ /* 0x000fc80000000000 */
[----:B------:R-:W-:-:S13]  /*aa00*/  ISETP.GE.AND P0, PT, R11, RZ, PT ;  /* 0x000000ff0b00720c */ /* 0x000fda0003f06270 */
[----:B------:R-:W-:Y:S05]  /*aa10*/  @!P0 BRA `(.L_x_3257) ;  /* 0x00000020009c8947 */ /* 0x000fea0003800000 */
[----:B------:R-:W1:Y:S08]  /*aa20*/  LDC.64 R8, c[0x0][0x770] ;  /* 0x0001dc00ff087b82 */ /* 0x000e700000000a00 */
[----:B------:R-:W2:Y:S08]  /*aa30*/  LDC.64 R2, c[0x0][0x780] ;  /* 0x0001e000ff027b82 */ /* 0x000eb00000000a00 */
[----:B------:R-:W3:Y:S01]  /*aa40*/  LDC.64 R6, c[0x0][0x778] ;  /* 0x0001de00ff067b82 */ /* 0x000ee20000000a00 */
[----:B-1----:R-:W-:-:S07]  /*aa50*/  ISETP.NE.U32.AND P0, PT, R8, RZ, PT ;  /* 0x000000ff0800720c */ /* 0x002fce0003f05070 */
[----:B------:R-:W1:Y:S01]  /*aa60*/  LDC.64 R14, c[0x0][0x778] ;  /* 0x0001de00ff0e7b82 */ /* 0x000e620000000a00 */
[----:B------:R-:W-:Y:S02]  /*aa70*/  ISETP.NE.AND.EX P0, PT, R9, RZ, PT, P0 ;  /* 0x000000ff0900720c */ /* 0x000fe40003f05300 */
[----:B--2---:R-:W-:-:S05]  /*aa80*/  ISETP.NE.U32.AND P1, PT, R2, RZ, PT ;  /* 0x000000ff0200720c */ /* 0x004fca0003f25070 */
[----:B------:R-:W2:Y:S01]  /*aa90*/  LDC.64 R4, c[0x0][0x770] ;  /* 0x0001dc00ff047b82 */ /* 0x000ea20000000a00 */
[----:B------:R-:W-:-:S05]  /*aaa0*/  ISETP.NE.AND.EX P1, PT, R3, RZ, PT, P1 ;  /* 0x000000ff0300720c */ /* 0x000fca0003f25310 */
[----:B------:R-:W-:Y:S01]  /*aab0*/  VOTEU.ANY UP0, P0 ;  /* 0x00000000003f7886 */ /* 0x000fe20000000100 */
[----:B---3--:R-:W-:Y:S02]  /*aac0*/  ISETP.NE.U32.AND P0, PT, R6, RZ, PT ;  /* 0x000000ff0600720c */ /* 0x008fe40003f05070 */
[----:B------:R-:W-:Y:S02]  /*aad0*/  PLOP3.LUT P2, PT, PT, PT, UP0, 0x80, 0x0 ;  /* 0x000000000000781c */ /* 0x000fe40003f4f008 */
[----:B------:R-:W-:-:S03]  /*aae0*/  ISETP.NE.AND.EX P0, PT, R7, RZ, PT, P0 ;  /* 0x000000ff0700720c */ /* 0x000fc60003f05300 */
[----:B------:R-:W3:Y:S01]  /*aaf0*/  @P1 LDC.64 R6, c[0x0][0x780] ;  /* 0x0001e000ff061b82 */ /* 0x000ee20000000a00 */
[----:B-1----:R-:W-:-:S07]  /*ab00*/  IMAD.WIDE R2, R11, 0x4, R14 ;  /* 0x000000040b027825 */ /* 0x002fce00078e020e */
[----:B------:R-:W1:Y:S01]  /*ab10*/  LDC R15, c[0x0][0x280] ;  /* 0x0000a000ff0f7b82 */ /* 0x000e620000000800 */
[----:B--2---:R-:W-:-:S05]  /*ab20*/  IMAD.WIDE R4, R11, 0x4, R4 ;  /* 0x000000040b047825 */ /* 0x004fca00078e0204 */
[----:B------:R-:W2:Y:S01]  /*ab30*/  @P2 LDG.E R16, desc[UR46][R4.64] ;  /* 0x0000002e04102981 */ /* 0x000ea2000c1e1900 */
[----:B------:R-:W-:-:S03]  /*ab40*/  IMAD.MOV.U32 R13, RZ, RZ, RZ ;  /* 0x000000ffff0d7224 */ /* 0x000fc600078e00ff */
[----:B------:R4:W5:Y:S04]  /*ab50*/  @P2 LDG.E R0, desc[UR46][R4.64] ;  /* 0x0000002e04002981 */ /* 0x000968000c1e1900 */
[----:B------:R4:W5:Y:S01]  /*ab60*/  @P0 LDG.E R13, desc[UR46][R2.64] ;  /* 0x0000002e020d0981 */ /* 0x000962000c1e1900 */
[----:B---3--:R-:W-:-:S05]  /*ab70*/  @P1 IMAD.WIDE R6, R11, 0x4, R6 ;  /* 0x000000040b061825 */ /* 0x008fca00078e0206 */
[----:B-1----:R4:W5:Y:S01]  /*ab80*/  @P1 LDG.E R15, desc[UR46][R6.64] ;  /* 0x0000002e060f1981 */ /* 0x002962000c1e1900 */
[----:B--2---:R-:W-:-:S05]  /*ab90*/  @P2 IMAD R16, R11, 0x40, R16 ;  /* 0x000000400b102824 */ /* 0x004fca00078e0210 */
[----:B------:R-:W-:Y:S01]  /*aba0*/  @P2 R2UR UR4, R16 ;  /* 0x00000000100422ca */ /* 0x000fe200000e0000 */
[----:B----4-:R-:W-:-:S14]  /*abb0*/  @P1 BRA `(.L_x_3258) ;  /* 0x0000000000101947 */ /* 0x010fdc0003800000 */
[----:B------:R-:W-:Y:S05]  /*abc0*/  @!P2 BRA `(.L_x_3258) ;  /* 0x00000000000ca947 */ /* 0x000fea0003800000 */
[----:B------:R-:W2:Y:S04]  /*abd0*/  LDG.E R6, desc[UR46][R4.64] ;  /* 0x0000002e04067981 */ /* 0x000ea8000c1e1900 */
[----:B-----5:R-:W2:Y:S02]  /*abe0*/  LDG.E R15, desc[UR46][R4.64+0x4] ;  /* 0x0000042e040f7981 */ /* 0x020ea4000c1e1900 */
[----:B--2---:R-:W-:-:S07]  /*abf0*/  IMAD.IADD R15, R15, 0x1, -R6 ;  /* 0x000000010f0f7824 */ /* 0x004fce00078e0a06 */
.L_x_3258:
[----:B------:R-:W-:Y:S01]  /*ac00*/  @UP0 USHF.R.S32.HI UR5, URZ, 0x1f, UR4 ;  /* 0x0000001f3f050899 */ /* 0x000fe20008011404 */
[----:B------:R-:W-:Y:S01]  /*ac10*/  ULDC.64 UR8, c[0x0][0x788] ;  /* 0x0001e20000087ab9 */ /* 0x000fe20000000a00 */
[----:B------:R-:W-:Y:S01]  /*ac20*/  UMOV UR6, URZ ;  /* 0x0000003f00067c82 */ /* 0x000fe20008000000 */
[----:B------:R-:W-:Y:S01]  /*ac30*/  ISETP.NE.U32.AND P1, PT, RZ, UR8, PT ;  /* 0x00000008ff007c0c */ /* 0x000fe2000bf25070 */
[----:B------:R-:W-:Y:S01]  /*ac40*/  @UP0 ULEA.HI UR5, UR5, UR4, URZ, 0x6 ;  /* 0x0000000405050291 */ /* 0x000fe2000f8f303f */
[----:B-----5:R-:W-:Y:S02]  /*ac50*/  @P2 R2UR UR6, R0 ;  /* 0x00000000000622ca */ /* 0x020fe400000e0000 */
[----:B------:R-:W-:Y:S01]  /*ac60*/  ISETP.NE.AND.EX P1, PT, RZ, UR9, PT, P1 ;  /* 0x00000009ff007c0c */ /* 0x000fe2000bf25310 */
[----:B------:R-:W-:Y:S01]  /*ac70*/  @UP0 ULOP3.LUT UR7, UR5, 0xffffffc0, URZ, 0xc0, !UPT ;  /* 0xffffffc005070892 */ /* 0x000fe2000f8ec03f */
[----:B------:R-:W-:Y:S01]  /*ac80*/  ULDC UR9, c[0x0][0x290] ;  /* 0x0000a40000097ab9 */ /* 0x000fe20000000800 */
[----:B------:R-:W-:-:S02]  /*ac90*/  UMOV UR4, URZ ;  /* 0x0000003f00047c82 */ /* 0x000fc40008000000 */
[----:B------:R-:W-:Y:S01]  /*aca0*/  @UP0 USHF.R.S32.HI UR8, URZ, 0x1f, UR7 ;  /* 0x0000001f3f080899 */ /* 0x000fe20008011407 */
[----:B------:R-:W-:Y:S01]  /*acb0*/  IMAD.U32 R0, RZ, RZ, UR9 ;  /* 0x00000009ff007e24 */ /* 0x000fe2000f8e00ff */
[----:B------:R-:W-:Y:S01]  /*acc0*/  UMOV UR5, URZ ;  /* 0x0000003f00057c82 */ /* 0x000fe20008000000 */
[----:B------:R-:W-:-:S04]  /*acd0*/  @UP0 UMOV UR4, UR7 ;  /* 0x0000000700040c82 */ /* 0x000fc80008000000 */
[----:B------:R-:W-:Y:S01]  /*ace0*/  @UP0 UMOV UR5, UR8 ;  /* 0x0000000800050c82 */ /* 0x000fe20008000000 */
[----:B------:R-:W-:Y:S05]  /*acf0*/  @!P1 BRA `(.L_x_3259) ;  /* 0x0000000000109947 */ /* 0x000fea0003800000 */
[----:B------:R-:W1:Y:S02]  /*ad00*/  LDC.64 R2, c[0x0][0x788] ;  /* 0x0001e200ff027b82 */ /* 0x000e640000000a00 */
[----:B-1----:R-:W-:-:S05]  /*ad10*/  IMAD.WIDE R2, R11, 0x4, R2 ;  /* 0x000000040b027825 */ /* 0x002fca00078e0202 */
[----:B------:R1:W5:Y:S01]  /*ad20*/  LDG.E R0, desc[UR46][R2.64] ;  /* 0x0000002e02007981 */ /* 0x000362000c1e1900 */
[----:B------:R-:W-:Y:S05]  /*ad30*/  BRA `(.L_x_3260) ;  /* 0x0000000000107947 */ /* 0x000fea0003800000 */
.L_x_3259:
[----:B------:R-:W-:Y:S05]  /*ad40*/  @!P0 BRA `(.L_x_3260) ;  /* 0x00000000000c8947 */ /* 0x000fea0003800000 */
[----:B------:R-:W2:Y:S04]  /*ad50*/  LDG.E R5, desc[UR46][R2.64] ;  /* 0x0000002e02057981 */ /* 0x000ea8000c1e1900 */
[----:B------:R-:W2:Y:S02]  /*ad60*/  LDG.E R0, desc[UR46][R2.64+0x4] ;  /* 0x0000042e02007981 */ /* 0x000ea4000c1e1900 */
[----:B--2---:R-:W-:-:S07]  /*ad70*/  IMAD.IADD R0, R0, 0x1, -R5 ;  /* 0x0000000100007824 */ /* 0x004fce00078e0a05 */
.L_x_3260:
[----:B-1----:R-:W-:Y:S01]  /*ad80*/  IMAD R3, R12, 0x80, R15 ;  /* 0x000000800c037824 */ /* 0x002fe200078e020f */
[----:B------:R-:W-:Y:S01]  /*ad90*/  ULDC UR7, c[0x0][0x74c] ;  /* 0x0001d30000077ab9 */ /* 0x000fe20000000800 */
[----:B------:R-:W-:Y:S02]  /*ada0*/  VIADD R15, R15, 0x3f ;  /* 0x0000003f0f0f7836 */ /* 0x000fe40000000000 */
[----:B------:R-:W-:Y:S01]  /*adb0*/  IMAD.MOV.U32 R2, RZ, RZ, RZ ;  /* 0x000000ffff027224 */ /* 0x000fe200078e00ff */
[----:B-----5:R-:W-:-:S04]  /*adc0*/  IADD3 R0, R3, -UR7, -R0 ;  /* 0x8000000703007c10 */ /* 0x020fc8000fffe800 */
[----:B------:R-:W-:-:S04]  /*add0*/  SHF.R.S32.HI R3, RZ, 0x1f, R0 ;  /* 0x0000001fff037819 */ /* 0x000fc80000011400 */
[----:B------:R-:W-:Y:S02]  /*ade0*/  LEA.HI R3, R3, R0, RZ, 0x6 ;  /* 0x0000000003037211 */ /* 0x000fe400078f30ff */
[----:B------:R-:W-:Y:S02]  /*adf0*/  SHF.R.S32.HI R0, RZ, 0x1f, R15 ;  /* 0x0000001fff007819 */ /* 0x000fe4000001140f */
[----:B------:R-:W-:Y:S02]  /*ae00*/  SHF.R.S32.HI R3, RZ, 0x6, R3 ;  /* 0x00000006ff037819 */ /* 0x000fe40000011403 */
[----:B------:R-:W-:Y:S02]  /*ae10*/  LEA.HI R0, R0, R15, RZ, 0x6 ;  /* 0x0000000f00007211 */ /* 0x000fe400078f30ff */
[----:B------:R-:W-:Y:S02]  /*ae20*/  VIMNMX R4, RZ, R3, !PT ;  /* 0x00000003ff047248 */ /* 0x000fe40007fe0100 */
[----:B------:R-:W-:-:S04]  /*ae30*/  SHF.R.S32.HI R0, RZ, 0x6, R0 ;  /* 0x00000006ff007819 */ /* 0x000fc80000011400 */
[----:B------:R-:W-:-:S13]  /*ae40*/  ISETP.GT.AND P1, PT, R0, R4, PT ;  /* 0x000000040000720c */ /* 0x000fda0003f24270 */
[----:B------:R-:W-:Y:S05]  /*ae50*/  @!P1 BRA `(.L_x_3257) ;  /* 0x0000001c008c9947 */ /* 0x000fea0003800000 */
[----:B------:R-:W-:Y:S01]  /*ae60*/  ISETP.NE.U32.AND P1, PT, R8, RZ, PT ;  /* 0x000000ff0800720c */ /* 0x000fe20003f25070 */
[----:B------:R-:W-:Y:S01]  /*ae70*/  USHF.R.S32.HI UR7, URZ, 0x1f, UR20 ;  /* 0x0000001f3f077899 */ /* 0x000fe20008011414 */
[----:B------:R-:W-:Y:S01]  /*ae80*/  SHF.R.S32.HI R2, RZ, 0x1f, R11 ;  /* 0x0000001fff027819 */ /* 0x000fe2000001140b */
[----:B------:R-:W-:Y:S01]  /*ae90*/  ULDC.64 UR10, c[0x0][0x718] ;  /* 0x0001c600000a7ab9 */ /* 0x000fe20000000a00 */
[----:B------:R-:W-:Y:S01]  /*aea0*/  ISETP.NE.AND.EX P1, PT, R9, RZ, PT, P1 ;  /* 0x000000ff0900720c */ /* 0x000fe20003f25310 */
[----:B------:R-:W-:Y:S01]  /*aeb0*/  UMOV UR8, UR4 ;  /* 0x0000000400087c82 */ /* 0x000fe20008000000 */
[----:B------:R-:W-:Y:S01]  /*aec0*/  UMOV UR9, UR5 ;  /* 0x0000000500097c82 */ /* 0x000fe20008000000 */
[----:B------:R-:W-:Y:S01]  /*aed0*/  R2UR UR21, R11 ;  /* 0x000000000b1572ca */ /* 0x000fe200000e0000 */
[----:B------:R-:W-:Y:S01]  /*aee0*/  UIMAD.WIDE.U32 UR4, UR20, UR10, UR8 ;  /* 0x0000000a140472a5 */ /* 0x000fe2000f8e0008 */
[----:B------:R-:W-:Y:S01]  /*aef0*/  SEL R2, R2, RZ, !P1 ;  /* 0x000000ff02027207 */ /* 0x000fe20004800000 */
[----:B------:R-:W-:Y:S01]  /*af00*/  UIMAD UR10, UR7, UR10, URZ ;  /* 0x0000000a070a72a4 */ /* 0x000fe2000f8e023f */
[----:B------:R-:W-:Y:S01]  /*af10*/  R2UR UR18, R12 ;  /* 0x000000000c1272ca */ /* 0x000fe200000e0000 */
[----:B------:R-:W-:Y:S01]  /*af20*/  ULDC.64 UR14, c[0x0][0x730] ;  /* 0x0001cc00000e7ab9 */ /* 0x000fe20000000a00 */
[----:B------:R-:W-:Y:S01]  /*af30*/  R2UR UR12, R2 ;  /* 0x00000000020c72ca */ /* 0x000fe200000e0000 */
[----:B------:R-:W-:Y:S01]  /*af40*/  UIMAD UR7, UR7, UR14, URZ ;  /* 0x0000000e070772a4 */ /* 0x000fe2000f8e023f */
[----:B------:R-:W-:Y:S01]  /*af50*/  R2UR UR19, R13 ;  /* 0x000000000d1372ca */ /* 0x000fe200000e0000 */
[----:B------:R-:W-:Y:S01]  /*af60*/  UIMAD UR10, UR20, UR11, UR10 ;  /* 0x0000000b140a72a4 */ /* 0x000fe2000f8e020a */
[----:B------:R-:W-:Y:S01]  /*af70*/  SEL R11, R11, RZ, !P0 ;  /* 0x000000ff0b0b7207 */ /* 0x000fe20004000000 */
[----:B------:R-:W-:Y:S01]  /*af80*/  UIMAD.WIDE.U32 UR8, UR20, UR14, UR8 ;  /* 0x0000000e140872a5 */ /* 0x000fe2000f8e0008 */
[----:B------:R-:W-:Y:S01]  /*af90*/  BSSY B0, `(.L_x_3257) ;  /* 0x00001cf000007945 */ /* 0x000fe20003800000 */
[----:B------:R-:W-:Y:S01]  /*afa0*/  ULDC UR11, c[0x0][0x2e8] ;  /* 0x0000ba00000b7ab9 */ /* 0x000fe20000000800 */
[----:B------:R-:W-:Y:S01]  /*afb0*/  UIMAD UR7, UR20, UR15, UR7 ;  /* 0x0000000f140772a4 */ /* 0x000fe2000f8e0207 */
[----:B------:R-:W-:Y:S01]  /*afc0*/  R2UR UR13, R11 ;  /* 0x000000000b0d72ca */ /* 0x000fe200000e0000 */
[----:B------:R-:W-:Y:S01]  /*afd0*/  UISETP.NE.AND UP0, UPT, UR11, 0x1, UPT ;  /* 0x000000010b00788c */ /* 0x000fe2000bf05270 */
[----:B------:R-:W-:Y:S01]  /*afe0*/  IMAD.MOV.U32 R2, RZ, RZ, RZ ;  /* 0x000000ffff027224 */ /* 0x000fe200078e00ff */
[----:B------:R-:W-:Y:S01]  /*aff0*/  ULDC.64 UR14, c[0x0][0x720] ;  /* 0x0001c800000e7ab9 */ /* 0x000fe20000000a00 */
[----:B------:R-:W-:Y:S01]  /*b000*/  VOTEU.ANY UP1, P1 ;  /* 0x00000000003f7886 */ /* 0x000fe20000820100 */
[----:B------:R-:W-:-:S02]  /*b010*/  UIADD3 UR5, UR5, UR10, URZ ;  /* 0x0000000a05057290 */ /* 0x000fc4000fffe03f */
[----:B------:R-:W-:Y:S02]  /*b020*/  UIADD3 UR9, UR9, UR7, URZ ;  /* 0x0000000709097290 */ /* 0x000fe4000fffe03f */
[----:B------:R-:W-:Y:S02]  /*b030*/  USEL UR21, UR21, URZ, !UP1 ;  /* 0x0000003f15157287 */ /* 0x000fe4000c800000 */
[----:B------:R-:W-:Y:S01]  /*b040*/  UIMAD UR7, UR12, UR14, URZ ;  /* 0x0000000e0c0772a4 */ /* 0x000fe2000f8e023f */
[----:B------:R-:W-:Y:S01]  /*b050*/  ELECT P0, URZ, PT ;  /* 0x00000000003f782f */ /* 0x000fe20003800000 */
[----:B------:R-:W-:Y:S01]  /*b060*/  ULDC.64 UR16, c[0x0][0x738] ;  /* 0x0001ce0000107ab9 */ /* 0x000fe20000000a00 */
[----:B------:R-:W-:Y:S02]  /*b070*/  UIMAD.WIDE.U32 UR22, UR14, UR21, UR4 ;  /* 0x000000150e1672a5 */ /* 0x000fe4000f8e0004 */
[----:B------:R-:W-:Y:S02]  /*b080*/  UIMAD UR5, UR15, UR21, UR7 ;  /* 0x000000150f0572a4 */ /* 0x000fe4000f8e0207 */
[----:B------:R-:W-:-:S02]  /*b090*/  UIMAD.WIDE.U32 UR14, UR16, UR21, UR8 ;  /* 0x00000015100e72a5 */ /* 0x000fc4000f8e0008 */
[----:B------:R-:W-:Y:S01]  /*b0a0*/  UIMAD UR10, UR12, UR16, URZ ;  /* 0x000000100c0a72a4 */ /* 0x000fe2000f8e023f */
[----:B------:R-:W-:Y:S01]  /*b0b0*/  @UP0 ULDC UR8, c[0x0][0x2ec] ;  /* 0x0000bb0000080ab9 */ /* 0x000fe20000000800 */
[----:B------:R-:W-:Y:S01]  /*b0c0*/  @UP0 ULDC UR7, c[0x0][0x2f0] ;  /* 0x0000bc0000070ab9 */ /* 0x000fe20000000800 */
[----:B------:R-:W-:Y:S02]  /*b0d0*/  UIMAD.WIDE.U32 UR8, UR20, UR8, URZ ;  /* 0x00000008140872a5 */ /* 0x000fe4000f8e003f */
[----:B------:R-:W-:Y:S01]  /*b0e0*/  UMOV UR12, UR20 ;  /* 0x00000014000c7c82 */ /* 0x000fe20008000000 */
[----:B------:R-:W-:Y:S02]  /*b0f0*/  UIMAD UR4, UR17, UR21, UR10 ;  /* 0x00000015110472a4 */ /* 0x000fe4000f8e020a */
[----:B------:R-:W-:Y:S02]  /*b100*/  ULEA UR11, UR18, UR19, 0x7 ;  /* 0x00000013120b7291 */ /* 0x000fe4000f8e383f */
        /* <DEDUP_REMOVED lines=9> */
.L_x_3299:
        /* <DEDUP_REMOVED lines=15> */
.L_x_3263:
        /* <DEDUP_REMOVED lines=92> */
.L_x_3274:
[----:B-123--:R-:W-:-:S04]  /*b850*/  SHF.L.U32 R18, R10, 0x1f, RZ ;  /* 0x0000001f0a127819 */ /* 0x00efc800000006ff */
[----:B------:R-:W2:Y:S02]  /*b860*/  SYNCS.PHASECHK.TRANS64.TRYWAIT P1, [R15+URZ+0x30840], R18 ;  /* 0x030840120f0075a7 */ /* 0x000ea4000802017f */
[----:B--2---:R-:W-:Y:S05]  /*b870*/  @!P1 BRA `(.L_x_3266) ;  /* 0x00000018006c9947 */ /* 0x004fea0003800000 */
.L_x_3300:
        /* <DEDUP_REMOVED lines=8> */
.L_x_3267:
        /* <DEDUP_REMOVED lines=37> */
.L_x_3301:
        /* <DEDUP_REMOVED lines=8> */
.L_x_3269:
        /* <DEDUP_REMOVED lines=37> */
.L_x_3302:
        /* <DEDUP_REMOVED lines=8> */
.L_x_3271:
        /* <DEDUP_REMOVED lines=31> */
.L_x_3304:
        /* <DEDUP_REMOVED lines=8> */
.L_x_3273:
        /* <DEDUP_REMOVED lines=37> */
.L_x_3265:
[----:B------:R-:W4:Y:S02]  /*c360*/  LDL.LU R4, [R1+0x8] ;  /* 0x0000080001047983 */ /* 0x000f240000300800 */
[----:B----4-:R-:W-:Y:S02]  /*c370*/  ISETP.NE.AND P1, PT, R4, RZ, PT ;  /* 0x000000ff0400720c */ /* 0x010fe40003f25270 */
[----:B------:R4:W5:Y:S11]  /*c380*/  LDL R4, [R1+0x4] ;  /* 0x0000040001047983 */ /* 0x0009760000100800 */
[----:B----4-:R-:W-:Y:S05]  /*c390*/  @!P1 BRA `(.L_x_3264) ;  /* 0x00000004005c9947 */ /* 0x010fea0003800000 */
[----:B------:R-:W-:-:S04]  /*c3a0*/  SHF.L.U32 R12, R10, 0x1f, RZ ;  /* 0x0000001f0a0c7819 */ /* 0x000fc800000006ff */
[----:B------:R-:W4:Y:S02]  /*c3b0*/  SYNCS.PHASECHK.TRANS64.TRYWAIT P1, [R15+URZ+0x30840], R12 ;  /* 0x0308400c0f0075a7 */ /* 0x000f24000802017f */
[----:B----4-:R-:W-:Y:S05]  /*c3c0*/  @!P1 BRA `(.L_x_3275) ;  /* 0x0000000c00ec9947 */ /* 0x010fea0003800000 */
.L_x_3305:
        /* <DEDUP_REMOVED lines=8> */
.L_x_3276:
        /* <DEDUP_REMOVED lines=34> */
.L_x_3306:
        /* <DEDUP_REMOVED lines=8> */
.L_x_3278:
        /* <DEDUP_REMOVED lines=34> */
.L_x_3264:
[----:B------:R-:W1:Y:S01]  /*c910*/  S2R R0, SR_TID.X ;  /* 0x0000000000007919 */ /* 0x000e620000002100 */
[----:B------:R-:W-:Y:S01]  /*c920*/  IMAD R3, R16, 0x8, R15 ;  /* 0x0000000810037824 */ /* 0x000fe200078e020f */
[----:B-1----:R-:W-:Y:S02]  /*c930*/  LOP3.LUT R2, R0, 0x7f, RZ, 0xc0, !PT ;  /* 0x0000007f00027812 */ /* 0x002fe400078ec0ff */
[----:B------:R-:W-:Y:S02]  /*c940*/  SHF.L.U32 R0, R10, 0x1f, RZ ;  /* 0x0000001f0a007819 */ /* 0x000fe400000006ff */
[----:B------:R-:W-:Y:S02]  /*c950*/  ISETP.NE.AND P1, PT, R2, RZ, PT ;  /* 0x000000ff0200720c */ /* 0x000fe40003f25270 */
[----:B------:R-:W1:Y:S02]  /*c960*/  SYNCS.PHASECHK.TRANS64.TRYWAIT P0, [R3+URZ+0x30840], R0 ;  /* 0x03084000030075a7 */ /* 0x000e64000800017f */
[----:B-1----:R-:W-:Y:S09]  /*c970*/  @!P0 BRA `(.L_x_3279) ;  /* 0x0000000800a88947 */ /* 0x002ff20003800000 */
.L_x_3307:
[----:B------:R-:W-:Y:S05]  /*c980*/  @P1 BRA `(.L_x_3280) ;  /* 0x0000000000181947 */ /* 0x000fea0003800000 */
[----:B------:R-:W1:Y:S01]  /*c990*/  S2R R2, SR_TID.X ;  /* 0x0000000000027919 */ /* 0x000e620000002100 */
[----:B------:R-:W-:-:S04]  /*c9a0*/  IMAD.MOV.U32 R0, RZ, RZ, 0x4100 ;  /* 0x00004100ff007424 */ /* 0x000fc800078e00ff */
[----:B------:R1:W-:Y:S02]  /*c9b0*/  SYNCS.ARRIVE.TRANS64 RZ, [R3+URZ+0x30830], R0 ;  /* 0x0308300003ff79a7 */ /* 0x0003e4000800003f */
[----:B-1----:R-:W-:-:S13]  /*c9c0*/  LOP3.LUT P0, RZ, R2, 0x1f, RZ, 0xc0, !PT ;  /* 0x0000001f02ff7812 */ /* 0x002fda000780c0ff */
[----:B------:R-:W-:Y:S05]  /*c9d0*/  @!P0 BRA `(.L_x_3280) ;  /* 0x0000000000048947 */ /* 0x000fea0003800000 */
[----:B------:R-:W-:Y:S01]  /*c9e0*/  BPT.TRAP 0x1 ;  /* 0x000000040000795c */ /* 0x000fe20000300000 */
.L_x_3280:
        /* <DEDUP_REMOVED lines=41> */
.L_x_3261:
[----:B------:R-:W-:Y:S05]  /*cc80*/  BSYNC B0 ;  /* 0x0000000000007941 */ /* 0x000fea0003800000 */
.L_x_3257:
[----:B------:R-:W-:-:S03]  /*cc90*/  UMOV UR7, 0xffffffff ;  /* 0xffffffff00077882 */ /* 0x000fc60000000000 */
[----:B------:R-:W-:Y:S05]  /*cca0*/  BRA.DIV UR7, `(.L_x_3281) ;  /* 0x0000000607f07947 */ /* 0x000fea000b800000 */
[----:B------:R-:W-:-:S13]  /*ccb0*/  ELECT P6, URZ, PT ;  /* 0x00000000003f782f */ /* 0x000fda00038c0000 */
.L_x_3310:
[----:B------:R-:W-:Y:S05]  /*ccc0*/  @!P6 BRA `(.L_x_3117) ;  /* 0x000000000084e947 */ /* 0x000fea0003800000 */
[----:B------:R-:W-:-:S06]  /*ccd0*/  ULOP3.LUT UR7, UR38, 0x2, URZ, 0xfc, !UPT ;  /* 0x0000000226077892 */ /* 0x000fcc000f8efc3f */
[----:B------:R-:W-:-:S05]  /*cce0*/  IMAD.U32 R0, RZ, RZ, UR7 ;  /* 0x00000007ff007e24 */ /* 0x000fca000f8e00ff */
[----:B------:R-:W-:-:S13]  /*ccf0*/  ISETP.NE.AND P2, PT, R0, 0x3, PT ;  /* 0x000000030000780c */ /* 0x000fda0003f45270 */
[----:B------:R-:W-:Y:S05]  /*cd00*/  @!P2 BRA `(.L_x_3282) ;  /* 0x000000000004a947 */ /* 0x000fea0003800000 */
[----:B------:R-:W-:Y:S01]  /*cd10*/  BPT.TRAP 0x1 ;  /* 0x000000040000795c */ /* 0x000fe20000300000 */
.L_x_3282:
        /* <DEDUP_REMOVED lines=15> */
.L_x_3311:
[----:B------:R-:W2:Y:S02]  /*ce10*/  SYNCS.PHASECHK.TRANS64.TRYWAIT P0, [R3+URZ], R0 ;  /* 0x00000000030075a7 */ /* 0x000ea4000800017f */
[----:B--2---:R-:W-:Y:S05]  /*ce20*/  @!P0 BRA `(.L_x_3284) ;  /* 0x0000000400c48947 */ /* 0x004fea0003800000 */
.L_x_3312:
[----:B------:R-:W-:Y:S05]  /*ce30*/  @!P2 BRA `(.L_x_3285) ;  /* 0x000000000004a947 */ /* 0x000fea0003800000 */
[----:B------:R-:W-:Y:S01]  /*ce40*/  BPT.TRAP 0x1 ;  /* 0x000000040000795c */ /* 0x000fe20000300000 */
.L_x_3285:
[----:B--2---:R-:W-:-:S04]  /*ce50*/  VIADD R3, R8, 0x30840 ;  /* 0x0003084008037836 */ /* 0x004fc80000000000 */
[----:B------:R-:W-:-:S04]  /*ce60*/  IMAD R5, R2, 0x8, R3 ;  /* 0x0000000802057824 */ /* 0x000fc800078e0203 */
[----:B------:R-:W2:Y:S02]  /*ce70*/  SYNCS.PHASECHK.TRANS64.TRYWAIT P0, [R5+URZ], R4 ;  /* 0x00000004050075a7 */ /* 0x000ea4000800017f */
[----:B--2---:R-:W-:Y:S05]  /*ce80*/  @!P0 BRA `(.L_x_3286) ;  /* 0x0000000400c08947 */ /* 0x004fea0003800000 */
.L_x_3313:
[----:B------:R-:W-:-:S07]  /*ce90*/  IMAD R3, R6, 0x8, R3 ;  /* 0x0000000806037824 */ /* 0x000fce00078e0203 */
.L_x_3287:
[----:B---3--:R3:W4:Y:S02]  /*cea0*/  SYNCS.PHASECHK.TRANS64.TRYWAIT P0, [R3+URZ], R0 ;  /* 0x00000000030075a7 */ /* 0x008724000800017f */
[----:B----4-:R-:W-:Y:S05]  /*ceb0*/  @!P0 NANOSLEEP.SYNCS 0x989680 ;  /* 0x009896800000895d */ /* 0x010fea0003900000 */
[----:B------:R-:W4:Y:S02]  /*cec0*/  @!P0 SYNCS.PHASECHK.TRANS64 P0, [R3+URZ], R0 ;  /* 0x00000000030085a7 */ /* 0x000f24000800007f */
[----:B----4-:R-:W-:Y:S05]  /*ced0*/  @!P0 BRA `(.L_x_3287) ;  /* 0xfffffffc00f08947 */ /* 0x010fea000383ffff */
.L_x_3117:
[----:B------:R-:W-:Y:S05]  /*cee0*/  BSYNC B6 ;  /* 0x0000000000067941 */ /* 0x000fea0003800000 */
.L_x_3109:
[----:B------:R-:W-:Y:S05]  /*cef0*/  EXIT ;  /* 0x000000000000794d */ /* 0x000fea0003800000 */
.L_x_3127:
[----:B------:R-:W-:Y:S02]  /*cf00*/  IMAD.MOV.U32 R12, RZ, RZ, RZ ;  /* 0x000000ffff0c7224 */ /* 0x000fe400078e00ff */
[----:B------:R-:W-:Y:S02]  /*cf10*/  IMAD.MOV.U32 R11, RZ, RZ, 0x1f ;  /* 0x0000001fff0b7424 */ /* 0x000fe400078e00ff */
[----:B------:R-:W-:-:S07]  /*cf20*/  IMAD.MOV.U32 R15, RZ, RZ, -0x1 ;  /* 0xffffffffff0f7424 */ /* 0x000fce00078e00ff */
[----:B------:R-:W-:Y:S05]  /*cf30*/  WARPSYNC.COLLECTIVE R15, `(.L_x_3288) ;  /* 0x000000000f087348 */ /* 0x000fea0003c00000 */
[----:B------:R1:W2:Y:S02]  /*cf40*/  SHFL.IDX P6, R14, R13, R12, R11 ;  /* 0x0000000c0d0e7389 */ /* 0x0002a400000c000b */
[----:B-12---:R-:W-:Y:S01]  /*cf50*/  ENDCOLLECTIVE ;  /* 0x000000000000791b */ /* 0x006fe20003800000 */
.L_x_3288:
[----:B------:R-:W-:Y:S05]  /*cf60*/  BRA `(.L_x_3289) ;  /* 0xffffff4800447947 */ /* 0x000fea000383ffff */
.L_x_3129:
        /* <DEDUP_REMOVED lines=8> */
.L_x_3133:
[----:B---3--:R3:W4:Y:S02]  /*cff0*/  SYNCS.PHASECHK.TRANS64.TRYWAIT P1, [R0+URZ+0x30810], R209 ;  /* 0x030810d1000075a7 */ /* 0x008724000802017f */
[----:B----4-:R-:W-:Y:S05]  /*d000*/  @!P1 NANOSLEEP.SYNCS 0x989680 ;  /* 0x009896800000995d */ /* 0x010fea0003900000 */
[----:B------:R-:W4:Y:S02]  /*d010*/  @!P1 SYNCS.PHASECHK.TRANS64 P1, [R0+URZ+0x30810], R209 ;  /* 0x030810d1000095a7 */ /* 0x000f24000802007f */
[----:B----4-:R-:W-:Y:S05]  /*d020*/  @!P1 BRA `(.L_x_3133) ;  /* 0xfffffffc00f09947 */ /* 0x010fea000383ffff */
[----:B------:R-:W-:Y:S05]  /*d030*/  BRA `(.L_x_3132) ;  /* 0xffffff50002c7947 */ /* 0x000fea000383ffff */
.L_x_3137:
[----:B------:R1:W1:Y:S02]  /*d040*/  SYNCS.PHASECHK.TRANS64.TRYWAIT P1, [R0+URZ+0x30830], R209 ;  /* 0x030830d1000075a7 */ /* 0x000264000802017f */
[----:B-1----:R-:W-:Y:S05]  /*d050*/  @!P1 NANOSLEEP.SYNCS 0x989680 ;  /* 0x009896800000995d */ /* 0x002fea0003900000 */
[----:B------:R-:W1:Y:S02]  /*d060*/  @!P1 SYNCS.PHASECHK.TRANS64 P1, [R0+URZ+0x30830], R209 ;  /* 0x030830d1000095a7 */ /* 0x000e64000802007f */
[----:B-1----:R-:W-:Y:S05]  /*d070*/  @!P1 BRA `(.L_x_3137) ;  /* 0xfffffffc00f09947 */ /* 0x002fea000383ffff */
[----:B------:R-:W-:Y:S05]  /*d080*/  BRA `(.L_x_3136) ;  /* 0xffffff58004c7947 */ /* 0x000fea000383ffff */
.L_x_3217:
[----:B------:R-:W-:Y:S01]  /*d090*/  BSSY B0, `(.L_x_3290) ;  /* 0x0000005000007945 */ /* 0x000fe20003800000 */
[----:B------:R-:W-:-:S07]  /*d0a0*/  IMAD.MOV.U32 R15, RZ, RZ, -0x1 ;  /* 0xffffffffff0f7424 */ /* 0x000fce00078e00ff */
[----:B------:R-:W-:Y:S05]  /*d0b0*/  WARPSYNC.COLLECTIVE R15, `(.L_x_3291) ;  /* 0x000000000f087348 */ /* 0x000fea0003c00000 */
[----:B------:R-:W-:Y:S01]  /*d0c0*/  NOP ;  /* 0x0000000000007918 */ /* 0x000fe20000000000 */
[----:B------:R-:W-:Y:S01]  /*d0d0*/  ENDCOLLECTIVE ;  /* 0x000000000000791b */ /* 0x000fe20003800000 */
.L_x_3291:
[----:B------:R-:W-:Y:S05]  /*d0e0*/  BSYNC B0 ;  /* 0x0000000000007941 */ /* 0x000fea0003800000 */
.L_x_3290:
[----:B------:R-:W-:Y:S05]  /*d0f0*/  BRA `(.L_x_3292) ;  /* 0xffffffc000fc7947 */ /* 0x000fea000383ffff */
.L_x_3230:
[----:B------:R-:W-:Y:S01]  /*d100*/  BSSY B0, `(.L_x_3293) ;  /* 0x0000005000007945 */ /* 0x000fe20003800000 */
[----:B------:R-:W-:-:S07]  /*d110*/  IMAD.MOV.U32 R15, RZ, RZ, -0x1 ;  /* 0xffffffffff0f7424 */ /* 0x000fce00078e00ff */
[----:B------:R-:W-:Y:S05]  /*d120*/  WARPSYNC.COLLECTIVE R15, `(.L_x_3294) ;  /* 0x000000000f087348 */ /* 0x000fea0003c00000 */
[----:B------:R-:W-:Y:S01]  /*d130*/  NOP ;  /* 0x0000000000007918 */ /* 0x000fe20000000000 */
[----:B------:R-:W-:Y:S01]  /*d140*/  ENDCOLLECTIVE ;  /* 0x000000000000791b */ /* 0x000fe20003800000 */
.L_x_3294:
[----:B------:R-:W-:Y:S05]  /*d150*/  BSYNC B0 ;  /* 0x0000000000007941 */ /* 0x000fea0003800000 */
.L_x_3293:
[----:B------:R-:W-:Y:S05]  /*d160*/  BRA `(.L_x_3295) ;  /* 0xffffffc800ac7947 */ /* 0x000fea000383ffff */
.L_x_3242:
[----:B------:R-:W-:Y:S01]  /*d170*/  BSSY B0, `(.L_x_3296) ;  /* 0x0000005000007945 */ /* 0x000fe20003800000 */
[----:B------:R-:W-:-:S07]  /*d180*/  IMAD.MOV.U32 R15, RZ, RZ, -0x1 ;  /* 0xffffffffff0f7424 */ /* 0x000fce00078e00ff */
[----:B------:R-:W-:Y:S05]  /*d190*/  WARPSYNC.COLLECTIVE R15, `(.L_x_3297) ;  /* 0x000000000f087348 */ /* 0x000fea0003c00000 */
[----:B------:R-:W-:Y:S01]  /*d1a0*/  NOP ;  /* 0x0000000000007918 */ /* 0x000fe20000000000 */
[----:B------:R-:W-:Y:S01]  /*d1b0*/  ENDCOLLECTIVE ;  /* 0x000000000000791b */ /* 0x000fe20003800000 */
.L_x_3297:
[----:B------:R-:W-:Y:S05]  /*d1c0*/  BSYNC B0 ;  /* 0x0000000000007941 */ /* 0x000fea0003800000 */
.L_x_3296:
[----:B------:R-:W-:Y:S05]  /*d1d0*/  BRA `(.L_x_3298) ;  /* 0xffffffcc00ec7947 */ /* 0x000fea000383ffff */
.L_x_3262:
[----:B-1----:R1:W2:Y:S02]  /*d1e0*/  SYNCS.PHASECHK.TRANS64.TRYWAIT P0, [R15+URZ+0x30820], R2 ;  /* 0x030820020f0075a7 */ /* 0x0022a4000800017f */
[----:B--2---:R-:W-:Y:S05]  /*d1f0*/  @!P0 NANOSLEEP.SYNCS 0x989680 ;  /* 0x009896800000895d */ /* 0x004fea0003900000 */
[----:B------:R-:W2:Y:S02]  /*d200*/  @!P0 SYNCS.PHASECHK.TRANS64 P0, [R15+URZ+0x30820], R2 ;  /* 0x030820020f0085a7 */ /* 0x000ea4000800007f */
[----:B--2---:R-:W-:Y:S05]  /*d210*/  @!P0 BRA `(.L_x_3262) ;  /* 0xfffffffc00f08947 */ /* 0x004fea000383ffff */
[----:B------:R-:W-:Y:S05]  /*d220*/  BRA `(.L_x_3299) ;  /* 0xffffffdc00dc7947 */ /* 0x000fea000383ffff */
.L_x_3266:
[----:B--2---:R2:W3:Y:S02]  /*d230*/  SYNCS.PHASECHK.TRANS64.TRYWAIT P1, [R15+URZ+0x30840], R18 ;  /* 0x030840120f0075a7 */ /* 0x0044e4000802017f */
[----:B---3--:R-:W-:Y:S05]  /*d240*/  @!P1 NANOSLEEP.SYNCS 0x989680 ;  /* 0x009896800000995d */ /* 0x008fea0003900000 */
[----:B------:R-:W3:Y:S02]  /*d250*/  @!P1 SYNCS.PHASECHK.TRANS64 P1, [R15+URZ+0x30840], R18 ;  /* 0x030840120f0095a7 */ /* 0x000ee4000802007f */
[----:B---3--:R-:W-:Y:S05]  /*d260*/  @!P1 BRA `(.L_x_3266) ;  /* 0xfffffffc00f09947 */ /* 0x008fea000383ffff */
[----:B------:R-:W-:Y:S05]  /*d270*/  BRA `(.L_x_3300) ;  /* 0xffffffe400807947 */ /* 0x000fea000383ffff */
.L_x_3268:
[----:B-1----:R1:W3:Y:S02]  /*d280*/  SYNCS.PHASECHK.TRANS64.TRYWAIT P1, [R15+URZ+0x30828], R18 ;  /* 0x030828120f0075a7 */ /* 0x0022e4000802017f */
[----:B---3--:R-:W-:Y:S05]  /*d290*/  @!P1 NANOSLEEP.SYNCS 0x989680 ;  /* 0x009896800000995d */ /* 0x008fea0003900000 */
[----:B------:R-:W3:Y:S02]  /*d2a0*/  @!P1 SYNCS.PHASECHK.TRANS64 P1, [R15+URZ+0x30828], R18 ;  /* 0x030828120f0095a7 */ /* 0x000ee4000802007f */
[----:B---3--:R-:W-:Y:S05]  /*d2b0*/  @!P1 BRA `(.L_x_3268) ;  /* 0xfffffffc00f09947 */ /* 0x008fea000383ffff */
[----:B------:R-:W-:Y:S05]  /*d2c0*/  BRA `(.L_x_3301) ;  /* 0xffffffe800207947 */ /* 0x000fea000383ffff */
.L_x_3270:
[----:B---3--:R3:W4:Y:S02]  /*d2d0*/  SYNCS.PHASECHK.TRANS64.TRYWAIT P1, [R15+URZ+0x30848], R18 ;  /* 0x030848120f0075a7 */ /* 0x008724000802017f */
[----:B----4-:R-:W-:Y:S05]  /*d2e0*/  @!P1 NANOSLEEP.SYNCS 0x989680 ;  /* 0x009896800000995d */ /* 0x010fea0003900000 */
[----:B------:R-:W4:Y:S02]  /*d2f0*/  @!P1 SYNCS.PHASECHK.TRANS64 P1, [R15+URZ+0x30848], R18 ;  /* 0x030848120f0095a7 */ /* 0x000f24000802007f */
[----:B----4-:R-:W-:Y:S05]  /*d300*/  @!P1 BRA `(.L_x_3270) ;  /* 0xfffffffc00f09947 */ /* 0x010fea000383ffff */
[----:B------:R-:W-:Y:S05]  /*d310*/  BRA `(.L_x_3302) ;  /* 0xffffffe800c07947 */ /* 0x000fea000383ffff */
.L_x_3272:
[----:B------:R-:W-:-:S07]  /*d320*/  SHF.L.U32 R4, R10, 0x1f, RZ ;  /* 0x0000001f0a047819 */ /* 0x000fce00000006ff */
.L_x_3303:
[----:B----4-:R4:W1:Y:S02]  /*d330*/  SYNCS.PHASECHK.TRANS64.TRYWAIT P1, [R15+URZ+0x30820], R4 ;  /* 0x030820040f0075a7 */ /* 0x010864000802017f */
[----:B-1----:R-:W-:Y:S05]  /*d340*/  @!P1 NANOSLEEP.SYNCS 0x989680 ;  /* 0x009896800000995d */ /* 0x002fea0003900000 */
[----:B------:R-:W1:Y:S02]  /*d350*/  @!P1 SYNCS.PHASECHK.TRANS64 P1, [R15+URZ+0x30820], R4 ;  /* 0x030820040f0095a7 */ /* 0x000e64000802007f */
[----:B-1----:R-:W-:Y:S05]  /*d360*/  @!P1 BRA `(.L_x_3303) ;  /* 0xfffffffc00f09947 */ /* 0x002fea000383ffff */
[----:B------:R-:W-:Y:S05]  /*d370*/  BRA `(.L_x_3304) ;  /* 0xffffffec00447947 */ /* 0x000fea000383ffff */
.L_x_3275:
[----:B----4-:R4:W1:Y:S02]  /*d380*/  SYNCS.PHASECHK.TRANS64.TRYWAIT P1, [R15+URZ+0x30840], R12 ;  /* 0x0308400c0f0075a7 */ /* 0x010864000802017f */
[----:B-1----:R-:W-:Y:S05]  /*d390*/  @!P1 NANOSLEEP.SYNCS 0x989680 ;  /* 0x009896800000995d */ /* 0x002fea0003900000 */
[----:B------:R-:W1:Y:S02]  /*d3a0*/  @!P1 SYNCS.PHASECHK.TRANS64 P1, [R15+URZ+0x30840], R12 ;  /* 0x0308400c0f0095a7 */ /* 0x000e64000802007f */
[----:B-1----:R-:W-:Y:S05]  /*d3b0*/  @!P1 BRA `(.L_x_3275) ;  /* 0xfffffffc00f09947 */ /* 0x002fea000383ffff */
[----:B------:R-:W-:Y:S05]  /*d3c0*/  BRA `(.L_x_3305) ;  /* 0xfffffff000007947 */ /* 0x000fea000383ffff */
.L_x_3277:
[----:B-1----:R1:W2:Y:S02]  /*d3d0*/  SYNCS.PHASECHK.TRANS64.TRYWAIT P1, [R15+URZ+0x30828], R12 ;  /* 0x0308280c0f0075a7 */ /* 0x0022a4000802017f */
[----:B--2---:R-:W-:Y:S05]  /*d3e0*/  @!P1 NANOSLEEP.SYNCS 0x989680 ;  /* 0x009896800000995d */ /* 0x004fea0003900000 */
[----:B------:R-:W2:Y:S02]  /*d3f0*/  @!P1 SYNCS.PHASECHK.TRANS64 P1, [R15+URZ+0x30828], R12 ;  /* 0x0308280c0f0095a7 */ /* 0x000ea4000802007f */
[----:B--2---:R-:W-:Y:S05]  /*d400*/  @!P1 BRA `(.L_x_3277) ;  /* 0xfffffffc00f09947 */ /* 0x004fea000383ffff */
[----:B------:R-:W-:Y:S05]  /*d410*/  BRA `(.L_x_3306) ;  /* 0xfffffff000947947 */ /* 0x000fea000383ffff */
.L_x_3279:
[----:B------:R1:W1:Y:S02]  /*d420*/  SYNCS.PHASECHK.TRANS64.TRYWAIT P0, [R3+URZ+0x30840], R0 ;  /* 0x03084000030075a7 */ /* 0x000264000800017f */
[----:B-1----:R-:W-:Y:S05]  /*d430*/  @!P0 NANOSLEEP.SYNCS 0x989680 ;  /* 0x009896800000895d */ /* 0x002fea0003900000 */
[----:B------:R-:W1:Y:S02]  /*d440*/  @!P0 SYNCS.PHASECHK.TRANS64 P0, [R3+URZ+0x30840], R0 ;  /* 0x03084000030085a7 */ /* 0x000e64000800007f */
[----:B-1----:R-:W-:Y:S05]  /*d450*/  @!P0 BRA `(.L_x_3279) ;  /* 0xfffffffc00f08947 */ /* 0x002fea000383ffff */
[----:B------:R-:W-:Y:S05]  /*d460*/  BRA `(.L_x_3307) ;  /* 0xfffffff400447947 */ /* 0x000fea000383ffff */
.L_x_3281:
[----:B------:R-:W-:Y:S01]  /*d470*/  BSSY B0, `(.L_x_3308) ;  /* 0x0000006000007945 */ /* 0x000fe20003800000 */
[----:B------:R-:W-:-:S07]  /*d480*/  IMAD.MOV.U32 R15, RZ, RZ, -0x1 ;  /* 0xffffffffff0f7424 */ /* 0x000fce00078e00ff */
[----:B------:R-:W-:Y:S05]  /*d490*/  WARPSYNC.COLLECTIVE R15, `(.L_x_3309) ;  /* 0x000000000f0c7348 */ /* 0x000fea0003c00000 */
[----:B------:R-:W-:Y:S02]  /*d4a0*/  ELECT P6, UR62, PT ;  /* 0x00000000003e782f */ /* 0x000fe400038c0000 */
[----:B------:R-:W-:Y:S01]  /*d4b0*/  MOV R14, UR62 ;  /* 0x0000003e000e7c02 */ /* 0x000fe20008000f00 */
[----:B------:R-:W-:Y:S10]  /*d4c0*/  ENDCOLLECTIVE ;  /* 0x000000000000791b */ /* 0x000ff40003800000 */
.L_x_3309:
[----:B------:R-:W-:Y:S05]  /*d4d0*/  BSYNC B0 ;  /* 0x0000000000007941 */ /* 0x000fea0003800000 */
.L_x_3308:
[----:B------:R-:W-:Y:S05]  /*d4e0*/  BRA `(.L_x_3310) ;  /* 0xfffffff400f47947 */ /* 0x000fea000383ffff */
.L_x_3283:
[----:B-1----:R1:W2:Y:S02]  /*d4f0*/  SYNCS.PHASECHK.TRANS64.TRYWAIT P0, [R7+URZ], R4 ;  /* 0x00000004070075a7 */ /* 0x0022a4000800017f */
[----:B--2---:R-:W-:Y:S05]  /*d500*/  @!P0 NANOSLEEP.SYNCS 0x989680 ;  /* 0x009896800000895d */ /* 0x004fea0003900000 */
[----:B------:R-:W2:Y:S02]  /*d510*/  @!P0 SYNCS.PHASECHK.TRANS64 P0, [R7+URZ], R4 ;  /* 0x00000004070085a7 */ /* 0x000ea4000800007f */
[----:B--2---:R-:W-:Y:S05]  /*d520*/  @!P0 BRA `(.L_x_3283) ;  /* 0xfffffffc00f08947 */ /* 0x004fea000383ffff */
[----:B------:R-:W-:Y:S05]  /*d530*/  BRA `(.L_x_3311) ;  /* 0xfffffff800347947 */ /* 0x000fea000383ffff */
.L_x_3284:
[----:B--2---:R2:W3:Y:S02]  /*d540*/  SYNCS.PHASECHK.TRANS64.TRYWAIT P0, [R3+URZ], R0 ;  /* 0x00000000030075a7 */ /* 0x0044e4000800017f */
[----:B---3--:R-:W-:Y:S05]  /*d550*/  @!P0 NANOSLEEP.SYNCS 0x989680 ;  /* 0x009896800000895d */ /* 0x008fea0003900000 */
[----:B------:R-:W3:Y:S02]  /*d560*/  @!P0 SYNCS.PHASECHK.TRANS64 P0, [R3+URZ], R0 ;  /* 0x00000000030085a7 */ /* 0x000ee4000800007f */
[----:B---3--:R-:W-:Y:S05]  /*d570*/  @!P0 BRA `(.L_x_3284) ;  /* 0xfffffffc00f08947 */ /* 0x008fea000383ffff */
[----:B------:R-:W-:Y:S05]  /*d580*/  BRA `(.L_x_3312) ;  /* 0xfffffff800287947 */ /* 0x000fea000383ffff */
.L_x_3286:
[----:B--2---:R2:W3:Y:S02]  /*d590*/  SYNCS.PHASECHK.TRANS64.TRYWAIT P0, [R5+URZ], R4 ;  /* 0x00000004050075a7 */ /* 0x0044e4000800017f */
[----:B---3--:R-:W-:Y:S05]  /*d5a0*/  @!P0 NANOSLEEP.SYNCS 0x989680 ;  /* 0x009896800000895d */ /* 0x008fea0003900000 */
[----:B------:R-:W3:Y:S02]  /*d5b0*/  @!P0 SYNCS.PHASECHK.TRANS64 P0, [R5+URZ], R4 ;  /* 0x00000004050085a7 */ /* 0x000ee4000800007f */
[----:B---3--:R-:W-:Y:S05]  /*d5c0*/  @!P0 BRA `(.L_x_3286) ;  /* 0xfffffffc00f08947 */ /* 0x008fea000383ffff */
[----:B------:R-:W-:Y:S05]  /*d5d0*/  BRA `(.L_x_3313) ;  /* 0xfffffff8002c7947 */ /* 0x000fea000383ffff */
.L_x_3314:
        /* <DEDUP_REMOVED lines=10> */
.L_x_7311:


//--------------------- .text._ZN7cutlass13device_kernelIN5flash11enable_sm90INS1_16FlashAttnBwdSm90INS1_25CollectiveMainloopBwdSm90ILi2ELi2ELi2EN4cute5tupleIJNS5_1CILi1EEES8_S8_EEENS6_IJNS7_ILi64EEENS7_ILi128EEESB_EEENS_6half_tEfNS_4arch4Sm90ELb1ELb0ELb1ELb1ELb0ELb1ELb0ELb0ELi2ELi1ELi2ELi1ELb0EEENS1_24CollectiveEpilogueBwdGQAISC_fSF_Li256ELb1ELb0EEENS1_25SingleTileBwdLPTSchedulerILb1ELi128ELb0EEEEEEEEEvNT_6ParamsE --------------------------
	.section	.text._ZN7cutlass13device_kernelIN5flash11enable_sm90INS1_16FlashAttnBwdSm90INS1_25CollectiveMainloopBwdSm90ILi2ELi2ELi2EN4cute5tupleIJNS5_1CILi1EEES8_S8_EEENS6_IJNS7_ILi64EEENS7_ILi128EEESB_EEENS_6half_tEfNS_4arch4Sm90ELb1ELb0ELb1ELb1ELb0ELb1ELb0ELb0ELi2ELi1ELi2ELi1ELb0EEENS1_24CollectiveEpilogueBwdGQAISC_fSF_Li256ELb1ELb0EEENS1_25SingleTileBwdLPTSchedulerILb1ELi128ELb0EEEEEEEEEvNT_6ParamsE,"ax",@progbits
	.align	128
.text._ZN7cutlass13device_kernelIN5flash11enable_sm90INS1_16FlashAttnBwdSm90INS1_25CollectiveMainloopBwdSm90ILi2ELi2ELi2EN4cute5tupleIJNS5_1CILi1EEES8_S8_EEENS6_IJNS7_ILi64EEENS7_ILi128EEESB_EEENS_6half_tEfNS_4arch4Sm90ELb1ELb0ELb1ELb1ELb0ELb1ELb0ELb0ELi2ELi1ELi2ELi1ELb0EEENS1_24CollectiveEpilogueBwdGQAISC_fSF_Li256ELb1ELb0EEENS1_25SingleTileBwdLPTSchedulerILb1ELi128ELb0EEEEEEEEEvNT_6ParamsE:
        .type           _ZN7cutlass13device_kernelIN5flash11enable_sm90INS1_16FlashAttnBwdSm90INS1_25CollectiveMainloopBwdSm90ILi2ELi2ELi2EN4cute5tupleIJNS5_1CILi1EEES8_S8_EEENS6_IJNS7_ILi64EEENS7_ILi128EEESB_EEENS_6half_tEfNS_4arch4Sm90ELb1ELb0ELb1ELb1ELb0ELb1ELb0ELb0ELi2ELi1ELi2ELi1ELb0EEENS1_24CollectiveEpilogueBwdGQAISC_fSF_Li256ELb1ELb0EEENS1_25SingleTileBwdLPTSchedulerILb1ELi128ELb0EEEEEEEEEvNT_6ParamsE,@function
        .size           _ZN7cutlass13device_kernelIN5flash11enable_sm90INS1_16FlashAttnBwdSm90INS1_25CollectiveMainloopBwdSm90ILi2ELi2ELi2EN4cute5tupleIJNS5_1CILi1EEES8_S8_EEENS6_IJNS7_ILi64EEENS7_ILi128EEESB_EEENS_6half_tEfNS_4arch4Sm90ELb1ELb0ELb1ELb1ELb0ELb1ELb0ELb0ELi2ELi1ELi2ELi1ELb0EEENS1_24CollectiveEpilogueBwdGQAISC_fSF_Li256ELb1ELb0EEENS1_25SingleTileBwdLPTSchedulerILb1ELi128ELb0EEEEEEEEEvNT_6ParamsE,(.L_x_7312 - _ZN7cutlass13device_kernelIN5flash11enable_sm90INS1_16FlashAttnBwdSm90INS1_25CollectiveMainloopBwdSm90ILi2ELi2ELi2EN4cute5tupleIJNS5_1CILi1EEES8_S8_EEENS6_IJNS7_ILi64EEENS7_ILi128EEESB_EEENS_6half_tEfNS_4arch4Sm90ELb1ELb0ELb1ELb1ELb0ELb1ELb0ELb0ELi2ELi1ELi2ELi1ELb0EEENS1_24CollectiveEpilogueBwdGQAISC_fSF_Li256ELb1ELb0EEENS1_25SingleTileBwdLPTSchedulerILb1ELi128ELb0EEEEEEEEEvNT_6ParamsE)
        .other          _ZN7cutlass13device_kernelIN5flash11enable_sm90INS1_16FlashAttnBwdSm90INS1_25CollectiveMainloopBwdSm90ILi2ELi2ELi2EN4cute5tupleIJNS5_1CILi1EEES8_S8_EEENS6_IJNS7_ILi64EEENS7_ILi128EEESB_EEENS_6half_tEfNS_4arch4Sm90ELb1ELb0ELb1ELb1ELb0ELb1ELb0ELb0ELi2ELi1ELi2ELi1ELb0EEENS1_24CollectiveEpilogueBwdGQAISC_fSF_Li256ELb1ELb0EEENS1_25SingleTileBwdLPTSchedulerILb1ELi128ELb0EEEEEEEEEvNT_6ParamsE,@"STO_CUDA_ENTRY STV_DEFAULT"
_ZN7cutlass13device_kernelIN5flash11enable_sm90INS1_16FlashAttnBwdSm90INS1_25CollectiveMainloopBwdSm90ILi2ELi2ELi2EN4cute5tupleIJNS5_1CILi1EEES8_S8_EEENS6_IJNS7_ILi64EEENS7_ILi128EEESB_EEENS_6half_tEfNS_4arch4Sm90ELb1ELb0ELb1ELb1ELb0ELb1ELb0ELb0ELi2ELi1ELi2ELi1ELb0EEENS1_24CollectiveEpilogueBwdGQAISC_fSF_Li256ELb1ELb0EEENS1_25SingleTileBwdLPTSchedulerILb1ELi128ELb0EEEEEEEEEvNT_6ParamsE:
        /* <DEDUP_REMOVED lines=24> */
.L_x_3316:
[----:B------:R-:W-:Y:S05]  /*0180*/  BSYNC B0 ;  /* 0x0000000000007941 */ /* 0x000fea0003800000 */
.L_x_3315:
        /* <DEDUP_REMOVED lines=37> */
.L_x_3317:
        /* <DEDUP_REMOVED lines=22> */
.L_x_3318:
[----:B------:R-:W-:Y:S01]  /*0540*/  PLOP3.LUT P0, PT, PT, PT, UP0, 0x80, 0x0 ;  /* 0x000000000000781c */ /* 0x000fe20003f0f008 */
[----:B------:R-:W-:Y:S01]  /*0550*/  NOP ;  /* 0x0000000000007918 */ /* 0x000fe20000000000 */
[----:B------:R-:W-:Y:S01]  /*0560*/  ULDC.64 UR46, c[0x0][0x208] ;  /* 0x00008200002e7ab9 */ /* 0x000fe20000000a00 */
[----:B------:R-:W-:Y:S01]  /*0570*/  BSSY B6, `(.L_x_3319) ;  /* 0x0000931000067945 */ /* 0x000fe20003800000 */
[----:B-12-4-:R-:W-:Y:S09]  /*0580*/  BAR.SYNC.DEFER_BLOCKING 0x0 ;  /* 0x0000000000007b1d */ /* 0x016ff20000010000 */
[----:B------:R-:W-:Y:S05]  /*0590*/  @!P0 BRA `(.L_x_3320) ;  /* 0x0000005400008947 */ /* 0x000fea0003800000 */
.L_x_3321:
        /* <DEDUP_REMOVED lines=32> */
.L_x_3322:
[----:B------:R-:W-:Y:S01]  /*07a0*/  ULDC UR7, c[0x0][0x8cc] ;  /* 0x0002330000077ab9 */ /* 0x000fe20000000800 */
[----:B------:R-:W-:Y:S01]  /*07b0*/  UMOV UR36, UR10 ;  /* 0x0000000a00247c82 */ /* 0x000fe20008000000 */
[----:B------:R-:W-:-:S11]  /*07c0*/  UISETP.NE.AND UP0, UPT, UR7, 0x1, UPT ;  /* 0x000000010700788c */ /* 0x000fd6000bf05270 */
[----:B------:R-:W-:Y:S02]  /*07d0*/  @UP0 ULDC.64 UR8, c[0x0][0x8d0] ;  /* 0x0002340000080ab9 */ /* 0x000fe40000000a00 */
[----:B------:R-:W-:-:S04]  /*07e0*/  UIMAD.WIDE.U32 UR4, UR10, UR8, URZ ;  /* 0x000000080a0472a5 */ /* 0x000fc8000f8e003f */
[----:B------:R-:W-:-:S04]  /*07f0*/  @UP0 USHF.R.U32.HI UR36, URZ, UR9, UR5 ;  /* 0x000000093f240299 */ /* 0x000fc80008011605 */
[----:B------:R-:W-:-:S12]  /*0800*/  UIMAD UR4, UR36, UR7, URZ ;  /* 0x00000007240472a4 */ /* 0x000fd8000f8e023f */
.L_x_3323:
        /* <DEDUP_REMOVED lines=23> */
.L_x_3324:
        /* <DEDUP_REMOVED lines=14> */
.L_x_3326:
[----:B------:R-:W-:-:S05]  /*0a60*/  ULDC UR4, c[0x0][0x8f4] ;  /* 0x00023d0000047ab9 */ /* 0x000fca0000000800 */
.L_x_3325:
        /* <DEDUP_REMOVED lines=20> */
.L_x_3328:
        /* <DEDUP_REMOVED lines=14> */
.L_x_3329:
        /* <DEDUP_REMOVED lines=11> */
.L_x_3330:
        /* <DEDUP_REMOVED lines=13> */
.L_x_3331:
        /* <DEDUP_REMOVED lines=102> */
.L_x_3334:
        /* <DEDUP_REMOVED lines=15> */
.L_x_3333:
        /* <DEDUP_REMOVED lines=23> */
.L_x_3336:
        /* <DEDUP_REMOVED lines=15> */
.L_x_3335:
        /* <DEDUP_REMOVED lines=8> */
.L_x_3422:
        /* <DEDUP_REMOVED lines=15> */
.L_x_3338:
        /* <DEDUP_REMOVED lines=104> */
.L_x_3350:
[----:B------:R-:W-:-:S05]  /*1fb0*/  IMAD.U32 R0, RZ, RZ, UR38 ;  /* 0x00000026ff007e24 */ /* 0x000fca000f8e00ff */
[----:B------:R-:W-:-:S04]  /*1fc0*/  LOP3.LUT R0, R0, 0x1, RZ, 0xfc, !PT ;  /* 0x0000000100007812 */ /* 0x000fc800078efcff */
[----:B------:R-:W-:-:S13]  /*1fd0*/  ISETP.NE.AND P0, PT, R0, 0x3, PT ;  /* 0x000000030000780c */ /* 0x000fda0003f05270 */
[----:B------:R-:W-:Y:S05]  /*1fe0*/  @!P0 BRA `(.L_x_3340) ;  /* 0x0000000000048947 */ /* 0x000fea0003800000 */
[----:B------:R-:W-:Y:S01]  /*1ff0*/  BPT.TRAP 0x1 ;  /* 0x000000040000795c */ /* 0x000fe20000300000 */
.L_x_3340:
        /* <DEDUP_REMOVED lines=8> */
.L_x_3341:
[----:B---3--:R-:W-:Y:S05]  /*2080*/  @P1 BRA `(.L_x_3342) ;  /* 0x0000000000081947 */ /* 0x008fea0003800000 */
[----:B------:R-:W3:Y:S02]  /*2090*/  SYNCS.PHASECHK.TRANS64.TRYWAIT P1, [R0+URZ+0x30810], R209 ;  /* 0x030810d1000075a7 */ /* 0x000ee4000802017f */
[----:B---3--:R-:W-:Y:S05]  /*20a0*/  @!P1 BRA `(.L_x_3343) ;  /* 0x0000007800389947 */ /* 0x008fea0003800000 */
.L_x_3342:
        /* <DEDUP_REMOVED lines=84> */
.L_x_3344:
[----:B------:R1:W1:Y:S01]  /*25f0*/  SYNCS.PHASECHK.TRANS64.TRYWAIT P1, [R0+URZ+0x30830], R209 ;  /* 0x030830d1000075a7 */ /* 0x000262000802017f */
[----:B------:R-:W-:Y:S05]  /*2600*/  @!P0 BRA `(.L_x_3345) ;  /* 0x0000000000048947 */ /* 0x000fea0003800000 */
[----:B------:R-:W-:Y:S01]  /*2610*/  BPT.TRAP 0x1 ;  /* 0x000000040000795c */ /* 0x000fe20000300000 */
.L_x_3345:
        /* <DEDUP_REMOVED lines=54> */
.L_x_3346:
        /* <DEDUP_REMOVED lines=492> */
.L_x_3348:
        /* <DEDUP_REMOVED lines=49> */
.L_x_3349:
        /* <DEDUP_REMOVED lines=78> */
.L_x_3332:
[----:B------:R-:W-:Y:S05]  /*5030*/  @P0 BRA `(.L_x_3327) ;  /* 0x0000004800100947 */ /* 0x000fea0003800000 */
[----:B------:R-:W-:Y:S01]  /*5040*/  ULDC.64 UR4, c[0x0][0x878] ;  /* 0x00021e0000047ab9 */ /* 0x000fe20000000a00 */
[----:B------:R-:W1:Y:S01]  /*5050*/  S2R R4, SR_TID.X ;  /* 0x0000000000047919 */ /* 0x000e620000002100 */
[----:B------:R-:W-:Y:S01]  /*5060*/  UISETP.NE.U32.AND UP0, UPT, UR4, URZ, UPT ;  /* 0x0000003f0400728c */ /* 0x000fe2000bf05070 */
[----:B------:R-:W2:Y:S01]  /*5070*/  S2UR UR10, SR_CgaCtaId ;  /* 0x00000000000a79c3 */ /* 0x000ea20000008800 */
[----:B------:R-:W-:Y:S01]  /*5080*/  UMOV UR7, 0x400 ;  /* 0x0000040000077882 */ /* 0x000fe20000000000 */
[----:B------:R-:W-:Y:S02]  /*5090*/  USHF.L.U32 UR36, UR36, 0xe, URZ ;  /* 0x0000000e24247899 */ /* 0x000fe4000800063f */
[----:B------:R-:W-:Y:S01]  /*50a0*/  UISETP.NE.AND.EX UP0, UPT, UR5, URZ, UPT, UP0 ;  /* 0x0000003f0500728c */ /* 0x000fe2000bf05300 */
[----:B------:R-:W-:Y:S01]  /*50b0*/  ULDC.64 UR12, c[0x0][0x818] ;  /* 0x00020600000c7ab9 */ /* 0x000fe20000000a00 */
[----:B------:R-:W-:Y:S01]  /*50c0*/  ULDC.64 UR14, c[0x0][0x840] ;  /* 0x00021000000e7ab9 */ /* 0x000fe20000000a00 */
[----:B------:R-:W-:-:S03]  /*50d0*/  ULDC.64 UR16, c[0x0][0x848] ;  /* 0x0002120000107ab9 */ /* 0x000fc60000000a00 */
[----:B------:R-:W-:-:S05]  /*50e0*/  PLOP3.LUT P0, PT, PT, PT, UP0, 0x80, 0x0 ;  /* 0x000000000000781c */ /* 0x000fca0003f0f008 */
[----:B------:R-:W-:Y:S02]  /*50f0*/  @UP0 ULDC.64 UR4, c[0x0][0x878] ;  /* 0x00021e0000040ab9 */ /* 0x000fe40000000a00 */
[----:B------:R-:W-:-:S06]  /*5100*/  @UP0 UIMAD.WIDE UR4, UR39, 0x4, UR4 ;  /* 0x00000004270408a5 */ /* 0x000fcc000f8e0204 */
[----:B------:R-:W-:Y:S02]  /*5110*/  IMAD.U32 R2, RZ, RZ, UR4 ;  /* 0x00000004ff027e24 */ /* 0x000fe4000f8e00ff */
[----:B------:R-:W-:Y:S01]  /*5120*/  IMAD.U32 R3, RZ, RZ, UR5 ;  /* 0x00000005ff037e24 */ /* 0x000fe2000f8e00ff */
[----:B------:R-:W-:-:S04]  /*5130*/  ULDC UR5, c[0x0][0x850] ;  /* 0x0002140000057ab9 */ /* 0x000fc80000000800 */
[----:B------:R-:W3:Y:S01]  /*5140*/  @P0 LDG.E R2, desc[UR46][R2.64] ;  /* 0x0000002e02020981 */ /* 0x000ee2000c1e1900 */
[----:B-1----:R-:W-:Y:S01]  /*5150*/  VIADD R5, R4, 0xffffff80 ;  /* 0xffffff8004057836 */ /* 0x002fe20000000000 */
[----:B------:R-:W-:Y:S01]  /*5160*/  UISETP.NE.AND UP1, UPT, UR5, 0x1, UPT ;  /* 0x000000010500788c */ /* 0x000fe2000bf25270 */
[----:B------:R-:W-:Y:S03]  /*5170*/  BSSY B0, `(.L_x_3351) ;  /* 0x000005a000007945 */ /* 0x000fe60003800000 */
[----:B------:R-:W-:-:S07]  /*5180*/  SHF.R.S32.HI R0, RZ, 0x1f, R5 ;  /* 0x0000001fff007819 */ /* 0x000fce0000011405 */
[----:B------:R-:W-:Y:S02]  /*5190*/  @UP1 ULDC UR8, c[0x0][0x854] ;  /* 0x0002150000081ab9 */ /* 0x000fe40000000800 */
[----:B------:R-:W-:Y:S01]  /*51a0*/  UIMAD.WIDE.U32 UR8, UR37, UR8, URZ ;  /* 0x00000008250872a5 */ /* 0x000fe2000f8e003f */
[----:B------:R-:W-:Y:S01]  /*51b0*/  BAR.SYNC.DEFER_BLOCKING 0x1, 0x100 ;  /* 0x0044000000007b1d */ /* 0x000fe20000010000 */
[----:B---3--:R-:W-:Y:S02]  /*51c0*/  @P0 R2UR UR4, R2 ;  /* 0x00000000020402ca */ /* 0x008fe400000e0000 */
        /* <DEDUP_REMOVED lines=10> */
[----:B--2---:R-:W-:Y:S02]  /*5270*/  ULEA UR4, UR10, UR7, 0x18 ;  /* 0x000000070a047291 */ /* 0x004fe4000f8ec03f */
[----:B------:R-:W-:-:S04]  /*5280*/  @UP0 USHF.L.U32 UR5, UR5, 0x7, URZ ;  /* 0x0000000705050899 */ /* 0x000fc8000800063f */
[----:B------:R-:W-:Y:S01]  /*5290*/  @UP0 ULOP3.LUT UR6, UR5, 0xffffc000, URZ, 0xc0, !UPT ;  /* 0xffffc00005060892 */ /* 0x000fe2000f8ec03f */
[----:B------:R-:W-:Y:S02]  /*52a0*/  LEA R0, R0, UR4, 0x2 ;  /* 0x0000000400007c11 */ /* 0x000fe4000f8e10ff */
[----:B------:R-:W-:Y:S01]  /*52b0*/  @UP1 ULDC UR5, c[0x0][0x858] ;  /* 0x0002160000051ab9 */ /* 0x000fe20000000800 */
[----:B------:R-:W-:Y:S02]  /*52c0*/  @UP0 USHF.R.S32.HI UR7, URZ, 0x1f, UR6 ;  /* 0x0000001f3f070899 */ /* 0x000fe40008011406 */
[----:B------:R-:W-:Y:S01]  /*52d0*/  @UP1 USHF.R.U32.HI UR37, URZ, UR5, UR9 ;  /* 0x000000053f251299 */ /* 0x000fe20008011609 */
[----:B------:R1:W-:Y:S01]  /*52e0*/  STS.128 [R0], R24 ;  /* 0x0000001800007388 */ /* 0x0003e20000000c00 */
[----:B------:R-:W-:Y:S02]  /*52f0*/  @!UP0 UMOV UR6, URZ ;  /* 0x0000003f00068c82 */ /* 0x000fe40008000000 */
[----:B------:R-:W-:Y:S01]  /*5300*/  USHF.R.S32.HI UR5, URZ, 0x1f, UR37 ;  /* 0x0000001f3f057899 */ /* 0x000fe20008011425 */
[----:B------:R1:W-:Y:S01]  /*5310*/  STS.128 [R0+0x800], R28 ;  /* 0x0008001c00007388 */ /* 0x0003e20000000c00 */
[----:B------:R-:W-:Y:S01]  /*5320*/  UIADD3 UR8, UP1, UR36, UR6, URZ ;  /* 0x0000000624087290 */ /* 0x000fe2000ff3e03f */
[----:B------:R-:W-:Y:S01]  /*5330*/  @!UP0 UMOV UR7, URZ ;  /* 0x0000003f00078c82 */ /* 0x000fe20008000000 */
[----:B------:R-:W-:Y:S01]  /*5340*/  UIMAD UR6, UR5, UR12, URZ ;  /* 0x0000000c050672a4 */ /* 0x000fe2000f8e023f */
[----:B------:R1:W-:Y:S01]  /*5350*/  STS.128 [R0+0x1000], R32 ;  /* 0x0010002000007388 */ /* 0x0003e20000000c00 */
[----:B------:R-:W-:-:S02]  /*5360*/  ULEA.HI.X.SX32 UR9, UR36, UR7, 0x1, UP1 ;  /* 0x0000000724097291 */ /* 0x000fc400088f0e3f */
[----:B------:R-:W-:Y:S01]  /*5370*/  UIMAD UR5, UR5, UR14, URZ ;  /* 0x0000000e050572a4 */ /* 0x000fe2000f8e023f */
[----:B------:R1:W-:Y:S01]  /*5380*/  STS.128 [R0+0x1800], R36 ;  /* 0x0018002400007388 */ /* 0x0003e20000000c00 */
[----:B------:R-:W-:Y:S02]  /*5390*/  UIMAD UR10, UR37, UR13, UR6 ;  /* 0x0000000d250a72a4 */ /* 0x000fe4000f8e0206 */
[----:B------:R-:W-:Y:S01]  /*53a0*/  UIMAD.WIDE.U32 UR6, UR37, UR12, UR8 ;  /* 0x0000000c250672a5 */ /* 0x000fe2000f8e0008 */
[----:B------:R1:W-:Y:S01]  /*53b0*/  STS.128 [R0+0x2000], R40 ;  /* 0x0020002800007388 */ /* 0x0003e20000000c00 */
[----:B------:R-:W-:Y:S02]  /*53c0*/  UIMAD UR12, UR37, UR15, UR5 ;  /* 0x0000000f250c72a4 */ /* 0x000fe4000f8e0205 */
[----:B------:R-:W-:Y:S01]  /*53d0*/  USHF.R.S32.HI UR5, URZ, 0x1f, UR39 ;  /* 0x0000001f3f057899 */ /* 0x000fe20008011427 */
[----:B------:R1:W-:Y:S01]  /*53e0*/  STS.128 [R0+0x2800], R44 ;  /* 0x0028002c00007388 */ /* 0x0003e20000000c00 */
[----:B------:R-:W-:-:S02]  /*53f0*/  UIMAD.WIDE.U32 UR8, UR37, UR14, UR8 ;  /* 0x0000000e250872a5 */ /* 0x000fc4000f8e0008 */
[----:B------:R-:W-:Y:S01]  /*5400*/  USEL UR5, UR5, URZ, !UP0 ;  /* 0x0000003f05057287 */ /* 0x000fe2000c000000 */
[----:B------:R1:W-:Y:S01]  /*5410*/  STS.128 [R0+0x3000], R48 ;  /* 0x0030003000007388 */ /* 0x0003e20000000c00 */
[----:B------:R-:W-:Y:S01]  /*5420*/  ULDC.64 UR14, c[0x0][0x820] ;  /* 0x00020800000e7ab9 */ /* 0x000fe20000000a00 */
[----:B------:R-:W-:Y:S02]  /*5430*/  USEL UR39, UR39, URZ, !UP0 ;  /* 0x0000003f27277287 */ /* 0x000fe4000c000000 */
[----:B------:R1:W-:Y:S01]  /*5440*/  STS.128 [R0+0x3800], R52 ;  /* 0x0038003400007388 */ /* 0x0003e20000000c00 */
[----:B------:R-:W-:Y:S02]  /*5450*/  UIMAD UR11, UR5, UR14, URZ ;  /* 0x0000000e050b72a4 */ /* 0x000fe4000f8e023f */
[----:B------:R-:W-:Y:S01]  /*5460*/  UIADD3 UR7, UR7, UR10, URZ ;  /* 0x0000000a07077290 */ /* 0x000fe2000fffe03f */
[----:B------:R1:W-:Y:S01]  /*5470*/  STS.128 [R0+0x4000], R56 ;  /* 0x0040003800007388 */ /* 0x0003e20000000c00 */
[----:B------:R-:W-:-:S02]  /*5480*/  UIMAD UR5, UR5, UR16, URZ ;  /* 0x00000010050572a4 */ /* 0x000fc4000f8e023f */
[----:B------:R-:W-:Y:S01]  /*5490*/  UIADD3 UR9, UR9, UR12, URZ ;  /* 0x0000000c09097290 */ /* 0x000fe2000fffe03f */
[----:B------:R1:W-:Y:S01]  /*54a0*/  STS.128 [R0+0x4800], R60 ;  /* 0x0048003c00007388 */ /* 0x0003e20000000c00 */
[----:B------:R-:W-:Y:S02]  /*54b0*/  UIMAD UR11, UR39, UR15, UR11 ;  /* 0x0000000f270b72a4 */ /* 0x000fe4000f8e020b */
[----:B------:R-:W-:Y:S01]  /*54c0*/  UIMAD.WIDE.U32 UR6, UR39, UR14, UR6 ;  /* 0x0000000e270672a5 */ /* 0x000fe2000f8e0006 */
[----:B------:R1:W-:Y:S01]  /*54d0*/  STS.128 [R0+0x5000], R64 ;  /* 0x0050004000007388 */ /* 0x0003e20000000c00 */
[----:B------:R-:W-:Y:S02]  /*54e0*/  UIMAD UR5, UR39, UR17, UR5 ;  /* 0x00000011270572a4 */ /* 0x000fe4000f8e0205 */
[----:B------:R-:W-:Y:S01]  /*54f0*/  UIMAD.WIDE.U32 UR8, UR39, UR16, UR8 ;  /* 0x00000010270872a5 */ /* 0x000fe2000f8e0008 */
[----:B------:R1:W-:Y:S01]  /*5500*/  STS.128 [R0+0x5800], R68 ;  /* 0x0058004400007388 */ /* 0x0003e20000000c00 */
[----:B------:R-:W-:Y:S01]  /*5510*/  ULDC.64 UR12, c[0x0][0x800] ;  /* 0x00020000000c7ab9 */ /* 0x000fe20000000a00 */
[----:B------:R-:W-:Y:S01]  /*5520*/  ULDC.64 UR14, c[0x0][0x828] ;  /* 0x00020a00000e7ab9 */ /* 0x000fe20000000a00 */
[----:B------:R-:W-:Y:S01]  /*5530*/  UIADD3 UR7, UR7, UR11, URZ ;  /* 0x0000000b07077290 */ /* 0x000fe2000fffe03f */
        /* <DEDUP_REMOVED lines=22> */
.L_x_3353:
[----:B------:R-:W-:Y:S01]  /*56a0*/  @P0 ELECT P1, URZ, PT ;  /* 0x00000000003f082f */ /* 0x000fe20003820000 */
[----:B------:R2:W-:-:S12]  /*56b0*/  UBLKRED.G.S.ADD.F32.RN [UR6], [UR4], UR5, desc[UR8] ;  /* 0x00000806040073bb */ /* 0x0005d800080a1405 */
[----:B------:R-:W-:Y:S02]  /*56c0*/  @P1 PLOP3.LUT P0, PT, P1, PT, PT, 0x8, 0x0 ;  /* 0x000000000000181c */ /* 0x000fe40000f0e170 */
[----:B------:R-:W-:-:S11]  /*56d0*/  PLOP3.LUT P1, PT, PT, PT, PT, 0x8, 0x0 ;  /* 0x000000000000781c */ /* 0x000fd60003f2e170 */
[----:B--2---:R-:W-:Y:S05]  /*56e0*/  @P0 BRA.U.ANY `(.L_x_3353) ;  /* 0xfffffffd00ec0947 */ /* 0x004fea000393ffff */
[----:B------:R0:W-:Y:S01]  /*56f0*/  UTMACMDFLUSH ;  /* 0x00000000000079b7 */ /* 0x0001e20000000000 */
[----:B------:R-:W-:-:S04]  /*5700*/  DEPBAR.LE SB0, 0x0 ;  /* 0x000080000000791a */ /* 0x000fc80000000000 */
.L_x_3352:
[----:B------:R-:W-:Y:S05]  /*5710*/  BSYNC B0 ;  /* 0x0000000000007941 */ /* 0x000fea0003800000 */
.L_x_3351:
        /* <DEDUP_REMOVED lines=32> */
.L_x_3354:
[----:B------:R-:W-:Y:S01]  /*5920*/  @P0 ELECT P1, URZ, PT ;  /* 0x00000000003f082f */ /* 0x000fe20003820000 */
[----:B------:R2:W-:-:S12]  /*5930*/  UBLKRED.G.S.ADD.F32.RN [UR6], [UR4], UR5, desc[UR8] ;  /* 0x00000806040073bb */ /* 0x0005d800080a1405 */
[----:B------:R-:W-:Y:S02]  /*5940*/  @P1 PLOP3.LUT P0, PT, P1, PT, PT, 0x8, 0x0 ;  /* 0x000000000000181c */ /* 0x000fe40000f0e170 */
[----:B------:R-:W-:-:S11]  /*5950*/  PLOP3.LUT P1, PT, PT, PT, PT, 0x8, 0x0 ;  /* 0x000000000000781c */ /* 0x000fd60003f2e170 */
[----:B--2---:R-:W-:Y:S05]  /*5960*/  @P0 BRA.U.ANY `(.L_x_3354) ;  /* 0xfffffffd00ec0947 */ /* 0x004fea000393ffff */
[----:B------:R0:W-:Y:S01]  /*5970*/  UTMACMDFLUSH ;  /* 0x00000000000079b7 */ /* 0x0001e20000000000 */
[----:B------:R-:W-:-:S04]  /*5980*/  DEPBAR.LE SB0, 0x0 ;  /* 0x000080000000791a */ /* 0x000fc80000000000 */
[----:B------:R-:W-:Y:S05]  /*5990*/  BRA `(.L_x_3327) ;  /* 0x0000003c00b87947 */ /* 0x000fea0003800000 */
.L_x_3320:
        /* <DEDUP_REMOVED lines=29> */
.L_x_3356:
[----:B------:R-:W-:Y:S01]  /*5b70*/  ULDC UR9, c[0x0][0x8cc] ;  /* 0x0002330000097ab9 */ /* 0x000fe20000000800 */
[----:B------:R-:W-:Y:S01]  /*5b80*/  UMOV UR7, UR8 ;  /* 0x0000000800077c82 */ /* 0x000fe20008000000 */
[----:B------:R-:W-:-:S11]  /*5b90*/  UISETP.NE.AND UP0, UPT, UR9, 0x1, UPT ;  /* 0x000000010900788c */ /* 0x000fd6000bf05270 */
[----:B------:R-:W-:Y:S02]  /*5ba0*/  @UP0 ULDC.64 UR10, c[0x0][0x8d0] ;  /* 0x00023400000a0ab9 */ /* 0x000fe40000000a00 */
[----:B------:R-:W-:-:S04]  /*5bb0*/  UIMAD.WIDE.U32 UR4, UR8, UR10, URZ ;  /* 0x0000000a080472a5 */ /* 0x000fc8000f8e003f */
[----:B------:R-:W-:-:S04]  /*5bc0*/  @UP0 USHF.R.U32.HI UR7, URZ, UR11, UR5 ;  /* 0x0000000b3f070299 */ /* 0x000fc80008011605 */
[----:B------:R-:W-:-:S12]  /*5bd0*/  UIMAD UR4, UR7, UR9, URZ ;  /* 0x00000009070472a4 */ /* 0x000fd8000f8e023f */
.L_x_3357:
        /* <DEDUP_REMOVED lines=23> */
.L_x_3358:
        /* <DEDUP_REMOVED lines=13> */
.L_x_3360:
[----:B------:R-:W-:-:S05]  /*5e20*/  ULDC UR4, c[0x0][0x8f4] ;  /* 0x00023d0000047ab9 */ /* 0x000fca0000000800 */
.L_x_3359:
        /* <DEDUP_REMOVED lines=46> */
.L_x_3361:
        /* <DEDUP_REMOVED lines=13> */
.L_x_3362:
        /* <DEDUP_REMOVED lines=12> */
.L_x_3363:
        /* <DEDUP_REMOVED lines=54> */
.L_x_3366:
[----:B------:R-:W-:Y:S05]  /*6600*/  BSYNC B0 ;  /* 0x0000000000007941 */ /* 0x000fea0003800000 */
.L_x_3365:
        /* <DEDUP_REMOVED lines=19> */
.L_x_3368:
[----:B------:R-:W-:Y:S05]  /*6740*/  BSYNC B0 ;  /* 0x0000000000007941 */ /* 0x000fea0003800000 */
.L_x_3367:
[----:B------:R-:W-:Y:S06]  /*6750*/  BAR.ARV 0xa, 0xa0 ;  /* 0x0282800000007b1d */ /* 0x000fec0000002000 */
[----:B------:R-:W-:Y:S04]  /*6760*/  BSSY B0, `(.L_x_3369) ;  /* 0x0000003000007945 */ /* 0x000fe80003800000 */
[----:B------:R-:W-:Y:S05]  /*6770*/  @!P0 BRA `(.L_x_3370) ;  /* 0x0000000000048947 */ /* 0x000fea0003800000 */
[----:B------:R-:W-:-:S04]  /*6780*/  DEPBAR.LE SB0, 0x0 ;  /* 0x000080000000791a */ /* 0x000fc80000000000 */
.L_x_3370:
[----:B------:R-:W-:Y:S05]  /*6790*/  BSYNC B0 ;  /* 0x0000000000007941 */ /* 0x000fea0003800000 */
.L_x_3369:
[----:B------:R-:W-:Y:S06]  /*67a0*/  BAR.ARV 0xb, 0xa0 ;  /* 0x02c2800000007b1d */ /* 0x000fec0000002000 */
[----:B------:R-:W-:Y:S01]  /*67b0*/  UIADD3 UR18, UR12, 0x1, URZ ;  /* 0x000000010c127890 */ /* 0x000fe2000fffe03f */
[----:B------:R-:W-:Y:S11]  /*67c0*/  BRA `(.L_x_3371) ;  /* 0x0000000000047947 */ /* 0x000ff60003800000 */
.L_x_3364:
[----:B------:R-:W-:-:S05]  /*67d0*/  UMOV UR18, UR12 ;  /* 0x0000000c00127c82 */ /* 0x000fca0008000000 */
.L_x_3371:
        /* <DEDUP_REMOVED lines=22> */
.L_x_3384:
        /* <DEDUP_REMOVED lines=20> */
.L_x_3373:
[----:B------:R-:W-:Y:S05]  /*6a80*/  BSYNC B0 ;  /* 0x0000000000007941 */ /* 0x000fea0003800000 */
.L_x_3372:
        /* <DEDUP_REMOVED lines=13> */
.L_x_3375:
[----:B------:R-:W-:Y:S05]  /*6b60*/  BSYNC B0 ;  /* 0x0000000000007941 */ /* 0x000fea0003800000 */
.L_x_3374:
[----:B------:R-:W-:Y:S06]  /*6b70*/  BAR.ARV 0xa, 0xa0 ;  /* 0x0282800000007b1d */ /* 0x000fec0000002000 */
[----:B------:R-:W-:Y:S04]  /*6b80*/  BSSY B0, `(.L_x_3376) ;  /* 0x0000003000007945 */ /* 0x000fe80003800000 */
[----:B------:R-:W-:Y:S05]  /*6b90*/  @!P0 BRA `(.L_x_3377) ;  /* 0x0000000000048947 */ /* 0x000fea0003800000 */
[----:B------:R-:W-:-:S04]  /*6ba0*/  DEPBAR.LE SB0, 0x0 ;  /* 0x000080000000791a */ /* 0x000fc80000000000 */
.L_x_3377:
[----:B------:R-:W-:Y:S05]  /*6bb0*/  BSYNC B0 ;  /* 0x0000000000007941 */ /* 0x000fea0003800000 */
.L_x_3376:
        /* <DEDUP_REMOVED lines=13> */
.L_x_3379:
[----:B------:R-:W-:Y:S05]  /*6c90*/  BSYNC B0 ;  /* 0x0000000000007941 */ /* 0x000fea0003800000 */
.L_x_3378:
        /* <DEDUP_REMOVED lines=13> */
.L_x_3381:
[----:B------:R-:W-:Y:S05]  /*6d70*/  BSYNC B0 ;  /* 0x0000000000007941 */ /* 0x000fea0003800000 */
.L_x_3380:
[----:B------:R-:W-:Y:S01]  /*6d80*/  UIADD3 UR18, UR18, 0x2, URZ ;  /* 0x0000000212127890 */ /* 0x000fe2000fffe03f */
[----:B------:R-:W-:Y:S06]  /*6d90*/  BAR.ARV 0xa, 0xa0 ;  /* 0x0282800000007b1d */ /* 0x000fec0000002000 */
[----:B------:R-:W-:Y:S01]  /*6da0*/  UISETP.GE.AND UP0, UPT, UR18, UR7, UPT ;  /* 0x000000071200728c */ /* 0x000fe2000bf06270 */
[----:B------:R-:W-:Y:S04]  /*6db0*/  BSSY B0, `(.L_x_3382) ;  /* 0x0000003000007945 */ /* 0x000fe80003800000 */
[----:B------:R-:W-:Y:S06]  /*6dc0*/  @!P0 BRA `(.L_x_3383) ;  /* 0x0000000000048947 */ /* 0x000fec0003800000 */
[----:B------:R-:W-:-:S04]  /*6dd0*/  DEPBAR.LE SB0, 0x0 ;  /* 0x000080000000791a */ /* 0x000fc80000000000 */
.L_x_3383:
[----:B------:R-:W-:Y:S05]  /*6de0*/  BSYNC B0 ;  /* 0x0000000000007941 */ /* 0x000fea0003800000 */
.L_x_3382:
[----:B------:R-:W-:Y:S06]  /*6df0*/  BAR.ARV 0xb, 0xa0 ;  /* 0x02c2800000007b1d */ /* 0x000fec0000002000 */
[----:B------:R-:W-:Y:S01]  /*6e00*/  PLOP3.LUT P1, PT, PT, PT, UP0, 0x80, 0x0 ;  /* 0x000000000000781c */ /* 0x000fe20003f2f008 */
[----:B------:R-:W-:Y:S02]  /*6e10*/  UIADD3 UR26, UR26, 0x4000, URZ ;  /* 0x000040001a1a7890 */ /* 0x000fe4000fffe03f */
[----:B------:R-:W-:-:S10]  /*6e20*/  UIADD3 UR6, UR6, 0x4000, URZ ;  /* 0x0000400006067890 */ /* 0x000fd4000fffe03f */
[----:B------:R-:W-:Y:S05]  /*6e30*/  @!P1 BRA `(.L_x_3384) ;  /* 0xfffffff800c09947 */ /* 0x000fea000383ffff */
[----:B------:R-:W-:Y:S05]  /*6e40*/  BRA `(.L_x_3327) ;  /* 0x00000028008c7947 */ /* 0x000fea0003800000 */
.L_x_3355:
        /* <DEDUP_REMOVED lines=22> */
.L_x_3385:
[----:B------:R-:W-:Y:S01]  /*6fb0*/  ULDC UR9, c[0x0][0x8cc] ;  /* 0x0002330000097ab9 */ /* 0x000fe20000000800 */
[----:B------:R-:W-:Y:S01]  /*6fc0*/  UMOV UR7, UR8 ;  /* 0x0000000800077c82 */ /* 0x000fe20008000000 */
[----:B------:R-:W-:-:S11]  /*6fd0*/  UISETP.NE.AND UP0, UPT, UR9, 0x1, UPT ;  /* 0x000000010900788c */ /* 0x000fd6000bf05270 */
[----:B------:R-:W-:Y:S02]  /*6fe0*/  @UP0 ULDC.64 UR10, c[0x0][0x8d0] ;  /* 0x00023400000a0ab9 */ /* 0x000fe40000000a00 */
[----:B------:R-:W-:-:S04]  /*6ff0*/  UIMAD.WIDE.U32 UR4, UR8, UR10, URZ ;  /* 0x0000000a080472a5 */ /* 0x000fc8000f8e003f */
[----:B------:R-:W-:-:S04]  /*7000*/  @UP0 USHF.R.U32.HI UR7, URZ, UR11, UR5 ;  /* 0x0000000b3f070299 */ /* 0x000fc80008011605 */
[----:B------:R-:W-:-:S12]  /*7010*/  UIMAD UR4, UR7, UR9, URZ ;  /* 0x00000009070472a4 */ /* 0x000fd8000f8e023f */
.L_x_3386:
        /* <DEDUP_REMOVED lines=23> */
.L_x_3387:
        /* <DEDUP_REMOVED lines=14> */
.L_x_3389:
[----:B------:R-:W-:-:S05]  /*7270*/  ULDC UR4, c[0x0][0x8f4] ;  /* 0x00023d0000047ab9 */ /* 0x000fca0000000800 */
.L_x_3388:
        /* <DEDUP_REMOVED lines=60> */
.L_x_3391:
        /* <DEDUP_REMOVED lines=12> */
.L_x_3392:
[----:B------:R-:W-:Y:S05]  /*7700*/  @!P2 BRA `(.L_x_3393) ;  /* 0x000000000014a947 */ /* 0x000fea0003800000 */
[----:B------:R-:W-:Y:S02]  /*7710*/  IMAD.U32 R2, RZ, RZ, UR14 ;  /* 0x0000000eff027e24 */ /* 0x000fe4000f8e00ff */
[----:B------:R-:W-:-:S05]  /*7720*/  IMAD.U32 R3, RZ, RZ, UR15 ;  /* 0x0000000fff037e24 */ /* 0x000fca000f8e00ff */
[----:B------:R-:W2:Y:S04]  /*7730*/  LDG.E R5, desc[UR46][R2.64] ;  /* 0x0000002e02057981 */ /* 0x000ea8000c1e1900 */
[----:B------:R-:W2:Y:S02]  /*7740*/  LDG.E R4, desc[UR46][R2.64+0x4] ;  /* 0x0000042e02047981 */ /* 0x000ea4000c1e1900 */
[----:B--2---:R-:W-:-:S07]  /*7750*/  IMAD.IADD R4, R4, 0x1, -R5 ;  /* 0x0000000104047824 */ /* 0x004fce00078e0a05 */
.L_x_3393:
        /* <DEDUP_REMOVED lines=62> */
.L_x_3423:
        /* <DEDUP_REMOVED lines=15> */
.L_x_3396:
        /* <DEDUP_REMOVED lines=92> */
.L_x_3407:
[----:B-123--:R-:W-:-:S04]  /*81f0*/  SHF.L.U32 R18, R10, 0x1f, RZ ;  /* 0x0000001f0a127819 */ /* 0x00efc800000006ff */
[----:B------:R-:W2:Y:S02]  /*8200*/  SYNCS.PHASECHK.TRANS64.TRYWAIT P1, [R15+URZ+0x30840], R18 ;  /* 0x030840120f0075a7 */ /* 0x000ea4000802017f */
[----:B--2---:R-:W-:Y:S05]  /*8210*/  @!P1 BRA `(.L_x_3399) ;  /* 0x0000001800189947 */ /* 0x004fea0003800000 */
.L_x_3424:
        /* <DEDUP_REMOVED lines=8> */
.L_x_3400:
        /* <DEDUP_REMOVED lines=37> */
.L_x_3425:
        /* <DEDUP_REMOVED lines=8> */
.L_x_3402:
        /* <DEDUP_REMOVED lines=37> */
.L_x_3426:
        /* <DEDUP_REMOVED lines=8> */
.L_x_3404:
        /* <DEDUP_REMOVED lines=31> */
.L_x_3428:
        /* <DEDUP_REMOVED lines=8> */
.L_x_3406:
        /* <DEDUP_REMOVED lines=37> */
.L_x_3398:
[----:B------:R-:W4:Y:S02]  /*8d00*/  LDL.LU R4, [R1+0x8] ;  /* 0x0000080001047983 */ /* 0x000f240000300800 */
[----:B----4-:R-:W-:Y:S02]  /*8d10*/  ISETP.NE.AND P1, PT, R4, RZ, PT ;  /* 0x000000ff0400720c */ /* 0x010fe40003f25270 */
[----:B------:R4:W5:Y:S11]  /*8d20*/  LDL R4, [R1+0x4] ;  /* 0x0000040001047983 */ /* 0x0009760000100800 */
[----:B----4-:R-:W-:Y:S05]  /*8d30*/  @!P1 BRA `(.L_x_3397) ;  /* 0x00000004005c9947 */ /* 0x010fea0003800000 */
[----:B------:R-:W-:-:S04]  /*8d40*/  SHF.L.U32 R12, R10, 0x1f, RZ ;  /* 0x0000001f0a0c7819 */ /* 0x000fc800000006ff */
[----:B------:R-:W4:Y:S02]  /*8d50*/  SYNCS.PHASECHK.TRANS64.TRYWAIT P1, [R15+URZ+0x30840], R12 ;  /* 0x0308400c0f0075a7 */ /* 0x000f24000802017f */
[----:B----4-:R-:W-:Y:S05]  /*8d60*/  @!P1 BRA `(.L_x_3408) ;  /* 0x0000000c00989947 */ /* 0x010fea0003800000 */
.L_x_3429:
        /* <DEDUP_REMOVED lines=8> */
.L_x_3409:
        /* <DEDUP_REMOVED lines=34> */
.L_x_3430:
        /* <DEDUP_REMOVED lines=8> */
.L_x_3411:
        /* <DEDUP_REMOVED lines=34> */
.L_x_3397:
[----:B------:R-:W1:Y:S01]  /*92b0*/  S2R R0, SR_TID.X ;  /* 0x0000000000007919 */ /* 0x000e620000002100 */
[----:B------:R-:W-:Y:S01]  /*92c0*/  IMAD R3, R16, 0x8, R15 ;  /* 0x0000000810037824 */ /* 0x000fe200078e020f */
[----:B-1----:R-:W-:Y:S02]  /*92d0*/  LOP3.LUT R2, R0, 0x7f, RZ, 0xc0, !PT ;  /* 0x0000007f00027812 */ /* 0x002fe400078ec0ff */
[----:B------:R-:W-:Y:S02]  /*92e0*/  SHF.L.U32 R0, R10, 0x1f, RZ ;  /* 0x0000001f0a007819 */ /* 0x000fe400000006ff */
[----:B------:R-:W-:Y:S02]  /*92f0*/  ISETP.NE.AND P1, PT, R2, RZ, PT ;  /* 0x000000ff0200720c */ /* 0x000fe40003f25270 */
[----:B------:R-:W1:Y:S02]  /*9300*/  SYNCS.PHASECHK.TRANS64.TRYWAIT P0, [R3+URZ+0x30840], R0 ;  /* 0x03084000030075a7 */ /* 0x000e64000800017f */
[----:B-1----:R-:W-:Y:S09]  /*9310*/  @!P0 BRA `(.L_x_3412) ;  /* 0x0000000800548947 */ /* 0x002ff20003800000 */
.L_x_3431:
[----:B------:R-:W-:Y:S05]  /*9320*/  @P1 BRA `(.L_x_3413) ;  /* 0x0000000000181947 */ /* 0x000fea0003800000 */
[----:B------:R-:W1:Y:S01]  /*9330*/  S2R R2, SR_TID.X ;  /* 0x0000000000027919 */ /* 0x000e620000002100 */
[----:B------:R-:W-:-:S04]  /*9340*/  IMAD.MOV.U32 R0, RZ, RZ, 0x4100 ;  /* 0x00004100ff007424 */ /* 0x000fc800078e00ff */
[----:B------:R1:W-:Y:S02]  /*9350*/  SYNCS.ARRIVE.TRANS64 RZ, [R3+URZ+0x30830], R0 ;  /* 0x0308300003ff79a7 */ /* 0x0003e4000800003f */
[----:B-1----:R-:W-:-:S13]  /*9360*/  LOP3.LUT P0, RZ, R2, 0x1f, RZ, 0xc0, !PT ;  /* 0x0000001f02ff7812 */ /* 0x002fda000780c0ff */
[----:B------:R-:W-:Y:S05]  /*9370*/  @!P0 BRA `(.L_x_3413) ;  /* 0x0000000000048947 */ /* 0x000fea0003800000 */
[----:B------:R-:W-:Y:S01]  /*9380*/  BPT.TRAP 0x1 ;  /* 0x000000040000795c */ /* 0x000fe20000300000 */
.L_x_3413:
        /* <DEDUP_REMOVED lines=41> */
.L_x_3394:
[----:B------:R-:W-:Y:S05]  /*9620*/  BSYNC B0 ;  /* 0x0000000000007941 */ /* 0x000fea0003800000 */
.L_x_3390:
[----:B------:R-:W-:-:S03]  /*9630*/  UMOV UR7, 0xffffffff ;  /* 0xffffffff00077882 */ /* 0x000fc60000000000 */
[----:B------:R-:W-:Y:S05]  /*9640*/  BRA.DIV UR7, `(.L_x_3414) ;  /* 0x00000006079c7947 */ /* 0x000fea000b800000 */
[----:B------:R-:W-:-:S13]  /*9650*/  ELECT P6, URZ, PT ;  /* 0x00000000003f782f */ /* 0x000fda00038c0000 */
.L_x_3434:
[----:B------:R-:W-:Y:S05]  /*9660*/  @!P6 BRA `(.L_x_3327) ;  /* 0x000000000084e947 */ /* 0x000fea0003800000 */
[----:B------:R-:W-:-:S06]  /*9670*/  ULOP3.LUT UR7, UR38, 0x2, URZ, 0xfc, !UPT ;  /* 0x0000000226077892 */ /* 0x000fcc000f8efc3f */
[----:B------:R-:W-:-:S05]  /*9680*/  IMAD.U32 R0, RZ, RZ, UR7 ;  /* 0x00000007ff007e24 */ /* 0x000fca000f8e00ff */
[----:B------:R-:W-:-:S13]  /*9690*/  ISETP.NE.AND P2, PT, R0, 0x3, PT ;  /* 0x000000030000780c */ /* 0x000fda0003f45270 */
[----:B------:R-:W-:Y:S05]  /*96a0*/  @!P2 BRA `(.L_x_3415) ;  /* 0x000000000004a947 */ /* 0x000fea0003800000 */
[----:B------:R-:W-:Y:S01]  /*96b0*/  BPT.TRAP 0x1 ;  /* 0x000000040000795c */ /* 0x000fe20000300000 */
.L_x_3415:
        /* <DEDUP_REMOVED lines=15> */
.L_x_3435:
[----:B------:R-:W2:Y:S02]  /*97b0*/  SYNCS.PHASECHK.TRANS64.TRYWAIT P0, [R3+URZ], R0 ;  /* 0x00000000030075a7 */ /* 0x000ea4000800017f */
[----:B--2---:R-:W-:Y:S05]  /*97c0*/  @!P0 BRA `(.L_x_3417) ;  /* 0x0000000400708947 */ /* 0x004fea0003800000 */
.L_x_3436:
[----:B------:R-:W-:Y:S05]  /*97d0*/  @!P2 BRA `(.L_x_3418) ;  /* 0x000000000004a947 */ /* 0x000fea0003800000 */
[----:B------:R-:W-:Y:S01]  /*97e0*/  BPT.TRAP 0x1 ;  /* 0x000000040000795c */ /* 0x000fe20000300000 */
.L_x_3418:
[----:B--2---:R-:W-:-:S04]  /*97f0*/  VIADD R3, R8, 0x30840 ;  /* 0x0003084008037836 */ /* 0x004fc80000000000 */
[----:B------:R-:W-:-:S04]  /*9800*/  IMAD R5, R2, 0x8, R3 ;  /* 0x0000000802057824 */ /* 0x000fc800078e0203 */
[----:B------:R-:W2:Y:S02]  /*9810*/  SYNCS.PHASECHK.TRANS64.TRYWAIT P0, [R5+URZ], R4 ;  /* 0x00000004050075a7 */ /* 0x000ea4000800017f */
[----:B--2---:R-:W-:Y:S05]  /*9820*/  @!P0 BRA `(.L_x_3419) ;  /* 0x00000004006c8947 */ /* 0x004fea0003800000 */
.L_x_3437:
[----:B------:R-:W-:-:S07]  /*9830*/  IMAD R3, R6, 0x8, R3 ;  /* 0x0000000806037824 */ /* 0x000fce00078e0203 */
.L_x_3420:
[----:B---3--:R3:W4:Y:S02]  /*9840*/  SYNCS.PHASECHK.TRANS64.TRYWAIT P0, [R3+URZ], R0 ;  /* 0x00000000030075a7 */ /* 0x008724000800017f */
[----:B----4-:R-:W-:Y:S05]  /*9850*/  @!P0 NANOSLEEP.SYNCS 0x989680 ;  /* 0x009896800000895d */ /* 0x010fea0003900000 */
[----:B------:R-:W4:Y:S02]  /*9860*/  @!P0 SYNCS.PHASECHK.TRANS64 P0, [R3+URZ], R0 ;  /* 0x00000000030085a7 */ /* 0x000f24000800007f */
[----:B----4-:R-:W-:Y:S05]  /*9870*/  @!P0 BRA `(.L_x_3420) ;  /* 0xfffffffc00f08947 */ /* 0x010fea000383ffff */
.L_x_3327:
[----:B------:R-:W-:Y:S05]  /*9880*/  BSYNC B6 ;  /* 0x0000000000067941 */ /* 0x000fea0003800000 */
.L_x_3319:
[----:B------:R-:W-:Y:S05]  /*9890*/  EXIT ;  /* 0x000000000000794d */ /* 0x000fea0003800000 */
.L_x_3337:
[----:B------:R-:W-:Y:S02]  /*98a0*/  IMAD.MOV.U32 R12, RZ, RZ, RZ ;  /* 0x000000ffff0c7224 */ /* 0x000fe400078e00ff */
[----:B------:R-:W-:Y:S02]  /*98b0*/  IMAD.MOV.U32 R11, RZ, RZ, 0x1f ;  /* 0x0000001fff0b7424 */ /* 0x000fe400078e00ff */
[----:B------:R-:W-:-:S07]  /*98c0*/  IMAD.MOV.U32 R15, RZ, RZ, -0x1 ;  /* 0xffffffffff0f7424 */ /* 0x000fce00078e00ff */
[----:B------:R-:W-:Y:S05]  /*98d0*/  WARPSYNC.COLLECTIVE R15, `(.L_x_3421) ;  /* 0x000000000f087348 */ /* 0x000fea0003c00000 */
[----:B------:R1:W2:Y:S02]  /*98e0*/  SHFL.IDX P6, R14, R13, R12, R11 ;  /* 0x0000000c0d0e7389 */ /* 0x0002a400000c000b */
[----:B-12---:R-:W-:Y:S01]  /*98f0*/  ENDCOLLECTIVE ;  /* 0x000000000000791b */ /* 0x006fe20003800000 */
.L_x_3421:
[----:B------:R-:W-:Y:S05]  /*9900*/  BRA `(.L_x_3422) ;  /* 0xffffff7c00cc7947 */ /* 0x000fea000383ffff */
.L_x_3339:
        /* <DEDUP_REMOVED lines=8> */
.L_x_3343:
[----:B---3--:R3:W4:Y:S02]  /*9990*/  SYNCS.PHASECHK.TRANS64.TRYWAIT P1, [R0+URZ+0x30810], R209 ;  /* 0x030810d1000075a7 */ /* 0x008724000802017f */
[----:B----4-:R-:W-:Y:S05]  /*99a0*/  @!P1 NANOSLEEP.SYNCS 0x989680 ;  /* 0x009896800000995d */ /* 0x010fea0003900000 */
[----:B------:R-:W4:Y:S02]  /*99b0*/  @!P1 SYNCS.PHASECHK.TRANS64 P1, [R0+URZ+0x30810], R209 ;  /* 0x030810d1000095a7 */ /* 0x000f24000802007f */
[----:B----4-:R-:W-:Y:S05]  /*99c0*/  @!P1 BRA `(.L_x_3343) ;  /* 0xfffffffc00f09947 */ /* 0x010fea000383ffff */
[----:B------:R-:W-:Y:S05]  /*99d0*/  BRA `(.L_x_3342) ;  /* 0xffffff8400b47947 */ /* 0x000fea000383ffff */
.L_x_3347:
[----:B------:R1:W1:Y:S02]  /*99e0*/  SYNCS.PHASECHK.TRANS64.TRYWAIT P1, [R0+URZ+0x30830], R209 ;  /* 0x030830d1000075a7 */ /* 0x000264000802017f */
[----:B-1----:R-:W-:Y:S05]  /*99f0*/  @!P1 NANOSLEEP.SYNCS 0x989680 ;  /* 0x009896800000995d */ /* 0x002fea0003900000 */
[----:B------:R-:W1:Y:S02]  /*9a00*/  @!P1 SYNCS.PHASECHK.TRANS64 P1, [R0+URZ+0x30830], R209 ;  /* 0x030830d1000095a7 */ /* 0x000e64000802007f */
[----:B-1----:R-:W-:Y:S05]  /*9a10*/  @!P1 BRA `(.L_x_3347) ;  /* 0xfffffffc00f09947 */ /* 0x002fea000383ffff */
[----:B------:R-:W-:Y:S05]  /*9a20*/  BRA `(.L_x_3346) ;  /* 0xffffff8c00d47947 */ /* 0x000fea000383ffff */
.L_x_3395:
[----:B-1----:R1:W2:Y:S02]  /*9a30*/  SYNCS.PHASECHK.TRANS64.TRYWAIT P0, [R15+URZ+0x30820], R2 ;  /* 0x030820020f0075a7 */ /* 0x0022a4000800017f */
[----:B--2---:R-:W-:Y:S05]  /*9a40*/  @!P0 NANOSLEEP.SYNCS 0x989680 ;  /* 0x009896800000895d */ /* 0x004fea0003900000 */
[----:B------:R-:W2:Y:S02]  /*9a50*/  @!P0 SYNCS.PHASECHK.TRANS64 P0, [R15+URZ+0x30820], R2 ;  /* 0x030820020f0085a7 */ /* 0x000ea4000800007f */
[----:B--2---:R-:W-:Y:S05]  /*9a60*/  @!P0 BRA `(.L_x_3395) ;  /* 0xfffffffc00f08947 */ /* 0x004fea000383ffff */
[----:B------:R-:W-:Y:S05]  /*9a70*/  BRA `(.L_x_3423) ;  /* 0xffffffe000307947 */ /* 0x000fea000383ffff */
.L_x_3399:
[----:B--2---:R2:W3:Y:S02]  /*9a80*/  SYNCS.PHASECHK.TRANS64.TRYWAIT P1, [R15+URZ+0x30840], R18 ;  /* 0x030840120f0075a7 */ /* 0x0044e4000802017f */
[----:B---3--:R-:W-:Y:S05]  /*9a90*/  @!P1 NANOSLEEP.SYNCS 0x989680 ;  /* 0x009896800000995d */ /* 0x008fea0003900000 */
[----:B------:R-:W3:Y:S02]  /*9aa0*/  @!P1 SYNCS.PHASECHK.TRANS64 P1, [R15+URZ+0x30840], R18 ;  /* 0x030840120f0095a7 */ /* 0x000ee4000802007f */
[----:B---3--:R-:W-:Y:S05]  /*9ab0*/  @!P1 BRA `(.L_x_3399) ;  /* 0xfffffffc00f09947 */ /* 0x008fea000383ffff */
[----:B------:R-:W-:Y:S05]  /*9ac0*/  BRA `(.L_x_3424) ;  /* 0xffffffe400d47947 */ /* 0x000fea000383ffff */
.L_x_3401:
[----:B-1----:R1:W3:Y:S02]  /*9ad0*/  SYNCS.PHASECHK.TRANS64.TRYWAIT P1, [R15+URZ+0x30828], R18 ;  /* 0x030828120f0075a7 */ /* 0x0022e4000802017f */
[----:B---3--:R-:W-:Y:S05]  /*9ae0*/  @!P1 NANOSLEEP.SYNCS 0x989680 ;  /* 0x009896800000995d */ /* 0x008fea0003900000 */
[----:B------:R-:W3:Y:S02]  /*9af0*/  @!P1 SYNCS.PHASECHK.TRANS64 P1, [R15+URZ+0x30828], R18 ;  /* 0x030828120f0095a7 */ /* 0x000ee4000802007f */
[----:B---3--:R-:W-:Y:S05]  /*9b00*/  @!P1 BRA `(.L_x_3401) ;  /* 0xfffffffc00f09947 */ /* 0x008fea000383ffff */
[----:B------:R-:W-:Y:S05]  /*9b10*/  BRA `(.L_x_3425) ;  /* 0xffffffe800747947 */ /* 0x000fea000383ffff */
.L_x_3403:
[----:B---3--:R3:W4:Y:S02]  /*9b20*/  SYNCS.PHASECHK.TRANS64.TRYWAIT P1, [R15+URZ+0x30848], R18 ;  /* 0x030848120f0075a7 */ /* 0x008724000802017f */
[----:B----4-:R-:W-:Y:S05]  /*9b30*/  @!P1 NANOSLEEP.SYNCS 0x989680 ;  /* 0x009896800000995d */ /* 0x010fea0003900000 */
[----:B------:R-:W4:Y:S02]  /*9b40*/  @!P1 SYNCS.PHASECHK.TRANS64 P1, [R15+URZ+0x30848], R18 ;  /* 0x030848120f0095a7 */ /* 0x000f24000802007f */
[----:B----4-:R-:W-:Y:S05]  /*9b50*/  @!P1 BRA `(.L_x_3403) ;  /* 0xfffffffc00f09947 */ /* 0x010fea000383ffff */
[----:B------:R-:W-:Y:S05]  /*9b60*/  BRA `(.L_x_3426) ;  /* 0xffffffec00147947 */ /* 0x000fea000383ffff */
.L_x_3405:
[----:B------:R-:W-:-:S07]  /*9b70*/  SHF.L.U32 R4, R10, 0x1f, RZ ;  /* 0x0000001f0a047819 */ /* 0x000fce00000006ff */
.L_x_3427:
[----:B----4-:R4:W1:Y:S02]  /*9b80*/  SYNCS.PHASECHK.TRANS64.TRYWAIT P1, [R15+URZ+0x30820], R4 ;  /* 0x030820040f0075a7 */ /* 0x010864000802017f */
[----:B-1----:R-:W-:Y:S05]  /*9b90*/  @!P1 NANOSLEEP.SYNCS 0x989680 ;  /* 0x009896800000995d */ /* 0x002fea0003900000 */
[----:B------:R-:W1:Y:S02]  /*9ba0*/  @!P1 SYNCS.PHASECHK.TRANS64 P1, [R15+URZ+0x30820], R4 ;  /* 0x030820040f0095a7 */ /* 0x000e64000802007f */
[----:B-1----:R-:W-:Y:S05]  /*9bb0*/  @!P1 BRA `(.L_x_3427) ;  /* 0xfffffffc00f09947 */ /* 0x002fea000383ffff */
[----:B------:R-:W-:Y:S05]  /*9bc0*/  BRA `(.L_x_3428) ;  /* 0xffffffec00987947 */ /* 0x000fea000383ffff */
.L_x_3408:
[----:B----4-:R4:W1:Y:S02]  /*9bd0*/  SYNCS.PHASECHK.TRANS64.TRYWAIT P1, [R15+URZ+0x30840], R12 ;  /* 0x0308400c0f0075a7 */ /* 0x010864000802017f */
[----:B-1----:R-:W-:Y:S05]  /*9be0*/  @!P1 NANOSLEEP.SYNCS 0x989680 ;  /* 0x009896800000995d */ /* 0x002fea0003900000 */
[----:B------:R-:W1:Y:S02]  /*9bf0*/  @!P1 SYNCS.PHASECHK.TRANS64 P1, [R15+URZ+0x30840], R12 ;  /* 0x0308400c0f0095a7 */ /* 0x000e64000802007f */
[----:B-1----:R-:W-:Y:S05]  /*9c00*/  @!P1 BRA `(.L_x_3408) ;  /* 0xfffffffc00f09947 */ /* 0x002fea000383ffff */
[----:B------:R-:W-:Y:S05]  /*9c10*/  BRA `(.L_x_3429) ;  /* 0xfffffff000547947 */ /* 0x000fea000383ffff */
.L_x_3410:
[----:B-1----:R1:W2:Y:S02]  /*9c20*/  SYNCS.PHASECHK.TRANS64.TRYWAIT P1, [R15+URZ+0x30828], R12 ;  /* 0x0308280c0f0075a7 */ /* 0x0022a4000802017f */
[----:B--2---:R-:W-:Y:S05]  /*9c30*/  @!P1 NANOSLEEP.SYNCS 0x989680 ;  /* 0x009896800000995d */ /* 0x004fea0003900000 */
[----:B------:R-:W2:Y:S02]  /*9c40*/  @!P1 SYNCS.PHASECHK.TRANS64 P1, [R15+URZ+0x30828], R12 ;  /* 0x0308280c0f0095a7 */ /* 0x000ea4000802007f */
[----:B--2---:R-:W-:Y:S05]  /*9c50*/  @!P1 BRA `(.L_x_3410) ;  /* 0xfffffffc00f09947 */ /* 0x004fea000383ffff */
[----:B------:R-:W-:Y:S05]  /*9c60*/  BRA `(.L_x_3430) ;  /* 0xfffffff000e87947 */ /* 0x000fea000383ffff */
.L_x_3412:
[----:B------:R1:W1:Y:S02]  /*9c70*/  SYNCS.PHASECHK.TRANS64.TRYWAIT P0, [R3+URZ+0x30840], R0 ;  /* 0x03084000030075a7 */ /* 0x000264000800017f */
[----:B-1----:R-:W-:Y:S05]  /*9c80*/  @!P0 NANOSLEEP.SYNCS 0x989680 ;  /* 0x009896800000895d */ /* 0x002fea0003900000 */
[----:B------:R-:W1:Y:S02]  /*9c90*/  @!P0 SYNCS.PHASECHK.TRANS64 P0, [R3+URZ+0x30840], R0 ;  /* 0x03084000030085a7 */ /* 0x000e64000800007f */
[----:B-1----:R-:W-:Y:S05]  /*9ca0*/  @!P0 BRA `(.L_x_3412) ;  /* 0xfffffffc00f08947 */ /* 0x002fea000383ffff */
[----:B------:R-:W-:Y:S05]  /*9cb0*/  BRA `(.L_x_3431) ;  /* 0xfffffff400987947 */ /* 0x000fea000383ffff */
.L_x_3414:
[----:B------:R-:W-:Y:S01]  /*9cc0*/  BSSY B0, `(.L_x_3432) ;  /* 0x0000006000007945 */ /* 0x000fe20003800000 */
[----:B------:R-:W-:-:S07]  /*9cd0*/  IMAD.MOV.U32 R15, RZ, RZ, -0x1 ;  /* 0xffffffffff0f7424 */ /* 0x000fce00078e00ff */
[----:B------:R-:W-:Y:S05]  /*9ce0*/  WARPSYNC.COLLECTIVE R15, `(.L_x_3433) ;  /* 0x000000000f0c7348 */ /* 0x000fea0003c00000 */
[----:B------:R-:W-:Y:S02]  /*9cf0*/  ELECT P6, UR62, PT ;  /* 0x00000000003e782f */ /* 0x000fe400038c0000 */
[----:B------:R-:W-:Y:S01]  /*9d00*/  MOV R14, UR62 ;  /* 0x0000003e000e7c02 */ /* 0x000fe20008000f00 */
[----:B------:R-:W-:Y:S10]  /*9d10*/  ENDCOLLECTIVE ;  /* 0x000000000000791b */ /* 0x000ff40003800000 */
.L_x_3433:
[----:B------:R-:W-:Y:S05]  /*9d20*/  BSYNC B0 ;  /* 0x0000000000007941 */ /* 0x000fea0003800000 */
.L_x_3432:
[----:B------:R-:W-:Y:S05]  /*9d30*/  BRA `(.L_x_3434) ;  /* 0xfffffff800487947 */ /* 0x000fea000383ffff */
.L_x_3416:
[----:B-1----:R1:W2:Y:S02]  /*9d40*/  SYNCS.PHASECHK.TRANS64.TRYWAIT P0, [R7+URZ], R4 ;  /* 0x00000004070075a7 */ /* 0x0022a4000800017f */
[----:B--2---:R-:W-:Y:S05]  /*9d50*/  @!P0 NANOSLEEP.SYNCS 0x989680 ;  /* 0x009896800000895d */ /* 0x004fea0003900000 */
[----:B------:R-:W2:Y:S02]  /*9d60*/  @!P0 SYNCS.PHASECHK.TRANS64 P0, [R7+URZ], R4 ;  /* 0x00000004070085a7 */ /* 0x000ea4000800007f */
[----:B--2---:R-:W-:Y:S05]  /*9d70*/  @!P0 BRA `(.L_x_3416) ;  /* 0xfffffffc00f08947 */ /* 0x004fea000383ffff */
[----:B------:R-:W-:Y:S05]  /*9d80*/  BRA `(.L_x_3435) ;  /* 0xfffffff800887947 */ /* 0x000fea000383ffff */
.L_x_3417:
[----:B--2---:R2:W3:Y:S02]  /*9d90*/  SYNCS.PHASECHK.TRANS64.TRYWAIT P0, [R3+URZ], R0 ;  /* 0x00000000030075a7 */ /* 0x0044e4000800017f */
[----:B---3--:R-:W-:Y:S05]  /*9da0*/  @!P0 NANOSLEEP.SYNCS 0x989680 ;  /* 0x009896800000895d */ /* 0x008fea0003900000 */
[----:B------:R-:W3:Y:S02]  /*9db0*/  @!P0 SYNCS.PHASECHK.TRANS64 P0, [R3+URZ], R0 ;  /* 0x00000000030085a7 */ /* 0x000ee4000800007f */
[----:B---3--:R-:W-:Y:S05]  /*9dc0*/  @!P0 BRA `(.L_x_3417) ;  /* 0xfffffffc00f08947 */ /* 0x008fea000383ffff */
[----:B------:R-:W-:Y:S05]  /*9dd0*/  BRA `(.L_x_3436) ;  /* 0xfffffff8007c7947 */ /* 0x000fea000383ffff */
.L_x_3419:
[----:B--2---:R2:W3:Y:S02]  /*9de0*/  SYNCS.PHASECHK.TRANS64.TRYWAIT P0, [R5+URZ], R4 ;  /* 0x00000004050075a7 */ /* 0x0044e4000800017f */
[----:B---3--:R-:W-:Y:S05]  /*9df0*/  @!P0 NANOSLEEP.SYNCS 0x989680 ;  /* 0x009896800000895d */ /* 0x008fea0003900000 */
[----:B------:R-:W3:Y:S02]  /*9e00*/  @!P0 SYNCS.PHASECHK.TRANS64 P0, [R5+URZ], R4 ;  /* 0x00000004050085a7 */ /* 0x000ee4000800007f */
[----:B---3--:R-:W-:Y:S05]  /*9e10*/  @!P0 BRA `(.L_x_3419) ;  /* 0xfffffffc00f08947 */ /* 0x008fea000383ffff */
[----:B------:R-:W-:Y:S05]  /*9e20*/  BRA `(.L_x_3437) ;  /* 0xfffffff800807947 */ /* 0x000fea000383ffff */
.L_x_3438:
        /* <DEDUP_REMOVED lines=13> */
.L_x_7312:


//--------------------- .text._ZN7cutlass13device_kernelIN5flash11enable_sm90INS1_16FlashAttnBwdSm90INS1_25CollectiveMainloopBwdSm90ILi2ELi2ELi2EN4cute5tupleIJNS5_1CILi1EEES8_S8_EEENS6_IJNS7_ILi64EEENS7_ILi128EEESB_EEENS_6half_tEfNS_4arch4Sm90ELb1ELb0ELb1ELb1ELb1ELb1ELb0ELb0ELi2ELi1ELi2ELi1ELb0EEENS1_24CollectiveEpilogueBwdGQAISC_fSF_Li256ELb1ELb1EEENS1_25SingleTileBwdLPTSchedulerILb1ELi128ELb1EEEEEEEEEvNT_6ParamsE --------------------------
	.section	.text._ZN7cutlass13device_kernelIN5flash11enable_sm90INS1_16FlashAttnBwdSm90INS1_25CollectiveMainloopBwdSm90ILi2ELi2ELi2EN4cute5tupleIJNS5_1CILi1EEES8_S8_EEENS6_IJNS7_ILi64EEENS7_ILi128EEESB_EEENS_6half_tEfNS_4arch4Sm90ELb1ELb0ELb1ELb1ELb1ELb1ELb0ELb0ELi2ELi1ELi2ELi1ELb0EEENS1_24CollectiveEpilogueBwdGQAISC_fSF_Li256ELb1ELb1EEENS1_25SingleTileBwdLPTSchedulerILb1ELi128ELb1EEEEEEEEEvNT_6ParamsE,"ax",@progbits
	.align	128
.text._ZN7cutlass13device_kernelIN5flash11enable_sm90INS1_16FlashAttnBwdSm90INS1_25CollectiveMainloopBwdSm90ILi2ELi2ELi2EN4cute5tupleIJNS5_1CILi1EEES8_S8_EEENS6_IJNS7_ILi64EEENS7_ILi128EEESB_EEENS_6half_tEfNS_4arch4Sm90ELb1ELb0ELb1ELb1ELb1ELb1ELb0ELb0ELi2ELi1ELi2ELi1ELb0EEENS1_24CollectiveEpilogueBwdGQAISC_fSF_Li256ELb1ELb1EEENS1_25SingleTileBwdLPTSchedulerILb1ELi128ELb1EEEEEEEEEvNT_6ParamsE:
        .type           _ZN7cutlass13device_kernelIN5flash11enable_sm90INS1_16FlashAttnBwdSm90INS1_25CollectiveMainloopBwdSm90ILi2ELi2ELi2EN4cute5tupleIJNS5_1CILi1EEES8_S8_EEENS6_IJNS7_ILi64EEENS7_ILi128EEESB_EEENS_6half_tEfNS_4arch4Sm90ELb1ELb0ELb1ELb1ELb1ELb1ELb0ELb0ELi2ELi1ELi2ELi1ELb0EEENS1_24CollectiveEpilogueBwdGQAISC_fSF_Li256ELb1ELb1EEENS1_25SingleTileBwdLPTSchedulerILb1ELi128ELb1EEEEEEEEEvNT_6ParamsE,@function
        .size           _ZN7cutlass13device_kernelIN5flash11enable_sm90INS1_16FlashAttnBwdSm90INS1_25CollectiveMainloopBwdSm90ILi2ELi2ELi2EN4cute5tupleIJNS5_1CILi1EEES8_S8_EEENS6_IJNS7_ILi64EEENS7_ILi128EEESB_EEENS_6half_tEfNS_4arch4Sm90ELb1ELb0ELb1ELb1ELb1ELb1ELb0ELb0ELi2ELi1ELi2ELi1ELb0EEENS1_24CollectiveEpilogueBwdGQAISC_fSF_Li256ELb1ELb1EEENS1_25SingleTileBwdLPTSchedulerILb1ELi128ELb1EEEEEEEEEvNT_6ParamsE,(.L_x_7313 - _ZN7cutlass13device_kernelIN5flash11enable_sm90INS1_16FlashAttnBwdSm90INS1_25CollectiveMainloopBwdSm90ILi2ELi2ELi2EN4cute5tupleIJNS5_1CILi1EEES8_S8_EEENS6_IJNS7_ILi64EEENS7_ILi128EEESB_EEENS_6half_tEfNS_4arch4Sm90ELb1ELb0ELb1ELb1ELb1ELb1ELb0ELb0ELi2ELi1ELi2ELi1ELb0EEENS1_24CollectiveEpilogueBwdGQAISC_fSF_Li256ELb1ELb1EEENS1_25SingleTileBwdLPTSchedulerILb1ELi128ELb1EEEEEEEEEvNT_6ParamsE)
        .other          _ZN7cutlass13device_kernelIN5flash11enable_sm90INS1_16FlashAttnBwdSm90INS1_25CollectiveMainloopBwdSm90ILi2ELi2ELi2EN4cute5tupleIJNS5_1CILi1EEES8_S8_EEENS6_IJNS7_ILi64EEENS7_ILi128EEESB_EEENS_6half_tEfNS_4arch4Sm90ELb1ELb0ELb1ELb1ELb1ELb1ELb0ELb0ELi2ELi1ELi2ELi1ELb0EEENS1_24CollectiveEpilogueBwdGQAISC_fSF_Li256ELb1ELb1EEENS1_25SingleTileBwdLPTSchedulerILb1ELi128ELb1EEEEEEEEEvNT_6ParamsE,@"STO_CUDA_ENTRY STV_DEFAULT"
_ZN7cutlass13device_kernelIN5flash11enable_sm90INS1_16FlashAttnBwdSm90INS1_25CollectiveMainloopBwdSm90ILi2ELi2ELi2EN4cute5tupleIJNS5_1CILi1EEES8_S8_EEENS6_IJNS7_ILi64EEENS7_ILi128EEESB_EEENS_6half_tEfNS_4arch4Sm90ELb1ELb0ELb1ELb1ELb1ELb1ELb0ELb0ELi2ELi1ELi2ELi1ELb0EEENS1_24CollectiveEpilogueBwdGQAISC_fSF_Li256ELb1ELb1EEENS1_25SingleTileBwdLPTSchedulerILb1ELi128ELb1EEEEEEEEEvNT_6ParamsE:
        /* <DEDUP_REMOVED lines=24> */
.L_x_3440:
[----:B------:R-:W-:Y:S05]  /*0180*/  BSYNC B0 ;  /* 0x0000000000007941 */ /* 0x000fea0003800000 */
.L_x_3439:
        /* <DEDUP_REMOVED lines=37> */
.L_x_3441:
        /* <DEDUP_REMOVED lines=22> */
.L_x_3442:
[----:B------:R-:W-:Y:S01]  /*0540*/  PLOP3.LUT P0, PT, PT, PT, UP0, 0x80, 0x0 ;  /* 0x000000000000781c */ /* 0x000fe20003f0f008 */
[----:B------:R-:W-:Y:S01]  /*0550*/  NOP ;  /* 0x0000000000007918 */ /* 0x000fe20000000000 */
[----:B------:R-:W-:Y:S01]  /*0560*/  ULDC.64 UR46, c[0x0][0x208] ;  /* 0x00008200002e7ab9 */ /* 0x000fe20000000a00 */
[----:B------:R-:W-:Y:S01]  /*0570*/  BSSY B6, `(.L_x_3443) ;  /* 0x0000a11000067945 */ /* 0x000fe20003800000 */
[----:B-12-4-:R-:W-:Y:S09]  /*0580*/  BAR.SYNC.DEFER_BLOCKING 0x0 ;  /* 0x0000000000007b1d */ /* 0x016ff20000010000 */
[----:B------:R-:W-:Y:S05]  /*0590*/  @!P0 BRA `(.L_x_3444) ;  /* 0x0000005800408947 */ /* 0x000fea0003800000 */
.L_x_3445:
        /* <DEDUP_REMOVED lines=32> */
.L_x_3446:
[----:B------:R-:W-:Y:S01]  /*07a0*/  ULDC UR8, c[0x0][0x8cc] ;  /* 0x0002330000087ab9 */ /* 0x000fe20000000800 */
[----:B------:R-:W-:Y:S01]  /*07b0*/  UMOV UR7, UR9 ;  /* 0x0000000900077c82 */ /* 0x000fe20008000000 */
[----:B------:R-:W-:-:S11]  /*07c0*/  UISETP.NE.AND UP0, UPT, UR8, 0x1, UPT ;  /* 0x000000010800788c */ /* 0x000fd6000bf05270 */
[----:B------:R-:W-:Y:S02]  /*07d0*/  @UP0 ULDC.64 UR10, c[0x0][0x8d0] ;  /* 0x00023400000a0ab9 */ /* 0x000fe40000000a00 */
[----:B------:R-:W-:-:S04]  /*07e0*/  UIMAD.WIDE.U32 UR4, UR9, UR10, URZ ;  /* 0x0000000a090472a5 */ /* 0x000fc8000f8e003f */
[----:B------:R-:W-:-:S04]  /*07f0*/  @UP0 USHF.R.U32.HI UR7, URZ, UR11, UR5 ;  /* 0x0000000b3f070299 */ /* 0x000fc80008011605 */
[----:B------:R-:W-:-:S12]  /*0800*/  UIMAD UR4, UR7, UR8, URZ ;  /* 0x00000008070472a4 */ /* 0x000fd8000f8e023f */
.L_x_3447:
        /* <DEDUP_REMOVED lines=23> */
.L_x_3448:
        /* <DEDUP_REMOVED lines=14> */
.L_x_3450:
[----:B------:R-:W-:-:S05]  /*0a60*/  ULDC UR4, c[0x0][0x8f4] ;  /* 0x00023d0000047ab9 */ /* 0x000fca0000000800 */
.L_x_3449:
        /* <DEDUP_REMOVED lines=22> */
.L_x_3452:
        /* <DEDUP_REMOVED lines=14> */
.L_x_3453:
        /* <DEDUP_REMOVED lines=11> */
.L_x_3454:
        /* <DEDUP_REMOVED lines=13> */
.L_x_3455:
        /* <DEDUP_REMOVED lines=102> */
.L_x_3458:
        /* <DEDUP_REMOVED lines=15> */
.L_x_3457:
        /* <DEDUP_REMOVED lines=23> */
.L_x_3460:
        /* <DEDUP_REMOVED lines=15> */
.L_x_3459:
        /* <DEDUP_REMOVED lines=8> */
.L_x_3576:
        /* <DEDUP_REMOVED lines=15> */
.L_x_3462:
        /* <DEDUP_REMOVED lines=104> */
.L_x_3474:
[----:B------:R-:W-:-:S05]  /*1fd0*/  IMAD.U32 R0, RZ, RZ, UR38 ;  /* 0x00000026ff007e24 */ /* 0x000fca000f8e00ff */
[----:B------:R-:W-:-:S04]  /*1fe0*/  LOP3.LUT R0, R0, 0x1, RZ, 0xfc, !PT ;  /* 0x0000000100007812 */ /* 0x000fc800078efcff */
[----:B------:R-:W-:-:S13]  /*1ff0*/  ISETP.NE.AND P0, PT, R0, 0x3, PT ;  /* 0x000000030000780c */ /* 0x000fda0003f05270 */
[----:B------:R-:W-:Y:S05]  /*2000*/  @!P0 BRA `(.L_x_3464) ;  /* 0x0000000000048947 */ /* 0x000fea0003800000 */
[----:B------:R-:W-:Y:S01]  /*2010*/  BPT.TRAP 0x1 ;  /* 0x000000040000795c */ /* 0x000fe20000300000 */
.L_x_3464:
        /* <DEDUP_REMOVED lines=8> */
.L_x_3465:
[----:B---3--:R-:W-:Y:S05]  /*20a0*/  @P1 BRA `(.L_x_3466) ;  /* 0x0000000000081947 */ /* 0x008fea0003800000 */
[----:B------:R-:W3:Y:S02]  /*20b0*/  SYNCS.PHASECHK.TRANS64.TRYWAIT P1, [R0+URZ+0x30810], R209 ;  /* 0x030810d1000075a7 */ /* 0x000ee4000802017f */
[----:B---3--:R-:W-:Y:S05]  /*20c0*/  @!P1 BRA `(.L_x_3467) ;  /* 0x0000008400b09947 */ /* 0x008fea0003800000 */
.L_x_3466:
        /* <DEDUP_REMOVED lines=84> */
.L_x_3468:
[----:B------:R1:W1:Y:S01]  /*2610*/  SYNCS.PHASECHK.TRANS64.TRYWAIT P1, [R0+URZ+0x30830], R209 ;  /* 0x030830d1000075a7 */ /* 0x000262000802017f */
[----:B------:R-:W-:Y:S05]  /*2620*/  @!P0 BRA `(.L_x_3469) ;  /* 0x0000000000048947 */ /* 0x000fea0003800000 */
[----:B------:R-:W-:Y:S01]  /*2630*/  BPT.TRAP 0x1 ;  /* 0x000000040000795c */ /* 0x000fe20000300000 */
.L_x_3469:
        /* <DEDUP_REMOVED lines=54> */
.L_x_3470:
        /* <DEDUP_REMOVED lines=492> */
.L_x_3472:
        /* <DEDUP_REMOVED lines=49> */
.L_x_3473:
        /* <DEDUP_REMOVED lines=78> */
.L_x_3456:
[----:B------:R-:W-:Y:S05]  /*5050*/  @P0 BRA `(.L_x_3451) ;  /* 0x0000005400880947 */ /* 0x000fea0003800000 */
[----:B------:R-:W-:Y:S01]  /*5060*/  ULDC.64 UR4, c[0x0][0x878] ;  /* 0x00021e0000047ab9 */ /* 0x000fe20000000a00 */
[----:B------:R-:W1:Y:S01]  /*5070*/  S2R R4, SR_TID.X ;  /* 0x0000000000047919 */ /* 0x000e620000002100 */
[----:B------:R-:W-:Y:S01]  /*5080*/  UISETP.NE.U32.AND UP0, UPT, UR4, URZ, UPT ;  /* 0x0000003f0400728c */ /* 0x000fe2000bf05070 */
[----:B------:R-:W-:Y:S01]  /*5090*/  ULDC UR10, c[0x0][0x870] ;  /* 0x00021c00000a7ab9 */ /* 0x000fe20000000800 */
[----:B------:R-:W-:Y:S02]  /*50a0*/  ULDC UR11, c[0x0][0x80c] ;  /* 0x00020300000b7ab9 */ /* 0x000fe40000000800 */
[----:B------:R-:W-:Y:S01]  /*50b0*/  UISETP.NE.AND.EX UP0, UPT, UR5, URZ, UPT, UP0 ;  /* 0x0000003f0500728c */ /* 0x000fe2000bf05300 */
[----:B------:R-:W2:Y:S01]  /*50c0*/  S2UR UR15, SR_CgaCtaId ;  /* 0x00000000000f79c3 */ /* 0x000ea20000008800 */
[----:B------:R-:W-:Y:S01]  /*50d0*/  UMOV UR14, 0x400 ;  /* 0x00000400000e7882 */ /* 0x000fe20000000000 */
[----:B------:R-:W-:Y:S01]  /*50e0*/  ULDC.64 UR18, c[0x0][0x818] ;  /* 0x0002060000127ab9 */ /* 0x000fe20000000a00 */
[----:B------:R-:W-:Y:S01]  /*50f0*/  ULDC.64 UR20, c[0x0][0x840] ;  /* 0x0002100000147ab9 */ /* 0x000fe20000000a00 */
[----:B------:R-:W-:Y:S01]  /*5100*/  ULDC.64 UR22, c[0x0][0x848] ;  /* 0x0002120000167ab9 */ /* 0x000fe20000000a00 */
[----:B------:R-:W-:-:S05]  /*5110*/  PLOP3.LUT P0, PT, PT, PT, UP0, 0x80, 0x0 ;  /* 0x000000000000781c */ /* 0x000fca0003f0f008 */
[----:B------:R-:W-:Y:S02]  /*5120*/  @UP0 ULDC.64 UR4, c[0x0][0x878] ;  /* 0x00021e0000040ab9 */ /* 0x000fe40000000a00 */
[----:B------:R-:W-:-:S06]  /*5130*/  @UP0 UIMAD.WIDE UR4, UR37, 0x4, UR4 ;  /* 0x00000004250408a5 */ /* 0x000fcc000f8e0204 */
[----:B------:R-:W-:Y:S01]  /*5140*/  IMAD.U32 R2, RZ, RZ, UR4 ;  /* 0x00000004ff027e24 */ /* 0x000fe2000f8e00ff */
[----:B------:R-:W-:Y:S01]  /*5150*/  ULDC UR4, c[0x0][0x850] ;  /* 0x0002140000047ab9 */ /* 0x000fe20000000800 */
[----:B------:R-:W-:-:S05]  /*5160*/  IMAD.U32 R3, RZ, RZ, UR5 ;  /* 0x00000005ff037e24 */ /* 0x000fca000f8e00ff */
[----:B------:R-:W3:Y:S01]  /*5170*/  @P0 LDG.E R2, desc[UR46][R2.64] ;  /* 0x0000002e02020981 */ /* 0x000ee2000c1e1900 */
[----:B------:R-:W-:Y:S01]  /*5180*/  UISETP.NE.AND UP1, UPT, UR4, 0x1, UPT ;  /* 0x000000010400788c */ /* 0x000fe2000bf25270 */
[C---:B-1----:R-:W-:Y:S01]  /*5190*/  VIADD R5, R4.reuse, 0xffffff80 ;  /* 0xffffff8004057836 */ /* 0x042fe20000000000 */
[----:B------:R-:W-:Y:S01]  /*51a0*/  UIMAD UR10, UR39, UR10, URZ ;  /* 0x0000000a270a72a4 */ /* 0x000fe2000f8e023f */
[----:B------:R-:W-:Y:S01]  /*51b0*/  BSSY B0, `(.L_x_3475) ;  /* 0x000005e000007945 */ /* 0x000fe20003800000 */
[----:B------:R-:W-:Y:S01]  /*51c0*/  UMOV UR5, UR36 ;  /* 0x0000002400057c82 */ /* 0x000fe20008000000 */
[----:B------:R-:W-:Y:S01]  /*51d0*/  UIMAD UR9, UR37, UR11, URZ ;  /* 0x0000000b250972a4 */ /* 0x000fe2000f8e023f */
[----:B------:R-:W-:Y:S01]  /*51e0*/  SHF.R.S32.HI R0, RZ, 0x1f, R5 ;  /* 0x0000001fff007819 */ /* 0x000fe20000011405 */
[----:B------:R-:W-:Y:S01]  /*51f0*/  UIMAD UR10, UR10, UR11, URZ ;  /* 0x0000000b0a0a72a4 */ /* 0x000fe2000f8e023f */
[----:B------:R-:W-:Y:S01]  /*5200*/  BAR.SYNC.DEFER_BLOCKING 0x1, 0x100 ;  /* 0x0044000000007b1d */ /* 0x000fe20000010000 */
[----:B------:R-:W-:Y:S01]  /*5210*/  USHF.L.U32 UR39, UR39, 0xe, URZ ;  /* 0x0000000e27277899 */ /* 0x000fe2000800063f */
[----:B------:R-:W-:-:S04]  /*5220*/  ISETP.NE.AND P1, PT, R4, 0x80, PT ;  /* 0x000000800400780c */ /* 0x000fc80003f25270 */
[----:B------:R-:W-:Y:S01]  /*5230*/  @UP1 ULDC UR6, c[0x0][0x854] ;  /* 0x0002150000061ab9 */ /* 0x000fe20000000800 */
[----:B------:R-:W-:Y:S01]  /*5240*/  @UP1 ULDC UR12, c[0x0][0x858] ;  /* 0x00021600000c1ab9 */ /* 0x000fe20000000800 */
[----:B------:R-:W-:Y:S02]  /*5250*/  UIMAD.WIDE.U32 UR6, UR36, UR6, URZ ;  /* 0x00000006240672a5 */ /* 0x000fe4000f8e003f */
[----:B------:R-:W-:Y:S02]  /*5260*/  USHF.R.S32.HI UR6, URZ, 0x1f, UR9 ;  /* 0x0000001f3f067899 */ /* 0x000fe40008011409 */
[----:B------:R-:W-:Y:S02]  /*5270*/  @UP1 USHF.R.U32.HI UR5, URZ, UR12, UR7 ;  /* 0x0000000c3f051299 */ /* 0x000fe40008011607 */
[----:B------:R-:W-:Y:S02]  /*5280*/  USHF.R.S32.HI UR7, URZ, 0x1f, UR10 ;  /* 0x0000001f3f077899 */ /* 0x000fe4000801140a */
[----:B------:R-:W-:-:S02]  /*5290*/  UIADD3 UR9, UP1, UP2, UR10, UR9, UR5 ;  /* 0x000000090a097290 */ /* 0x000fc4000fa3e005 */
[----:B------:R-:W-:Y:S01]  /*52a0*/  USHF.R.S32.HI UR11, URZ, 0x1f, UR5 ;  /* 0x0000001f3f0b7899 */ /* 0x000fe20008011405 */
[----:B------:R-:W-:-:S03]  /*52b0*/  ULDC.64 UR12, c[0x0][0x868] ;  /* 0x00021a00000c7ab9 */ /* 0x000fc60000000a00 */
[----:B------:R-:W-:Y:S02]  /*52c0*/  UIADD3.X UR7, UR7, UR6, UR11, UP1, UP2 ;  /* 0x0000000607077290 */ /* 0x000fe40008fe440b */
[----:B------:R-:W-:Y:S02]  /*52d0*/  USHF.L.U32 UR6, UR9, 0x2, URZ ;  /* 0x0000000209067899 */ /* 0x000fe4000800063f */
[----:B------:R-:W-:Y:S02]  /*52e0*/  USHF.L.U64.HI UR7, UR9, 0x2, UR7 ;  /* 0x0000000209077899 */ /* 0x000fe40008010207 */
[----:B------:R-:W-:Y:S01]  /*52f0*/  UIADD3 UR9, UP1, UR6, UR12, URZ ;  /* 0x0000000c06097290 */ /* 0x000fe2000ff3e03f */
[----:B---3--:R-:W-:Y:S02]  /*5300*/  @P0 R2UR UR8, R2 ;  /* 0x00000000020802ca */ /* 0x008fe400000e0000 */
[----:B------:R-:W-:Y:S02]  /*5310*/  LEA.HI R2, R0, R5, RZ, 0x7 ;  /* 0x0000000500027211 */ /* 0x000fe400078f38ff */
[----:B------:R-:W-:-:S02]  /*5320*/  ISETP.NE.AND P0, PT, R5, RZ, PT ;  /* 0x000000ff0500720c */ /* 0x000fc40003f05270 */
[C---:B------:R-:W-:Y:S01]  /*5330*/  LOP3.LUT R0, R2.reuse, 0xfffff80, RZ, 0xc0, !PT ;  /* 0x0fffff8002007812 */ /* 0x040fe200078ec0ff */
[----:B------:R-:W-:-:S04]  /*5340*/  IMAD.SHL.U32 R2, R2, 0x40, RZ ;  /* 0x0000004002027824 */ /* 0x000fc800078e00ff */
[----:B------:R-:W-:Y:S01]  /*5350*/  IMAD.IADD R0, R5, 0x1, -R0 ;  /* 0x0000000105007824 */ /* 0x000fe200078e0a00 */
[----:B------:R-:W-:Y:S01]  /*5360*/  LOP3.LUT R3, R2, 0x3fffe000, RZ, 0xc0, !PT ;  /* 0x3fffe00002037812 */ /* 0x000fe200078ec0ff */
[----:B------:R-:W-:Y:S01]  /*5370*/  @UP0 ULEA UR8, UR37, UR8, 0x7 ;  /* 0x0000000825080291 */ /* 0x000fe2000f8e383f */
[----:B------:R-:W-:-:S03]  /*5380*/  IMAD.U32 R2, RZ, RZ, UR9 ;  /* 0x00000009ff027e24 */ /* 0x000fc6000f8e00ff */
[----:B------:R-:W-:Y:S01]  /*5390*/  @UP0 USHF.R.S32.HI UR10, URZ, 0x1f, UR8 ;  /* 0x0000001f3f0a0899 */ /* 0x000fe20008011408 */
[----:B------:R-:W-:-:S03]  /*53a0*/  IMAD R0, R0, 0x4, R3 ;  /* 0x0000000400007824 */ /* 0x000fc600078e0203 */
[----:B------:R-:W-:Y:S02]  /*53b0*/  @UP0 ULEA.HI UR8, UR10, UR8, URZ, 0x7 ;  /* 0x000000080a080291 */ /* 0x000fe4000f8f383f */
[----:B------:R-:W-:Y:S02]  /*53c0*/  UIADD3.X UR10, UR7, UR13, URZ, UP1, !UPT ;  /* 0x0000000d070a7290 */ /* 0x000fe40008ffe43f */
[----:B------:R-:W-:-:S04]  /*53d0*/  @UP0 USHF.L.U32 UR8, UR8, 0x7, URZ ;  /* 0x0000000708080899 */ /* 0x000fc8000800063f */
[----:B------:R-:W-:Y:S01]  /*53e0*/  @UP0 ULOP3.LUT UR12, UR8, 0xffffc000, URZ, 0xc0, !UPT ;  /* 0xffffc000080c0892 */ /* 0x000fe2000f8ec03f */
[----:B------:R-:W-:Y:S01]  /*53f0*/  IMAD.U32 R3, RZ, RZ, UR10 ;  /* 0x0000000aff037e24 */ /* 0x000fe2000f8e00ff */
[----:B--2---:R-:W-:Y:S02]  /*5400*/  ULEA UR8, UR15, UR14, 0x18 ;  /* 0x0000000e0f087291 */ /* 0x004fe4000f8ec03f */
[----:B------:R-:W-:-:S03]  /*5410*/  @UP0 USHF.R.S32.HI UR13, URZ, 0x1f, UR12 ;  /* 0x0000001f3f0d0899 */ /* 0x000fc6000801140c */
[----:B------:R-:W-:Y:S01]  /*5420*/  @!UP0 UMOV UR12, URZ ;  /* 0x0000003f000c8c82 */ /* 0x000fe20008000000 */
[----:B------:R-:W-:Y:S01]  /*5430*/  LEA R0, R0, UR8, 0x2 ;  /* 0x0000000800007c11 */ /* 0x000fe2000f8e10ff */
[----:B------:R-:W-:Y:S02]  /*5440*/  UIADD3 UR14, UP1, UR39, UR12, URZ ;  /* 0x0000000c270e7290 */ /* 0x000fe4000ff3e03f */
[----:B------:R-:W-:Y:S01]  /*5450*/  @!UP0 UMOV UR13, URZ ;  /* 0x0000003f000d8c82 */ /* 0x000fe20008000000 */
[----:B------:R-:W-:Y:S01]  /*5460*/  UIMAD UR12, UR11, UR18, URZ ;  /* 0x000000120b0c72a4 */ /* 0x000fe2000f8e023f */
[----:B------:R1:W-:Y:S01]  /*5470*/  STS.128 [R0], R24 ;  /* 0x0000001800007388 */ /* 0x0003e20000000c00 */
[----:B------:R-:W-:Y:S02]  /*5480*/  ULEA.HI.X.SX32 UR15, UR39, UR13, 0x1, UP1 ;  /* 0x0000000d270f7291 */ /* 0x000fe400088f0e3f */
[----:B------:R-:W-:Y:S01]  /*5490*/  UIMAD UR11, UR11, UR20, URZ ;  /* 0x000000140b0b72a4 */ /* 0x000fe2000f8e023f */
[----:B------:R1:W-:Y:S01]  /*54a0*/  STS.128 [R0+0x800], R28 ;  /* 0x0008001c00007388 */ /* 0x0003e20000000c00 */
[----:B------:R-:W-:-:S02]  /*54b0*/  UIMAD UR16, UR5, UR19, UR12 ;  /* 0x00000013051072a4 */ /* 0x000fc4000f8e020c */
[----:B------:R-:W-:Y:S01]  /*54c0*/  UIMAD.WIDE.U32 UR12, UR5, UR18, UR14 ;  /* 0x00000012050c72a5 */ /* 0x000fe2000f8e000e */
[----:B------:R1:W-:Y:S01]  /*54d0*/  STS.128 [R0+0x1000], R32 ;  /* 0x0010002000007388 */ /* 0x0003e20000000c00 */
[----:B------:R-:W-:Y:S02]  /*54e0*/  UIMAD UR18, UR5, UR21, UR11 ;  /* 0x00000015051272a4 */ /* 0x000fe4000f8e020b */
[----:B------:R-:W-:Y:S01]  /*54f0*/  USHF.R.S32.HI UR11, URZ, 0x1f, UR37 ;  /* 0x0000001f3f0b7899 */ /* 0x000fe20008011425 */
[----:B------:R1:W-:Y:S01]  /*5500*/  STS.128 [R0+0x1800], R36 ;  /* 0x0018002400007388 */ /* 0x0003e20000000c00 */
[----:B------:R-:W-:Y:S02]  /*5510*/  UIMAD.WIDE.U32 UR14, UR5, UR20, UR14 ;  /* 0x00000014050e72a5 */ /* 0x000fe4000f8e000e */
[----:B------:R-:W-:Y:S01]  /*5520*/  USEL UR11, UR11, URZ, !UP0 ;  /* 0x0000003f0b0b7287 */ /* 0x000fe2000c000000 */
[----:B------:R1:W-:Y:S01]  /*5530*/  STS.128 [R0+0x2000], R40 ;  /* 0x0020002800007388 */ /* 0x0003e20000000c00 */
[----:B------:R-:W-:Y:S01]  /*5540*/  ULDC.64 UR20, c[0x0][0x820] ;  /* 0x0002080000147ab9 */ /* 0x000fe20000000a00 */
[----:B------:R-:W-:-:S02]  /*5550*/  UIADD3 UR13, UR13, UR16, URZ ;  /* 0x000000100d0d7290 */ /* 0x000fc4000fffe03f */
[----:B------:R1:W-:Y:S01]  /*5560*/  STS.128 [R0+0x2800], R44 ;  /* 0x0028002c00007388 */ /* 0x0003e20000000c00 */
[----:B------:R-:W-:Y:S02]  /*5570*/  USEL UR37, UR37, URZ, !UP0 ;  /* 0x0000003f25257287 */ /* 0x000fe4000c000000 */
        /* <DEDUP_REMOVED lines=16> */
[----:B------:R-:W-:Y:S01]  /*5680*/  UIADD3 UR5, UR15, UR16, URZ ;  /* 0x000000100f057290 */ /* 0x000fe2000fffe03f */
[----:B------:R1:W-:Y:S01]  /*5690*/  STS.128 [R0+0x5800], R68 ;  /* 0x0058004400007388 */ /* 0x0003e20000000c00 */
[----:B------:R-:W-:-:S02]  /*56a0*/  ULEA UR18, UP0, UR12, UR18, 0x2 ;  /* 0x000000120c127291 */ /* 0x000fc4000f80103f */
[----:B------:R-:W-:Y:S01]  /*56b0*/  ULEA UR20, UP1, UR14, UR20, 0x2 ;  /* 0x000000140e147291 */ /* 0x000fe2000f82103f */
[----:B------:R1:W-:Y:S01]  /*56c0*/  STS.128 [R0+0x6000], R72 ;  /* 0x0060004800007388 */ /* 0x0003e20000000c00 */
[----:B------:R-:W-:Y:S02]  /*56d0*/  ULEA.HI.X UR19, UR12, UR19, UR11, 0x2, UP0 ;  /* 0x000000130c137291 */ /* 0x000fe400080f140b */
[----:B------:R-:W-:Y:S01]  /*56e0*/  ULEA.HI.X UR5, UR14, UR21, UR5, 0x2, UP1 ;  /* 0x000000150e057291 */ /* 0x000fe200088f1405 */
[----:B------:R1:W-:Y:S01]  /*56f0*/  STS.128 [R0+0x6800], R76 ;  /* 0x0068004c00007388 */ /* 0x0003e20000000c00 */
[----:B------:R-:W-:-:S03]  /*5700*/  UIMAD UR17, UR4, UR17, UR36 ;  /* 0x00000011041172a4 */ /* 0x000fc6000f8e0224 */
[----:B------:R1:W-:Y:S04]  /*5710*/  STS.128 [R0+0x7000], R80 ;  /* 0x0070005000007388 */ /* 0x0003e80000000c00 */
[----:B------:R1:W-:Y:S01]  /*5720*/  STS.128 [R0+0x7800], R84 ;  /* 0x0078005400007388 */ /* 0x0003e20000000c00 */
[----:B------:R-:W-:Y:S05]  /*5730*/  @P0 BRA `(.L_x_3476) ;  /* 0x0000000000140947 */ /* 0x000fea0003800000 */
.L_x_3477:
[----:B------:R-:W2:Y:S04]  /*5740*/  LDG.E.STRONG.GPU R4, desc[UR46][R2.64] ;  /* 0x0000002e02047981 */ /* 0x000ea8000c1ef900 */
[----:B--2---:R-:W-:Y:S01]  /*5750*/  CCTL.IVALL ;  /* 0x00000000ff00798f */ /* 0x004fe20002000000 */
[----:B------:R-:W-:Y:S05]  /*5760*/  YIELD ;  /* 0x0000000000007946 */ /* 0x000fea0003800000 */
[----:B------:R-:W-:-:S13]  /*5770*/  ISETP.NE.AND P0, PT, R4, UR17, PT ;  /* 0x0000001104007c0c */ /* 0x000fda000bf05270 */
[----:B------:R-:W-:Y:S05]  /*5780*/  @P0 BRA `(.L_x_3477) ;  /* 0xfffffffc00ec0947 */ /* 0x000fea000383ffff */
.L_x_3476:
[----:B------:R-:W-:Y:S05]  /*5790*/  BSYNC B0 ;  /* 0x0000000000007941 */ /* 0x000fea0003800000 */
.L_x_3475:
[----:B------:R-:W-:-:S03]  /*57a0*/  UMOV UR4, 0xffffffff ;  /* 0xffffffff00047882 */ /* 0x000fc60000000000 */
[----:B------:R-:W-:Y:S05]  /*57b0*/  BRA.DIV UR4, `(.L_x_3478) ;  /* 0x00000052041c7947 */ /* 0x000fea000b800000 */
[----:B------:R-:W-:Y:S01]  /*57c0*/  NOP ;  /* 0x0000000000007918 */ /* 0x000fe20000000000 */
.L_x_3579:
        /* <DEDUP_REMOVED lines=15> */
.L_x_3481:
[----:B------:R-:W-:Y:S01]  /*58c0*/  @P0 ELECT P2, URZ, PT ;  /* 0x00000000003f082f */ /* 0x000fe20003840000 */
[----:B------:R2:W-:-:S12]  /*58d0*/  UBLKRED.G.S.ADD.F32.RN [UR4], [UR8], UR9, desc[UR10] ;  /* 0x00000a04080073bb */ /* 0x0005d800080a1409 */
[----:B------:R-:W-:Y:S02]  /*58e0*/  @P2 PLOP3.LUT P0, PT, P2, PT, PT, 0x8, 0x0 ;  /* 0x000000000000281c */ /* 0x000fe4000170e170 */
[----:B------:R-:W-:-:S11]  /*58f0*/  PLOP3.LUT P2, PT, PT, PT, PT, 0x8, 0x0 ;  /* 0x000000000000781c */ /* 0x000fd60003f4e170 */
[----:B--2---:R-:W-:Y:S05]  /*5900*/  @P0 BRA.U.ANY `(.L_x_3481) ;  /* 0xfffffffd00ec0947 */ /* 0x004fea000393ffff */
[----:B------:R0:W-:Y:S01]  /*5910*/  UTMACMDFLUSH ;  /* 0x00000000000079b7 */ /* 0x0001e20000000000 */
[----:B------:R-:W-:-:S04]  /*5920*/  DEPBAR.LE SB0, 0x0 ;  /* 0x000080000000791a */ /* 0x000fc80000000000 */
.L_x_3480:
[----:B------:R-:W-:Y:S05]  /*5930*/  BSYNC B0 ;  /* 0x0000000000007941 */ /* 0x000fea0003800000 */
.L_x_3479:
        /* <DEDUP_REMOVED lines=14> */
.L_x_3483:
[----:B------:R-:W-:Y:S05]  /*5a20*/  BSYNC B0 ;  /* 0x0000000000007941 */ /* 0x000fea0003800000 */
.L_x_3482:
        /* <DEDUP_REMOVED lines=24> */
.L_x_3486:
[----:B-12---:R-:W2:Y:S04]  /*5bb0*/  LDG.E.STRONG.GPU R0, desc[UR46][R2.64] ;  /* 0x0000002e02007981 */ /* 0x006ea8000c1ef900 */
[----:B--2---:R-:W-:Y:S01]  /*5bc0*/  CCTL.IVALL ;  /* 0x00000000ff00798f */ /* 0x004fe20002000000 */
[----:B------:R-:W-:Y:S05]  /*5bd0*/  YIELD ;  /* 0x0000000000007946 */ /* 0x000fea0003800000 */
[----:B------:R-:W-:-:S13]  /*5be0*/  ISETP.NE.AND P0, PT, R0, UR17, PT ;  /* 0x0000001100007c0c */ /* 0x000fda000bf05270 */
[----:B------:R-:W-:Y:S05]  /*5bf0*/  @P0 BRA `(.L_x_3486) ;  /* 0xfffffffc00ec0947 */ /* 0x000fea000383ffff */
.L_x_3485:
[----:B------:R-:W-:Y:S05]  /*5c00*/  BSYNC B0 ;  /* 0x0000000000007941 */ /* 0x000fea0003800000 */
.L_x_3484:
[----:B------:R-:W-:-:S03]  /*5c10*/  UMOV UR4, 0xffffffff ;  /* 0xffffffff00047882 */ /* 0x000fc60000000000 */
[----:B------:R-:W-:Y:S05]  /*5c20*/  BRA.DIV UR4, `(.L_x_3487) ;  /* 0x0000004e041c7947 */ /* 0x000fea000b800000 */
[----:B------:R-:W-:Y:S01]  /*5c30*/  NOP ;  /* 0x0000000000007918 */ /* 0x000fe20000000000 */
.L_x_3582:
        /* <DEDUP_REMOVED lines=16> */
.L_x_3490:
[----:B------:R-:W-:Y:S01]  /*5d40*/  @P0 ELECT P2, URZ, PT ;  /* 0x00000000003f082f */ /* 0x000fe20003840000 */
[----:B------:R3:W-:-:S12]  /*5d50*/  UBLKRED.G.S.ADD.F32.RN [UR4], [UR8], UR6, desc[UR10] ;  /* 0x00000a04080073bb */ /* 0x0007d800080a1406 */
[----:B------:R-:W-:Y:S02]  /*5d60*/  @P2 PLOP3.LUT P0, PT, P2, PT, PT, 0x8, 0x0 ;  /* 0x000000000000281c */ /* 0x000fe4000170e170 */
[----:B------:R-:W-:-:S11]  /*5d70*/  PLOP3.LUT P2, PT, PT, PT, PT, 0x8, 0x0 ;  /* 0x000000000000781c */ /* 0x000fd60003f4e170 */
[----:B---3--:R-:W-:Y:S05]  /*5d80*/  @P0 BRA.U.ANY `(.L_x_3490) ;  /* 0xfffffffd00ec0947 */ /* 0x008fea000393ffff */
[----:B------:R0:W-:Y:S01]  /*5d90*/  UTMACMDFLUSH ;  /* 0x00000000000079b7 */ /* 0x0001e20000000000 */
[----:B------:R-:W-:-:S04]  /*5da0*/  DEPBAR.LE SB0, 0x0 ;  /* 0x000080000000791a */ /* 0x000fc80000000000 */
.L_x_3489:
[----:B------:R-:W-:Y:S05]  /*5db0*/  BSYNC B0 ;  /* 0x0000000000007941 */ /* 0x000fea0003800000 */
.L_x_3488:
        /* <DEDUP_REMOVED lines=14> */
.L_x_3444:
        /* <DEDUP_REMOVED lines=29> */
.L_x_3492:
[----:B------:R-:W-:Y:S01]  /*6070*/  ULDC UR9, c[0x0][0x8cc] ;  /* 0x0002330000097ab9 */ /* 0x000fe20000000800 */
[----:B------:R-:W-:Y:S01]  /*6080*/  UMOV UR7, UR8 ;  /* 0x0000000800077c82 */ /* 0x000fe20008000000 */
[----:B------:R-:W-:-:S11]  /*6090*/  UISETP.NE.AND UP0, UPT, UR9, 0x1, UPT ;  /* 0x000000010900788c */ /* 0x000fd6000bf05270 */
[----:B------:R-:W-:Y:S02]  /*60a0*/  @UP0 ULDC.64 UR10, c[0x0][0x8d0] ;  /* 0x00023400000a0ab9 */ /* 0x000fe40000000a00 */
[----:B------:R-:W-:-:S04]  /*60b0*/  UIMAD.WIDE.U32 UR4, UR8, UR10, URZ ;  /* 0x0000000a080472a5 */ /* 0x000fc8000f8e003f */
[----:B------:R-:W-:-:S04]  /*60c0*/  @UP0 USHF.R.U32.HI UR7, URZ, UR11, UR5 ;  /* 0x0000000b3f070299 */ /* 0x000fc80008011605 */
[----:B------:R-:W-:-:S12]  /*60d0*/  UIMAD UR4, UR7, UR9, URZ ;  /* 0x00000009070472a4 */ /* 0x000fd8000f8e023f */
.L_x_3493:
        /* <DEDUP_REMOVED lines=23> */
.L_x_3494:
        /* <DEDUP_REMOVED lines=13> */
.L_x_3496:
[----:B------:R-:W-:-:S05]  /*6320*/  ULDC UR4, c[0x0][0x8f4] ;  /* 0x00023d0000047ab9 */ /* 0x000fca0000000800 */
.L_x_3495:
        /* <DEDUP_REMOVED lines=48> */
.L_x_3497:
        /* <DEDUP_REMOVED lines=13> */
.L_x_3498:
        /* <DEDUP_REMOVED lines=12> */
.L_x_3499:
        /* <DEDUP_REMOVED lines=68> */
.L_x_3503:
[----:B------:R-:W2:Y:S04]  /*6c00*/  LDG.E.STRONG.GPU R4, desc[UR46][R2.64] ;  /* 0x0000002e02047981 */ /* 0x000ea8000c1ef900 */
[----:B--2---:R-:W-:Y:S01]  /*6c10*/  CCTL.IVALL ;  /* 0x00000000ff00798f */ /* 0x004fe20002000000 */
[----:B------:R-:W-:Y:S05]  /*6c20*/  YIELD ;  /* 0x0000000000007946 */ /* 0x000fea0003800000 */
[----:B------:R-:W-:-:S13]  /*6c30*/  ISETP.NE.AND P1, PT, R4, R5, PT ;  /* 0x000000050400720c */ /* 0x000fda0003f25270 */
[----:B------:R-:W-:Y:S05]  /*6c40*/  @P1 BRA `(.L_x_3503) ;  /* 0xfffffffc00ec1947 */ /* 0x000fea000383ffff */
.L_x_3502:
[----:B------:R-:W-:Y:S05]  /*6c50*/  BSYNC B0 ;  /* 0x0000000000007941 */ /* 0x000fea0003800000 */
.L_x_3501:
[----:B------:R-:W-:-:S03]  /*6c60*/  UMOV UR6, 0xffffffff ;  /* 0xffffffff00067882 */ /* 0x000fc60000000000 */
[----:B------:R-:W-:Y:S05]  /*6c70*/  BRA.DIV UR6, `(.L_x_3504) ;  /* 0x0000003e06247947 */ /* 0x000fea000b800000 */
[----:B------:R-:W-:Y:S01]  /*6c80*/  NOP ;  /* 0x0000000000007918 */ /* 0x000fe20000000000 */
.L_x_3585:
        /* <DEDUP_REMOVED lines=22> */
.L_x_3506:
[----:B------:R-:W-:Y:S05]  /*6df0*/  BSYNC B0 ;  /* 0x0000000000007941 */ /* 0x000fea0003800000 */
.L_x_3505:
        /* <DEDUP_REMOVED lines=20> */
.L_x_3508:
[----:B------:R-:W-:Y:S05]  /*6f40*/  BSYNC B0 ;  /* 0x0000000000007941 */ /* 0x000fea0003800000 */
.L_x_3507:
[----:B------:R-:W-:Y:S06]  /*6f50*/  BAR.ARV 0xa, 0xa0 ;  /* 0x0282800000007b1d */ /* 0x000fec0000002000 */
[----:B------:R-:W-:Y:S04]  /*6f60*/  BSSY B0, `(.L_x_3509) ;  /* 0x0000003000007945 */ /* 0x000fe80003800000 */
[----:B------:R-:W-:Y:S05]  /*6f70*/  @!P0 BRA `(.L_x_3510) ;  /* 0x0000000000048947 */ /* 0x000fea0003800000 */
[----:B------:R-:W-:-:S04]  /*6f80*/  DEPBAR.LE SB0, 0x0 ;  /* 0x000080000000791a */ /* 0x000fc80000000000 */
.L_x_3510:
[----:B------:R-:W-:Y:S05]  /*6f90*/  BSYNC B0 ;  /* 0x0000000000007941 */ /* 0x000fea0003800000 */
.L_x_3509:
        /* <DEDUP_REMOVED lines=19> */
.L_x_3512:
[----:B------:R-:W-:Y:S05]  /*70d0*/  BSYNC B0 ;  /* 0x0000000000007941 */ /* 0x000fea0003800000 */
.L_x_3511:
[----:B------:R-:W-:Y:S01]  /*70e0*/  UIADD3 UR7, UR13, 0x1, URZ ;  /* 0x000000010d077890 */ /* 0x000fe2000fffe03f */
[----:B------:R-:W-:Y:S11]  /*70f0*/  BRA `(.L_x_3513) ;  /* 0x0000000000047947 */ /* 0x000ff60003800000 */
.L_x_3500:
[----:B------:R-:W-:-:S05]  /*7100*/  UMOV UR7, UR13 ;  /* 0x0000000d00077c82 */ /* 0x000fca0008000000 */
.L_x_3513:
        /* <DEDUP_REMOVED lines=16> */
.L_x_3538:
        /* <DEDUP_REMOVED lines=18> */
.L_x_3516:
[----:B------:R-:W2:Y:S04]  /*7330*/  LDG.E.STRONG.GPU R4, desc[UR46][R2.64] ;  /* 0x0000002e02047981 */ /* 0x000ea8000c1ef900 */
[----:B--2---:R-:W-:Y:S01]  /*7340*/  CCTL.IVALL ;  /* 0x00000000ff00798f */ /* 0x004fe20002000000 */
[----:B------:R-:W-:Y:S05]  /*7350*/  YIELD ;  /* 0x0000000000007946 */ /* 0x000fea0003800000 */
[----:B------:R-:W-:-:S13]  /*7360*/  ISETP.NE.AND P1, PT, R4, R5, PT ;  /* 0x000000050400720c */ /* 0x000fda0003f25270 */
[----:B------:R-:W-:Y:S05]  /*7370*/  @P1 BRA `(.L_x_3516) ;  /* 0xfffffffc00ec1947 */ /* 0x000fea000383ffff */
.L_x_3515:
[----:B------:R-:W-:Y:S05]  /*7380*/  BSYNC B0 ;  /* 0x0000000000007941 */ /* 0x000fea0003800000 */
.L_x_3514:
[----:B------:R-:W-:-:S03]  /*7390*/  UMOV UR24, 0xffffffff ;  /* 0xffffffff00187882 */ /* 0x000fc60000000000 */
[----:B------:R-:W-:Y:S05]  /*73a0*/  BRA.DIV UR24, `(.L_x_3517) ;  /* 0x0000003618747947 */ /* 0x000fea000b800000 */
[----:B------:R-:W-:Y:S01]  /*73b0*/  NOP ;  /* 0x0000000000007918 */ /* 0x000fe20000000000 */
.L_x_3588:
        /* <DEDUP_REMOVED lines=19> */
.L_x_3519:
[----:B------:R-:W-:Y:S05]  /*74f0*/  BSYNC B0 ;  /* 0x0000000000007941 */ /* 0x000fea0003800000 */
.L_x_3518:
        /* <DEDUP_REMOVED lines=15> */
.L_x_3521:
[----:B------:R-:W-:Y:S05]  /*75f0*/  BSYNC B0 ;  /* 0x0000000000007941 */ /* 0x000fea0003800000 */
.L_x_3520:
[----:B------:R-:W-:Y:S06]  /*7600*/  BAR.ARV 0xa, 0xa0 ;  /* 0x0282800000007b1d */ /* 0x000fec0000002000 */
[----:B------:R-:W-:Y:S04]  /*7610*/  BSSY B0, `(.L_x_3522) ;  /* 0x0000003000007945 */ /* 0x000fe80003800000 */
[----:B------:R-:W-:Y:S05]  /*7620*/  @!P0 BRA `(.L_x_3523) ;  /* 0x0000000000048947 */ /* 0x000fea0003800000 */
[----:B------:R-:W-:-:S04]  /*7630*/  DEPBAR.LE SB0, 0x0 ;  /* 0x000080000000791a */ /* 0x000fc80000000000 */
.L_x_3523:
[----:B------:R-:W-:Y:S05]  /*7640*/  BSYNC B0 ;  /* 0x0000000000007941 */ /* 0x000fea0003800000 */
.L_x_3522:
        /* <DEDUP_REMOVED lines=19> */
.L_x_3525:
[----:B------:R-:W-:Y:S05]  /*7780*/  BSYNC B0 ;  /* 0x0000000000007941 */ /* 0x000fea0003800000 */
.L_x_3524:
        /* <DEDUP_REMOVED lines=17> */
.L_x_3528:
[----:B------:R-:W2:Y:S04]  /*78a0*/  LDG.E.STRONG.GPU R4, desc[UR46][R2.64] ;  /* 0x0000002e02047981 */ /* 0x000ea8000c1ef900 */
[----:B--2---:R-:W-:Y:S01]  /*78b0*/  CCTL.IVALL ;  /* 0x00000000ff00798f */ /* 0x004fe20002000000 */
[----:B------:R-:W-:Y:S05]  /*78c0*/  YIELD ;  /* 0x0000000000007946 */ /* 0x000fea0003800000 */
[----:B------:R-:W-:-:S13]  /*78d0*/  ISETP.NE.AND P1, PT, R4, R5, PT ;  /* 0x000000050400720c */ /* 0x000fda0003f25270 */
[----:B------:R-:W-:Y:S05]  /*78e0*/  @P1 BRA `(.L_x_3528) ;  /* 0xfffffffc00ec1947 */ /* 0x000fea000383ffff */
.L_x_3527:
[----:B------:R-:W-:Y:S05]  /*78f0*/  BSYNC B0 ;  /* 0x0000000000007941 */ /* 0x000fea0003800000 */
.L_x_3526:
[----:B------:R-:W-:-:S03]  /*7900*/  UMOV UR18, 0xffffffff ;  /* 0xffffffff00127882 */ /* 0x000fc60000000000 */
[----:B------:R-:W-:Y:S05]  /*7910*/  BRA.DIV UR18, `(.L_x_3529) ;  /* 0x0000003212347947 */ /* 0x000fea000b800000 */
[----:B------:R-:W-:Y:S01]  /*7920*/  NOP ;  /* 0x0000000000007918 */ /* 0x000fe20000000000 */
.L_x_3591:
        /* <DEDUP_REMOVED lines=15> */
.L_x_3531:
[----:B------:R-:W-:Y:S05]  /*7a20*/  BSYNC B0 ;  /* 0x0000000000007941 */ /* 0x000fea0003800000 */
.L_x_3530:
        /* <DEDUP_REMOVED lines=15> */
.L_x_3533:
[----:B------:R-:W-:Y:S05]  /*7b20*/  BSYNC B0 ;  /* 0x0000000000007941 */ /* 0x000fea0003800000 */
.L_x_3532:
[----:B------:R-:W-:Y:S06]  /*7b30*/  BAR.ARV 0xa, 0xa0 ;  /* 0x0282800000007b1d */ /* 0x000fec0000002000 */
[----:B------:R-:W-:Y:S04]  /*7b40*/  BSSY B0, `(.L_x_3534) ;  /* 0x0000003000007945 */ /* 0x000fe80003800000 */
[----:B------:R-:W-:Y:S05]  /*7b50*/  @!P0 BRA `(.L_x_3535) ;  /* 0x0000000000048947 */ /* 0x000fea0003800000 */
[----:B------:R-:W-:-:S04]  /*7b60*/  DEPBAR.LE SB0, 0x0 ;  /* 0x000080000000791a */ /* 0x000fc80000000000 */
.L_x_3535:
[----:B------:R-:W-:Y:S05]  /*7b70*/  BSYNC B0 ;  /* 0x0000000000007941 */ /* 0x000fea0003800000 */
.L_x_3534:
        /* <DEDUP_REMOVED lines=19> */
.L_x_3537:
[----:B------:R-:W-:Y:S05]  /*7cb0*/  BSYNC B0 ;  /* 0x0000000000007941 */ /* 0x000fea0003800000 */
.L_x_3536:
[----:B------:R-:W-:Y:S02]  /*7cc0*/  UIADD3 UR7, UR7, 0x2, URZ ;  /* 0x0000000207077890 */ /* 0x000fe4000fffe03f */
[----:B------:R-:W-:Y:S02]  /*7cd0*/  UIADD3 UR6, UR6, 0x4000, URZ ;  /* 0x0000400006067890 */ /* 0x000fe4000fffe03f */
[----:B------:R-:W-:-:S06]  /*7ce0*/  UISETP.GE.AND UP0, UPT, UR7, UR12, UPT ;  /* 0x0000000c0700728c */ /* 0x000fcc000bf06270 */
[----:B------:R-:W-:-:S13]  /*7cf0*/  PLOP3.LUT P1, PT, PT, PT, UP0, 0x80, 0x0 ;  /* 0x000000000000781c */ /* 0x000fda0003f2f008 */
[----:B------:R-:W-:Y:S05]  /*7d00*/  @!P1 BRA `(.L_x_3538) ;  /* 0xfffffff400409947 */ /* 0x000fea000383ffff */
[----:B------:R-:W-:Y:S05]  /*7d10*/  BRA `(.L_x_3451) ;  /* 0x0000002800587947 */ /* 0x000fea0003800000 */
.L_x_3491:
        /* <DEDUP_REMOVED lines=21> */
.L_x_3539:
[----:B------:R-:W1:Y:S01]  /*7e70*/  LDC R3, c[0x0][0x8cc] ;  /* 0x00023300ff037b82 */ /* 0x000e620000000800 */
[----:B------:R-:W-:Y:S01]  /*7e80*/  IMAD.MOV.U32 R0, RZ, RZ, R5 ;  /* 0x000000ffff007224 */ /* 0x000fe200078e0005 */
[----:B-1----:R-:W-:-:S13]  /*7e90*/  ISETP.NE.AND P0, PT, R3, 0x1, PT ;  /* 0x000000010300780c */ /* 0x002fda0003f05270 */
[----:B------:R-:W1:Y:S02]  /*7ea0*/  @P0 LDC.64 R6, c[0x0][0x8d0] ;  /* 0x00023400ff060b82 */ /* 0x000e640000000a00 */
[----:B-1----:R-:W-:-:S05]  /*7eb0*/  @P0 IMAD.HI.U32 R4, R5, R6, RZ ;  /* 0x0000000605040227 */ /* 0x002fca00078e00ff */
[----:B------:R-:W-:-:S05]  /*7ec0*/  @P0 SHF.R.U32.HI R0, RZ, R7, R4 ;  /* 0x00000007ff000219 */ /* 0x000fca0000011604 */
[----:B------:R-:W-:-:S07]  /*7ed0*/  IMAD R3, R0, R3, RZ ;  /* 0x0000000300037224 */ /* 0x000fce00078e02ff */
.L_x_3540:
        /* <DEDUP_REMOVED lines=23> */
.L_x_3541:
        /* <DEDUP_REMOVED lines=10> */
.L_x_3543:
[----:B------:R-:W2:Y:S02]  /*80f0*/  LDC R4, c[0x0][0x8f4] ;  /* 0x00023d00ff047b82 */ /* 0x000ea40000000800 */
.L_x_3542:
[----:B--2--5:R-:W-:Y:S01]  /*8100*/  VIADD R4, R4, 0x7f ;  /* 0x0000007f04047836 */ /* 0x024fe20000000000 */
[----:B------:R-:W-:Y:S01]  /*8110*/  LOP3.LUT R12, R0, 0x1ffffff, RZ, 0x3c, !PT ;  /* 0x01ffffff000c7812 */ /* 0x000fe200078e3cff */
[----:B------:R-:W-:Y:S02]  /*8120*/  IMAD.MOV.U32 R10, RZ, RZ, 0x1 ;  /* 0x00000001ff0a7424 */ /* 0x000fe400078e00ff */
[----:B-1----:R-:W-:Y:S01]  /*8130*/  IMAD.MOV.U32 R2, RZ, RZ, RZ ;  /* 0x000000ffff027224 */ /* 0x002fe200078e00ff */
        /* <DEDUP_REMOVED lines=38> */
.L_x_3545:
        /* <DEDUP_REMOVED lines=20> */
.L_x_3546:
[----:B------:R-:W-:Y:S05]  /*84e0*/  @!P0 BRA `(.L_x_3547) ;  /* 0x00000000000c8947 */ /* 0x000fea0003800000 */
[----:B------:R-:W2:Y:S04]  /*84f0*/  LDG.E R5, desc[UR46][R2.64] ;  /* 0x0000002e02057981 */ /* 0x000ea8000c1e1900 */
[----:B------:R-:W2:Y:S02]  /*8500*/  LDG.E R0, desc[UR46][R2.64+0x4] ;  /* 0x0000042e02007981 */ /* 0x000ea4000c1e1900 */
[----:B--2---:R-:W-:-:S07]  /*8510*/  IMAD.IADD R0, R0, 0x1, -R5 ;  /* 0x0000000100007824 */ /* 0x004fce00078e0a05 */
.L_x_3547:
        /* <DEDUP_REMOVED lines=66> */
.L_x_3592:
        /* <DEDUP_REMOVED lines=15> */
.L_x_3550:
        /* <DEDUP_REMOVED lines=92> */
.L_x_3561:
[----:B-123--:R-:W-:-:S04]  /*8ff0*/  SHF.L.U32 R18, R10, 0x1f, RZ ;  /* 0x0000001f0a127819 */ /* 0x00efc800000006ff */
[----:B------:R-:W2:Y:S02]  /*9000*/  SYNCS.PHASECHK.TRANS64.TRYWAIT P1, [R15+URZ+0x30840], R18 ;  /* 0x030840120f0075a7 */ /* 0x000ea4000802017f */
[----:B--2---:R-:W-:Y:S05]  /*9010*/  @!P1 BRA `(.L_x_3553) ;  /* 0x0000001800a49947 */ /* 0x004fea0003800000 */
.L_x_3593:
        /* <DEDUP_REMOVED lines=8> */
.L_x_3554:
        /* <DEDUP_REMOVED lines=37> */
.L_x_3594:
        /* <DEDUP_REMOVED lines=8> */
.L_x_3556:
        /* <DEDUP_REMOVED lines=37> */
.L_x_3595:
        /* <DEDUP_REMOVED lines=8> */
.L_x_3558:
        /* <DEDUP_REMOVED lines=31> */
.L_x_3597:
        /* <DEDUP_REMOVED lines=8> */
.L_x_3560:
        /* <DEDUP_REMOVED lines=37> */
.L_x_3552:
[----:B------:R-:W4:Y:S02]  /*9b00*/  LDL.LU R4, [R1+0x8] ;  /* 0x0000080001047983 */ /* 0x000f240000300800 */
[----:B----4-:R-:W-:Y:S02]  /*9b10*/  ISETP.NE.AND P1, PT, R4, RZ, PT ;  /* 0x000000ff0400720c */ /* 0x010fe40003f25270 */
[----:B------:R4:W5:Y:S11]  /*9b20*/  LDL R4, [R1+0x4] ;  /* 0x0000040001047983 */ /* 0x0009760000100800 */
[----:B----4-:R-:W-:Y:S05]  /*9b30*/  @!P1 BRA `(.L_x_3551) ;  /* 0x00000004005c9947 */ /* 0x010fea0003800000 */
[----:B------:R-:W-:-:S04]  /*9b40*/  SHF.L.U32 R12, R10, 0x1f, RZ ;  /* 0x0000001f0a0c7819 */ /* 0x000fc800000006ff */
[----:B------:R-:W4:Y:S02]  /*9b50*/  SYNCS.PHASECHK.TRANS64.TRYWAIT P1, [R15+URZ+0x30840], R12 ;  /* 0x0308400c0f0075a7 */ /* 0x000f24000802017f */
[----:B----4-:R-:W-:Y:S05]  /*9b60*/  @!P1 BRA `(.L_x_3562) ;  /* 0x0000001000249947 */ /* 0x010fea0003800000 */
.L_x_3598:
        /* <DEDUP_REMOVED lines=8> */
.L_x_3563:
        /* <DEDUP_REMOVED lines=34> */
.L_x_3599:
        /* <DEDUP_REMOVED lines=8> */
.L_x_3565:
        /* <DEDUP_REMOVED lines=34> */
.L_x_3551:
[----:B------:R-:W1:Y:S01]  /*a0b0*/  S2R R0, SR_TID.X ;  /* 0x0000000000007919 */ /* 0x000e620000002100 */
[----:B------:R-:W-:Y:S01]  /*a0c0*/  IMAD R3, R16, 0x8, R15 ;  /* 0x0000000810037824 */ /* 0x000fe200078e020f */
[----:B-1----:R-:W-:Y:S02]  /*a0d0*/  LOP3.LUT R2, R0, 0x7f, RZ, 0xc0, !PT ;  /* 0x0000007f00027812 */ /* 0x002fe400078ec0ff */
[----:B------:R-:W-:Y:S02]  /*a0e0*/  SHF.L.U32 R0, R10, 0x1f, RZ ;  /* 0x0000001f0a007819 */ /* 0x000fe400000006ff */
[----:B------:R-:W-:Y:S02]  /*a0f0*/  ISETP.NE.AND P1, PT, R2, RZ, PT ;  /* 0x000000ff0200720c */ /* 0x000fe40003f25270 */
[----:B------:R-:W1:Y:S02]  /*a100*/  SYNCS.PHASECHK.TRANS64.TRYWAIT P0, [R3+URZ+0x30840], R0 ;  /* 0x03084000030075a7 */ /* 0x000e64000800017f */
[----:B-1----:R-:W-:Y:S09]  /*a110*/  @!P0 BRA `(.L_x_3566) ;  /* 0x0000000800e08947 */ /* 0x002ff20003800000 */
.L_x_3600:
[----:B------:R-:W-:Y:S05]  /*a120*/  @P1 BRA `(.L_x_3567) ;  /* 0x0000000000181947 */ /* 0x000fea0003800000 */
[----:B------:R-:W1:Y:S01]  /*a130*/  S2R R2, SR_TID.X ;  /* 0x0000000000027919 */ /* 0x000e620000002100 */
[----:B------:R-:W-:-:S04]  /*a140*/  IMAD.MOV.U32 R0, RZ, RZ, 0x4100 ;  /* 0x00004100ff007424 */ /* 0x000fc800078e00ff */
[----:B------:R1:W-:Y:S02]  /*a150*/  SYNCS.ARRIVE.TRANS64 RZ, [R3+URZ+0x30830], R0 ;  /* 0x0308300003ff79a7 */ /* 0x0003e4000800003f */
[----:B-1----:R-:W-:-:S13]  /*a160*/  LOP3.LUT P0, RZ, R2, 0x1f, RZ, 0xc0, !PT ;  /* 0x0000001f02ff7812 */ /* 0x002fda000780c0ff */
[----:B------:R-:W-:Y:S05]  /*a170*/  @!P0 BRA `(.L_x_3567) ;  /* 0x0000000000048947 */ /* 0x000fea0003800000 */
[----:B------:R-:W-:Y:S01]  /*a180*/  BPT.TRAP 0x1 ;  /* 0x000000040000795c */ /* 0x000fe20000300000 */
.L_x_3567:
        /* <DEDUP_REMOVED lines=41> */
.L_x_3548:
[----:B------:R-:W-:Y:S05]  /*a420*/  BSYNC B0 ;  /* 0x0000000000007941 */ /* 0x000fea0003800000 */
.L_x_3544:
[----:B------:R-:W-:-:S03]  /*a430*/  UMOV UR7, 0xffffffff ;  /* 0xffffffff00077882 */ /* 0x000fc60000000000 */
[----:B------:R-:W-:Y:S05]  /*a440*/  BRA.DIV UR7, `(.L_x_3568) ;  /* 0x0000000a07287947 */ /* 0x000fea000b800000 */
[----:B------:R-:W-:-:S13]  /*a450*/  ELECT P6, URZ, PT ;  /* 0x00000000003f782f */ /* 0x000fda00038c0000 */
.L_x_3603:
[----:B------:R-:W-:Y:S05]  /*a460*/  @!P6 BRA `(.L_x_3451) ;  /* 0x000000000084e947 */ /* 0x000fea0003800000 */
[----:B------:R-:W-:-:S06]  /*a470*/  ULOP3.LUT UR7, UR38, 0x2, URZ, 0xfc, !UPT ;  /* 0x0000000226077892 */ /* 0x000fcc000f8efc3f */
[----:B------:R-:W-:-:S05]  /*a480*/  IMAD.U32 R0, RZ, RZ, UR7 ;  /* 0x00000007ff007e24 */ /* 0x000fca000f8e00ff */
[----:B------:R-:W-:-:S13]  /*a490*/  ISETP.NE.AND P2, PT, R0, 0x3, PT ;  /* 0x000000030000780c */ /* 0x000fda0003f45270 */
[----:B------:R-:W-:Y:S05]  /*a4a0*/  @!P2 BRA `(.L_x_3569) ;  /* 0x000000000004a947 */ /* 0x000fea0003800000 */
[----:B------:R-:W-:Y:S01]  /*a4b0*/  BPT.TRAP 0x1 ;  /* 0x000000040000795c */ /* 0x000fe20000300000 */
.L_x_3569:
        /* <DEDUP_REMOVED lines=15> */
.L_x_3604:
[----:B------:R-:W2:Y:S02]  /*a5b0*/  SYNCS.PHASECHK.TRANS64.TRYWAIT P0, [R3+URZ], R0 ;  /* 0x00000000030075a7 */ /* 0x000ea4000800017f */
[----:B--2---:R-:W-:Y:S05]  /*a5c0*/  @!P0 BRA `(.L_x_3571) ;  /* 0x0000000400fc8947 */ /* 0x004fea0003800000 */
.L_x_3605:
[----:B------:R-:W-:Y:S05]  /*a5d0*/  @!P2 BRA `(.L_x_3572) ;  /* 0x000000000004a947 */ /* 0x000fea0003800000 */
[----:B------:R-:W-:Y:S01]  /*a5e0*/  BPT.TRAP 0x1 ;  /* 0x000000040000795c */ /* 0x000fe20000300000 */
.L_x_3572:
[----:B--2---:R-:W-:-:S04]  /*a5f0*/  VIADD R3, R8, 0x30840 ;  /* 0x0003084008037836 */ /* 0x004fc80000000000 */
[----:B------:R-:W-:-:S04]  /*a600*/  IMAD R5, R2, 0x8, R3 ;  /* 0x0000000802057824 */ /* 0x000fc800078e0203 */
[----:B------:R-:W2:Y:S02]  /*a610*/  SYNCS.PHASECHK.TRANS64.TRYWAIT P0, [R5+URZ], R4 ;  /* 0x00000004050075a7 */ /* 0x000ea4000800017f */
[----:B--2---:R-:W-:Y:S05]  /*a620*/  @!P0 BRA `(.L_x_3573) ;  /* 0x0000000400f88947 */ /* 0x004fea0003800000 */
.L_x_3606:
[----:B------:R-:W-:-:S07]  /*a630*/  IMAD R3, R6, 0x8, R3 ;  /* 0x0000000806037824 */ /* 0x000fce00078e0203 */
.L_x_3574:
[----:B---3--:R3:W4:Y:S02]  /*a640*/  SYNCS.PHASECHK.TRANS64.TRYWAIT P0, [R3+URZ], R0 ;  /* 0x00000000030075a7 */ /* 0x008724000800017f */
[----:B----4-:R-:W-:Y:S05]  /*a650*/  @!P0 NANOSLEEP.SYNCS 0x989680 ;  /* 0x009896800000895d */ /* 0x010fea0003900000 */
[----:B------:R-:W4:Y:S02]  /*a660*/  @!P0 SYNCS.PHASECHK.TRANS64 P0, [R3+URZ], R0 ;  /* 0x00000000030085a7 */ /* 0x000f24000800007f */
[----:B----4-:R-:W-:Y:S05]  /*a670*/  @!P0 BRA `(.L_x_3574) ;  /* 0xfffffffc00f08947 */ /* 0x010fea000383ffff */
.L_x_3451:
[----:B------:R-:W-:Y:S05]  /*a680*/  BSYNC B6 ;  /* 0x0000000000067941 */ /* 0x000fea0003800000 */
.L_x_3443:
[----:B------:R-:W-:Y:S05]  /*a690*/  EXIT ;  /* 0x000000000000794d */ /* 0x000fea0003800000 */
.L_x_3461:
[----:B------:R-:W-:Y:S02]  /*a6a0*/  IMAD.MOV.U32 R12, RZ, RZ, RZ ;  /* 0x000000ffff0c7224 */ /* 0x000fe400078e00ff */
[----:B------:R-:W-:Y:S02]  /*a6b0*/  IMAD.MOV.U32 R11, RZ, RZ, 0x1f ;  /* 0x0000001fff0b7424 */ /* 0x000fe400078e00ff */
[----:B------:R-:W-:-:S07]  /*a6c0*/  IMAD.MOV.U32 R15, RZ, RZ, -0x1 ;  /* 0xffffffffff0f7424 */ /* 0x000fce00078e00ff */
[----:B------:R-:W-:Y:S05]  /*a6d0*/  WARPSYNC.COLLECTIVE R15, `(.L_x_3575) ;  /* 0x000000000f087348 */ /* 0x000fea0003c00000 */
[----:B------:R1:W2:Y:S02]  /*a6e0*/  SHFL.IDX P6, R14, R13, R12, R11 ;  /* 0x0000000c0d0e7389 */ /* 0x0002a400000c000b */
[----:B-12---:R-:W-:Y:S01]  /*a6f0*/  ENDCOLLECTIVE ;  /* 0x000000000000791b */ /* 0x006fe20003800000 */
.L_x_3575:
[----:B------:R-:W-:Y:S05]  /*a700*/  BRA `(.L_x_3576) ;  /* 0xffffff7000547947 */ /* 0x000fea000383ffff */
.L_x_3463:
        /* <DEDUP_REMOVED lines=8> */
.L_x_3467:
[----:B---3--:R3:W4:Y:S02]  /*a790*/  SYNCS.PHASECHK.TRANS64.TRYWAIT P1, [R0+URZ+0x30810], R209 ;  /* 0x030810d1000075a7 */ /* 0x008724000802017f */
[----:B----4-:R-:W-:Y:S05]  /*a7a0*/  @!P1 NANOSLEEP.SYNCS 0x989680 ;  /* 0x009896800000995d */ /* 0x010fea0003900000 */
[----:B------:R-:W4:Y:S02]  /*a7b0*/  @!P1 SYNCS.PHASECHK.TRANS64 P1, [R0+URZ+0x30810], R209 ;  /* 0x030810d1000095a7 */ /* 0x000f24000802007f */
[----:B----4-:R-:W-:Y:S05]  /*a7c0*/  @!P1 BRA `(.L_x_3467) ;  /* 0xfffffffc00f09947 */ /* 0x010fea000383ffff */
[----:B------:R-:W-:Y:S05]  /*a7d0*/  BRA `(.L_x_3466) ;  /* 0xffffff78003c7947 */ /* 0x000fea000383ffff */
.L_x_3471:
[----:B------:R1:W1:Y:S02]  /*a7e0*/  SYNCS.PHASECHK.TRANS64.TRYWAIT P1, [R0+URZ+0x30830], R209 ;  /* 0x030830d1000075a7 */ /* 0x000264000802017f */
[----:B-1----:R-:W-:Y:S05]  /*a7f0*/  @!P1 NANOSLEEP.SYNCS 0x989680 ;  /* 0x009896800000995d */ /* 0x002fea0003900000 */
[----:B------:R-:W1:Y:S02]  /*a800*/  @!P1 SYNCS.PHASECHK.TRANS64 P1, [R0+URZ+0x30830], R209 ;  /* 0x030830d1000095a7 */ /* 0x000e64000802007f */
[----:B-1----:R-:W-:Y:S05]  /*a810*/  @!P1 BRA `(.L_x_3471) ;  /* 0xfffffffc00f09947 */ /* 0x002fea000383ffff */
[----:B------:R-:W-:Y:S05]  /*a820*/  BRA `(.L_x_3470) ;  /* 0xffffff80005c7947 */ /* 0x000fea000383ffff */
.L_x_3478:
[----:B------:R-:W-:Y:S01]  /*a830*/  BSSY B0, `(.L_x_3577) ;  /* 0x0000005000007945 */ /* 0x000fe20003800000 */
[----:B------:R-:W-:-:S07]  /*a840*/  IMAD.MOV.U32 R15, RZ, RZ, -0x1 ;  /* 0xffffffffff0f7424 */ /* 0x000fce00078e00ff */
[----:B-1----:R-:W-:Y:S05]  /*a850*/  WARPSYNC.COLLECTIVE R15, `(.L_x_3578) ;  /* 0x000000000f087348 */ /* 0x002fea0003c00000 */
[----:B------:R-:W-:Y:S01]  /*a860*/  NOP ;  /* 0x0000000000007918 */ /* 0x000fe20000000000 */
[----:B-1----:R-:W-:Y:S01]  /*a870*/  ENDCOLLECTIVE ;  /* 0x000000000000791b */ /* 0x002fe20003800000 */
.L_x_3578:
[----:B------:R-:W-:Y:S05]  /*a880*/  BSYNC B0 ;  /* 0x0000000000007941 */ /* 0x000fea0003800000 */
.L_x_3577:
[----:B------:R-:W-:Y:S05]  /*a890*/  BRA `(.L_x_3579) ;  /* 0xffffffac00cc7947 */ /* 0x000fea000383ffff */
.L_x_3487:
[----:B------:R-:W-:Y:S01]  /*a8a0*/  BSSY B0, `(.L_x_3580) ;  /* 0x0000005000007945 */ /* 0x000fe20003800000 */
[----:B------:R-:W-:-:S07]  /*a8b0*/  IMAD.MOV.U32 R15, RZ, RZ, -0x1 ;  /* 0xffffffffff0f7424 */ /* 0x000fce00078e00ff */
[----:B-12---:R-:W-:Y:S05]  /*a8c0*/  WARPSYNC.COLLECTIVE R15, `(.L_x_3581) ;  /* 0x000000000f087348 */ /* 0x006fea0003c00000 */
[----:B------:R-:W-:Y:S01]  /*a8d0*/  NOP ;  /* 0x0000000000007918 */ /* 0x000fe20000000000 */
[----:B-12---:R-:W-:Y:S01]  /*a8e0*/  ENDCOLLECTIVE ;  /* 0x000000000000791b */ /* 0x006fe20003800000 */
.L_x_3581:
[----:B------:R-:W-:Y:S05]  /*a8f0*/  BSYNC B0 ;  /* 0x0000000000007941 */ /* 0x000fea0003800000 */
.L_x_3580:
[----:B------:R-:W-:Y:S05]  /*a900*/  BRA `(.L_x_3582) ;  /* 0xffffffb000cc7947 */ /* 0x000fea000383ffff */
.L_x_3504:
[----:B------:R-:W-:Y:S01]  /*a910*/  BSSY B0, `(.L_x_3583) ;  /* 0x0000005000007945 */ /* 0x000fe20003800000 */
[----:B------:R-:W-:-:S07]  /*a920*/  IMAD.MOV.U32 R15, RZ, RZ, -0x1 ;  /* 0xffffffffff0f7424 */ /* 0x000fce00078e00ff */
[----:B------:R-:W-:Y:S05]  /*a930*/  WARPSYNC.COLLECTIVE R15, `(.L_x_3584) ;  /* 0x000000000f087348 */ /* 0x000fea0003c00000 */
[----:B------:R-:W-:Y:S01]  /*a940*/  NOP ;  /* 0x0000000000007918 */ /* 0x000fe20000000000 */
[----:B------:R-:W-:Y:S01]  /*a950*/  ENDCOLLECTIVE ;  /* 0x000000000000791b */ /* 0x000fe20003800000 */
.L_x_3584:
[----:B------:R-:W-:Y:S05]  /*a960*/  BSYNC B0 ;  /* 0x0000000000007941 */ /* 0x000fea0003800000 */
.L_x_3583:
[----:B------:R-:W-:Y:S05]  /*a970*/  BRA `(.L_x_3585) ;  /* 0xffffffc000c47947 */ /* 0x000fea000383ffff */
.L_x_3517:
[----:B------:R-:W-:Y:S01]  /*a980*/  BSSY B0, `(.L_x_3586) ;  /* 0x0000005000007945 */ /* 0x000fe20003800000 */
[----:B------:R-:W-:-:S07]  /*a990*/  IMAD.MOV.U32 R15, RZ, RZ, -0x1 ;  /* 0xffffffffff0f7424 */ /* 0x000fce00078e00ff */
[----:B------:R-:W-:Y:S05]  /*a9a0*/  WARPSYNC.COLLECTIVE R15, `(.L_x_3587) ;  /* 0x000000000f087348 */ /* 0x000fea0003c00000 */
[----:B------:R-:W-:Y:S01]  /*a9b0*/  NOP ;  /* 0x0000000000007918 */ /* 0x000fe20000000000 */
[----:B------:R-:W-:Y:S01]  /*a9c0*/  ENDCOLLECTIVE ;  /* 0x000000000000791b */ /* 0x000fe20003800000 */
.L_x_3587:
[----:B------:R-:W-:Y:S05]  /*a9d0*/  BSYNC B0 ;  /* 0x0000000000007941 */ /* 0x000fea0003800000 */
.L_x_3586:
[----:B------:R-:W-:Y:S05]  /*a9e0*/  BRA `(.L_x_3588) ;  /* 0xffffffc800747947 */ /* 0x000fea000383ffff */
.L_x_3529:
[----:B------:R-:W-:Y:S01]  /*a9f0*/  BSSY B0, `(.L_x_3589) ;  /* 0x0000005000007945 */ /* 0x000fe20003800000 */
[----:B------:R-:W-:-:S07]  /*aa00*/  IMAD.MOV.U32 R15, RZ, RZ, -0x1 ;  /* 0xffffffffff0f7424 */ /* 0x000fce00078e00ff */
[----:B------:R-:W-:Y:S05]  /*aa10*/  WARPSYNC.COLLECTIVE R15, `(.L_x_3590) ;  /* 0x000000000f087348 */ /* 0x000fea0003c00000 */
[----:B------:R-:W-:Y:S01]  /*aa20*/  NOP ;  /* 0x0000000000007918 */ /* 0x000fe20000000000 */
[----:B------:R-:W-:Y:S01]  /*aa30*/  ENDCOLLECTIVE ;  /* 0x000000000000791b */ /* 0x000fe20003800000 */
.L_x_3590:
[----:B------:R-:W-:Y:S05]  /*aa40*/  BSYNC B0 ;  /* 0x0000000000007941 */ /* 0x000fea0003800000 */
.L_x_3589:
[----:B------:R-:W-:Y:S05]  /*aa50*/  BRA `(.L_x_3591) ;  /* 0xffffffcc00b47947 */ /* 0x000fea000383ffff */
.L_x_3549:
[----:B-1----:R1:W2:Y:S02]  /*aa60*/  SYNCS.PHASECHK.TRANS64.TRYWAIT P0, [R15+URZ+0x30820], R2 ;  /* 0x030820020f0075a7 */ /* 0x0022a4000800017f */
[----:B--2---:R-:W-:Y:S05]  /*aa70*/  @!P0 NANOSLEEP.SYNCS 0x989680 ;  /* 0x009896800000895d */ /* 0x004fea0003900000 */
[----:B------:R-:W2:Y:S02]  /*aa80*/  @!P0 SYNCS.PHASECHK.TRANS64 P0, [R15+URZ+0x30820], R2 ;  /* 0x030820020f0085a7 */ /* 0x000ea4000800007f */
[----:B--2---:R-:W-:Y:S05]  /*aa90*/  @!P0 BRA `(.L_x_3549) ;  /* 0xfffffffc00f08947 */ /* 0x004fea000383ffff */
[----:B------:R-:W-:Y:S05]  /*aaa0*/  BRA `(.L_x_3592) ;  /* 0xffffffdc00a47947 */ /* 0x000fea000383ffff */
.L_x_3553:
[----:B--2---:R2:W3:Y:S02]  /*aab0*/  SYNCS.PHASECHK.TRANS64.TRYWAIT P1, [R15+URZ+0x30840], R18 ;  /* 0x030840120f0075a7 */ /* 0x0044e4000802017f */
[----:B---3--:R-:W-:Y:S05]  /*aac0*/  @!P1 NANOSLEEP.SYNCS 0x989680 ;  /* 0x009896800000995d */ /* 0x008fea0003900000 */
[----:B------:R-:W3:Y:S02]  /*aad0*/  @!P1 SYNCS.PHASECHK.TRANS64 P1, [R15+URZ+0x30840], R18 ;  /* 0x030840120f0095a7 */ /* 0x000ee4000802007f */
[----:B---3--:R-:W-:Y:S05]  /*aae0*/  @!P1 BRA `(.L_x_3553) ;  /* 0xfffffffc00f09947 */ /* 0x008fea000383ffff */
[----:B------:R-:W-:Y:S05]  /*aaf0*/  BRA `(.L_x_3593) ;  /* 0xffffffe400487947 */ /* 0x000fea000383ffff */
.L_x_3555:
[----:B-1----:R1:W3:Y:S02]  /*ab00*/  SYNCS.PHASECHK.TRANS64.TRYWAIT P1, [R15+URZ+0x30828], R18 ;  /* 0x030828120f0075a7 */ /* 0x0022e4000802017f */
[----:B---3--:R-:W-:Y:S05]  /*ab10*/  @!P1 NANOSLEEP.SYNCS 0x989680 ;  /* 0x009896800000995d */ /* 0x008fea0003900000 */
[----:B------:R-:W3:Y:S02]  /*ab20*/  @!P1 SYNCS.PHASECHK.TRANS64 P1, [R15+URZ+0x30828], R18 ;  /* 0x030828120f0095a7 */ /* 0x000ee4000802007f */
[----:B---3--:R-:W-:Y:S05]  /*ab30*/  @!P1 BRA `(.L_x_3555) ;  /* 0xfffffffc00f09947 */ /* 0x008fea000383ffff */
[----:B------:R-:W-:Y:S05]  /*ab40*/  BRA `(.L_x_3594) ;  /* 0xffffffe400e87947 */ /* 0x000fea000383ffff */
.L_x_3557:
[----:B---3--:R3:W4:Y:S02]  /*ab50*/  SYNCS.PHASECHK.TRANS64.TRYWAIT P1, [R15+URZ+0x30848], R18 ;  /* 0x030848120f0075a7 */ /* 0x008724000802017f */
[----:B----4-:R-:W-:Y:S05]  /*ab60*/  @!P1 NANOSLEEP.SYNCS 0x989680 ;  /* 0x009896800000995d */ /* 0x010fea0003900000 */
[----:B------:R-:W4:Y:S02]  /*ab70*/  @!P1 SYNCS.PHASECHK.TRANS64 P1, [R15+URZ+0x30848], R18 ;  /* 0x030848120f0095a7 */ /* 0x000f24000802007f */
[----:B----4-:R-:W-:Y:S05]  /*ab80*/  @!P1 BRA `(.L_x_3557) ;  /* 0xfffffffc00f09947 */ /* 0x010fea000383ffff */
[----:B------:R-:W-:Y:S05]  /*ab90*/  BRA `(.L_x_3595) ;  /* 0xffffffe800887947 */ /* 0x000fea000383ffff */
.L_x_3559:
[----:B------:R-:W-:-:S07]  /*aba0*/  SHF.L.U32 R4, R10, 0x1f, RZ ;  /* 0x0000001f0a047819 */ /* 0x000fce00000006ff */
.L_x_3596:
[----:B----4-:R4:W1:Y:S02]  /*abb0*/  SYNCS.PHASECHK.TRANS64.TRYWAIT P1, [R15+URZ+0x30820], R4 ;  /* 0x030820040f0075a7 */ /* 0x010864000802017f */
[----:B-1----:R-:W-:Y:S05]  /*abc0*/  @!P1 NANOSLEEP.SYNCS 0x989680 ;  /* 0x009896800000995d */ /* 0x002fea0003900000 */
[----:B------:R-:W1:Y:S02]  /*abd0*/  @!P1 SYNCS.PHASECHK.TRANS64 P1, [R15+URZ+0x30820], R4 ;  /* 0x030820040f0095a7 */ /* 0x000e64000802007f */
[----:B-1----:R-:W-:Y:S05]  /*abe0*/  @!P1 BRA `(.L_x_3596) ;  /* 0xfffffffc00f09947 */ /* 0x002fea000383ffff */
[----:B------:R-:W-:Y:S05]  /*abf0*/  BRA `(.L_x_3597) ;  /* 0xffffffec000c7947 */ /* 0x000fea000383ffff */
.L_x_3562:
[----:B----4-:R4:W1:Y:S02]  /*ac00*/  SYNCS.PHASECHK.TRANS64.TRYWAIT P1, [R15+URZ+0x30840], R12 ;  /* 0x0308400c0f0075a7 */ /* 0x010864000802017f */
[----:B-1----:R-:W-:Y:S05]  /*ac10*/  @!P1 NANOSLEEP.SYNCS 0x989680 ;  /* 0x009896800000995d */ /* 0x002fea0003900000 */
[----:B------:R-:W1:Y:S02]  /*ac20*/  @!P1 SYNCS.PHASECHK.TRANS64 P1, [R15+URZ+0x30840], R12 ;  /* 0x0308400c0f0095a7 */ /* 0x000e64000802007f */
[----:B-1----:R-:W-:Y:S05]  /*ac30*/  @!P1 BRA `(.L_x_3562) ;  /* 0xfffffffc00f09947 */ /* 0x002fea000383ffff */
[----:B------:R-:W-:Y:S05]  /*ac40*/  BRA `(.L_x_3598) ;  /* 0xffffffec00c87947 */ /* 0x000fea000383ffff */
.L_x_3564:
[----:B-1----:R1:W2:Y:S02]  /*ac50*/  SYNCS.PHASECHK.TRANS64.TRYWAIT P1, [R15+URZ+0x30828], R12 ;  /* 0x0308280c0f0075a7 */ /* 0x0022a4000802017f */
[----:B--2---:R-:W-:Y:S05]  /*ac60*/  @!P1 NANOSLEEP.SYNCS 0x989680 ;  /* 0x009896800000995d */ /* 0x004fea0003900000 */
[----:B------:R-:W2:Y:S02]  /*ac70*/  @!P1 SYNCS.PHASECHK.TRANS64 P1, [R15+URZ+0x30828], R12 ;  /* 0x0308280c0f0095a7 */ /* 0x000ea4000802007f */
[----:B--2---:R-:W-:Y:S05]  /*ac80*/  @!P1 BRA `(.L_x_3564) ;  /* 0xfffffffc00f09947 */ /* 0x004fea000383ffff */
[----:B------:R-:W-:Y:S05]  /*ac90*/  BRA `(.L_x_3599) ;  /* 0xfffffff0005c7947 */ /* 0x000fea000383ffff */
.L_x_3566:
[----:B------:R1:W1:Y:S02]  /*aca0*/  SYNCS.PHASECHK.TRANS64.TRYWAIT P0, [R3+URZ+0x30840], R0 ;  /* 0x03084000030075a7 */ /* 0x000264000800017f */
[----:B-1----:R-:W-:Y:S05]  /*acb0*/  @!P0 NANOSLEEP.SYNCS 0x989680 ;  /* 0x009896800000895d */ /* 0x002fea0003900000 */
[----:B------:R-:W1:Y:S02]  /*acc0*/  @!P0 SYNCS.PHASECHK.TRANS64 P0, [R3+URZ+0x30840], R0 ;  /* 0x03084000030085a7 */ /* 0x000e64000800007f */
[----:B-1----:R-:W-:Y:S05]  /*acd0*/  @!P0 BRA `(.L_x_3566) ;  /* 0xfffffffc00f08947 */ /* 0x002fea000383ffff */
[----:B------:R-:W-:Y:S05]  /*ace0*/  BRA `(.L_x_3600) ;  /* 0xfffffff4000c7947 */ /* 0x000fea000383ffff */
.L_x_3568:
[----:B------:R-:W-:Y:S01]  /*acf0*/  BSSY B0, `(.L_x_3601) ;  /* 0x0000006000007945 */ /* 0x000fe20003800000 */
[----:B------:R-:W-:-:S07]  /*ad00*/  IMAD.MOV.U32 R15, RZ, RZ, -0x1 ;  /* 0xffffffffff0f7424 */ /* 0x000fce00078e00ff */
[----:B------:R-:W-:Y:S05]  /*ad10*/  WARPSYNC.COLLECTIVE R15, `(.L_x_3602) ;  /* 0x000000000f0c7348 */ /* 0x000fea0003c00000 */
[----:B------:R-:W-:Y:S02]  /*ad20*/  ELECT P6, UR62, PT ;  /* 0x00000000003e782f */ /* 0x000fe400038c0000 */
[----:B------:R-:W-:Y:S01]  /*ad30*/  MOV R14, UR62 ;  /* 0x0000003e000e7c02 */ /* 0x000fe20008000f00 */
[----:B------:R-:W-:Y:S10]  /*ad40*/  ENDCOLLECTIVE ;  /* 0x000000000000791b */ /* 0x000ff40003800000 */
.L_x_3602:
[----:B------:R-:W-:Y:S05]  /*ad50*/  BSYNC B0 ;  /* 0x0000000000007941 */ /* 0x000fea0003800000 */
.L_x_3601:
[----:B------:R-:W-:Y:S05]  /*ad60*/  BRA `(.L_x_3603) ;  /* 0xfffffff400bc7947 */ /* 0x000fea000383ffff */
.L_x_3570:
[----:B-1----:R1:W2:Y:S02]  /*ad70*/  SYNCS.PHASECHK.TRANS64.TRYWAIT P0, [R7+URZ], R4 ;  /* 0x00000004070075a7 */ /* 0x0022a4000800017f */
[----:B--2---:R-:W-:Y:S05]  /*ad80*/  @!P0 NANOSLEEP.SYNCS 0x989680 ;  /* 0x009896800000895d */ /* 0x004fea0003900000 */
[----:B------:R-:W2:Y:S02]  /*ad90*/  @!P0 SYNCS.PHASECHK.TRANS64 P0, [R7+URZ], R4 ;  /* 0x00000004070085a7 */ /* 0x000ea4000800007f */
[----:B--2---:R-:W-:Y:S05]  /*ada0*/  @!P0 BRA `(.L_x_3570) ;  /* 0xfffffffc00f08947 */ /* 0x004fea000383ffff */
[----:B------:R-:W-:Y:S05]  /*adb0*/  BRA `(.L_x_3604) ;  /* 0xfffffff400fc7947 */ /* 0x000fea000383ffff */
.L_x_3571:
[----:B--2---:R2:W3:Y:S02]  /*adc0*/  SYNCS.PHASECHK.TRANS64.TRYWAIT P0, [R3+URZ], R0 ;  /* 0x00000000030075a7 */ /* 0x0044e4000800017f */
[----:B---3--:R-:W-:Y:S05]  /*add0*/  @!P0 NANOSLEEP.SYNCS 0x989680 ;  /* 0x009896800000895d */ /* 0x008fea0003900000 */
[----:B------:R-:W3:Y:S02]  /*ade0*/  @!P0 SYNCS.PHASECHK.TRANS64 P0, [R3+URZ], R0 ;  /* 0x00000000030085a7 */ /* 0x000ee4000800007f */
[----:B---3--:R-:W-:Y:S05]  /*adf0*/  @!P0 BRA `(.L_x_3571) ;  /* 0xfffffffc00f08947 */ /* 0x008fea000383ffff */
[----:B------:R-:W-:Y:S05]  /*ae00*/  BRA `(.L_x_3605) ;  /* 0xfffffff400f07947 */ /* 0x000fea000383ffff */
.L_x_3573:
[----:B--2---:R2:W3:Y:S02]  /*ae10*/  SYNCS.PHASECHK.TRANS64.TRYWAIT P0, [R5+URZ], R4 ;  /* 0x00000004050075a7 */ /* 0x0044e4000800017f */
[----:B---3--:R-:W-:Y:S05]  /*ae20*/  @!P0 NANOSLEEP.SYNCS 0x989680 ;  /* 0x009896800000895d */ /* 0x008fea0003900000 */
[----:B------:R-:W3:Y:S02]  /*ae30*/  @!P0 SYNCS.PHASECHK.TRANS64 P0, [R5+URZ], R4 ;  /* 0x00000004050085a7 */ /* 0x000ee4000800007f */
[----:B---3--:R-:W-:Y:S05]  /*ae40*/  @!P0 BRA `(.L_x_3573) ;  /* 0xfffffffc00f08947 */ /* 0x008fea000383ffff */
[----:B------:R-:W-:Y:S05]  /*ae50*/  BRA `(.L_x_3606) ;  /* 0xfffffff400f47947 */ /* 0x000fea000383ffff */
.L_x_3607:
        /* <DEDUP_REMOVED lines=10> */
.L_x_7313:


//--------------------- .text._ZN7cutlass13device_kernelIN5flash11enable_sm90INS1_16FlashAttnBwdSm90INS1_25CollectiveMainloopBwdSm90ILi2ELi2ELi2EN4cute5tupleIJNS5_1CILi1EEES8_S8_EEENS6_IJNS7_ILi80EEENS7_ILi128EEESB_EEENS_6half_tEfNS_4arch4Sm90ELb0ELb0ELb0ELb0ELb0ELb1ELb0ELb1ELi2ELi1ELi2ELi1ELb0EEENS1_21CollectiveEpilogueBwdISC_SD_SF_Li256ELb0ELb0ELi1EEENS1_19SingleTileSchedulerILb0ELb0ELb0ELi128EEEEEEEEEvNT_6ParamsE --------------------------
	.section	.text._ZN7cutlass13device_kernelIN5flash11enable_sm90INS1_16FlashAttnBwdSm90INS1_25CollectiveMainloopBwdSm90ILi2ELi2ELi2EN4cute5tupleIJNS5_1CILi1EEES8_S8_EEENS6_IJNS7_ILi80EEENS7_ILi128EEESB_EEENS_6half_tEfNS_4arch4Sm90ELb0ELb0ELb0ELb0ELb0ELb1ELb0ELb1ELi2ELi1ELi2ELi1ELb0EEENS1_21CollectiveEpilogueBwdISC_SD_SF_Li256ELb0ELb0ELi1EEENS1_19SingleTileSchedulerILb0ELb0ELb0ELi128EEEEEEEEEvNT_6ParamsE,"ax",@progbits
	.align	128
.text._ZN7cutlass13device_kernelIN5flash11enable_sm90INS1_16FlashAttnBwdSm90INS1_25CollectiveMainloopBwdSm90ILi2ELi2ELi2EN4cute5tupleIJNS5_1CILi1EEES8_S8_EEENS6_IJNS7_ILi80EEENS7_ILi128EEESB_EEENS_6half_tEfNS_4arch4Sm90ELb0ELb0ELb0ELb0ELb0ELb1ELb0ELb1ELi2ELi1ELi2ELi1ELb0EEENS1_21CollectiveEpilogueBwdISC_SD_SF_Li256ELb0ELb0ELi1EEENS1_19SingleTileSchedulerILb0ELb0ELb0ELi128EEEEEEEEEvNT_6ParamsE:
        .type           _ZN7cutlass13device_kernelIN5flash11enable_sm90INS1_16FlashAttnBwdSm90INS1_25CollectiveMainloopBwdSm90ILi2ELi2ELi2EN4cute5tupleIJNS5_1CILi1EEES8_S8_EEENS6_IJNS7_ILi80EEENS7_ILi128EEESB_EEENS_6half_tEfNS_4arch4Sm90ELb0ELb0ELb0ELb0ELb0ELb1ELb0ELb1ELi2ELi1ELi2ELi1ELb0EEENS1_21CollectiveEpilogueBwdISC_SD_SF_Li256ELb0ELb0ELi1EEENS1_19SingleTileSchedulerILb0ELb0ELb0ELi128EEEEEEEEEvNT_6ParamsE,@function
        .size           _ZN7cutlass13device_kernelIN5flash11enable_sm90INS1_16FlashAttnBwdSm90INS1_25CollectiveMainloopBwdSm90ILi2ELi2ELi2EN4cute5tupleIJNS5_1CILi1EEES8_S8_EEENS6_IJNS7_ILi80EEENS7_ILi128EEESB_EEENS_6half_tEfNS_4arch4Sm90ELb0ELb0ELb0ELb0ELb0ELb1ELb0ELb1ELi2ELi1ELi2ELi1ELb0EEENS1_21CollectiveEpilogueBwdISC_SD_SF_Li256ELb0ELb0ELi1EEENS1_19SingleTileSchedulerILb0ELb0ELb0ELi128EEEEEEEEEvNT_6ParamsE,(.L_x_7314 - _ZN7cutlass13device_kernelIN5flash11enable_sm90INS1_16FlashAttnBwdSm90INS1_25CollectiveMainloopBwdSm90ILi2ELi2ELi2EN4cute5tupleIJNS5_1CILi1EEES8_S8_EEENS6_IJNS7_ILi80EEENS7_ILi128EEESB_EEENS_6half_tEfNS_4arch4Sm90ELb0ELb0ELb0ELb0ELb0ELb1ELb0ELb1ELi2ELi1ELi2ELi1ELb0EEENS1_21CollectiveEpilogueBwdISC_SD_SF_Li256ELb0ELb0ELi1EEENS1_19SingleTileSchedulerILb0ELb0ELb0ELi128EEEEEEEEEvNT_6ParamsE)
        .other          _ZN7cutlass13device_kernelIN5flash11enable_sm90INS1_16FlashAttnBwdSm90INS1_25CollectiveMainloopBwdSm90ILi2ELi2ELi2EN4cute5tupleIJNS5_1CILi1EEES8_S8_EEENS6_IJNS7_ILi80EEENS7_ILi128EEESB_EEENS_6half_tEfNS_4arch4Sm90ELb0ELb0ELb0ELb0ELb0ELb1ELb0ELb1ELi2ELi1ELi2ELi1ELb0EEENS1_21CollectiveEpilogueBwdISC_SD_SF_Li256ELb0ELb0ELi1EEENS1_19SingleTileSchedulerILb0ELb0ELb0ELi128EEEEEEEEEvNT_6ParamsE,@"STO_CUDA_ENTRY STV_DEFAULT"
_ZN7cutlass13device_kernelIN5flash11enable_sm90INS1_16FlashAttnBwdSm90INS1_25CollectiveMainloopBwdSm90ILi2ELi2ELi2EN4cute5tupleIJNS5_1CILi1EEES8_S8_EEENS6_IJNS7_ILi80EEENS7_ILi128EEESB_EEENS_6half_tEfNS_4arch4Sm90ELb0ELb0ELb0ELb0ELb0ELb1ELb0ELb1ELi2ELi1ELi2ELi1ELb0EEENS1_21CollectiveEpilogueBwdISC_SD_SF_Li256ELb0ELb0ELi1EEENS1_19SingleTileSchedulerILb0ELb0ELb0ELi128EEEEEEEEEvNT_6ParamsE:
        /* <DEDUP_REMOVED lines=29> */
.L_x_3609:
[----:B------:R-:W-:Y:S05]  /*01d0*/  BSYNC B0 ;  /* 0x0000000000007941 */ /* 0x000fea0003800000 */
.L_x_3608:
        /* <DEDUP_REMOVED lines=34> */
.L_x_3610:
        /* <DEDUP_REMOVED lines=22> */
.L_x_3611:
[----:B---3--:R-:W-:Y:S01]  /*0560*/  ISETP.NE.AND P0, PT, R2, RZ, PT ;  /* 0x000000ff0200720c */ /* 0x008fe20003f05270 */
[----:B------:R-:W-:Y:S01]  /*0570*/  IMAD.MOV.U32 R2, RZ, RZ, 0x1 ;  /* 0x00000001ff027424 */ /* 0x000fe200078e00ff */
[----:B------:R-:W-:Y:S01]  /*0580*/  NOP ;  /* 0x0000000000007918 */ /* 0x000fe20000000000 */
[----:B------:R-:W-:Y:S03]  /*0590*/  BSSY B6, `(.L_x_3612) ;  /* 0x000095a000067945 */ /* 0x000fe60003800000 */
[----:B------:R-:W-:-:S05]  /*05a0*/  SEL R2, R2, 0x2, !P0 ;  /* 0x0000000202027807 */ /* 0x000fca0004000000 */
[----:B------:R3:W-:Y:S01]  /*05b0*/  STL [R1], R2 ;  /* 0x0000000201007387 */ /* 0x0007e20000100800 */
[----:B-12-4-:R-:W-:Y:S06]  /*05c0*/  BAR.SYNC.DEFER_BLOCKING 0x0 ;  /* 0x0000000000007b1d */ /* 0x016fec0000010000 */
[----:B------:R-:W-:Y:S05]  /*05d0*/  @!P0 BRA `(.L_x_3613) ;  /* 0x0000006c00348947 */ /* 0x000fea0003800000 */
.L_x_3614:
[----:B------:R-:W-:-:S08]  /*05e0*/  NOP ;  /* 0x0000000000007918 */ /* 0x000fd00000000000 */
[----:B------:R-:W1:Y:S02]  /*05f0*/  USETMAXREG.TRY_ALLOC.CTAPOOL UP0, 0xf0 ;  /* 0x000000f0000079c8 */ /* 0x000e640008000600 */
[----:B-1----:R-:W-:-:S13]  /*0600*/  PLOP3.LUT P0, PT, PT, PT, UP0, 0x80, 0x0 ;  /* 0x000000000000781c */ /* 0x002fda0003f0f008 */
[----:B------:R-:W-:Y:S05]  /*0610*/  @!P0 BRA `(.L_x_3614) ;  /* 0xfffffffc00f08947 */ /* 0x000fea000383ffff */
[----:B------:R-:W-:Y:S01]  /*0620*/  LOP3.LUT R0, R0, 0x3, RZ, 0xc0, !PT ;  /* 0x0000000300007812 */ /* 0x000fe200078ec0ff */
[----:B---3--:R-:W1:Y:S01]  /*0630*/  S2R R2, SR_TID.X ;  /* 0x0000000000027919 */ /* 0x008e620000002100 */
        /* <DEDUP_REMOVED lines=27> */
.L_x_3617:
        /* <DEDUP_REMOVED lines=15> */
.L_x_3616:
[----:B------:R-:W1:Y:S01]  /*08e0*/  S2R R3, SR_CgaCtaId ;  /* 0x0000000000037919 */ /* 0x000e620000008800 */
[----:B------:R-:W-:-:S04]  /*08f0*/  MOV R0, 0x400 ;  /* 0x0000040000007802 */ /* 0x000fc80000000f00 */
[----:B-1----:R-:W-:-:S05]  /*0900*/  LEA R16, R3, R0, 0x18 ;  /* 0x0000000003107211 */ /* 0x002fca00078ec0ff */
[----:B------:R1:W-:Y:S01]  /*0910*/  STL [R1+0xc], R16 ;  /* 0x00000c1001007387 */ /* 0x0003e20000100800 */
        /* <DEDUP_REMOVED lines=19> */
.L_x_3619:
        /* <DEDUP_REMOVED lines=15> */
.L_x_3618:
        /* <DEDUP_REMOVED lines=8> */
.L_x_3691:
        /* <DEDUP_REMOVED lines=9> */
[----:B------:R-:W-:-:S05]  /*0c50*/  IMAD.IADD R4, R6, 0x1, -R7 ;  /* 0x0000000106047824 */ /* 0x000fca00078e0a07 */
[----:B------:R2:W-:Y:S04]  /*0c60*/  STL [R1+0x1c], R4 ;  /* 0x00001c0401007387 */ /* 0x0005e80000100800 */
[----:B------:R2:W-:Y:S02]  /*0c70*/  STL [R1+0x4], R5 ;  /* 0x0000040501007387 */ /* 0x0005e40000100800 */
[----:B--23--:R-:W-:Y:S05]  /*0c80*/  @P0 BRA `(.L_x_3621) ;  /* 0x0000000000080947 */ /* 0x00cfea0003800000 */
[----:B------:R-:W2:Y:S02]  /*0c90*/  SYNCS.PHASECHK.TRANS64.TRYWAIT P0, [R16+URZ+0x38800], R8 ;  /* 0x03880008100075a7 */ /* 0x000ea4000800017f */
[----:B--2---:R-:W-:Y:S05]  /*0ca0*/  @!P0 BRA `(.L_x_3622) ;  /* 0x0000008c00c48947 */ /* 0x004fea0003800000 */
.L_x_3621:
[----:B------:R-:W-:Y:S01]  /*0cb0*/  LOP3.LUT R5, R2, 0xffffff80, RZ, 0xc0, !PT ;  /* 0xffffff8002057812 */ /* 0x000fe200078ec0ff */
[----:B------:R-:W3:Y:S01]  /*0cc0*/  LDC R10, c[0x0][0x280] ;  /* 0x0000a000ff0a7b82 */ /* 0x000ee20000000800 */
[----:B------:R-:W-:Y:S02]  /*0cd0*/  LEA.HI R2, R3, R0, RZ, 0x5 ;  /* 0x0000000003027211 */ /* 0x000fe400078f28ff */
[----:B------:R-:W-:Y:S02]  /*0ce0*/  CS2R R150, SRZ ;  /* 0x0000000000967805 */ /* 0x000fe4000001ff00 */
[----:B------:R-:W-:Y:S01]  /*0cf0*/  CS2R R148, SRZ ;  /* 0x0000000000947805 */ /* 0x000fe2000001ff00 */
[----:B------:R-:W-:Y:S01]  /*0d00*/  IMAD.IADD R5, R0, 0x1, -R5 ;  /* 0x0000000100057824 */ /* 0x000fe200078e0a05 */
[----:B------:R-:W-:Y:S02]  /*0d10*/  CS2R R146, SRZ ;  /* 0x0000000000927805 */ /* 0x000fe4000001ff00 */
[----:B------:R-:W-:-:S02]  /*0d20*/  CS2R R144, SRZ ;  /* 0x0000000000907805 */ /* 0x000fc4000001ff00 */
[----:B------:R-:W-:Y:S02]  /*0d30*/  CS2R R142, SRZ ;  /* 0x00000000008e7805 */ /* 0x000fe4000001ff00 */
[----:B------:R-:W-:Y:S02]  /*0d40*/  CS2R R140, SRZ ;  /* 0x00000000008c7805 */ /* 0x000fe4000001ff00 */
[----:B--2---:R-:W-:Y:S02]  /*0d50*/  SHF.R.S32.HI R4, RZ, 0x1f, R5 ;  /* 0x0000001fff047819 */ /* 0x004fe40000011405 */
[----:B------:R-:W-:Y:S02]  /*0d60*/  CS2R R138, SRZ ;  /* 0x00000000008a7805 */ /* 0x000fe4000001ff00 */
[----:B------:R-:W-:Y:S02]  /*0d70*/  CS2R R136, SRZ ;  /* 0x0000000000887805 */ /* 0x000fe4000001ff00 */
[----:B------:R-:W-:-:S02]  /*0d80*/  CS2R R134, SRZ ;  /* 0x0000000000867805 */ /* 0x000fc4000001ff00 */
[----:B------:R-:W-:Y:S02]  /*0d90*/  LEA.HI R6, R4, R5, RZ, 0x2 ;  /* 0x0000000504067211 */ /* 0x000fe400078f10ff */
[----:B------:R-:W-:Y:S02]  /*0da0*/  CS2R R132, SRZ ;  /* 0x0000000000847805 */ /* 0x000fe4000001ff00 */
[----:B------:R-:W-:Y:S02]  /*0db0*/  CS2R R130, SRZ ;  /* 0x0000000000827805 */ /* 0x000fe4000001ff00 */
[----:B------:R-:W-:Y:S02]  /*0dc0*/  CS2R R128, SRZ ;  /* 0x0000000000807805 */ /* 0x000fe4000001ff00 */
[----:B------:R-:W-:Y:S02]  /*0dd0*/  LOP3.LUT R8, R6, 0x7ffffffc, RZ, 0xc0, !PT ;  /* 0x7ffffffc06087812 */ /* 0x000fe400078ec0ff */
[----:B------:R-:W-:-:S02]  /*0de0*/  CS2R R126, SRZ ;  /* 0x00000000007e7805 */ /* 0x000fc4000001ff00 */
[----:B------:R-:W-:Y:S02]  /*0df0*/  CS2R R124, SRZ ;  /* 0x00000000007c7805 */ /* 0x000fe4000001ff00 */
[----:B------:R-:W-:Y:S02]  /*0e00*/  CS2R R122, SRZ ;  /* 0x00000000007a7805 */ /* 0x000fe4000001ff00 */
[----:B------:R-:W-:Y:S01]  /*0e10*/  CS2R R120, SRZ ;  /* 0x0000000000787805 */ /* 0x000fe2000001ff00 */
[----:B------:R-:W-:Y:S01]  /*0e20*/  IMAD.IADD R7, R5, 0x1, -R8 ;  /* 0x0000000105077824 */ /* 0x000fe200078e0a08 */
[----:B------:R-:W-:Y:S02]  /*0e30*/  CS2R R118, SRZ ;  /* 0x0000000000767805 */ /* 0x000fe4000001ff00 */
[----:B---3--:R-:W-:Y:S02]  /*0e40*/  ISETP.GE.AND P0, PT, R10, 0x1, PT ;  /* 0x000000010a00780c */ /* 0x008fe40003f06270 */
[----:B------:R-:W-:-:S02]  /*0e50*/  CS2R R116, SRZ ;  /* 0x0000000000747805 */ /* 0x000fc4000001ff00 */
[----:B------:R-:W-:Y:S01]  /*0e60*/  CS2R R114, SRZ ;  /* 0x0000000000727805 */ /* 0x000fe2000001ff00 */
[----:B------:R2:W-:Y:S01]  /*0e70*/  STL [R1+0x18], R7 ;  /* 0x0000180701007387 */ /* 0x0005e20000100800 */
        /* <DEDUP_REMOVED lines=46> */
[----:B--2---:R-:W-:Y:S06]  /*1160*/  @!P0 BRA `(.L_x_3623) ;  /* 0x0000004c00a48947 */ /* 0x004fec0003800000 */
[----:B------:R-:W2:Y:S01]  /*1170*/  LDL R15, [R1+0x1c] ;  /* 0x00001c00010f7983 */ /* 0x000ea20000100800 */
[----:B------:R-:W3:Y:S03]  /*1180*/  LDC R12, c[0x0][0x290] ;  /* 0x0000a400ff0c7b82 */ /* 0x000ee60000000800 */
[----:B------:R-:W4:Y:S01]  /*1190*/  LDL.LU R14, [R1] ;  /* 0x00000000010e7983 */ /* 0x000f220000300800 */
[----:B------:R-:W-:Y:S01]  /*11a0*/  IMAD.SHL.U32 R7, R0, 0x40, RZ ;  /* 0x0000004000077824 */ /* 0x000fe200078e00ff */
[----:B------:R-:W-:Y:S01]  /*11b0*/  LEA.HI R8, R3, R0, RZ, 0x3 ;  /* 0x0000000003087211 */ /* 0x000fe200078f18ff */
[----:B------:R-:W-:Y:S01]  /*11c0*/  IMAD.SHL.U32 R0, R2, 0x10, RZ ;  /* 0x0000001002007824 */ /* 0x000fe200078e00ff */
[----:B------:R-:W3:Y:S01]  /*11d0*/  S2R R9, SR_CTAID.X ;  /* 0x0000000000097919 */ /* 0x000ee20000002500 */
[----:B------:R-:W-:Y:S02]  /*11e0*/  LEA.HI R4, R4, R5, RZ, 0x5 ;  /* 0x0000000504047211 */ /* 0x000fe400078f28ff */
[----:B------:R-:W-:-:S02]  /*11f0*/  CS2R R236, SRZ ;  /* 0x0000000000ec7805 */ /* 0x000fc4000001ff00 */
[----:B------:R-:W-:Y:S01]  /*1200*/  LOP3.LUT R7, R7, 0x1c0, RZ, 0xc0, !PT ;  /* 0x000001c007077812 */ /* 0x000fe200078ec0ff */
[----:B------:R-:W-:Y:S01]  /*1210*/  IMAD.MOV.U32 R151, RZ, RZ, RZ ;  /* 0x000000ffff977224 */ /* 0x000fe200078e00ff */
[--C-:B------:R-:W-:Y:S02]  /*1220*/  SHF.R.S32.HI R2, RZ, 0x2, R6.reuse ;  /* 0x00000002ff027819 */ /* 0x100fe40000011406 */
[----:B------:R-:W-:Y:S01]  /*1230*/  SHF.R.S32.HI R3, RZ, 0x1f, R6 ;  /* 0x0000001fff037819 */ /* 0x000fe20000011406 */
[----:B------:R-:W-:Y:S01]  /*1240*/  VIADD R6, R10, 0x4f ;  /* 0x0000004f0a067836 */ /* 0x000fe20000000000 */
[----:B------:R-:W-:Y:S02]  /*1250*/  SHF.R.S32.HI R4, RZ, 0x5, R4 ;  /* 0x00000005ff047819 */ /* 0x000fe40000011404 */
[----:B------:R-:W-:Y:S01]  /*1260*/  LOP3.LUT R11, R7, 0x30, R0, 0xf8, !PT ;  /* 0x00000030070b7812 */ /* 0x000fe200078ef800 */
[----:B------:R-:W-:Y:S01]  /*1270*/  IMAD.HI R6, R6, 0x66666667, RZ ;  /* 0x6666666706067827 */ /* 0x000fe200078e02ff */
[----:B------:R-:W-:-:S02]  /*1280*/  LEA.HI R0, R13, R13, RZ, 0x1 ;  /* 0x0000000d0d007211 */ /* 0x000fc400078f08ff */
[----:B------:R-:W-:Y:S02]  /*1290*/  LEA.HI R3, R3, R2, RZ, 0x3 ;  /* 0x0000000203037211 */ /* 0x000fe400078f18ff */
[----:B------:R-:W-:Y:S02]  /*12a0*/  LOP3.LUT R8, R11, 0x8, R8, 0xf8, !PT ;  /* 0x000000080b087812 */ /* 0x000fe400078ef808 */
[----:B------:R-:W-:Y:S02]  /*12b0*/  LOP3.LUT R3, R3, 0xfffffff8, RZ, 0xc0, !PT ;  /* 0xfffffff803037812 */ /* 0x000fe400078ec0ff */
[----:B------:R-:W-:-:S04]  /*12c0*/  SHF.R.U32.HI R7, RZ, 0x3, R7 ;  /* 0x00000003ff077819 */ /* 0x000fc80000011607 */
[----:B------:R-:W-:Y:S01]  /*12d0*/  LOP3.LUT R7, R8, R7, RZ, 0x3c, !PT ;  /* 0x0000000708077212 */ /* 0x000fe200078e3cff */
[----:B---3--:R-:W-:-:S04]  /*12e0*/  IMAD R9, R9, -0x80, R12 ;  /* 0xffffff8009097824 */ /* 0x008fc800078e020c */
[----:B------:R-:W-:Y:S01]  /*12f0*/  IMAD R9, R4, -0x10, R9 ;  /* 0xfffffff004097824 */ /* 0x000fe200078e0209 */
[----:B------:R-:W-:Y:S01]  /*1300*/  LOP3.LUT R4, R0, 0xfffffffe, RZ, 0xc0, !PT ;  /* 0xfffffffe00047812 */ /* 0x000fe200078ec0ff */
[----:B------:R-:W-:-:S03]  /*1310*/  IMAD R0, R13, 0x1400, RZ ;  /* 0x000014000d007824 */ /* 0x000fc600078e02ff */
[----:B------:R-:W-:Y:S01]  /*1320*/  IADD3 R3, R9, R3, -R2 ;  /* 0x0000000309037210 */ /* 0x000fe20007ffe802 */
[----:B------:R-:W-:Y:S01]  /*1330*/  IMAD R5, R5, 0x4, R0 ;  /* 0x0000000405057824 */ /* 0x000fe200078e0200 */
[----:B------:R-:W-:Y:S01]  /*1340*/  SHF.R.U32.HI R9, RZ, 0x1f, R6 ;  /* 0x0000001fff097819 */ /* 0x000fe20000011606 */
[----:B------:R-:W-:Y:S02]  /*1350*/  IMAD.IADD R4, R13, 0x1, -R4 ;  /* 0x000000010d047824 */ /* 0x000fe400078e0a04 */
[----:B--2---:R-:W-:Y:S01]  /*1360*/  IMAD R2, R15, 0x200, R0 ;  /* 0x000002000f027824 */ /* 0x004fe200078e0200 */
[----:B------:R-:W-:Y:S01]  /*1370*/  LEA.HI.SX32 R0, R6, R9, 0x1b ;  /* 0x0000000906007211 */ /* 0x000fe200078fdaff */
[----:B------:R-:W2:Y:S02]  /*1380*/  S2R R15, SR_CgaCtaId ;  /* 0x00000000000f7919 */ /* 0x000ea40000008800 */
[----:B------:R-:W-:Y:S02]  /*1390*/  IMAD.IADD R6, R2, 0x1, R7 ;  /* 0x0000000102067824 */ /* 0x000fe400078e0207 */
[----:B------:R4:W-:Y:S01]  /*13a0*/  STL [R1+0x10], R0 ;  /* 0x0000100001007387 */ /* 0x0009e20000100800 */
[----:B------:R-:W-:-:S03]  /*13b0*/  IMAD R2, R4, -0x40, R3 ;  /* 0xffffffc004027824 */ /* 0x000fc600078e0203 */
[----:B------:R-:W-:Y:S04]  /*13c0*/  STL [R1+0x14], R6 ;  /* 0x0000140601007387 */ /* 0x000fe80000100800 */
[----:B------:R-:W-:Y:S01]  /*13d0*/  STL [R1+0x8], R2 ;  /* 0x0000080201007387 */ /* 0x000fe20000100800 */
[----:B----4-:R-:W-:Y:S02]  /*13e0*/  LOP3.LUT R0, R14, 0x1, RZ, 0xfc, !PT ;  /* 0x000000010e007812 */ /* 0x010fe400078efcff */
[----:B------:R-:W-:-:S03]  /*13f0*/  MOV R14, 0x400 ;  /* 0x00000400000e7802 */ /* 0x000fc60000000f00 */
[----:B------:R3:W-:Y:S02]  /*1400*/  STL [R1], R0 ;  /* 0x0000000001007387 */ /* 0x0007e40000100800 */
[----:B---3--:R-:W-:Y:S01]  /*1410*/  IMAD.MOV.U32 R0, RZ, RZ, RZ ;  /* 0x000000ffff007224 */ /* 0x008fe200078e00ff */
[----:B--2---:R-:W-:-:S05]  /*1420*/  LEA R14, R15, R14, 0x18 ;  /* 0x0000000e0f0e7211 */ /* 0x004fca00078ec0ff */
[----:B------:R-:W-:-:S07]  /*1430*/  IMAD R2, R5, 0x4, R14 ;  /* 0x0000000405027824 */ /* 0x000fce00078e020e */
.L_x_3634:
[----:B------:R-:W2:Y:S01]  /*1440*/  LDL R3, [R1] ;  /* 0x0000000001037983 */ /* 0x000ea20000100800 */
[----:B------:R-:W-:Y:S05]  /*1450*/  YIELD ;  /* 0x0000000000007946 */ /* 0x000fea0003800000 */
[----:B--2---:R-:W-:-:S13]  /*1460*/  ISETP.NE.AND P0, PT, R3, 0x3, PT ;  /* 0x000000030300780c */ /* 0x004fda0003f05270 */
[----:B------:R-:W-:Y:S05]  /*1470*/  @!P0 BRA `(.L_x_3624) ;  /* 0x0000000000048947 */ /* 0x000fea0003800000 */
[----:B------:R-:W-:Y:S01]  /*1480*/  BPT.TRAP 0x1 ;  /* 0x000000040000795c */ /* 0x000fe20000300000 */
.L_x_3624:
        /* <DEDUP_REMOVED lines=8> */
.L_x_3625:
[----:B---3--:R-:W-:Y:S05]  /*1510*/  @P1 BRA `(.L_x_3626) ;  /* 0x0000000000081947 */ /* 0x008fea0003800000 */
[----:B------:R-:W3:Y:S02]  /*1520*/  SYNCS.PHASECHK.TRANS64.TRYWAIT P1, [R3+URZ+0x38810], R152 ;  /* 0x03881098030075a7 */ /* 0x000ee4000802017f */
[----:B---3--:R-:W-:Y:S05]  /*1530*/  @!P1 BRA `(.L_x_3627) ;  /* 0x0000008400c09947 */ /* 0x008fea0003800000 */
.L_x_3626:
[----:B------:R-:W-:Y:S05]  /*1540*/  WARPSYNC.ALL ;  /* 0x0000000000007948 */ /* 0x000fea0003800000 */
[----:B------:R-:W4:Y:S01]  /*1550*/  LDL R5, [R1+0x4] ;  /* 0x0000040001057983 */ /* 0x000f220000100800 */
[----:B------:R-:W-:Y:S01]  /*1560*/  MOV R153, 0x400 ;  /* 0x0000040000997802 */ /* 0x000fe20000000f00 */
[----:B------:R-:W5:Y:S02]  /*1570*/  S2R R154, SR_CgaCtaId ;  /* 0x00000000009a7919 */ /* 0x000f640000008800 */
[----:B------:R-:W2:Y:S01]  /*1580*/  LDL R6, [R1+0x18] ;  /* 0x0000180001067983 */ /* 0x000ea20000100800 */
[----:B-----5:R-:W-:-:S05]  /*1590*/  LEA R153, R154, R153, 0x18 ;  /* 0x000000999a997211 */ /* 0x020fca00078ec0ff */
[----:B------:R-:W-:-:S05]  /*15a0*/  VIADD R4, R153, 0x1a000 ;  /* 0x0001a00099047836 */ /* 0x000fca0000000000 */
[----:B------:R-:W-:-:S04]  /*15b0*/  SHF.R.U32.HI R4, RZ, 0x4, R4 ;  /* 0x00000004ff047819 */ /* 0x000fc80000011604 */
[----:B------:R-:W-:Y:S01]  /*15c0*/  LOP3.LUT R235, R4, 0x3fff, RZ, 0xc0, !PT ;  /* 0x00003fff04eb7812 */ /* 0x000fe200078ec0ff */
[----:B------:R-:W-:Y:S01]  /*15d0*/  WARPGROUP.ARRIVE ;  /* 0x00000000000079c5 */ /* 0x000fe20000000000 */
[----:B------:R-:W-:Y:S01]  /*15e0*/  UMOV UR9, 0x40000040 ;  /* 0x4000004000097882 */ /* 0x000fe20000000000 */
[----:B------:R-:W-:Y:S01]  /*15f0*/  UMOV UR11, 0x40000040 ;  /* 0x40000040000b7882 */ /* 0x000fe20000000000 */
[----:B------:R-:W-:Y:S01]  /*1600*/  UMOV UR13, UR9 ;  /* 0x00000009000d7c82 */ /* 0x000fe20008000000 */
[----:B------:R-:W-:Y:S01]  /*1610*/  UMOV UR15, 0x40000040 ;  /* 0x40000040000f7882 */ /* 0x000fe20000000000 */
[----:B----4-:R-:W-:-:S05]  /*1620*/  IMAD R5, R5, 0x2000, R153 ;  /* 0x0000200005057824 */ /* 0x010fca00078e0299 */
[----:B------:R-:W-:Y:S02]  /*1630*/  R2UR UR4, R5 ;  /* 0x00000000050472ca */ /* 0x000fe400000e0000 */
[----:B------:R-:W-:-:S05]  /*1640*/  LOP3.LUT R5, R235, 0x10000, RZ, 0xfc, !PT ;  /* 0x00010000eb057812 */ /* 0x000fca00078efcff */
[----:B------:R-:W-:-:S06]  /*1650*/  IMAD R5, R0, 0x500, R5 ;  /* 0x0000050000057824 */ /* 0x000fcc00078e0205 */
[----:B------:R-:W-:Y:S01]  /*1660*/  USHF.R.U32.HI UR5, URZ, 0x4, UR4 ;  /* 0x000000043f057899 */ /* 0x000fe20008011604 */
[----:B------:R-:W-:-:S03]  /*1670*/  R2UR UR6, R5 ;  /* 0x00000000050672ca */ /* 0x000fc600000e0000 */
[----:B------:R-:W-:-:S04]  /*1680*/  ULOP3.LUT UR5, UR5, 0x3fff, URZ, 0xc0, !UPT ;  /* 0x00003fff05057892 */ /* 0x000fc8000f8ec03f */
[----:B------:R-:W-:-:S06]  /*1690*/  ULOP3.LUT UR8, UR5, 0x10000, URZ, 0xfc, !UPT ;  /* 0x0001000005087892 */ /* 0x000fcc000f8efc3f */
[----:B------:R-:W-:-:S03]  /*16a0*/  UMOV UR10, UR6 ;  /* 0x00000006000a7c82 */ /* 0x000fc60008000000 */
[----:B------:R-:W-:Y:S01]  /*16b0*/  HGMMA.64x16x16.F32 R224, gdesc[UR8], RZ, !UPT, gsb0 ;  /* 0x0020000008e079f0 */ /* 0x000fe2000c0008ff */
[----:B------:R-:W-:Y:S01]  /*16c0*/  UIADD3 UR14, UR6, 0x80, URZ ;  /* 0x00000080060e7890 */ /* 0x000fe2000fffe03f */
[----:B------:R-:W-:Y:S01]  /*16d0*/  UMOV UR12, UR8 ;  /* 0x00000008000c7c82 */ /* 0x000fe20008000000 */
[----:B------:R-:W-:Y:S02]  /*16e0*/  WARPGROUP.DEPBAR.LE gsb0, 0x0 ;  /* 0x00008000000079c5 */ /* 0x000fe40000010000 */
[----:B------:R-:W-:-:S06]  /*16f0*/  WARPGROUP.ARRIVE ;  /* 0x00000000000079c5 */ /* 0x000fcc0000000000 */
[----:B------:R-:W-:Y:S01]  /*1700*/  HGMMA.64x16x16.F32 R216, gdesc[UR12], RZ, !UPT, gsb0 ;  /* 0x002000000cd879f0 */ /* 0x000fe2000c0008ff */
[----:B------:R-:W-:Y:S01]  /*1710*/  UIADD3 UR5, UR6, 0x100, URZ ;  /* 0x0000010006057890 */ /* 0x000fe2000fffe03f */
[----:B------:R-:W-:Y:S01]  /*1720*/  UMOV UR12, UR8 ;  /* 0x00000008000c7c82 */ /* 0x000fe20008000000 */
[----:B------:R-:W-:Y:S01]  /*1730*/  UMOV UR13, UR9 ;  /* 0x00000009000d7c82 */ /* 0x000fe20008000000 */
[----:B------:R-:W-:-:S04]  /*1740*/  UMOV UR15, 0x40000040 ;  /* 0x40000040000f7882 */ /* 0x000fc80000000000 */
        /* <DEDUP_REMOVED lines=20> */
[----:B------:R-:W-:Y:S02]  /*1890*/  UIADD3 UR12, UR8, 0x2, URZ ;  /* 0x00000002080c7890 */ /* 0x000fe4000fffe03f */
[----:B------:R-:W-:Y:S01]  /*18a0*/  UIADD3 UR14, UR6, 0x2, URZ ;  /* 0x00000002060e7890 */ /* 0x000fe2000fffe03f */
[----:B------:R-:W-:Y:S01]  /*18b0*/  UMOV UR13, 0x40000040 ;  /* 0x40000040000d7882 */ /* 0x000fe20000000000 */
[----:B------:R-:W-:Y:S01]  /*18c0*/  UMOV UR15, 0x40000040 ;  /* 0x40000040000f7882 */ /* 0x000fe20000000000 */
[----:B------:R-:W-:Y:S02]  /*18d0*/  WARPGROUP.DEPBAR.LE gsb0, 0x0 ;  /* 0x00008000000079c5 */ /* 0x000fe40000010000 */
[----:B------:R-:W-:-:S06]  /*18e0*/  WARPGROUP.ARRIVE ;  /* 0x00000000000079c5 */ /* 0x000fcc0000000000 */
[----:B------:R-:W-:Y:S01]  /*18f0*/  HGMMA.64x16x16.F32 R224, gdesc[UR12], R224, gsb0 ;  /* 0x002000000ce079f0 */ /* 0x000fe200080008e0 */
[----:B------:R-:W-:Y:S01]  /*1900*/  UIADD3 UR5, UR6, 0x82, URZ ;  /* 0x0000008206057890 */ /* 0x000fe2000fffe03f */
[----:B------:R-:W-:-:S06]  /*1910*/  UMOV UR15, 0x40000040 ;  /* 0x40000040000f7882 */ /* 0x000fcc0000000000 */
[----:B------:R-:W-:Y:S01]  /*1920*/  UMOV UR14, UR5 ;  /* 0x00000005000e7c82 */ /* 0x000fe20008000000 */
        /* <DEDUP_REMOVED lines=207> */
[----:B--2---:R-:W-:-:S04]  /*2620*/  IMAD R5, R0, 0x40, R6 ;  /* 0x0000004000057824 */ /* 0x004fc800078e0206 */
[----:B------:R-:W-:-:S04]  /*2630*/  IMAD.SHL.U32 R5, R5, 0x2, RZ ;  /* 0x0000000205057824 */ /* 0x000fc800078e00ff */
[----:B------:R-:W-:Y:S01]  /*2640*/  IMAD R5, R5, 0x4, R153 ;  /* 0x0000000405057824 */ /* 0x000fe200078e0299 */
[----:B------:R-:W-:-:S04]  /*2650*/  WARPGROUP.DEPBAR.LE gsb0, 0x0 ;  /* 0x00008000000079c5 */ /* 0x000fc80000010000 */
[----:B------:R2:W4:Y:S04]  /*2660*/  LDS.64 R6, [R5+0x2e000] ;  /* 0x02e0000005067984 */ /* 0x0005280000000a00 */
[----:B------:R2:W2:Y:S04]  /*2670*/  LDS.64 R8, [R5+0x2e020] ;  /* 0x02e0200005087984 */ /* 0x0004a80000000a00 */
[----:B------:R2:W2:Y:S04]  /*2680*/  LDS.64 R10, [R5+0x2e040] ;  /* 0x02e04000050a7984 */ /* 0x0004a80000000a00 */
[----:B-1----:R1:W1:Y:S04]  /*2690*/  LDS.64 R12, [R5+0x2e060] ;  /* 0x02e06000050c7984 */ /* 0x0022680000000a00 */
        /* <DEDUP_REMOVED lines=8> */
.L_x_3628:
[----:B------:R1:W1:Y:S01]  /*2720*/  SYNCS.PHASECHK.TRANS64.TRYWAIT P1, [R3+URZ+0x38830], R152 ;  /* 0x03883098030075a7 */ /* 0x000262000802017f */
[----:B------:R-:W-:Y:S05]  /*2730*/  @!P0 BRA `(.L_x_3629) ;  /* 0x0000000000048947 */ /* 0x000fea0003800000 */
[----:B------:R-:W-:Y:S01]  /*2740*/  BPT.TRAP 0x1 ;  /* 0x000000040000795c */ /* 0x000fe20000300000 */
.L_x_3629:
[----:B------:R-:W-:-:S05]  /*2750*/  VIADD R4, R153, 0x24000 ;  /* 0x0002400099047836 */ /* 0x000fca0000000000 */
[----:B------:R-:W-:-:S04]  /*2760*/  SHF.R.U32.HI R4, RZ, 0x4, R4 ;  /* 0x00000004ff047819 */ /* 0x000fc80000011604 */
[----:B------:R-:W-:-:S04]  /*2770*/  LOP3.LUT R4, R4, 0x3fff, RZ, 0xc0, !PT ;  /* 0x00003fff04047812 */ /* 0x000fc800078ec0ff */
[----:B------:R-:W-:Y:S01]  /*2780*/  LOP3.LUT R153, R4, 0x10000, RZ, 0xfc, !PT ;  /* 0x0001000004997812 */ /* 0x000fe200078efcff */
[----:B-1----:R-:W-:Y:S06]  /*2790*/  @P1 BRA `(.L_x_3630) ;  /* 0x0000000000081947 */ /* 0x002fec0003800000 */
[----:B------:R-:W1:Y:S02]  /*27a0*/  SYNCS.PHASECHK.TRANS64.TRYWAIT P1, [R3+URZ+0x38830], R152 ;  /* 0x03883098030075a7 */ /* 0x000e64000802017f */
[----:B-1----:R-:W-:Y:S05]  /*27b0*/  @!P1 BRA `(.L_x_3631) ;  /* 0x0000007400349947 */ /* 0x002fea0003800000 */
.L_x_3630:
[----:B------:R-:W-:Y:S01]  /*27c0*/  UIADD3 UR4, UR4, 0x8000, URZ ;  /* 0x0000800004047890 */ /* 0x000fe2000fffe03f */
[----:B------:R-:W-:Y:S01]  /*27d0*/  IMAD R153, R0, 0x500, R153 ;  /* 0x0000050000997824 */ /* 0x000fe200078e0299 */
[----:B------:R-:W5:Y:S01]  /*27e0*/  LDL R234, [R1+0x8] ;  /* 0x0000080001ea7983 */ /* 0x000f620000100800 */
[----:B------:R-:W-:Y:S01]  /*27f0*/  WARPGROUP.ARRIVE ;  /* 0x00000000000079c5 */ /* 0x000fe20000000000 */
[----:B------:R-:W-:Y:S01]  /*2800*/  USHF.R.U32.HI UR5, URZ, 0x4, UR4 ;  /* 0x000000043f057899 */ /* 0x000fe20008011604 */
[----:B------:R-:W-:Y:S02]  /*2810*/  UMOV UR11, 0x40000040 ;  /* 0x40000040000b7882 */ /* 0x000fe40000000000 */
[----:B------:R-:W-:Y:S01]  /*2820*/  R2UR UR4, R153 ;  /* 0x00000000990472ca */ /* 0x000fe200000e0000 */
[----:B------:R-:W-:Y:S01]  /*2830*/  ULOP3.LUT UR5, UR5, 0x3fff, URZ, 0xc0, !UPT ;  /* 0x00003fff05057892 */ /* 0x000fe2000f8ec03f */
[----:B------:R-:W-:Y:S01]  /*2840*/  UMOV UR9, 0x40000040 ;  /* 0x4000004000097882 */ /* 0x000fe20000000000 */
[----:B------:R-:W-:-:S02]  /*2850*/  UMOV UR15, 0x40000040 ;  /* 0x40000040000f7882 */ /* 0x000fc40000000000 */
[----:B------:R-:W-:Y:S01]  /*2860*/  ULOP3.LUT UR6, UR5, 0x10000, URZ, 0xfc, !UPT ;  /* 0x0001000005067892 */ /* 0x000fe2000f8efc3f */
[----:B------:R-:W-:Y:S01]  /*2870*/  UMOV UR13, UR9 ;  /* 0x00000009000d7c82 */ /* 0x000fe20008000000 */
[----:B------:R-:W-:Y:S01]  /*2880*/  UMOV UR19, 0x40000040 ;  /* 0x4000004000137882 */ /* 0x000fe20000000000 */
[----:B------:R-:W-:Y:S01]  /*2890*/  UMOV UR17, UR9 ;  /* 0x0000000900117c82 */ /* 0x000fe20008000000 */
[----:B------:R-:W-:Y:S01]  /*28a0*/  UMOV UR23, 0x40000040 ;  /* 0x4000004000177882 */ /* 0x000fe20000000000 */
[----:B------:R-:W-:Y:S02]  /*28b0*/  UMOV UR21, UR9 ;  /* 0x0000000900157c82 */ /* 0x000fe40008000000 */
[----:B------:R-:W-:Y:S01]  /*28c0*/  UMOV UR8, UR6 ;  /* 0x0000000600087c82 */ /* 0x000fe20008000000 */
[----:B------:R-:W-:Y:S01]  /*28d0*/  UMOV UR10, UR4 ;  /* 0x00000004000a7c82 */ /* 0x000fe20008000000 */
[----:B------:R-:W-:Y:S01]  /*28e0*/  UIADD3 UR14, UR4, 0x80, URZ ;  /* 0x00000080040e7890 */ /* 0x000fe2000fffe03f */
[----:B------:R-:W-:Y:S01]  /*28f0*/  HGMMA.64x16x16.F32 R184, gdesc[UR8], RZ, !UPT, gsb0 ;  /* 0x0020000008b879f0 */ /* 0x000fe2000c0008ff */
[----:B------:R-:W-:Y:S01]  /*2900*/  UMOV UR12, UR8 ;  /* 0x00000008000c7c82 */ /* 0x000fe20008000000 */
[----:B------:R-:W-:Y:S01]  /*2910*/  UIADD3 UR18, UR4, 0x100, URZ ;  /* 0x0000010004127890 */ /* 0x000fe2000fffe03f */
[----:B------:R-:W-:Y:S01]  /*2920*/  UMOV UR16, UR8 ;  /* 0x0000000800107c82 */ /* 0x000fe20008000000 */
[----:B------:R-:W-:Y:S01]  /*2930*/  UIADD3 UR22, UR4, 0x180, URZ ;  /* 0x0000018004167890 */ /* 0x000fe2000fffe03f */
[----:B------:R-:W-:Y:S01]  /*2940*/  UMOV UR20, UR8 ;  /* 0x0000000800147c82 */ /* 0x000fe20008000000 */
[----:B------:R-:W-:Y:S01]  /*2950*/  UIADD3 UR26, UR4, 0x200, URZ ;  /* 0x00000200041a7890 */ /* 0x000fe2000fffe03f */
[----:B------:R-:W-:Y:S01]  /*2960*/  UMOV UR27, 0x40000040 ;  /* 0x40000040001b7882 */ /* 0x000fe20000000000 */
[----:B------:R-:W-:Y:S01]  /*2970*/  UMOV UR24, UR8 ;  /* 0x0000000800187c82 */ /* 0x000fe20008000000 */
[----:B------:R-:W-:Y:S01]  /*2980*/  UMOV UR25, UR9 ;  /* 0x0000000900197c82 */ /* 0x000fe20008000000 */
[----:B------:R-:W-:-:S02]  /*2990*/  UIADD3 UR10, UR4, 0x2, URZ ;  /* 0x00000002040a7890 */ /* 0x000fc4000fffe03f */
[----:B------:R-:W-:Y:S01]  /*29a0*/  UIADD3 UR5, UR6, 0x2, URZ ;  /* 0x0000000206057890 */ /* 0x000fe2000fffe03f */
[----:B------:R-:W-:Y:S01]  /*29b0*/  UMOV UR11, 0x40000040 ;  /* 0x40000040000b7882 */ /* 0x000fe20000000000 */
[----:B------:R-:W-:Y:S01]  /*29c0*/  UMOV UR9, 0x40000040 ;  /* 0x4000004000097882 */ /* 0x000fe20000000000 */
[----:B------:R-:W-:-:S04]  /*29d0*/  UIADD3 UR7, UR4, 0x182, URZ ;  /* 0x0000018204077890 */ /* 0x000fc8000fffe03f */
[----:B------:R-:W-:Y:S01]  /*29e0*/  UMOV UR8, UR5 ;  /* 0x0000000500087c82 */ /* 0x000fe20008000000 */
[----:B------:R-:W-:Y:S01]  /*29f0*/  UIADD3 UR5, UR4, 0x102, URZ ;  /* 0x0000010204057890 */ /* 0x000fe2000fffe03f */
[----:B------:R-:W-:Y:S02]  /*2a00*/  WARPGROUP.DEPBAR.LE gsb0, 0x0 ;  /* 0x00008000000079c5 */ /* 0x000fe40000010000 */
[----:B------:R-:W-:-:S06]  /*2a10*/  WARPGROUP.ARRIVE ;  /* 0x00000000000079c5 */ /* 0x000fcc0000000000 */
[----:B------:R-:W-:Y:S01]  /*2a20*/  HGMMA.64x16x16.F32 R176, gdesc[UR12], RZ, !UPT, gsb0 ;  /* 0x002000000cb079f0 */ /* 0x000fe2000c0008ff */
[----:B------:R-:W-:Y:S02]  /*2a30*/  UIADD3 UR12, UR4, 0x202, URZ ;  /* 0x00000202040c7890 */ /* 0x000fe4000fffe03f */
[----:B------:R-:W-:Y:S01]  /*2a40*/  UIADD3 UR13, UR4, 0x206, URZ ;  /* 0x00000206040d7890 */ /* 0x000fe2000fffe03f */
[----:B------:R-:W-:Y:S02]  /*2a50*/  WARPGROUP.DEPBAR.LE gsb0, 0x0 ;  /* 0x00008000000079c5 */ /* 0x000fe40000010000 */
[----:B------:R-:W-:-:S06]  /*2a60*/  WARPGROUP.ARRIVE ;  /* 0x00000000000079c5 */ /* 0x000fcc0000000000 */
[----:B------:R-:W-:Y:S03]  /*2a70*/  HGMMA.64x16x16.F32 R168, gdesc[UR16], RZ, !UPT, gsb0 ;  /* 0x0020000010a879f0 */ /* 0x000fe6000c0008ff */
[----:B------:R-:W-:Y:S02]  /*2a80*/  WARPGROUP.DEPBAR.LE gsb0, 0x0 ;  /* 0x00008000000079c5 */ /* 0x000fe40000010000 */
[----:B------:R-:W-:-:S06]  /*2a90*/  WARPGROUP.ARRIVE ;  /* 0x00000000000079c5 */ /* 0x000fcc0000000000 */
[----:B------:R-:W-:Y:S03]  /*2aa0*/  HGMMA.64x16x16.F32 R160, gdesc[UR20], RZ, !UPT, gsb0 ;  /* 0x0020000014a079f0 */ /* 0x000fe6000c0008ff */
[----:B------:R-:W-:Y:S02]  /*2ab0*/  WARPGROUP.DEPBAR.LE gsb0, 0x0 ;  /* 0x00008000000079c5 */ /* 0x000fe40000010000 */
[----:B---3--:R-:W-:-:S06]  /*2ac0*/  WARPGROUP.ARRIVE ;  /* 0x00000000000079c5 */ /* 0x008fcc0000000000 */
[----:B------:R-:W-:Y:S01]  /*2ad0*/  HGMMA.64x16x16.F32 R152, gdesc[UR24], RZ, !UPT, gsb0 ;  /* 0x00200000189879f0 */ /* 0x000fe2000c0008ff */
[C---:B-----5:R-:W-:Y:S02]  /*2ae0*/  ISETP.GT.AND P2, PT, R234.reuse, RZ, PT ;  /* 0x000000ffea00720c */ /* 0x060fe40003f44270 */
[----:B------:R-:W-:Y:S02]  /*2af0*/  ISETP.GT.AND P1, PT, R234, 0x8, PT ;  /* 0x00000008ea00780c */ /* 0x000fe40003f24270 */
[----:B------:R-:W-:Y:S02]  /*2b00*/  FSEL R224, R224, -INF , P2 ;  /* 0xff800000e0e07808 */ /* 0x000fe40001000000 */
[----:B------:R-:W-:Y:S02]  /*2b10*/  FSEL R226, R226, -INF , P1 ;  /* 0xff800000e2e27808 */ /* 0x000fe40000800000 */
[----:B------:R-:W-:Y:S02]  /*2b20*/  FSEL R227, R227, -INF , P1 ;  /* 0xff800000e3e37808 */ /* 0x000fe40000800000 */
[----:B------:R-:W-:Y:S01]  /*2b30*/  FSEL R225, R225, -INF , P2 ;  /* 0xff800000e1e17808 */ /* 0x000fe20001000000 */
[----:B------:R-:W-:-:S02]  /*2b40*/  WARPGROUP.DEPBAR.LE gsb0, 0x0 ;  /* 0x00008000000079c5 */ /* 0x000fc40000010000 */
[----:B------:R-:W-:Y:S01]  /*2b50*/  WARPGROUP.ARRIVE ;  /* 0x00000000000079c5 */ /* 0x000fe20000000000 */
[----:B------:R-:W-:-:S05]  /*2b60*/  FSEL R230, R230, -INF , P1 ;  /* 0xff800000e6e67808 */ /* 0x000fca0000800000 */
[----:B------:R-:W-:Y:S01]  /*2b70*/  HGMMA.64x16x16.F32 R184, gdesc[UR8], R184, gsb0 ;  /* 0x0020000008b879f0 */ /* 0x000fe200080008b8 */
[----:B------:R-:W-:Y:S01]  /*2b80*/  UIADD3 UR10, UR4, 0x82, URZ ;  /* 0x00000082040a7890 */ /* 0x000fe2000fffe03f */
[----:B------:R-:W-:Y:S01]  /*2b90*/  UMOV UR11, 0x40000040 ;  /* 0x40000040000b7882 */ /* 0x000fe20000000000 */
[----:B------:R-:W-:Y:S02]  /*2ba0*/  WARPGROUP.DEPBAR.LE gsb0, 0x0 ;  /* 0x00008000000079c5 */ /* 0x000fe40000010000 */
[----:B------:R-:W-:-:S06]  /*2bb0*/  WARPGROUP.ARRIVE ;  /* 0x00000000000079c5 */ /* 0x000fcc0000000000 */
[----:B------:R-:W-:Y:S01]  /*2bc0*/  HGMMA.64x16x16.F32 R176, gdesc[UR8], R176, gsb0 ;  /* 0x0020000008b079f0 */ /* 0x000fe200080008b0 */
[----:B------:R-:W-:Y:S01]  /*2bd0*/  UMOV UR10, UR5 ;  /* 0x00000005000a7c82 */ /* 0x000fe20008000000 */
[----:B------:R-:W-:Y:S01]  /*2be0*/  UMOV UR11, 0x40000040 ;  /* 0x40000040000b7882 */ /* 0x000fe20000000000 */
[----:B------:R-:W-:Y:S01]  /*2bf0*/  UIADD3 UR5, UR4, 0x4, URZ ;  /* 0x0000000404057890 */ /* 0x000fe2000fffe03f */
        /* <DEDUP_REMOVED lines=17> */
[----:B------:R-:W-:Y:S01]  /*2d10*/  UMOV UR8, UR7 ;  /* 0x0000000700087c82 */ /* 0x000fe20008000000 */
[----:B------:R-:W-:Y:S01]  /*2d20*/  UMOV UR9, 0x40000040 ;  /* 0x4000004000097882 */ /* 0x000fe20000000000 */
[----:B------:R-:W-:Y:S02]  /*2d30*/  UIADD3 UR5, UR4, 0x104, URZ ;  /* 0x0000010404057890 */ /* 0x000fe4000fffe03f */
[----:B------:R-:W-:Y:S01]  /*2d40*/  UIADD3 UR7, UR4, 0x184, URZ ;  /* 0x0000018404077890 */ /* 0x000fe2000fffe03f */
[----:B------:R-:W-:Y:S02]  /*2d50*/  WARPGROUP.DEPBAR.LE gsb0, 0x0 ;  /* 0x00008000000079c5 */ /* 0x000fe40000010000 */
[----:B------:R-:W-:-:S06]  /*2d60*/  WARPGROUP.ARRIVE ;  /* 0x00000000000079c5 */ /* 0x000fcc0000000000 */
        /* <DEDUP_REMOVED lines=28> */
[----:B------:R-:W-:Y:S01]  /*2f30*/  UIADD3 UR7, UR4, 0x106, URZ ;  /* 0x0000010604077890 */ /* 0x000fe2000fffe03f */
[----:B------:R-:W-:Y:S02]  /*2f40*/  ULDC UR5, c[0x0][0x744] ;  /* 0x0001d10000057ab9 */ /* 0x000fe40000000800 */
[--C-:B----4-:R-:W-:Y:S01]  /*2f50*/  FFMA.FTZ R224, R224, UR5, -R6.reuse ;  /* 0x00000005e0e07c23 */ /* 0x110fe20008010806 */
[----:B------:R-:W-:Y:S01]  /*2f60*/  FFMA.FTZ R226, R226, UR5, -R6 ;  /* 0x00000005e2e27c23 */ /* 0x000fe20008010806 */
[--C-:B------:R-:W-:Y:S01]  /*2f70*/  FFMA.FTZ R227, R227, UR5, -R7.reuse ;  /* 0x00000005e3e37c23 */ /* 0x100fe20008010807 */
[----:B------:R-:W-:Y:S01]  /*2f80*/  FSEL R6, R228, -INF , P2 ;  /* 0xff800000e4067808 */ /* 0x000fe20001000000 */
[----:B------:R-:W-:Y:S01]  /*2f90*/  FFMA.FTZ R225, R225, UR5, -R7 ;  /* 0x00000005e1e17c23 */ /* 0x000fe20008010807 */
[----:B------:R-:W-:Y:S01]  /*2fa0*/  FSEL R229, R229, -INF , P2 ;  /* 0xff800000e5e57808 */ /* 0x000fe20001000000 */
[----:B------:R1:W-:Y:S01]  /*2fb0*/  MUFU.EX2 R228, R227 ;  /* 0x000000e300e47308 */ /* 0x0003e20000000800 */
[----:B------:R-:W-:-:S02]  /*2fc0*/  WARPGROUP.DEPBAR.LE gsb0, 0x0 ;  /* 0x00008000000079c5 */ /* 0x000fc40000010000 */
[----:B------:R-:W-:Y:S01]  /*2fd0*/  WARPGROUP.ARRIVE ;  /* 0x00000000000079c5 */ /* 0x000fe20000000000 */
[--C-:B--2---:R-:W-:Y:S01]  /*2fe0*/  FFMA.FTZ R6, R6, UR5, -R8.reuse ;  /* 0x0000000506067c23 */ /* 0x104fe20008010808 */
[----:B-1----:R-:W-:Y:S01]  /*2ff0*/  FFMA.FTZ R227, R230, UR5, -R8 ;  /* 0x00000005e6e37c23 */ /* 0x002fe20008010808 */
[----:B------:R-:W-:Y:S02]  /*3000*/  FSEL R7, R231, -INF , P1 ;  /* 0xff800000e7077808 */ /* 0x000fe40000800000 */
[----:B------:R-:W-:Y:S01]  /*3010*/  MUFU.EX2 R234, R226 ;  /* 0x000000e200ea7308 */ /* 0x000fe20000000800 */
[----:B------:R-:W-:Y:S01]  /*3020*/  HGMMA.64x16x16.F32 R184, gdesc[UR8], R184, gsb0 ;  /* 0x0020000008b879f0 */ /* 0x000fe200080008b8 */
[----:B------:R-:W-:Y:S01]  /*3030*/  UIADD3 UR10, UR4, 0x86, URZ ;  /* 0x00000086040a7890 */ /* 0x000fe2000fffe03f */
[----:B------:R-:W-:Y:S01]  /*3040*/  FSEL R216, R216, -INF , P2 ;  /* 0xff800000d8d87808 */ /* 0x000fe20001000000 */
[----:B------:R-:W-:Y:S01]  /*3050*/  UMOV UR11, 0x40000040 ;  /* 0x40000040000b7882 */ /* 0x000fe20000000000 */
[----:B------:R-:W-:Y:S01]  /*3060*/  FSEL R8, R218, -INF , P1 ;  /* 0xff800000da087808 */ /* 0x000fe20000800000 */
[----:B------:R-:W2:Y:S01]  /*3070*/  LDL R231, [R1+0x14] ;  /* 0x0000140001e77983 */ /* 0x000ea20000100800 */
[----:B------:R-:W-:Y:S01]  /*3080*/  FSEL R222, R222, -INF , P1 ;  /* 0xff800000dede7808 */ /* 0x000fe20000800000 */
[----:B------:R-:W1:Y:S01]  /*3090*/  MUFU.EX2 R224, R224 ;  /* 0x000000e000e07308 */ /* 0x000e620000000800 */
[----:B------:R-:W-:Y:S01]  /*30a0*/  FSEL R208, R208, -INF , P2 ;  /* 0xff800000d0d07808 */ /* 0x000fe20001000000 */
[----:B------:R-:W3:Y:S01]  /*30b0*/  LDL R230, [R1+0xc] ;  /* 0x00000c0001e67983 */ /* 0x000ee20000100800 */
[----:B------:R-:W-:-:S05]  /*30c0*/  FSEL R212, R212, -INF , P2 ;  /* 0xff800000d4d47808 */ /* 0x000fca0001000000 */
[----:B------:R-:W4:Y:S01]  /*30d0*/  MUFU.EX2 R225, R225 ;  /* 0x000000e100e17308 */ /* 0x000f220000000800 */
        /* <DEDUP_REMOVED lines=17> */
[----:B------:R-:W-:Y:S02]  /*31f0*/  WARPGROUP.DEPBAR.LE gsb0, 0x0 ;  /* 0x00008000000079c5 */ /* 0x000fe40000010000 */
[----:B------:R-:W-:-:S06]  /*3200*/  WARPGROUP.ARRIVE ;  /* 0x00000000000079c5 */ /* 0x000fcc0000000000 */
[----:B------:R-:W-:Y:S01]  /*3210*/  HGMMA.64x16x16.F32 R152, gdesc[UR8], R152, gsb0 ;  /* 0x00200000089879f0 */ /* 0x000fe20008000898 */
[----:B------:R-:W-:Y:S01]  /*3220*/  UMOV UR10, UR7 ;  /* 0x00000007000a7c82 */ /* 0x000fe20008000000 */
[----:B------:R-:W-:Y:S01]  /*3230*/  UMOV UR11, 0x40000040 ;  /* 0x40000040000b7882 */ /* 0x000fe20000000000 */
[----:B------:R-:W-:Y:S01]  /*3240*/  UMOV UR8, UR12 ;  /* 0x0000000c00087c82 */ /* 0x000fe20008000000 */
[----:B------:R-:W-:Y:S01]  /*3250*/  UMOV UR9, 0x40000040 ;  /* 0x4000004000097882 */ /* 0x000fe20000000000 */
        /* <DEDUP_REMOVED lines=29> */
[----:B------:R-:W-:-:S03]  /*3430*/  UMOV UR9, 0x40000040 ;  /* 0x4000004000097882 */ /* 0x000fc60000000000 */
[----:B------:R-:W-:Y:S02]  /*3440*/  UMOV UR10, UR7 ;  /* 0x00000007000a7c82 */ /* 0x000fe40008000000 */
[----:B------:R-:W-:Y:S01]  /*3450*/  UMOV UR8, UR12 ;  /* 0x0000000c00087c82 */ /* 0x000fe20008000000 */
        /* <DEDUP_REMOVED lines=64> */
[----:B------:R5:W-:Y:S01]  /*3860*/  MUFU.EX2 R226, R6 ;  /* 0x0000000600e27308 */ /* 0x000be20000000800 */
[--C-:B------:R-:W-:Y:S01]  /*3870*/  FFMA.FTZ R7, R7, UR5, -R9.reuse ;  /* 0x0000000507077c23 */ /* 0x100fe20008010809 */
[--C-:B------:R-:W-:Y:S01]  /*3880*/  FFMA.FTZ R216, R216, UR5, -R10.reuse ;  /* 0x00000005d8d87c23 */ /* 0x100fe2000801080a */
[----:B------:R-:W-:Y:S01]  /*3890*/  FFMA.FTZ R8, R8, UR5, -R10 ;  /* 0x0000000508087c23 */ /* 0x000fe2000801080a */
[----:B------:R-:W-:Y:S01]  /*38a0*/  FSEL R10, R219, -INF , P1 ;  /* 0xff800000db0a7808 */ /* 0x000fe20000800000 */
[----:B-----5:R-:W-:Y:S01]  /*38b0*/  FFMA.FTZ R6, R229, UR5, -R9 ;  /* 0x00000005e5067c23 */ /* 0x020fe20008010809 */
[----:B------:R-:W-:-:S03]  /*38c0*/  FSEL R9, R217, -INF , P2 ;  /* 0xff800000d9097808 */ /* 0x000fc60001000000 */
[----:B------:R-:W-:Y:S01]  /*38d0*/  FFMA.FTZ R10, R10, UR5, -R11 ;  /* 0x000000050a0a7c23 */ /* 0x000fe2000801080b */
[----:B------:R-:W-:Y:S02]  /*38e0*/  FSEL R218, R221, -INF , P2 ;  /* 0xff800000ddda7808 */ /* 0x000fe40001000000 */
[----:B------:R-:W-:Y:S01]  /*38f0*/  FSEL R219, R223, -INF , P1 ;  /* 0xff800000dfdb7808 */ /* 0x000fe20000800000 */
[----:B------:R-:W-:Y:S02]  /*3900*/  WARPGROUP.DEPBAR.LE gsb0, 0x0 ;  /* 0x00008000000079c5 */ /* 0x000fe40000010000 */
[----:B------:R-:W-:-:S06]  /*3910*/  WARPGROUP.ARRIVE ;  /* 0x00000000000079c5 */ /* 0x000fcc0000000000 */
[----:B------:R-:W-:Y:S01]  /*3920*/  HGMMA.64x16x16.F32 R184, gdesc[UR8], R184, gsb0 ;  /* 0x0020000008b879f0 */ /* 0x000fe200080008b8 */
[----:B------:R-:W-:Y:S01]  /*3930*/  FFMA.FTZ R9, R9, UR5, -R11 ;  /* 0x0000000509097c23 */ /* 0x000fe2000801080b */
[----:B------:R-:W-:Y:S01]  /*3940*/  FSEL R11, R220, -INF , P2 ;  /* 0xff800000dc0b7808 */ /* 0x000fe20001000000 */
[--C-:B------:R-:W-:Y:S01]  /*3950*/  FFMA.FTZ R218, R218, UR5, -R13.reuse ;  /* 0x00000005dada7c23 */ /* 0x100fe2000801080d */
[----:B------:R-:W-:Y:S01]  /*3960*/  FFMA.FTZ R219, R219, UR5, -R13 ;  /* 0x00000005dbdb7c23 */ /* 0x000fe2000801080d */
[----:B------:R-:W-:Y:S02]  /*3970*/  FSEL R13, R210, -INF , P1 ;  /* 0xff800000d20d7808 */ /* 0x000fe40000800000 */
[--C-:B------:R-:W-:Y:S01]  /*3980*/  FFMA.FTZ R11, R11, UR5, -R12.reuse ;  /* 0x000000050b0b7c23 */ /* 0x100fe2000801080c */
[----:B------:R-:W-:Y:S01]  /*3990*/  FFMA.FTZ R12, R222, UR5, -R12 ;  /* 0x00000005de0c7c23 */ /* 0x000fe2000801080c */
[--C-:B------:R-:W-:Y:S01]  /*39a0*/  FFMA.FTZ R210, R208, UR5, -R14.reuse ;  /* 0x00000005d0d27c23 */ /* 0x100fe2000801080e */
[----:B------:R-:W-:-:S02]  /*39b0*/  FFMA.FTZ R208, R13, UR5, -R14 ;  /* 0x000000050dd07c23 */ /* 0x000fc4000801080e */
[----:B------:R-:W-:Y:S01]  /*39c0*/  MUFU.EX2 R13, R12 ;  /* 0x0000000c000d7308 */ /* 0x000fe20000000800 */
[----:B------:R-:W-:Y:S02]  /*39d0*/  FSEL R220, R209, -INF , P2 ;  /* 0xff800000d1dc7808 */ /* 0x000fe40001000000 */
[----:B------:R-:W-:-:S05]  /*39e0*/  FSEL R217, R211, -INF , P1 ;  /* 0xff800000d3d97808 */ /* 0x000fca0000800000 */
[----:B------:R5:W-:Y:S02]  /*39f0*/  MUFU.EX2 R12, R218 ;  /* 0x000000da000c7308 */ /* 0x000be40000000800 */
[----:B-----5:R-:W-:-:S06]  /*3a00*/  FSEL R218, R214, -INF , P1 ;  /* 0xff800000d6da7808 */ /* 0x020fcc0000800000 */
[----:B------:R5:W-:Y:S01]  /*3a10*/  MUFU.EX2 R14, R219 ;  /* 0x000000db000e7308 */ /* 0x000be20000000800 */
[--C-:B------:R-:W-:Y:S01]  /*3a20*/  FFMA.FTZ R218, R218, UR5, -R16.reuse ;  /* 0x00000005dada7c23 */ /* 0x100fe20008010810 */
[--C-:B------:R-:W-:Y:S01]  /*3a30*/  FFMA.FTZ R220, R220, UR5, -R15.reuse ;  /* 0x00000005dcdc7c23 */ /* 0x100fe2000801080f */
[----:B-----5:R-:W-:Y:S01]  /*3a40*/  FFMA.FTZ R219, R212, UR5, -R16 ;  /* 0x00000005d4db7c23 */ /* 0x020fe20008010810 */
[----:B------:R-:W-:Y:S02]  /*3a50*/  FSEL R16, R213, -INF , P2 ;  /* 0xff800000d5107808 */ /* 0x000fe40001000000 */
[----:B------:R-:W-:Y:S01]  /*3a60*/  FSEL R212, R215, -INF , P1 ;  /* 0xff800000d7d47808 */ /* 0x000fe20000800000 */
[----:B------:R-:W-:Y:S02]  /*3a70*/  FFMA.FTZ R217, R217, UR5, -R15 ;  /* 0x00000005d9d97c23 */ /* 0x000fe4000801080f */
[----:B------:R5:W-:Y:S01]  /*3a80*/  MUFU.EX2 R15, R210 ;  /* 0x000000d2000f7308 */ /* 0x000be20000000800 */
[--C-:B------:R-:W-:Y:S01]  /*3a90*/  FFMA.FTZ R211, R16, UR5, -R17.reuse ;  /* 0x0000000510d37c23 */ /* 0x100fe20008010811 */
[----:B------:R-:W-:Y:S01]  /*3aa0*/  UIADD3 UR10, UR4, 0x306, URZ ;  /* 0x00000306040a7890 */ /* 0x000fe2000fffe03f */
[----:B-----5:R-:W-:Y:S01]  /*3ab0*/  FFMA.FTZ R210, R212, UR5, -R17 ;  /* 0x00000005d4d27c23 */ /* 0x020fe20008010811 */
[----:B------:R-:W-:-:S02]  /*3ac0*/  FSEL R17, R200, -INF , P2 ;  /* 0xff800000c8117808 */ /* 0x000fc40001000000 */
[----:B------:R-:W-:Y:S01]  /*3ad0*/  FSEL R200, R205, -INF , P2 ;  /* 0xff800000cdc87808 */ /* 0x000fe20001000000 */
[----:B------:R-:W-:Y:S02]  /*3ae0*/  WARPGROUP.DEPBAR.LE gsb0, 0x0 ;  /* 0x00008000000079c5 */ /* 0x000fe40000010000 */
[----:B------:R-:W-:Y:S02]  /*3af0*/  FSEL R209, R202, -INF , P1 ;  /* 0xff800000cad17808 */ /* 0x000fe40000800000 */
[----:B------:R-:W-:Y:S01]  /*3b00*/  FSEL R212, R201, -INF , P2 ;  /* 0xff800000c9d47808 */ /* 0x000fe20001000000 */
[----:B------:R-:W-:Y:S01]  /*3b10*/  FFMA.FTZ R205, R200, UR5, -R21 ;  /* 0x00000005c8cd7c23 */ /* 0x000fe20008010815 */
[----:B------:R-:W-:Y:S01]  /*3b20*/  FSEL R214, R203, -INF , P1 ;  /* 0xff800000cbd67808 */ /* 0x000fe20000800000 */
[----:B------:R-:W-:Y:S04]  /*3b30*/  LDS.64 R200, [R5+0x2e3a0] ;  /* 0x02e3a00005c87984 */ /* 0x000fe80000000a00 */
[----:B------:R-:W5:Y:S01]  /*3b40*/  LDS.64 R202, [R5+0x2e380] ;  /* 0x02e3800005ca7984 */ /* 0x000f620000000a00 */
[----:B------:R-:W-:Y:S01]  /*3b50*/  WARPGROUP.ARRIVE ;  /* 0x00000000000079c5 */ /* 0x000fe20000000000 */
[----:B------:R-:W-:-:S05]  /*3b60*/  UMOV UR11, 0x40000040 ;  /* 0x40000040000b7882 */ /* 0x000fca0000000000 */
[----:B------:R-:W-:Y:S01]  /*3b70*/  HGMMA.64x16x16.F32 R176, gdesc[UR8], R176, gsb0 ;  /* 0x0020000008b079f0 */ /* 0x000fe200080008b0 */
[----:B------:R1:W-:Y:S01]  /*3b80*/  MUFU.EX2 R16, R208 ;  /* 0x000000d000107308 */ /* 0x0003e20000000800 */
[--C-:B------:R-:W-:Y:S01]  /*3b90*/  FFMA.FTZ R209, R209, UR5, -R18.reuse ;  /* 0x00000005d1d17c23 */ /* 0x100fe20008010812 */
[----:B------:R-:W-:Y:S02]  /*3ba0*/  FSEL R221, R192, -INF , P2 ;  /* 0xff800000c0dd7808 */ /* 0x000fe40001000000 */
[----:B------:R-:W-:Y:S01]  /*3bb0*/  FSEL R192, R195, -INF , P1 ;  /* 0xff800000c3c07808 */ /* 0x000fe20000800000 */
[----:B-1----:R-:W-:-:S03]  /*3bc0*/  FFMA.FTZ R208, R17, UR5, -R18 ;  /* 0x0000000511d07c23 */ /* 0x002fc60008010812 */
[----:B------:R1:W-:Y:S01]  /*3bd0*/  MUFU.EX2 R18, R217 ;  /* 0x000000d900127308 */ /* 0x0003e20000000800 */
[----:B------:R-:W-:Y:S02]  /*3be0*/  FSEL R215, R206, -INF , P1 ;  /* 0xff800000ced77808 */ /* 0x000fe40000800000 */
[----:B------:R-:W-:Y:S02]  /*3bf0*/  FSEL R206, R193, -INF , P2 ;  /* 0xff800000c1ce7808 */ /* 0x000fe40001000000 */
[----:B-1----:R-:W-:Y:S02]  /*3c00*/  FSEL R217, R204, -INF , P2 ;  /* 0xff800000ccd97808 */ /* 0x002fe40001000000 */
[----:B------:R-:W-:Y:S01]  /*3c10*/  FSEL R204, R207, -INF , P1 ;  /* 0xff800000cfcc7808 */ /* 0x000fe20000800000 */
[----:B------:R-:W-:Y:S01]  /*3c20*/  FFMA.FTZ R207, R192, UR5, -R23 ;  /* 0x00000005c0cf7c23 */ /* 0x000fe20008010817 */
[----:B------:R-:W-:Y:S02]  /*3c30*/  FSEL R193, R196, -INF , P2 ;  /* 0xff800000c4c17808 */ /* 0x000fe40001000000 */
[----:B------:R-:W-:Y:S01]  /*3c40*/  FSEL R192, R197, -INF , P2 ;  /* 0xff800000c5c07808 */ /* 0x000fe20001000000 */
[----:B------:R-:W-:Y:S01]  /*3c50*/  FFMA.FTZ R204, R204, UR5, -R21 ;  /* 0x00000005cccc7c23 */ /* 0x000fe20008010815 */
[----:B------:R-:W-:-:S02]  /*3c60*/  FSEL R21, R194, -INF , P1 ;  /* 0xff800000c2157808 */ /* 0x000fc40000800000 */
[----:B------:R-:W-:Y:S02]  /*3c70*/  FSEL R195, R198, -INF , P1 ;  /* 0xff800000c6c37808 */ /* 0x000fe40000800000 */
[----:B------:R-:W-:Y:S01]  /*3c80*/  FSEL R194, R199, -INF , P1 ;  /* 0xff800000c7c27808 */ /* 0x000fe20000800000 */
[--C-:B------:R-:W-:Y:S01]  /*3c90*/  FFMA.FTZ R212, R212, UR5, -R19.reuse ;  /* 0x00000005d4d47c23 */ /* 0x100fe20008010813 */
[----:B------:R-:W-:Y:S01]  /*3ca0*/  FFMA.FTZ R214, R214, UR5, -R19 ;  /* 0x00000005d6d67c23 */ /* 0x000fe20008010813 */
[----:B------:R-:W-:Y:S01]  /*3cb0*/  FFMA.FTZ R206, R206, UR5, -R23 ;  /* 0x00000005cece7c23 */ /* 0x000fe20008010817 */
[----:B------:R1:W-:Y:S01]  /*3cc0*/  MUFU.EX2 R19, R219 ;  /* 0x000000db00137308 */ /* 0x0003e20000000800 */
[--C-:B------:R-:W-:Y:S01]  /*3cd0*/  FFMA.FTZ R217, R217, UR5, -R20.reuse ;  /* 0x00000005d9d97c23 */ /* 0x100fe20008010814 */
[----:B------:R-:W-:Y:S01]  /*3ce0*/  FFMA.FTZ R215, R215, UR5, -R20 ;  /* 0x00000005d7d77c23 */ /* 0x000fe20008010814 */
[----:B------:R-:W-:-:S05]  /*3cf0*/  FFMA.FTZ R221, R221, UR5, -R22 ;  /* 0x00000005dddd7c23 */ /* 0x000fca0008010816 */
[----:B------:R4:W-:Y:S01]  /*3d00*/  MUFU.EX2 R23, R208 ;  /* 0x000000d000177308 */ /* 0x0009e20000000800 */
[--C-:B-1----:R-:W-:Y:S01]  /*3d10*/  FFMA.FTZ R219, R192, UR5, -R233.reuse ;  /* 0x00000005c0db7c23 */ /* 0x102fe200080108e9 */
[----:B------:R-:W-:-:S06]  /*3d20*/  FFMA.FTZ R233, R194, UR5, -R233 ;  /* 0x00000005c2e97c23 */ /* 0x000fcc00080108e9 */
[----:B------:R1:W-:Y:S01]  /*3d30*/  MUFU.EX2 R17, R220 ;  /* 0x000000dc00117308 */ /* 0x0003e20000000800 */
[--C-:B----4-:R-:W-:Y:S01]  /*3d40*/  FFMA.FTZ R208, R193, UR5, -R232.reuse ;  /* 0x00000005c1d07c23 */ /* 0x110fe200080108e8 */
[----:B------:R-:W-:Y:S01]  /*3d50*/  FFMA.FTZ R232, R195, UR5, -R232 ;  /* 0x00000005c3e87c23 */ /* 0x000fe200080108e8 */
[----:B------:R-:W-:Y:S02]  /*3d60*/  WARPGROUP.DEPBAR.LE gsb0, 0x0 ;  /* 0x00008000000079c5 */ /* 0x000fe40000010000 */
[----:B------:R-:W-:Y:S01]  /*3d70*/  WARPGROUP.ARRIVE ;  /* 0x00000000000079c5 */ /* 0x000fe20000000000 */
[----:B-1----:R-:W-:Y:S01]  /*3d80*/  FFMA.FTZ R220, R21, UR5, -R22 ;  /* 0x0000000515dc7c23 */ /* 0x002fe20008010816 */
[----:B------:R-:W-:Y:S01]  /*3d90*/  UIADD3 UR5, UR4, 0x386, URZ ;  /* 0x0000038604057890 */ /* 0x000fe2000fffe03f */
[----:B------:R-:W-:-:S06]  /*3da0*/  UMOV UR11, 0x40000040 ;  /* 0x40000040000b7882 */ /* 0x000fcc0000000000 */
[----:B------:R-:W-:Y:S02]  /*3db0*/  UMOV UR10, UR5 ;  /* 0x00000005000a7c82 */ /* 0x000fe40008000000 */
[----:B------:R-:W-:Y:S01]  /*3dc0*/  HGMMA.64x16x16.F32 R168, gdesc[UR8], R168, gsb0 ;  /* 0x0020000008a879f0 */ /* 0x000fe200080008a8 */
[----:B------:R-:W-:Y:S01]  /*3dd0*/  LOP3.LUT R193, R4, 0x2800000, RZ, 0xfc, !PT ;  /* 0x0280000004c17812 */ /* 0x000fe200078efcff */
[----:B------:R-:W-:-:S04]  /*3de0*/  UIADD3 UR6, UR4, 0x406, URZ ;  /* 0x0000040604067890 */ /* 0x000fc8000fffe03f */
[----:B------:R-:W-:-:S05]  /*3df0*/  IMAD R193, R0, 0x500, R193 ;  /* 0x0000050000c17824 */ /* 0x000fca00078e02c1 */
[----:B------:R-:W-:Y:S01]  /*3e00*/  R2UR UR12, R193 ;  /* 0x00000000c10c72ca */ /* 0x000fe200000e0000 */
[----:B------:R-:W-:Y:S01]  /*3e10*/  UMOV UR10, UR6 ;  /* 0x00000006000a7c82 */ /* 0x000fe20008000000 */
[----:B------:R-:W-:Y:S01]  /*3e20*/  UMOV UR11, 0x40000040 ;  /* 0x40000040000b7882 */ /* 0x000fe20000000000 */
[----:B------:R-:W-:Y:S02]  /*3e30*/  WARPGROUP.DEPBAR.LE gsb0, 0x0 ;  /* 0x00008000000079c5 */ /* 0x000fe40000010000 */
[----:B------:R-:W1:Y:S01]  /*3e40*/  LDS.64 R192, [R5+0x2e3c0] ;  /* 0x02e3c00005c07984 */ /* 0x000e620000000a00 */
[----:B------:R-:W-:-:S06]  /*3e50*/  WARPGROUP.ARRIVE ;  /* 0x00000000000079c5 */ /* 0x000fcc0000000000 */
[----:B------:R-:W-:Y:S01]  /*3e60*/  HGMMA.64x16x16.F32 R160, gdesc[UR8], R160, gsb0 ;  /* 0x0020000008a079f0 */ /* 0x000fe200080008a0 */
[----:B------:R-:W-:Y:S01]  /*3e70*/  UIADD3 UR4, UR4, 0x486, URZ ;  /* 0x0000048604047890 */ /* 0x000fe2000fffe03f */
[----:B------:R4:W-:Y:S01]  /*3e80*/  MUFU.EX2 R21, R211 ;  /* 0x000000d300157308 */ /* 0x0009e20000000800 */
[----:B-----5:R-:W-:-:S07]  /*3e90*/  FADD.FTZ R213, R187, -R203 ;  /* 0x800000cbbbd57221 */ /* 0x020fce0000010000 */
[----:B------:R5:W-:Y:S01]  /*3ea0*/  MUFU.EX2 R22, R210 ;  /* 0x000000d200167308 */ /* 0x000be20000000800 */
[----:B----4-:R-:W-:Y:S01]  /*3eb0*/  FADD.FTZ R211, R185, -R203 ;  /* 0x800000cbb9d37221 */ /* 0x010fe20000010000 */
[----:B------:R-:W-:-:S06]  /*3ec0*/  UMOV UR6, UR4 ;  /* 0x0000000400067c82 */ /* 0x000fcc0008000000 */
[----:B------:R4:W2:Y:S01]  /*3ed0*/  MUFU.EX2 R4, R209 ;  /* 0x000000d100047308 */ /* 0x0008a20000000800 */
[--C-:B-----5:R-:W-:Y:S01]  /*3ee0*/  FADD.FTZ R210, R184, -R202.reuse ;  /* 0x800000cab8d27221 */ /* 0x120fe20000010000 */
[----:B------:R-:W-:Y:S01]  /*3ef0*/  UMOV UR7, 0x40000040 ;  /* 0x4000004000077882 */ /* 0x000fe20000000000 */
[----:B------:R-:W-:Y:S01]  /*3f00*/  UMOV UR4, UR8 ;  /* 0x0000000800047c82 */ /* 0x000fe20008000000 */
[----:B----4-:R-:W-:Y:S01]  /*3f10*/  FADD.FTZ R209, R186, -R202 ;  /* 0x800000cabad17221 */ /* 0x010fe20000010000 */
[----:B------:R-:W-:Y:S01]  /*3f20*/  UMOV UR5, UR9 ;  /* 0x0000000900057c82 */ /* 0x000fe20008000000 */
[----:B------:R-:W-:Y:S02]  /*3f30*/  WARPGROUP.DEPBAR.LE gsb0, 0x0 ;  /* 0x00008000000079c5 */ /* 0x000fe40000010000 */
[----:B------:R-:W-:Y:S04]  /*3f40*/  LDS.64 R202, [R5+0x2e3e0] ;  /* 0x02e3e00005ca7984 */ /* 0x000fe80000000a00 */
[----:B------:R-:W4:Y:S01]  /*3f50*/  LDS.64 R194, [R5+0x2e400] ;  /* 0x02e4000005c27984 */ /* 0x000f220000000a00 */
[----:B------:R-:W-:-:S06]  /*3f60*/  WARPGROUP.ARRIVE ;  /* 0x00000000000079c5 */ /* 0x000fcc0000000000 */
[----:B------:R-:W-:Y:S01]  /*3f70*/  HGMMA.64x16x16.F32 R152, gdesc[UR4], R152, gsb0 ;  /* 0x00200000049879f0 */ /* 0x000fe20008000898 */
[----:B------:R5:W-:Y:S01]  /*3f80*/  MUFU.EX2 R20, R218 ;  /* 0x000000da00147308 */ /* 0x000be20000000800 */
[----:B------:R-:W-:-:S07]  /*3f90*/  FADD.FTZ R189, R189, -R201 ;  /* 0x800000c9bdbd7221 */ /* 0x000fce0000010000 */
[----:B------:R3:W2:Y:S01]  /*3fa0*/  MUFU.EX2 R184, R214 ;  /* 0x000000d600b87308 */ /* 0x0006a20000000800 */
[----:B-----5:R-:W-:-:S07]  /*3fb0*/  FADD.FTZ R218, R190, -R200 ;  /* 0x800000c8beda7221 */ /* 0x020fce0000010000 */
[----:B------:R5:W-:Y:S01]  /*3fc0*/  MUFU.EX2 R185, R217 ;  /* 0x000000d900b97308 */ /* 0x000be20000000800 */
[----:B---3--:R-:W-:Y:S01]  /*3fd0*/  FADD.FTZ R214, R188, -R200 ;  /* 0x800000c8bcd67221 */ /* 0x008fe20000010000 */
[----:B-----5:R-:W-:-:S06]  /*3fe0*/  FADD.FTZ R217, R191, -R201 ;  /* 0x800000c9bfd97221 */ /* 0x020fcc0000010000 */
[----:B------:R-:W-:Y:S08]  /*3ff0*/  MUFU.EX2 R186, R205 ;  /* 0x000000cd00ba7308 */ /* 0x000ff00000000800 */
[----:B------:R3:W-:Y:S01]  /*4000*/  MUFU.EX2 R187, R204 ;  /* 0x000000cc00bb7308 */ /* 0x0007e20000000800 */
[----:B------:R-:W-:Y:S02]  /*4010*/  WARPGROUP.DEPBAR.LE gsb0, 0x0 ;  /* 0x00008000000079c5 */ /* 0x000fe40000010000 */
[----:B------:R-:W5:Y:S04]  /*4020*/  LDS.64 R196, [R5+0x2e420] ;  /* 0x02e4200005c47984 */ /* 0x000f680000000a00 */
[----:B------:R-:W2:Y:S04]  /*4030*/  LDS.64 R200, [R5+0x2e440] ;  /* 0x02e4400005c87984 */ /* 0x000ea80000000a00 */
[----:B------:R-:W2:Y:S04]  /*4040*/  LDS.64 R198, [R5+0x2e460] ;  /* 0x02e4600005c67984 */ /* 0x000ea80000000a00 */
[----:B------:R-:W2:Y:S04]  /*4050*/  LDS.64 R190, [R5+0x2e480] ;  /* 0x02e4800005be7984 */ /* 0x000ea80000000a00 */
[----:B---3--:R3:W3:Y:S01]  /*4060*/  LDS.64 R204, [R5+0x2e4a0] ;  /* 0x02e4a00005cc7984 */ /* 0x0086e20000000a00 */
[----:B------:R-:W3:Y:S01]  /*4070*/  MUFU.EX2 R216, R216 ;  /* 0x000000d800d87308 */ /* 0x000ee20000000800 */
[--C-:B-1----:R-:W-:Y:S01]  /*4080*/  FADD.FTZ R176, R176, -R192.reuse ;  /* 0x800000c0b0b07221 */ /* 0x102fe20000010000 */
[----:B------:R-:W-:Y:S01]  /*4090*/  FADD.FTZ R178, R178, -R192 ;  /* 0x800000c0b2b27221 */ /* 0x000fe20000010000 */
[----:B------:R-:W-:-:S05]  /*40a0*/  FADD.FTZ R177, R177, -R193 ;  /* 0x800000c1b1b17221 */ /* 0x000fca0000010000 */
[----:B------:R-:W1:Y:S01]  /*40b0*/  MUFU.EX2 R9, R9 ;  /* 0x0000000900097308 */ /* 0x000e620000000800 */
[----:B------:R-:W-:Y:S01]  /*40c0*/  FADD.FTZ R179, R179, -R193 ;  /* 0x800000c1b3b37221 */ /* 0x000fe20000010000 */
[--C-:B----4-:R-:W-:Y:S01]  /*40d0*/  FADD.FTZ R192, R168, -R194.reuse ;  /* 0x800000c2a8c07221 */ /* 0x110fe20000010000 */
[----:B------:R-:W-:-:S05]  /*40e0*/  FADD.FTZ R170, R170, -R194 ;  /* 0x800000c2aaaa7221 */ /* 0x000fca0000010000 */
[----:B------:R-:W4:Y:S01]  /*40f0*/  MUFU.EX2 R227, R227 ;  /* 0x000000e300e37308 */ /* 0x000f220000000800 */
[--C-:B------:R-:W-:Y:S01]  /*4100*/  FADD.FTZ R193, R169, -R195.reuse ;  /* 0x800000c3a9c17221 */ /* 0x100fe20000010000 */
[----:B------:R-:W-:-:S06]  /*4110*/  FADD.FTZ R171, R171, -R195 ;  /* 0x800000c3abab7221 */ /* 0x000fcc0000010000 */
[----:B------:R-:W4:Y:S01]  /*4120*/  MUFU.EX2 R7, R7 ;  /* 0x0000000700077308 */ /* 0x000f220000000800 */
[----:B-----5:R-:W-:Y:S01]  /*4130*/  FADD.FTZ R194, R173, -R197 ;  /* 0x800000c5adc27221 */ /* 0x020fe20000010000 */
[----:B--2---:R-:W-:Y:S01]  /*4140*/  FADD.FTZ R173, R160, -R200 ;  /* 0x800000c8a0ad7221 */ /* 0x004fe20000010000 */
[----:B------:R-:W-:-:S05]  /*4150*/  FADD.FTZ R195, R161, -R201 ;  /* 0x800000c9a1c37221 */ /* 0x000fca0000010000 */
[----:B------:R-:W2:Y:S01]  /*4160*/  MUFU.EX2 R6, R6 ;  /* 0x0000000600067308 */ /* 0x000ea20000000800 */
[----:B------:R-:W-:-:S07]  /*4170*/  FADD.FTZ R162, R162, -R200 ;  /* 0x800000c8a2a27221 */ /* 0x000fce0000010000 */
[----:B------:R-:W5:Y:S01]  /*4180*/  MUFU.EX2 R8, R8 ;  /* 0x0000000800087308 */ /* 0x000f620000000800 */
[----:B------:R-:W-:-:S07]  /*4190*/  FADD.FTZ R163, R163, -R201 ;  /* 0x800000c9a3a37221 */ /* 0x000fce0000010000 */
[----:B------:R-:W5:Y:S01]  /*41a0*/  MUFU.EX2 R10, R10 ;  /* 0x0000000a000a7308 */ /* 0x000f620000000800 */
[----:B------:R-:W-:-:S07]  /*41b0*/  FMUL.FTZ R210, R224, R210 ;  /* 0x000000d2e0d27220 */ /* 0x000fce0000410000 */
[----:B------:R-:W5:Y:S01]  /*41c0*/  MUFU.EX2 R11, R11 ;  /* 0x0000000b000b7308 */ /* 0x000f620000000800 */
[----:B------:R-:W-:-:S07]  /*41d0*/  FMUL.FTZ R211, R225, R211 ;  /* 0x000000d3e1d37220 */ /* 0x000fce0000410000 */
[----:B------:R-:W5:Y:S08]  /*41e0*/  MUFU.EX2 R212, R212 ;  /* 0x000000d400d47308 */ /* 0x000f700000000800 */
[----:B------:R-:W5:Y:S08]  /*41f0*/  MUFU.EX2 R188, R215 ;  /* 0x000000d700bc7308 */ /* 0x000f700000000800 */
[----:B---3--:R-:W3:Y:S08]  /*4200*/  MUFU.EX2 R5, R221 ;  /* 0x000000dd00057308 */ /* 0x008ef00000000800 */
[----:B------:R-:W3:Y:S08]  /*4210*/  MUFU.EX2 R168, R220 ;  /* 0x000000dc00a87308 */ /* 0x000ef00000000800 */
[----:B------:R-:W3:Y:S08]  /*4220*/  MUFU.EX2 R169, R206 ;  /* 0x000000ce00a97308 */ /* 0x000ef00000000800 */
[----:B------:R-:W3:Y:S08]  /*4230*/  MUFU.EX2 R160, R207 ;  /* 0x000000cf00a07308 */ /* 0x000ef00000000800 */
[----:B------:R1:W3:Y:S08]  /*4240*/  MUFU.EX2 R161, R208 ;  /* 0x000000d000a17308 */ /* 0x0002f00000000800 */
[----:B------:R-:W3:Y:S08]  /*4250*/  MUFU.EX2 R232, R232 ;  /* 0x000000e800e87308 */ /* 0x000ef00000000800 */
[----:B------:R-:W3:Y:S08]  /*4260*/  MUFU.EX2 R219, R219 ;  /* 0x000000db00db7308 */ /* 0x000ef00000000800 */
[----:B------:R-:W3:Y:S01]  /*4270*/  MUFU.EX2 R233, R233 ;  /* 0x000000e900e97308 */ /* 0x000ee20000000800 */
[----:B------:R-:W-:Y:S01]  /*4280*/  FMUL.FTZ R162, R4, R162 ;  /* 0x000000a204a27220 */ /* 0x000fe20000410000 */
[----:B------:R-:W-:Y:S01]  /*4290*/  FMUL.FTZ R163, R184, R163 ;  /* 0x000000a3b8a37220 */ /* 0x000fe20000410000 */
[--C-:B------:R-:W-:Y:S01]  /*42a0*/  FADD.FTZ R172, R172, -R196.reuse ;  /* 0x800000c4acac7221 */ /* 0x100fe20000010000 */
[----:B------:R-:W-:Y:S01]  /*42b0*/  FADD.FTZ R174, R174, -R196 ;  /* 0x800000c4aeae7221 */ /* 0x000fe20000010000 */
[----:B-1----:R-:W-:Y:S01]  /*42c0*/  F2FP.F16.F32.PACK_AB R208, R211, R210 ;  /* 0x000000d2d3d0723e */ /* 0x002fe200000000ff */
[----:B------:R-:W-:Y:S01]  /*42d0*/  FMUL.FTZ R176, R216, R176 ;  /* 0x000000b0d8b07220 */ /* 0x000fe20000410000 */
[----:B------:R-:W-:Y:S01]  /*42e0*/  FMUL.FTZ R177, R9, R177 ;  /* 0x000000b109b17220 */ /* 0x000fe20000410000 */
[--C-:B------:R-:W-:Y:S01]  /*42f0*/  FADD.FTZ R180, R180, -R202.reuse ;  /* 0x800000cab4b47221 */ /* 0x100fe20000010000 */
[----:B------:R-:W-:Y:S01]  /*4300*/  FADD.FTZ R182, R182, -R202 ;  /* 0x800000cab6b67221 */ /* 0x000fe20000010000 */
[--C-:B------:R-:W-:Y:S01]  /*4310*/  FADD.FTZ R181, R181, -R203.reuse ;  /* 0x800000cbb5b57221 */ /* 0x100fe20000010000 */
[----:B------:R-:W-:Y:S01]  /*4320*/  FADD.FTZ R183, R183, -R203 ;  /* 0x800000cbb7b77221 */ /* 0x000fe20000010000 */
[----:B----4-:R-:W-:Y:S01]  /*4330*/  FMUL.FTZ R211, R227, R218 ;  /* 0x000000dae3d37220 */ /* 0x010fe20000410000 */
[----:B------:R-:W-:Y:S01]  /*4340*/  FMUL.FTZ R196, R7, R217 ;  /* 0x000000d907c47220 */ /* 0x000fe20000410000 */
[----:B------:R-:W-:Y:S01]  /*4350*/  FADD.FTZ R175, R175, -R197 ;  /* 0x800000c5afaf7221 */ /* 0x000fe20000010000 */
[--C-:B------:R-:W-:Y:S01]  /*4360*/  FADD.FTZ R164, R164, -R198.reuse ;  /* 0x800000c6a4a47221 */ /* 0x100fe20000010000 */
        /* <DEDUP_REMOVED lines=11> */
[----:B------:R-:W-:Y:S01]  /*4420*/  FMUL.FTZ R209, R234, R209 ;  /* 0x000000d1ead17220 */ /* 0x000fe20000410000 */
[----:B------:R-:W-:Y:S01]  /*4430*/  FMUL.FTZ R190, R228, R213 ;  /* 0x000000d5e4be7220 */ /* 0x000fe20000410000 */
[----:B------:R-:W-:Y:S01]  /*4440*/  FMUL.FTZ R210, R226, R214 ;  /* 0x000000d6e2d27220 */ /* 0x000fe20000410000 */
[----:B--2---:R-:W-:Y:S01]  /*4450*/  FMUL.FTZ R189, R6, R189 ;  /* 0x000000bd06bd7220 */ /* 0x004fe20000410000 */
[----:B------:R-:W-:Y:S01]  /*4460*/  F2FP.F16.F32.PACK_AB R197, R163, R162 ;  /* 0x000000a2a3c5723e */ /* 0x000fe200000000ff */
[----:B-----5:R-:W-:Y:S01]  /*4470*/  FMUL.FTZ R178, R8, R178 ;  /* 0x000000b208b27220 */ /* 0x020fe20000410000 */
[----:B------:R-:W-:Y:S01]  /*4480*/  FMUL.FTZ R179, R10, R179 ;  /* 0x000000b30ab37220 */ /* 0x000fe20000410000 */
[----:B------:R-:W-:Y:S01]  /*4490*/  F2FP.F16.F32.PACK_AB R204, R177, R176 ;  /* 0x000000b0b1cc723e */ /* 0x000fe200000000ff */
[----:B------:R-:W-:Y:S01]  /*44a0*/  FMUL.FTZ R180, R11, R180 ;  /* 0x000000b40bb47220 */ /* 0x000fe20000410000 */
[----:B------:R-:W-:Y:S01]  /*44b0*/  FMUL.FTZ R182, R13, R182 ;  /* 0x000000b60db67220 */ /* 0x000fe20000410000 */
[----:B------:R-:W-:Y:S01]  /*44c0*/  FMUL.FTZ R181, R12, R181 ;  /* 0x000000b50cb57220 */ /* 0x000fe20000410000 */
[----:B------:R-:W-:Y:S01]  /*44d0*/  FMUL.FTZ R183, R14, R183 ;  /* 0x000000b70eb77220 */ /* 0x000fe20000410000 */
[----:B------:R-:W-:Y:S01]  /*44e0*/  IMAD R162, R0, 0x2800, R231 ;  /* 0x0000280000a27824 */ /* 0x000fe200078e02e7 */
        /* <DEDUP_REMOVED lines=15> */
[----:B---3--:R-:W-:Y:S01]  /*45e0*/  FMUL.FTZ R152, R5, R152 ;  /* 0x0000009805987220 */ /* 0x008fe20000410000 */
[----:B------:R-:W-:Y:S01]  /*45f0*/  FMUL.FTZ R154, R168, R154 ;  /* 0x0000009aa89a7220 */ /* 0x000fe20000410000 */
[----:B------:R-:W-:Y:S01]  /*4600*/  FMUL.FTZ R153, R169, R153 ;  /* 0x00000099a9997220 */ /* 0x000fe20000410000 */
[----:B------:R-:W-:Y:S01]  /*4610*/  FMUL.FTZ R155, R160, R155 ;  /* 0x0000009ba09b7220 */ /* 0x000fe20000410000 */
[----:B------:R-:W-:Y:S01]  /*4620*/  FMUL.FTZ R156, R161, R156 ;  /* 0x0000009ca19c7220 */ /* 0x000fe20000410000 */
[----:B------:R-:W-:Y:S01]  /*4630*/  FMUL.FTZ R158, R232, R158 ;  /* 0x0000009ee89e7220 */ /* 0x000fe20000410000 */
[----:B------:R-:W-:Y:S01]  /*4640*/  FMUL.FTZ R157, R219, R157 ;  /* 0x0000009ddb9d7220 */ /* 0x000fe20000410000 */
[----:B------:R-:W-:Y:S01]  /*4650*/  FMUL.FTZ R159, R233, R159 ;  /* 0x0000009fe99f7220 */ /* 0x000fe20000410000 */
[----:B------:R-:W-:Y:S01]  /*4660*/  F2FP.F16.F32.PACK_AB R209, R190, R209 ;  /* 0x000000d1bed1723e */ /* 0x000fe200000000ff */
[----:B------:R-:W-:Y:S01]  /*4670*/  IMAD R162, R162, 0x2, R230 ;  /* 0x00000002a2a27824 */ /* 0x000fe200078e02e6 */
[----:B------:R-:W-:Y:S01]  /*4680*/  F2FP.F16.F32.PACK_AB R210, R189, R210 ;  /* 0x000000d2bdd2723e */ /* 0x000fe200000000ff */
[----:B------:R-:W-:Y:S01]  /*4690*/  UMOV UR6, UR12 ;  /* 0x0000000c00067c82 */ /* 0x000fe20008000000 */
[----:B------:R-:W-:Y:S01]  /*46a0*/  F2FP.F16.F32.PACK_AB R205, R179, R178 ;  /* 0x000000b2b3cd723e */ /* 0x000fe200000000ff */
[----:B------:R-:W-:Y:S01]  /*46b0*/  UMOV UR7, 0x40000040 ;  /* 0x4000004000077882 */ /* 0x000fe20000000000 */
[----:B------:R-:W-:Y:S01]  /*46c0*/  F2FP.F16.F32.PACK_AB R206, R181, R180 ;  /* 0x000000b4b5ce723e */ /* 0x000fe200000000ff */
[----:B------:R-:W-:Y:S01]  /*46d0*/  UIADD3 UR4, UR12, 0x80, URZ ;  /* 0x000000800c047890 */ /* 0x000fe2000fffe03f */
[----:B------:R-:W-:Y:S01]  /*46e0*/  F2FP.F16.F32.PACK_AB R207, R183, R182 ;  /* 0x000000b6b7cf723e */ /* 0x000fe200000000ff */
[----:B------:R-:W2:Y:S01]  /*46f0*/  LDL R163, [R1+0x4] ;  /* 0x0000040001a37983 */ /* 0x000ea20000100800 */
[----:B------:R-:W-:-:S02]  /*4700*/  F2FP.F16.F32.PACK_AB R200, R193, R192 ;  /* 0x000000c0c1c8723e */ /* 0x000fc400000000ff */
[----:B------:R-:W-:Y:S02]  /*4710*/  F2FP.F16.F32.PACK_AB R201, R171, R170 ;  /* 0x000000aaabc9723e */ /* 0x000fe400000000ff */
[----:B------:R-:W-:Y:S02]  /*4720*/  F2FP.F16.F32.PACK_AB R202, R177, R172 ;  /* 0x000000acb1ca723e */ /* 0x000fe400000000ff */
[----:B------:R-:W-:Y:S02]  /*4730*/  F2FP.F16.F32.PACK_AB R203, R175, R174 ;  /* 0x000000aeafcb723e */ /* 0x000fe400000000ff */
[----:B------:R-:W-:Y:S02]  /*4740*/  F2FP.F16.F32.PACK_AB R196, R196, R173 ;  /* 0x000000adc4c4723e */ /* 0x000fe400000000ff */
[----:B------:R-:W-:Y:S02]  /*4750*/  F2FP.F16.F32.PACK_AB R198, R165, R164 ;  /* 0x000000a4a5c6723e */ /* 0x000fe400000000ff */
[----:B------:R-:W-:Y:S01]  /*4760*/  F2FP.F16.F32.PACK_AB R199, R167, R166 ;  /* 0x000000a6a7c7723e */ /* 0x000fe200000000ff */
[----:B------:R-:W-:Y:S01]  /*4770*/  STSM.16.MT88.4 [R162+0x2e800], R208 ;  /* 0x02e800d0a2007844 */ /* 0x000fe20000004200 */
[----:B------:R-:W-:-:S02]  /*4780*/  F2FP.F16.F32.PACK_AB R192, R153, R152 ;  /* 0x0000009899c0723e */ /* 0x000fc400000000ff */
[----:B------:R-:W-:Y:S02]  /*4790*/  F2FP.F16.F32.PACK_AB R193, R155, R154 ;  /* 0x0000009a9bc1723e */ /* 0x000fe400000000ff */
[----:B------:R-:W-:Y:S02]  /*47a0*/  F2FP.F16.F32.PACK_AB R194, R157, R156 ;  /* 0x0000009c9dc2723e */ /* 0x000fe400000000ff */
[----:B------:R-:W-:Y:S01]  /*47b0*/  F2FP.F16.F32.PACK_AB R195, R159, R158 ;  /* 0x0000009e9fc3723e */ /* 0x000fe200000000ff */
[----:B------:R-:W-:Y:S01]  /*47c0*/  STSM.16.MT88.4 [R162+0x2f000], R204 ;  /* 0x02f000cca2007844 */ /* 0x000fe20000004200 */
[----:B------:R-:W-:Y:S02]  /*47d0*/  F2FP.F16.F32.PACK_AB R224, R225, R224 ;  /* 0x000000e0e1e0723e */ /* 0x000fe400000000ff */
[----:B------:R-:W-:Y:S01]  /*47e0*/  F2FP.F16.F32.PACK_AB R225, R228, R234 ;  /* 0x000000eae4e1723e */ /* 0x000fe200000000ff */
[----:B------:R-:W-:Y:S01]  /*47f0*/  STSM.16.MT88.4 [R162+0x2f800], R200 ;  /* 0x02f800c8a2007844 */ /* 0x000fe20000004200 */
[----:B------:R-:W-:-:S02]  /*4800*/  F2FP.F16.F32.PACK_AB R226, R6, R226 ;  /* 0x000000e206e2723e */ /* 0x000fc400000000ff */
[----:B------:R-:W-:Y:S01]  /*4810*/  F2FP.F16.F32.PACK_AB R227, R7, R227 ;  /* 0x000000e307e3723e */ /* 0x000fe200000000ff */
[----:B------:R-:W-:Y:S04]  /*4820*/  STSM.16.MT88.4 [R162+0x30000], R196 ;  /* 0x030000c4a2007844 */ /* 0x000fe80000004200 */
[----:B------:R1:W-:Y:S01]  /*4830*/  STSM.16.MT88.4 [R162+0x30800], R192 ;  /* 0x030800c0a2007844 */ /* 0x0003e20000004200 */
[----:B------:R-:W-:-:S06]  /*4840*/  WARPGROUP.ARRIVE ;  /* 0x00000000000079c5 */ /* 0x000fcc0000000000 */
[----:B------:R-:W-:Y:S01]  /*4850*/  HGMMA.64x128x16.F32 R24, R224, gdesc[UR4].tnspB, R24, gsb0 ;  /* 0x41e00004e0187df0 */ /* 0x000fe20008000818 */
[----:B------:R-:W-:Y:S02]  /*4860*/  F2FP.F16.F32.PACK_AB R152, R9, R216 ;  /* 0x000000d80998723e */ /* 0x000fe400000000ff */
[----:B------:R-:W-:Y:S02]  /*4870*/  F2FP.F16.F32.PACK_AB R153, R10, R8 ;  /* 0x000000080a99723e */ /* 0x000fe400000000ff */
[----:B------:R-:W-:Y:S02]  /*4880*/  F2FP.F16.F32.PACK_AB R154, R12, R11 ;  /* 0x0000000b0c9a723e */ /* 0x000fe400000000ff */
[----:B------:R-:W-:Y:S01]  /*4890*/  F2FP.F16.F32.PACK_AB R155, R14, R13 ;  /* 0x0000000d0e9b723e */ /* 0x000fe200000000ff */
[----:B------:R-:W-:Y:S01]  /*48a0*/  UMOV UR6, UR4 ;  /* 0x0000000400067c82 */ /* 0x000fe20008000000 */
[----:B------:R-:W-:Y:S01]  /*48b0*/  UMOV UR7, 0x40000040 ;  /* 0x4000004000077882 */ /* 0x000fe20000000000 */
[----:B------:R-:W-:Y:S01]  /*48c0*/  UIADD3 UR4, UR12, 0x100, URZ ;  /* 0x000001000c047890 */ /* 0x000fe2000fffe03f */
[----:B------:R-:W-:-:S02]  /*48d0*/  WARPGROUP.DEPBAR.LE gsb0, 0x0 ;  /* 0x00008000000079c5 */ /* 0x000fc40000010000 */
[----:B------:R-:W-:-:S06]  /*48e0*/  WARPGROUP.ARRIVE ;  /* 0x00000000000079c5 */ /* 0x000fcc0000000000 */
[----:B------:R-:W-:Y:S01]  /*48f0*/  HGMMA.64x128x16.F32 R24, R152, gdesc[UR4].tnspB, R24, gsb0 ;  /* 0x41e0000498187df0 */ /* 0x000fe20008000818 */
[----:B------:R-:W-:Y:S01]  /*4900*/  UMOV UR6, UR4 ;  /* 0x0000000400067c82 */ /* 0x000fe20008000000 */
[----:B------:R-:W-:Y:S01]  /*4910*/  UMOV UR7, 0x40000040 ;  /* 0x4000004000077882 */ /* 0x000fe20000000000 */
[----:B------:R-:W-:Y:S01]  /*4920*/  F2FP.F16.F32.PACK_AB R212, R212, R23 ;  /* 0x00000017d4d4723e */ /* 0x000fe200000000ff */
[----:B------:R-:W-:Y:S01]  /*4930*/  UIADD3 UR4, UR12, 0x180, URZ ;  /* 0x000001800c047890 */ /* 0x000fe2000fffe03f */
[----:B------:R-:W-:Y:S02]  /*4940*/  F2FP.F16.F32.PACK_AB R213, R184, R4 ;  /* 0x00000004b8d5723e */ /* 0x000fe400000000ff */
[----:B------:R-:W-:Y:S02]  /*4950*/  F2FP.F16.F32.PACK_AB R214, R186, R185 ;  /* 0x000000b9bad6723e */ /* 0x000fe400000000ff */
[----:B------:R-:W-:Y:S01]  /*4960*/  F2FP.F16.F32.PACK_AB R215, R187, R188 ;  /* 0x000000bcbbd7723e */ /* 0x000fe200000000ff */
[----:B------:R-:W-:-:S02]  /*4970*/  WARPGROUP.DEPBAR.LE gsb0, 0x0 ;  /* 0x00008000000079c5 */ /* 0x000fc40000010000 */
[----:B------:R-:W-:Y:S02]  /*4980*/  F2FP.F16.F32.PACK_AB R152, R17, R15 ;  /* 0x0000000f1198723e */ /* 0x000fe400000000ff */
[----:B------:R-:W-:Y:S02]  /*4990*/  F2FP.F16.F32.PACK_AB R153, R18, R16 ;  /* 0x000000101299723e */ /* 0x000fe400000000ff */
[----:B------:R-:W-:Y:S02]  /*49a0*/  F2FP.F16.F32.PACK_AB R154, R21, R19 ;  /* 0x00000013159a723e */ /* 0x000fe400000000ff */
[----:B------:R-:W-:-:S04]  /*49b0*/  F2FP.F16.F32.PACK_AB R155, R22, R20 ;  /* 0x00000014169b723e */ /* 0x000fc800000000ff */
[----:B------:R-:W-:-:S06]  /*49c0*/  WARPGROUP.ARRIVE ;  /* 0x00000000000079c5 */ /* 0x000fcc0000000000 */
[----:B------:R-:W-:Y:S01]  /*49d0*/  HGMMA.64x128x16.F32 R24, R152, gdesc[UR4].tnspB, R24, gsb0 ;  /* 0x41e0000498187df0 */ /* 0x000fe20008000818 */
[----:B------:R-:W-:Y:S01]  /*49e0*/  UMOV UR6, UR4 ;  /* 0x0000000400067c82 */ /* 0x000fe20008000000 */
[----:B------:R-:W-:Y:S01]  /*49f0*/  UMOV UR7, 0x40000040 ;  /* 0x4000004000077882 */ /* 0x000fe20000000000 */
[----:B------:R-:W-:Y:S01]  /*4a00*/  UIADD3 UR12, UR12, 0x200, URZ ;  /* 0x000002000c0c7890 */ /* 0x000fe2000fffe03f */
[----:B------:R-:W-:-:S06]  /*4a10*/  UMOV UR11, 0x40000040 ;  /* 0x40000040000b7882 */ /* 0x000fcc0000000000 */
[----:B------:R-:W-:Y:S01]  /*4a20*/  UMOV UR10, UR12 ;  /* 0x0000000c000a7c82 */ /* 0x000fe20008000000 */
[----:B------:R-:W-:Y:S02]  /*4a30*/  WARPGROUP.DEPBAR.LE gsb0, 0x0 ;  /* 0x00008000000079c5 */ /* 0x000fe40000010000 */
[----:B------:R-:W-:-:S06]  /*4a40*/  WARPGROUP.ARRIVE ;  /* 0x00000000000079c5 */ /* 0x000fcc0000000000 */
[----:B------:R-:W-:Y:S01]  /*4a50*/  HGMMA.64x128x16.F32 R24, R212, gdesc[UR4].tnspB, R24, gsb0 ;  /* 0x41e00004d4187df0 */ /* 0x000fe20008000818 */
[----:B------:R-:W-:Y:S02]  /*4a60*/  F2FP.F16.F32.PACK_AB R152, R169, R5 ;  /* 0x00000005a998723e */ /* 0x000fe400000000ff */
[----:B------:R-:W-:Y:S02]  /*4a70*/  F2FP.F16.F32.PACK_AB R153, R160, R168 ;  /* 0x000000a8a099723e */ /* 0x000fe400000000ff */
[----:B------:R-:W-:Y:S02]  /*4a80*/  F2FP.F16.F32.PACK_AB R154, R219, R161 ;  /* 0x000000a1db9a723e */ /* 0x000fe400000000ff */
[----:B------:R-:W-:Y:S01]  /*4a90*/  F2FP.F16.F32.PACK_AB R155, R233, R232 ;  /* 0x000000e8e99b723e */ /* 0x000fe200000000ff */
[----:B------:R-:W3:Y:S01]  /*4aa0*/  S2R R165, SR_CgaCtaId ;  /* 0x0000000000a57919 */ /* 0x000ee20000008800 */
[----:B------:R-:W-:Y:S01]  /*4ab0*/  MOV R164, 0x400 ;  /* 0x0000040000a47802 */ /* 0x000fe20000000f00 */
[----:B--2---:R-:W-:Y:S01]  /*4ac0*/  IMAD R6, R163, 0x4000, R230 ;  /* 0x00004000a3067824 */ /* 0x004fe200078e02e6 */
[----:B------:R-:W-:-:S02]  /*4ad0*/  WARPGROUP.DEPBAR.LE gsb0, 0x0 ;  /* 0x00008000000079c5 */ /* 0x000fc40000010000 */
[----:B------:R-:W-:-:S06]  /*4ae0*/  WARPGROUP.ARRIVE ;  /* 0x00000000000079c5 */ /* 0x000fcc0000000000 */
[----:B------:R-:W-:Y:S01]  /*4af0*/  HGMMA.64x128x16.F32 R24, R152, gdesc[UR8].tnspB, R24, gsb0 ;  /* 0x41e0000898187df0 */ /* 0x000fe20008000818 */
[----:B---3--:R-:W-:-:S05]  /*4b00*/  LEA R164, R165, R164, 0x18 ;  /* 0x000000a4a5a47211 */ /* 0x008fca00078ec0ff */
        /* <DEDUP_REMOVED lines=22> */
[----:B------:R-:W-:Y:S01]  /*4c70*/  HGMMA.64x16x16.F32 R184, gdesc[UR8].tnspA, RZ, !UPT, gsb0 ;  /* 0x2020000008b879f0 */ /* 0x000fe2000c0008ff */
[----:B------:R-:W-:Y:S01]  /*4c80*/  UIADD3 UR5, UR4, 0x80, URZ ;  /* 0x0000008004057890 */ /* 0x000fe2000fffe03f */
[----:B------:R-:W-:-:S06]  /*4c90*/  UMOV UR11, 0x40000040 ;  /* 0x40000040000b7882 */ /* 0x000fcc0000000000 */
[----:B------:R-:W-:Y:S01]  /*4ca0*/  UMOV UR10, UR5 ;  /* 0x00000005000a7c82 */ /* 0x000fe20008000000 */
[----:B------:R-:W-:Y:S02]  /*4cb0*/  WARPGROUP.DEPBAR.LE gsb0, 0x0 ;  /* 0x00008000000079c5 */ /* 0x000fe40000010000 */
        /* <DEDUP_REMOVED lines=12> */
[----:B-1----:R-:W-:-:S06]  /*4d80*/  WARPGROUP.ARRIVE ;  /* 0x00000000000079c5 */ /* 0x002fcc0000000000 */
[----:B------:R-:W-:Y:S01]  /*4d90*/  HGMMA.64x16x16.F32 R160, gdesc[UR8].tnspA, RZ, !UPT, gsb0 ;  /* 0x2020000008a079f0 */ /* 0x000fe2000c0008ff */
[----:B------:R-:W-:Y:S01]  /*4da0*/  UIADD3 UR5, UR4, 0x200, URZ ;  /* 0x0000020004057890 */ /* 0x000fe2000fffe03f */
[----:B------:R-:W-:-:S06]  /*4db0*/  UMOV UR11, 0x40000040 ;  /* 0x40000040000b7882 */ /* 0x000fcc0000000000 */
[----:B------:R-:W-:Y:S01]  /*4dc0*/  UMOV UR10, UR5 ;  /* 0x00000005000a7c82 */ /* 0x000fe20008000000 */
[----:B------:R-:W-:Y:S02]  /*4dd0*/  WARPGROUP.DEPBAR.LE gsb0, 0x0 ;  /* 0x00008000000079c5 */ /* 0x000fe40000010000 */
[----:B------:R-:W-:-:S06]  /*4de0*/  WARPGROUP.ARRIVE ;  /* 0x00000000000079c5 */ /* 0x000fcc0000000000 */
[----:B------:R-:W-:Y:S01]  /*4df0*/  HGMMA.64x16x16.F32 R152, gdesc[UR8].tnspA, RZ, !UPT, gsb0 ;  /* 0x20200000089879f0 */ /* 0x000fe2000c0008ff */
[----:B------:R-:W-:Y:S02]  /*4e00*/  UIADD3 UR10, UR4, 0x2, URZ ;  /* 0x00000002040a7890 */ /* 0x000fe4000fffe03f */
[----:B------:R-:W-:Y:S01]  /*4e10*/  UIADD3 UR8, UR6, 0x80, URZ ;  /* 0x0000008006087890 */ /* 0x000fe2000fffe03f */
[----:B------:R-:W-:Y:S01]  /*4e20*/  UMOV UR11, 0x40000040 ;  /* 0x40000040000b7882 */ /* 0x000fe20000000000 */
[----:B------:R-:W-:Y:S01]  /*4e30*/  UMOV UR9, 0x40000040 ;  /* 0x4000004000097882 */ /* 0x000fe20000000000 */
[----:B------:R-:W-:Y:S02]  /*4e40*/  WARPGROUP.DEPBAR.LE gsb0, 0x0 ;  /* 0x00008000000079c5 */ /* 0x000fe40000010000 */
[----:B------:R-:W-:-:S06]  /*4e50*/  WARPGROUP.ARRIVE ;  /* 0x00000000000079c5 */ /* 0x000fcc0000000000 */
[----:B------:R-:W-:Y:S01]  /*4e60*/  HGMMA.64x16x16.F32 R184, gdesc[UR8].tnspA, R184, gsb0 ;  /* 0x2020000008b879f0 */ /* 0x000fe200080008b8 */
[----:B------:R-:W-:Y:S01]  /*4e70*/  UIADD3 UR5, UR4, 0x82, URZ ;  /* 0x0000008204057890 */ /* 0x000fe2000fffe03f */
[----:B------:R-:W-:-:S06]  /*4e80*/  UMOV UR11, 0x40000040 ;  /* 0x40000040000b7882 */ /* 0x000fcc0000000000 */
[----:B------:R-:W-:Y:S01]  /*4e90*/  UMOV UR10, UR5 ;  /* 0x00000005000a7c82 */ /* 0x000fe20008000000 */
        /* <DEDUP_REMOVED lines=206> */
[----:B------:R-:W-:Y:S03]  /*5b80*/  HGMMA.64x16x16.F32 R152, gdesc[UR8].tnspA, R152, gsb0 ;  /* 0x20200000089879f0 */ /* 0x000fe60008000898 */
[----:B------:R-:W-:Y:S02]  /*5b90*/  WARPGROUP.DEPBAR.LE gsb0, 0x0 ;  /* 0x00008000000079c5 */ /* 0x000fe40000010000 */
[----:B------:R-:W-:Y:S05]  /*5ba0*/  @!P0 BRA `(.L_x_3632) ;  /* 0x0000000000048947 */ /* 0x000fea0003800000 */
[----:B------:R-:W-:Y:S01]  /*5bb0*/  BPT.TRAP 0x1 ;  /* 0x000000040000795c */ /* 0x000fe20000300000 */
.L_x_3632:
        /* <DEDUP_REMOVED lines=14> */
[----:B--2---:R-:W-:Y:S01]  /*5ca0*/  VIADD R4, R5, 0x9 ;  /* 0x0000000905047836 */ /* 0x004fe20000000000 */
        /* <DEDUP_REMOVED lines=20> */
[----:B------:R1:W-:Y:S02]  /*5df0*/  BAR.SYNC.DEFER_BLOCKING R4, 0xa0 ;  /* 0x000280040000751d */ /* 0x0003e40000010000 */
[----:B-1----:R-:W-:-:S04]  /*5e00*/  VIADD R4, R5, 0xc ;  /* 0x0000000c05047836 */ /* 0x002fc80000000000 */
        /* <DEDUP_REMOVED lines=19> */
.L_x_3633:
[----:B-1----:R-:W2:Y:S01]  /*5f40*/  LDL R4, [R1+0x10] ;  /* 0x0000100001047983 */ /* 0x002ea20000100800 */
[----:B------:R-:W-:Y:S02]  /*5f50*/  VIADD R236, R236, 0x1 ;  /* 0x00000001ecec7836 */ /* 0x000fe40000000000 */
[----:B------:R-:W-:Y:S02]  /*5f60*/  VIADD R0, R0, 0x1 ;  /* 0x0000000100007836 */ /* 0x000fe40000000000 */
[----:B------:R-:W-:-:S03]  /*5f70*/  VIADD R3, R3, 0x38820 ;  /* 0x0003882003037836 */ /* 0x000fc60000000000 */
[C---:B------:R-:W-:Y:S02]  /*5f80*/  ISETP.NE.AND P0, PT, R0.reuse, 0x2, PT ;  /* 0x000000020000780c */ /* 0x040fe40003f05270 */
[----:B------:R-:W-:Y:S02]  /*5f90*/  PRMT R3, RZ, 0x654, R3 ;  /* 0x00000654ff037816 */ /* 0x000fe40000000003 */
[----:B------:R-:W-:Y:S02]  /*5fa0*/  SEL R0, R0, RZ, P0 ;  /* 0x000000ff00007207 */ /* 0x000fe40000000000 */
[----:B------:R3:W-:Y:S01]  /*5fb0*/  SYNCS.ARRIVE.TRANS64.RED.A1T0 RZ, [R3+URZ], RZ ;  /* 0x000000ff03ff79a7 */ /* 0x0007e2000810043f */
[----:B--2---:R-:W-:Y:S02]  /*5fc0*/  ISETP.GE.AND P1, PT, R236, R4, PT ;  /* 0x00000004ec00720c */ /* 0x004fe40003f26270 */
[----:B------:R-:W-:-:S04]  /*5fd0*/  SEL R4, RZ, 0x1, P0 ;  /* 0x00000001ff047807 */ /* 0x000fc80000000000 */
[----:B------:R-:W-:-:S07]  /*5fe0*/  LOP3.LUT R237, R237, R4, RZ, 0x3c, !PT ;  /* 0x00000004eded7212 */ /* 0x000fce00078e3cff */
[----:B---3--:R-:W-:Y:S05]  /*5ff0*/  @!P1 BRA `(.L_x_3634) ;  /* 0xffffffb400109947 */ /* 0x008fea000383ffff */
.L_x_3623:
[----:B------:R-:W2:Y:S01]  /*6000*/  S2R R18, SR_CgaCtaId ;  /* 0x0000000000127919 */ /* 0x000ea20000008800 */
[----:B------:R-:W-:Y:S01]  /*6010*/  MOV R17, 0x400 ;  /* 0x0000040000117802 */ /* 0x000fe20000000f00 */
        /* <DEDUP_REMOVED lines=29> */
[----:B--2---:R-:W-:Y:S01]  /*61f0*/  LEA R17, R18, R17, 0x18 ;  /* 0x0000001112117211 */ /* 0x004fe200078ec0ff */
[----:B------:R-:W-:Y:S01]  /*6200*/  FMUL.FTZ R116, R116, UR4 ;  /* 0x0000000474747c20 */ /* 0x000fe20008410000 */
[----:B------:R-:W-:Y:S01]  /*6210*/  FMUL.FTZ R117, R117, UR4 ;  /* 0x0000000475757c20 */ /* 0x000fe20008410000 */
[----:B------:R-:W-:Y:S01]  /*6220*/  FMUL.FTZ R118, R118, UR4 ;  /* 0x0000000476767c20 */ /* 0x000fe20008410000 */
[----:B------:R-:W-:Y:S01]  /*6230*/  LOP3.LUT P0, RZ, R17, 0x3ff, RZ, 0xc0, !PT ;  /* 0x000003ff11ff7812 */ /* 0x000fe2000780c0ff */
        /* <DEDUP_REMOVED lines=38> */
[----:B------:R2:W3:Y:S01]  /*64a0*/  LDC.64 R2, c[0x4][R0] ;  /* 0x0100000000027b82 */ /* 0x0004e20000000a00 */
        /* <DEDUP_REMOVED lines=8> */
[----:B-12---:R-:W-:-:S07]  /*6530*/  IMAD.MOV.U32 R13, RZ, RZ, RZ ;  /* 0x000000ffff0d7224 */ /* 0x006fce00078e00ff */
[----:B------:R-:W-:-:S07]  /*6540*/  LEPC R20, `(.L_x_3635) ;  /* 0x000000001014794e */ /* 0x000fce0000000000 */
[----:B---3--:R-:W-:Y:S05]  /*6550*/  CALL.ABS.NOINC R2 ;  /* 0x0000000002007343 */ /* 0x008fea0003c00000 */
.L_x_3635:
[----:B------:R-:W-:-:S05]  /*6560*/  VIADD R16, R17, 0x8000 ;  /* 0x0000800011107836 */ /* 0x000fca0000000000 */
[----:B------:R-:W-:-:S13]  /*6570*/  LOP3.LUT P0, RZ, R16, 0x3ff, RZ, 0xc0, !PT ;  /* 0x000003ff10ff7812 */ /* 0x000fda000780c0ff */
[----:B------:R-:W-:Y:S05]  /*6580*/  @!P0 BRA `(.L_x_3636) ;  /* 0x0000000000408947 */ /* 0x000fea0003800000 */
        /* <DEDUP_REMOVED lines=16> */
.L_x_3636:
        /* <DEDUP_REMOVED lines=18> */
.L_x_3637:
        /* <DEDUP_REMOVED lines=18> */
.L_x_3638:
[----:B------:R-:W2:Y:S01]  /*68d0*/  LDL.LU R16, [R1+0x1c] ;  /* 0x00001c0001107983 */ /* 0x000ea20000300800 */
[----:B------:R-:W-:Y:S02]  /*68e0*/  F2FP.F16.F32.PACK_AB R24, R25, R24 ;  /* 0x000000181918723e */ /* 0x000fe400000000ff */
[----:B------:R-:W-:Y:S01]  /*68f0*/  F2FP.F16.F32.PACK_AB R25, R27, R26 ;  /* 0x0000001a1b19723e */ /* 0x000fe200000000ff */
[----:B------:R-:W3:Y:S01]  /*6900*/  S2R R0, SR_TID.X ;  /* 0x0000000000007919 */ /* 0x000ee20000002100 */
        /* <DEDUP_REMOVED lines=16> */
[----:B---3--:R-:W-:Y:S01]  /*6a10*/  VIADD R9, R0, 0xffffff80 ;  /* 0xffffff8000097836 */ /* 0x008fe20000000000 */
[----:B------:R-:W-:-:S02]  /*6a20*/  F2FP.F16.F32.PACK_AB R64, R65, R64 ;  /* 0x000000404140723e */ /* 0x000fc400000000ff */
[----:B------:R-:W-:Y:S02]  /*6a30*/  F2FP.F16.F32.PACK_AB R58, R61, R60 ;  /* 0x0000003c3d3a723e */ /* 0x000fe400000000ff */
[----:B------:R-:W-:Y:S02]  /*6a40*/  SHF.R.S32.HI R2, RZ, 0x1f, R9 ;  /* 0x0000001fff027819 */ /* 0x000fe40000011409 */
[----:B------:R-:W-:Y:S02]  /*6a50*/  F2FP.F16.F32.PACK_AB R59, R63, R62 ;  /* 0x0000003e3f3b723e */ /* 0x000fe400000000ff */
[CC--:B------:R-:W-:Y:S02]  /*6a60*/  LEA.HI R0, R2.reuse, R9.reuse, RZ, 0x4 ;  /* 0x0000000902007211 */ /* 0x0c0fe400078f20ff */
[----:B------:R-:W-:Y:S02]  /*6a70*/  LEA.HI R2, R2, R9, RZ, 0x5 ;  /* 0x0000000902027211 */ /* 0x000fe400078f28ff */
[----:B------:R-:W-:-:S02]  /*6a80*/  LOP3.LUT R0, R0, 0xfffffff0, RZ, 0xc0, !PT ;  /* 0xfffffff000007812 */ /* 0x000fc400078ec0ff */
[----:B------:R-:W-:Y:S01]  /*6a90*/  SHF.R.S32.HI R6, RZ, 0x5, R2 ;  /* 0x00000005ff067819 */ /* 0x000fe20000011402 */
[----:B------:R-:W-:Y:S01]  /*6aa0*/  IMAD.MOV.U32 R2, RZ, RZ, 0x40 ;  /* 0x00000040ff027424 */ /* 0x000fe200078e00ff */
[----:B------:R-:W-:Y:S01]  /*6ab0*/  F2FP.F16.F32.PACK_AB R65, R67, R66 ;  /* 0x000000424341723e */ /* 0x000fe200000000ff */
[----:B------:R-:W-:Y:S01]  /*6ac0*/  IMAD.IADD R0, R9, 0x1, -R0 ;  /* 0x0000000109007824 */ /* 0x000fe200078e0a00 */
[----:B------:R-:W-:Y:S02]  /*6ad0*/  F2FP.F16.F32.PACK_AB R72, R73, R72 ;  /* 0x000000484948723e */ /* 0x000fe400000000ff */
[----:B------:R-:W-:Y:S02]  /*6ae0*/  F2FP.F16.F32.PACK_AB R66, R69, R68 ;  /* 0x000000444542723e */ /* 0x000fe400000000ff */
[----:B------:R-:W-:Y:S02]  /*6af0*/  SHF.R.S32.HI R3, RZ, 0x1f, R0 ;  /* 0x0000001fff037819 */ /* 0x000fe40000011400 */
[----:B------:R-:W-:-:S02]  /*6b00*/  F2FP.F16.F32.PACK_AB R67, R71, R70 ;  /* 0x000000464743723e */ /* 0x000fc400000000ff */
[----:B------:R-:W-:Y:S02]  /*6b10*/  LEA.HI R3, R3, R0, RZ, 0x3 ;  /* 0x0000000003037211 */ /* 0x000fe400078f18ff */
[----:B------:R-:W-:Y:S02]  /*6b20*/  F2FP.F16.F32.PACK_AB R73, R75, R74 ;  /* 0x0000004a4b49723e */ /* 0x000fe400000000ff */
[C---:B------:R-:W-:Y:S01]  /*6b30*/  LOP3.LUT R5, R3.reuse, 0xfffffff8, RZ, 0xc0, !PT ;  /* 0xfffffff803057812 */ /* 0x040fe200078ec0ff */
[----:B------:R-:W-:Y:S01]  /*6b40*/  IMAD.SHL.U32 R3, R3, 0x40, RZ ;  /* 0x0000004003037824 */ /* 0x000fe200078e00ff */
[----:B------:R-:W-:Y:S02]  /*6b50*/  F2FP.F16.F32.PACK_AB R80, R81, R80 ;  /* 0x000000505150723e */ /* 0x000fe400000000ff */
[----:B------:R-:W-:Y:S01]  /*6b60*/  F2FP.F16.F32.PACK_AB R74, R77, R76 ;  /* 0x0000004c4d4a723e */ /* 0x000fe200000000ff */
[----:B------:R-:W-:Y:S01]  /*6b70*/  IMAD.IADD R5, R0, 0x1, -R5 ;  /* 0x0000000100057824 */ /* 0x000fe200078e0a05 */
[----:B------:R-:W-:-:S02]  /*6b80*/  LOP3.LUT R3, R3, 0x7ffffe00, RZ, 0xc0, !PT ;  /* 0x7ffffe0003037812 */ /* 0x000fc400078ec0ff */
[----:B------:R-:W-:Y:S01]  /*6b90*/  F2FP.F16.F32.PACK_AB R75, R79, R78 ;  /* 0x0000004e4f4b723e */ /* 0x000fe200000000ff */
[C---:B------:R-:W-:Y:S01]  /*6ba0*/  IMAD.SHL.U32 R0, R5.reuse, 0x40, RZ ;  /* 0x0000004005007824 */ /* 0x040fe200078e00ff */
[----:B------:R-:W-:Y:S01]  /*6bb0*/  R2P PR, R5, 0x6 ;  /* 0x0000000605007804 */ /* 0x000fe20000000000 */
[----:B------:R-:W-:Y:S01]  /*6bc0*/  IMAD R3, R6, 0x400, R3 ;  /* 0x0000040006037824 */ /* 0x000fe200078e0203 */
[----:B------:R-:W-:Y:S01]  /*6bd0*/  F2FP.F16.F32.PACK_AB R81, R83, R82 ;  /* 0x000000525351723e */ /* 0x000fe200000000ff */
[----:B------:R-:W3:Y:S01]  /*6be0*/  SHFL.IDX PT, R5, R6, RZ, 0x1f ;  /* 0x00001fff06057589 */ /* 0x000ee200000e0000 */
[----:B------:R-:W-:Y:S02]  /*6bf0*/  LOP3.LUT R0, R0, 0x1c0, RZ, 0xc0, !PT ;  /* 0x000001c000007812 */ /* 0x000fe400078ec0ff */
[----:B------:R-:W-:Y:S02]  /*6c00*/  SEL R2, R2, 0xffffffc0, !P2 ;  /* 0xffffffc002027807 */ /* 0x000fe40005000000 */
        /* <DEDUP_REMOVED lines=33> */
[----:B------:R-:W-:Y:S01]  /*6e20*/  F2FP.F16.F32.PACK_AB R147, R151, R150 ;  /* 0x000000969793723e */ /* 0x000fe200000000ff */
[----:B------:R-:W-:Y:S01]  /*6e30*/  BAR.SYNC.DEFER_BLOCKING 0x1, 0x100 ;  /* 0x0044000000007b1d */ /* 0x000fe20000010000 */
[----:B---3--:R-:W-:Y:S01]  /*6e40*/  ISETP.NE.AND P0, PT, R5, 0x7, PT ;  /* 0x000000070500780c */ /* 0x008fe20003f05270 */
[----:B--2---:R-:W-:-:S05]  /*6e50*/  IMAD.SHL.U32 R7, R16, 0x8, RZ ;  /* 0x0000000810077824 */ /* 0x004fca00078e00ff */
[----:B------:R-:W-:Y:S02]  /*6e60*/  LOP3.LUT R7, R0, 0x8, R7, 0xf8, !PT ;  /* 0x0000000800077812 */ /* 0x000fe400078ef807 */
[----:B------:R-:W-:-:S04]  /*6e70*/  SHF.R.U32.HI R0, RZ, 0x3, R0 ;  /* 0x00000003ff007819 */ /* 0x000fc80000011600 */
[----:B------:R-:W-:-:S05]  /*6e80*/  LOP3.LUT R0, R7, R0, RZ, 0x3c, !PT ;  /* 0x0000000007007212 */ /* 0x000fca00078e3cff */
[----:B------:R-:W-:Y:S02]  /*6e90*/  IMAD.IADD R0, R0, 0x1, R3 ;  /* 0x0000000100007824 */ /* 0x000fe400078e0203 */
[----:B------:R-:W-:Y:S02]  /*6ea0*/  IMAD.MOV.U32 R3, RZ, RZ, 0x20 ;  /* 0x00000020ff037424 */ /* 0x000fe400078e00ff */
[----:B------:R-:W-:-:S03]  /*6eb0*/  IMAD R0, R0, 0x2, R17 ;  /* 0x0000000200007824 */ /* 0x000fc600078e0211 */
[----:B------:R-:W-:Y:S02]  /*6ec0*/  SEL R3, R3, 0xffffffe0, !P1 ;  /* 0xffffffe003037807 */ /* 0x000fe40004800000 */
[--C-:B------:R-:W-:Y:S01]  /*6ed0*/  IADD3 R4, R2, 0x8000, R0.reuse ;  /* 0x0000800002047810 */ /* 0x100fe20007ffe000 */
[----:B------:R2:W-:Y:S01]  /*6ee0*/  STSM.16.M88.4 [R0+0x8000], R24 ;  /* 0x0080001800007844 */ /* 0x0005e20000000200 */
[----:B------:R-:W-:-:S05]  /*6ef0*/  IADD3 R3, R3, 0x8000, R0 ;  /* 0x0000800003037810 */ /* 0x000fca0007ffe000 */
[----:B------:R-:W-:Y:S01]  /*6f00*/  IMAD.IADD R2, R3, 0x1, R2 ;  /* 0x0000000103027824 */ /* 0x000fe200078e0202 */
[----:B------:R2:W-:Y:S04]  /*6f10*/  STSM.16.M88.4 [R3], R32 ;  /* 0x0000002003007844 */ /* 0x0005e80000000200 */
[----:B------:R2:W-:Y:S04]  /*6f20*/  STSM.16.M88.4 [R4], R40 ;  /* 0x0000002804007844 */ /* 0x0005e80000000200 */
[----:B------:R2:W-:Y:S04]  /*6f30*/  STSM.16.M88.4 [R2], R48 ;  /* 0x0000003002007844 */ /* 0x0005e80000000200 */
[----:B------:R2:W-:Y:S04]  /*6f40*/  STSM.16.M88.4 [R0+0xc000], R56 ;  /* 0x00c0003800007844 */ /* 0x0005e80000000200 */
[----:B------:R2:W-:Y:S04]  /*6f50*/  STSM.16.M88.4 [R3+0x4000], R64 ;  /* 0x0040004003007844 */ /* 0x0005e80000000200 */
[----:B------:R2:W-:Y:S04]  /*6f60*/  STSM.16.M88.4 [R4+0x4000], R72 ;  /* 0x0040004804007844 */ /* 0x0005e80000000200 */
[----:B------:R2:W-:Y:S04]  /*6f70*/  STSM.16.M88.4 [R2+0x4000], R80 ;  /* 0x0040005002007844 */ /* 0x0005e80000000200 */
[----:B------:R2:W-:Y:S04]  /*6f80*/  STSM.16.M88.4 [R0], R88 ;  /* 0x0000005800007844 */ /* 0x0005e80000000200 */
[----:B------:R2:W-:Y:S04]  /*6f90*/  STSM.16.M88.4 [R3+-0x8000], R96 ;  /* 0xff80006003007844 */ /* 0x0005e80000000200 */
[----:B------:R2:W-:Y:S04]  /*6fa0*/  STSM.16.M88.4 [R4+-0x8000], R104 ;  /* 0xff80006804007844 */ /* 0x0005e80000000200 */
[----:B------:R2:W-:Y:S04]  /*6fb0*/  STSM.16.M88.4 [R2+-0x8000], R112 ;  /* 0xff80007002007844 */ /* 0x0005e80000000200 */
[----:B------:R2:W-:Y:S04]  /*6fc0*/  STSM.16.M88.4 [R0+0x4000], R120 ;  /* 0x0040007800007844 */ /* 0x0005e80000000200 */
[----:B------:R2:W-:Y:S04]  /*6fd0*/  STSM.16.M88.4 [R3+-0x4000], R128 ;  /* 0xffc0008003007844 */ /* 0x0005e80000000200 */
[----:B------:R2:W-:Y:S04]  /*6fe0*/  STSM.16.M88.4 [R4+-0x4000], R136 ;  /* 0xffc0008804007844 */ /* 0x0005e80000000200 */
[----:B------:R2:W-:Y:S01]  /*6ff0*/  STSM.16.M88.4 [R2+-0x4000], R144 ;  /* 0xffc0009002007844 */ /* 0x0005e20000000200 */
[----:B------:R-:W-:Y:S01]  /*7000*/  @!PT LDS RZ, [RZ] ;  /* 0x00000000fffff984 */ /* 0x000fe20000000800 */
[----:B------:R-:W-:Y:S01]  /*7010*/  @!PT LDS RZ, [RZ] ;  /* 0x00000000fffff984 */ /* 0x000fe20000000800 */
[----:B------:R-:W-:Y:S01]  /*7020*/  @!PT LDS RZ, [RZ] ;  /* 0x00000000fffff984 */ /* 0x000fe20000000800 */
[----:B------:R-:W-:Y:S01]  /*7030*/  @!PT LDS RZ, [RZ] ;  /* 0x00000000fffff984 */ /* 0x000fe20000000800 */
[----:B------:R3:W-:Y:S06]  /*7040*/  MEMBAR.ALL.CTA ;  /* 0x0000000000007992 */ /* 0x0007ec0000008000 */
[----:B---3--:R-:W3:Y:S02]  /*7050*/  FENCE.VIEW.ASYNC.S ;  /* 0x00000000000073c6 */ /* 0x008ee40000000000 */
[----:B---3--:R-:W-:Y:S06]  /*7060*/  BAR.ARV 0x1, 0x120 ;  /* 0x0044800000007b1d */ /* 0x008fec0000002000 */
[----:B------:R-:W-:Y:S05]  /*7070*/  @P0 BRA `(.L_x_3639) ;  /* 0x0000000000840947 */ /* 0x000fea0003800000 */
[----:B------:R-:W-:Y:S01]  /*7080*/  BAR.SYNC.DEFER_BLOCKING 0x1, 0x120 ;  /* 0x0044800000007b1d */ /* 0x000fe20000010000 */
[----:B------:R-:W-:-:S05]  /*7090*/  ELECT P0, URZ, PT ;  /* 0x00000000003f782f */ /* 0x000fca0003800000 */
[----:B------:R-:W-:Y:S08]  /*70a0*/  BSSY B0, `(.L_x_3639) ;  /* 0x000001e000007945 */ /* 0x000ff00003800000 */
[----:B------:R-:W-:Y:S05]  /*70b0*/  @!P0 BRA `(.L_x_3640) ;  /* 0x0000000000708947 */ /* 0x000fea0003800000 */
[----:B------:R-:W3:Y:S01]  /*70c0*/  S2UR UR10, SR_CTAID.X ;  /* 0x00000000000a79c3 */ /* 0x000ee20000002500 */
        /* <DEDUP_REMOVED lines=14> */
[----:B---3--:R-:W-:-:S07]  /*71b0*/  USHF.L.U32 UR10, UR10, 0x7, URZ ;  /* 0x000000070a0a7899 */ /* 0x008fce000800063f */
        /* <DEDUP_REMOVED lines=8> */
[----:B---3--:R-:W-:Y:S02]  /*7240*/  UMOV UR8, UR13 ;  /* 0x0000000d00087c82 */ /* 0x008fe40008000000 */
[----:B------:R4:W-:Y:S01]  /*7250*/  UTMASTG.4D [UR8], [UR6] ;  /* 0x00000008060073b5 */ /* 0x0009e20008018000 */
[----:B------:R4:W-:Y:S02]  /*7260*/  UTMASTG.4D [UR16], [UR6] ;  /* 0x00000010060073b5 */ /* 0x0009e40008018000 */
[----:B----4-:R0:W-:Y:S02]  /*7270*/  UTMACMDFLUSH ;  /* 0x00000000000079b7 */ /* 0x0101e40000000000 */
.L_x_3640:
[----:B------:R-:W-:Y:S05]  /*7280*/  BSYNC B0 ;  /* 0x0000000000007941 */ /* 0x000fea0003800000 */
.L_x_3639:
[----:B------:R-:W-:-:S04]  /*7290*/  DEPBAR.LE SB0, 0x0 ;  /* 0x000080000000791a */ /* 0x000fc80000000000 */
[----:B------:R-:W-:Y:S05]  /*72a0*/  BRA `(.L_x_3615) ;  /* 0x0000002800207947 */ /* 0x000fea0003800000 */
.L_x_3613:
[----:B------:R-:W-:-:S08]  /*72b0*/  NOP ;  /* 0x0000000000007918 */ /* 0x000fd00000000000 */
[----:B---3--:R-:W1:-:S00]  /*72c0*/  USETMAXREG.DEALLOC.CTAPOOL 0x18 ;  /* 0x00000018000079c8 */ /* 0x008e4000080e0500 */
        /* <DEDUP_REMOVED lines=12> */
[----:B------:R-:W-:Y:S01]  /*7390*/  ULDC.64 UR10, c[0x0][0x2e0] ;  /* 0x0000b800000a7ab9 */ /* 0x000fe20000000a00 */
[----:B------:R-:W-:-:S05]  /*73a0*/  ELECT P0, URZ, PT ;  /* 0x00000000003f782f */ /* 0x000fca0003800000 */
[----:B------:R-:W2:Y:S01]  /*73b0*/  LDC R2, c[0x0][0x280] ;  /* 0x0000a000ff027b82 */ /* 0x000ea20000000800 */
[----:B-1----:R-:W-:-:S04]  /*73c0*/  USHF.R.S32.HI UR4, URZ, 0x1f, UR7 ;  /* 0x0000001f3f047899 */ /* 0x002fc80008011407 */
[----:B------:R-:W-:Y:S02]  /*73d0*/  UIMAD UR6, UR4, UR8, URZ ;  /* 0x00000008040672a4 */ /* 0x000fe4000f8e023f */
[----:B------:R-:W-:Y:S01]  /*73e0*/  UIMAD.WIDE.U32 UR4, UR7, UR8, URZ ;  /* 0x00000008070472a5 */ /* 0x000fe2000f8e003f */
[----:B--2---:R-:W-:Y:S01]  /*73f0*/  ISETP.GE.AND P1, PT, R2, 0x1, PT ;  /* 0x000000010200780c */ /* 0x004fe20003f26270 */
[----:B------:R-:W-:Y:S02]  /*7400*/  UIMAD UR7, UR7, UR9, UR6 ;  /* 0x00000009070772a4 */ /* 0x000fe4000f8e0206 */
[----:B------:R-:W-:Y:S02]  /*7410*/  USHF.R.S32.HI UR6, URZ, 0x1f, UR12 ;  /* 0x0000001f3f067899 */ /* 0x000fe4000801140c */
[----:B------:R-:W-:Y:S02]  /*7420*/  UIADD3 UR5, UR5, UR7, URZ ;  /* 0x0000000705057290 */ /* 0x000fe4000fffe03f */
[----:B------:R-:W-:-:S04]  /*7430*/  UIMAD UR6, UR6, UR10, URZ ;  /* 0x0000000a060672a4 */ /* 0x000fc8000f8e023f */
[----:B------:R-:W-:Y:S02]  /*7440*/  UIMAD UR8, UR12, UR11, UR6 ;  /* 0x0000000b0c0872a4 */ /* 0x000fe4000f8e0206 */
[----:B------:R-:W-:Y:S01]  /*7450*/  UIMAD.WIDE.U32 UR6, UR12, UR10, UR4 ;  /* 0x0000000a0c0672a5 */ /* 0x000fe2000f8e0004 */
[----:B------:R-:W-:Y:S11]  /*7460*/  @!P1 BRA `(.L_x_3615) ;  /* 0x0000002400b09947 */ /* 0x000ff60003800000 */
[C---:B------:R-:W-:Y:S01]  /*7470*/  VIADD R0, R2.reuse, 0x4f ;  /* 0x0000004f02007836 */ /* 0x040fe20000000000 */
[----:B------:R-:W-:Y:S01]  /*7480*/  ISETP.GE.AND P1, PT, R2, 0x51, PT ;  /* 0x000000510200780c */ /* 0x000fe20003f26270 */
[----:B------:R-:W-:Y:S02]  /*7490*/  UIADD3 UR8, UR7, UR8, URZ ;  /* 0x0000000807087290 */ /* 0x000fe4000fffe03f */
[----:B------:R-:W-:Y:S01]  /*74a0*/  IMAD.HI R0, R0, 0x66666667, RZ ;  /* 0x6666666700007827 */ /* 0x000fe200078e02ff */
[----:B------:R-:W-:-:S04]  /*74b0*/  UMOV UR4, URZ ;  /* 0x0000003f00047c82 */ /* 0x000fc80008000000 */
[----:B------:R-:W-:-:S04]  /*74c0*/  SHF.R.U32.HI R3, RZ, 0x1f, R0 ;  /* 0x0000001fff037819 */ /* 0x000fc80000011600 */
[----:B------:R-:W-:-:S04]  /*74d0*/  LEA.HI.SX32 R0, R0, R3, 0x1b ;  /* 0x0000000300007211 */ /* 0x000fc800078fdaff */
        /* <DEDUP_REMOVED lines=16> */
.L_x_3655:
[----:B------:R-:W-:Y:S01]  /*75e0*/  UIMAD UR10, UR4, 0x5000, URZ ;  /* 0x00005000040a78a4 */ /* 0x000fe2000f8e023f */
[----:B------:R-:W-:Y:S01]  /*75f0*/  BAR.SYNC.DEFER_BLOCKING 0xd, 0xa0 ;  /* 0x0342800000007b1d */ /* 0x000fe20000010000 */
[----:B------:R-:W-:Y:S02]  /*7600*/  UIMAD UR9, UR5, 0x2800, URZ ;  /* 0x00002800050978a4 */ /* 0x000fe4000f8e023f */
        /* <DEDUP_REMOVED lines=18> */
.L_x_3644:
[----:B------:R-:W-:Y:S05]  /*7730*/  BSYNC B0 ;  /* 0x0000000000007941 */ /* 0x000fea0003800000 */
.L_x_3643:
        /* <DEDUP_REMOVED lines=13> */
.L_x_3646:
[----:B------:R-:W-:Y:S05]  /*7810*/  BSYNC B0 ;  /* 0x0000000000007941 */ /* 0x000fea0003800000 */
.L_x_3645:
[----:B------:R-:W-:Y:S06]  /*7820*/  BAR.ARV 0xa, 0xa0 ;  /* 0x0282800000007b1d */ /* 0x000fec0000002000 */
[----:B------:R-:W-:Y:S04]  /*7830*/  BSSY B0, `(.L_x_3647) ;  /* 0x0000003000007945 */ /* 0x000fe80003800000 */
[----:B------:R-:W-:Y:S05]  /*7840*/  @!P0 BRA `(.L_x_3648) ;  /* 0x0000000000048947 */ /* 0x000fea0003800000 */
[----:B------:R-:W-:-:S04]  /*7850*/  DEPBAR.LE SB0, 0x0 ;  /* 0x000080000000791a */ /* 0x000fc80000000000 */
.L_x_3648:
[----:B------:R-:W-:Y:S05]  /*7860*/  BSYNC B0 ;  /* 0x0000000000007941 */ /* 0x000fea0003800000 */
.L_x_3647:
        /* <DEDUP_REMOVED lines=13> */
.L_x_3650:
[----:B------:R-:W-:Y:S05]  /*7940*/  BSYNC B0 ;  /* 0x0000000000007941 */ /* 0x000fea0003800000 */
.L_x_3649:
        /* <DEDUP_REMOVED lines=13> */
.L_x_3652:
[----:B------:R-:W-:Y:S05]  /*7a20*/  BSYNC B0 ;  /* 0x0000000000007941 */ /* 0x000fea0003800000 */
.L_x_3651:
[----:B------:R-:W-:Y:S01]  /*7a30*/  VIADD R0, R0, 0xfffffffe ;  /* 0xfffffffe00007836 */ /* 0x000fe20000000000 */
[----:B------:R-:W-:Y:S06]  /*7a40*/  BAR.ARV 0xa, 0xa0 ;  /* 0x0282800000007b1d */ /* 0x000fec0000002000 */
[----:B------:R-:W-:Y:S01]  /*7a50*/  BSSY B0, `(.L_x_3653) ;  /* 0x0000004000007945 */ /* 0x000fe20003800000 */
[----:B------:R-:W-:-:S03]  /*7a60*/  ISETP.NE.AND P1, PT, R0, RZ, PT ;  /* 0x000000ff0000720c */ /* 0x000fc60003f25270 */
[----:B------:R-:W-:Y:S10]  /*7a70*/  @!P0 BRA `(.L_x_3654) ;  /* 0x0000000000048947 */ /* 0x000ff40003800000 */
[----:B------:R-:W-:-:S04]  /*7a80*/  DEPBAR.LE SB0, 0x0 ;  /* 0x000080000000791a */ /* 0x000fc80000000000 */
.L_x_3654:
[----:B------:R-:W-:Y:S05]  /*7a90*/  BSYNC B0 ;  /* 0x0000000000007941 */ /* 0x000fea0003800000 */
.L_x_3653:
[----:B------:R-:W-:Y:S06]  /*7aa0*/  BAR.ARV 0xb, 0xa0 ;  /* 0x02c2800000007b1d */ /* 0x000fec0000002000 */
[----:B------:R-:W-:Y:S02]  /*7ab0*/  UIADD3 UR5, UR5, 0x2, URZ ;  /* 0x0000000205057890 */ /* 0x000fe4000fffe03f */
[----:B------:R-:W-:Y:S01]  /*7ac0*/  UIADD3 UR4, UR4, 0x1, URZ ;  /* 0x0000000104047890 */ /* 0x000fe2000fffe03f */
[----:B------:R-:W-:Y:S11]  /*7ad0*/  @P1 BRA `(.L_x_3655) ;  /* 0xfffffff800c01947 */ /* 0x000ff6000383ffff */
[----:B------:R-:W-:-:S12]  /*7ae0*/  UIADD3 UR4, UR9, 0x5000, URZ ;  /* 0x0000500009047890 */ /* 0x000fd8000fffe03f */
.L_x_3642:
        /* <DEDUP_REMOVED lines=19> */
.L_x_3657:
[----:B------:R-:W-:Y:S05]  /*7c20*/  BSYNC B0 ;  /* 0x0000000000007941 */ /* 0x000fea0003800000 */
.L_x_3656:
        /* <DEDUP_REMOVED lines=19> */
.L_x_3659:
[----:B------:R-:W-:Y:S05]  /*7d60*/  BSYNC B0 ;  /* 0x0000000000007941 */ /* 0x000fea0003800000 */
.L_x_3658:
[----:B------:R-:W-:Y:S06]  /*7d70*/  BAR.ARV 0xa, 0xa0 ;  /* 0x0282800000007b1d */ /* 0x000fec0000002000 */
[----:B------:R-:W-:Y:S04]  /*7d80*/  BSSY B0, `(.L_x_3660) ;  /* 0x0000003000007945 */ /* 0x000fe80003800000 */
[----:B------:R-:W-:Y:S05]  /*7d90*/  @!P0 BRA `(.L_x_3661) ;  /* 0x0000000000048947 */ /* 0x000fea0003800000 */
[----:B------:R-:W-:-:S04]  /*7da0*/  DEPBAR.LE SB0, 0x0 ;  /* 0x000080000000791a */ /* 0x000fc80000000000 */
.L_x_3661:
[----:B------:R-:W-:Y:S05]  /*7db0*/  BSYNC B0 ;  /* 0x0000000000007941 */ /* 0x000fea0003800000 */
.L_x_3660:
[----:B------:R-:W-:Y:S06]  /*7dc0*/  BAR.ARV 0xb, 0xa0 ;  /* 0x02c2800000007b1d */ /* 0x000fec0000002000 */
[----:B------:R-:W-:Y:S05]  /*7dd0*/  BRA `(.L_x_3615) ;  /* 0x0000001c00547947 */ /* 0x000fea0003800000 */
.L_x_3641:
        /* <DEDUP_REMOVED lines=55> */
.L_x_3692:
        /* <DEDUP_REMOVED lines=10> */
.L_x_3665:
[----:B-1----:R-:W1:Y:S01]  /*81f0*/  LDC.64 R2, c[0x0][0x198] ;  /* 0x00006600ff027b82 */ /* 0x002e620000000a00 */
[----:B------:R-:W-:Y:S01]  /*8200*/  R2UR UR11, R0 ;  /* 0x00000000000b72ca */ /* 0x000fe200000e0000 */
[----:B------:R-:W-:Y:S01]  /*8210*/  UMOV UR19, URZ ;  /* 0x0000003f00137c82 */ /* 0x000fe20008000000 */
[----:B------:R-:W-:Y:S01]  /*8220*/  R2UR UR8, R20 ;  /* 0x00000000140872ca */ /* 0x000fe200000e0000 */
[----:B------:R-:W-:Y:S01]  /*8230*/  UMOV UR22, 0x0 ;  /* 0x0000000000167882 */ /* 0x000fe20000000000 */
[----:B------:R-:W-:Y:S01]  /*8240*/  UMOV UR23, 0x14f00000 ;  /* 0x14f0000000177882 */ /* 0x000fe20000000000 */
[----:B------:R-:W-:Y:S01]  /*8250*/  UMOV UR18, URZ ;  /* 0x0000003f00127c82 */ /* 0x000fe20008000000 */
[----:B------:R-:W-:Y:S01]  /*8260*/  IMAD.MOV.U32 R5, RZ, RZ, 0x10000 ;  /* 0x00010000ff057424 */ /* 0x000fe200078e00ff */
[----:B------:R-:W-:Y:S01]  /*8270*/  UMOV UR26, 0x40 ;  /* 0x00000040001a7882 */ /* 0x000fe20000000000 */
        /* <DEDUP_REMOVED lines=12> */
[----:B-1----:R-:W-:Y:S02]  /*8340*/  IMAD.MOV.U32 R17, RZ, RZ, R2 ;  /* 0x000000ffff117224 */ /* 0x002fe400078e0002 */
[----:B------:R-:W-:Y:S01]  /*8350*/  UMOV UR25, UR17 ;  /* 0x0000001100197c82 */ /* 0x000fe20008000000 */
[----:B------:R-:W-:Y:S01]  /*8360*/  IMAD.MOV.U32 R16, RZ, RZ, R3 ;  /* 0x000000ffff107224 */ /* 0x000fe200078e0003 */
[----:B------:R-:W-:Y:S01]  /*8370*/  UMOV UR33, UR17 ;  /* 0x0000001100217c82 */ /* 0x000fe20008000000 */
[----:B------:R-:W-:Y:S01]  /*8380*/  UIADD3 UR9, UR8, 0x38800, URZ ;  /* 0x0003880008097890 */ /* 0x000fe2000fffe03f */
[----:B------:R-:W-:Y:S01]  /*8390*/  IADD3 R0, P1, R17, 0x2f0, RZ ;  /* 0x000002f011007810 */ /* 0x000fe20007f3e0ff */
[----:B------:R-:W-:Y:S01]  /*83a0*/  UIADD3 UR40, UR8, 0x4000, URZ ;  /* 0x0000400008287890 */ /* 0x000fe2000fffe03f */
[----:B------:R-:W-:-:S02]  /*83b0*/  UMOV UR42, 0x40 ;  /* 0x00000040002a7882 */ /* 0x000fc40000000000 */
        /* <DEDUP_REMOVED lines=16> */
[----:B------:R-:W-:-:S02]  /*84c0*/  UMOV UR34, UR18 ;  /* 0x0000001200227c82 */ /* 0x000fc40008000000 */
[----:B------:R-:W-:Y:S02]  /*84d0*/  R2UR UR15, R3 ;  /* 0x00000000030f72ca */ /* 0x000fe400000e0000 */
[----:B------:R-:W-:Y:S01]  /*84e0*/  R2UR UR39, R0 ;  /* 0x00000000002772ca */ /* 0x000fe200000e0000 */
[----:B------:R-:W-:-:S10]  /*84f0*/  IMAD.MOV.U32 R0, RZ, RZ, RZ ;  /* 0x000000ffff007224 */ /* 0x000fd400078e00ff */
[----:B------:R-:W-:Y:S01]  /*8500*/  UTMALDG.4D [UR16], [UR14], desc[UR22] ;  /* 0x000016100e0075b4 */ /* 0x000fe20008019000 */
[----:B------:R-:W-:Y:S01]  /*8510*/  UTMALDG.4D [UR24], [UR14], desc[UR22] ;  /* 0x000016180e0075b4 */ /* 0x000fe20008019000 */
[----:B------:R1:W-:Y:S01]  /*8520*/  UBLKCP.S.G [UR32], [UR4], UR10 ;  /* 0x00000020040073ba */ /* 0x0003e2000800020a */
[----:B------:R2:W-:Y:S01]  /*8530*/  SYNCS.ARRIVE.TRANS64 RZ, [R20+URZ+0x38800], R5 ;  /* 0x0388000514ff79a7 */ /* 0x0005e2000800003f */
[----:B-1----:R-:W-:Y:S01]  /*8540*/  UIADD3 UR32, UR8, 0x8000, URZ ;  /* 0x0000800008207890 */ /* 0x002fe2000fffe03f */
[----:B--2---:R-:W1:Y:S01]  /*8550*/  LDC R5, c[0x0][0x280] ;  /* 0x0000a000ff057b82 */ /* 0x004e620000000800 */
        /* <DEDUP_REMOVED lines=9> */
[----:B-1----:R-:W-:Y:S01]  /*85f0*/  ISETP.GE.AND P1, PT, R5, 0x51, PT ;  /* 0x000000510500780c */ /* 0x002fe20003f26270 */
[----:B------:R2:W-:-:S12]  /*8600*/  UTMALDG.4D [UR24], [UR38], desc[UR30] ;  /* 0x00001e18260075b4 */ /* 0x0005d80008019000 */
[----:B--2---:R-:W-:Y:S05]  /*8610*/  @!P1 BRA `(.L_x_3666) ;  /* 0x0000000c00d49947 */ /* 0x004fea0003800000 */
[----:B------:R-:W1:Y:S01]  /*8620*/  S2R R8, SR_TID.X ;  /* 0x0000000000087919 */ /* 0x000e620000002100 */
[C---:B------:R-:W-:Y:S01]  /*8630*/  VIADD R4, R5.reuse, 0x4f ;  /* 0x0000004f05047836 */ /* 0x040fe20000000000 */
[----:B------:R-:W-:Y:S01]  /*8640*/  ISETP.GE.AND P1, PT, R5, 0xa1, PT ;  /* 0x000000a10500780c */ /* 0x000fe20003f26270 */
[----:B------:R-:W-:Y:S02]  /*8650*/  IMAD.MOV.U32 R9, RZ, RZ, 0x1 ;  /* 0x00000001ff097424 */ /* 0x000fe400078e00ff */
[----:B------:R-:W-:-:S04]  /*8660*/  IMAD.HI R4, R4, 0x66666667, RZ ;  /* 0x6666666704047827 */ /* 0x000fc800078e02ff */
[----:B------:R-:W-:Y:S01]  /*8670*/  IMAD.MOV.U32 R18, RZ, RZ, 0x1 ;  /* 0x00000001ff127424 */ /* 0x000fe200078e00ff */
[----:B------:R-:W-:Y:S01]  /*8680*/  SHF.R.U32.HI R5, RZ, 0x1f, R4 ;  /* 0x0000001fff057819 */ /* 0x000fe20000011604 */
[----:B------:R-:W-:Y:S02]  /*8690*/  IMAD.MOV.U32 R13, RZ, RZ, RZ ;  /* 0x000000ffff0d7224 */ /* 0x000fe400078e00ff */
[----:B------:R-:W-:Y:S01]  /*86a0*/  IMAD.MOV.U32 R11, RZ, RZ, RZ ;  /* 0x000000ffff0b7224 */ /* 0x000fe200078e00ff */
[----:B------:R-:W-:-:S04]  /*86b0*/  LEA.HI.SX32 R4, R4, R5, 0x1b ;  /* 0x0000000504047211 */ /* 0x000fc800078fdaff */
[----:B------:R-:W-:-:S04]  /*86c0*/  VIADDMNMX R9, R4, -R9, 0x1, !PT ;  /* 0x0000000104097446 */ /* 0x000fc80007800909 */
[----:B------:R-:W-:Y:S02]  /*86d0*/  LOP3.LUT R10, R9, 0x1, RZ, 0xc0, !PT ;  /* 0x00000001090a7812 */ /* 0x000fe400078ec0ff */
[----:B-1----:R-:W-:Y:S01]  /*86e0*/  LOP3.LUT R12, R8, 0x1f, RZ, 0xc0, !PT ;  /* 0x0000001f080c7812 */ /* 0x002fe200078ec0ff */
[----:B------:R-:W-:Y:S06]  /*86f0*/  @!P1 BRA `(.L_x_3667) ;  /* 0x00000008006c9947 */ /* 0x000fec0003800000 */
[----:B------:R-:W-:Y:S02]  /*8700*/  IMAD.IADD R9, R9, 0x1, -R10 ;  /* 0x0000000109097824 */ /* 0x000fe400078e0a0a */
[----:B------:R-:W-:Y:S02]  /*8710*/  IMAD.MOV.U32 R18, RZ, RZ, 0x1 ;  /* 0x00000001ff127424 */ /* 0x000fe400078e00ff */
[----:B------:R-:W-:-:S07]  /*8720*/  IMAD.MOV.U32 R11, RZ, RZ, RZ ;  /* 0x000000ffff0b7224 */ /* 0x000fce00078e00ff */
.L_x_3676:
[----:B------:R-:W-:-:S04]  /*8730*/  SHF.L.U32 R21, R18, 0x1f, RZ ;  /* 0x0000001f12157819 */ /* 0x000fc800000006ff */
[----:B-1----:R-:W1:Y:S02]  /*8740*/  SYNCS.PHASECHK.TRANS64.TRYWAIT P1, [R20+URZ+0x38840], R21 ;  /* 0x03884015140075a7 */ /* 0x002e64000802017f */
[----:B-12---:R-:W-:Y:S05]  /*8750*/  @!P1 BRA `(.L_x_3668) ;  /* 0x0000001400749947 */ /* 0x006fea0003800000 */
.L_x_3693:
[----:B------:R-:W-:Y:S05]  /*8760*/  @P0 BRA `(.L_x_3669) ;  /* 0x0000000000140947 */ /* 0x000fea0003800000 */
[----:B------:R-:W-:Y:S01]  /*8770*/  ISETP.NE.AND P1, PT, R12, RZ, PT ;  /* 0x000000ff0c00720c */ /* 0x000fe20003f25270 */
[----:B------:R-:W-:-:S04]  /*8780*/  IMAD.MOV.U32 R3, RZ, RZ, 0x5140 ;  /* 0x00005140ff037424 */ /* 0x000fc800078e00ff */
[----:B------:R2:W-:Y:S08]  /*8790*/  SYNCS.ARRIVE.TRANS64 RZ, [R20+URZ+0x38830], R3 ;  /* 0x0388300314ff79a7 */ /* 0x0005f0000800003f */
[----:B------:R-:W-:Y:S05]  /*87a0*/  @!P1 BRA `(.L_x_3669) ;  /* 0x0000000000049947 */ /* 0x000fea0003800000 */
[----:B------:R-:W-:Y:S01]  /*87b0*/  BPT.TRAP 0x1 ;  /* 0x000000040000795c */ /* 0x000fe20000300000 */
.L_x_3669:
[----:B------:R-:W3:Y:S01]  /*87c0*/  LDC.64 R14, c[0x0][0x728] ;  /* 0x0001ca00ff0e7b82 */ /* 0x000ee20000000a00 */
[----:B------:R-:W-:Y:S01]  /*87d0*/  IMAD R8, R11, 0x50, RZ ;  /* 0x000000500b087824 */ /* 0x000fe200078e02ff */
[----:B------:R-:W-:Y:S01]  /*87e0*/  R2UR UR10, R20 ;  /* 0x00000000140a72ca */ /* 0x000fe200000e0000 */
[----:B------:R-:W-:Y:S01]  /*87f0*/  UMOV UR8, 0x0 ;  /* 0x0000000000087882 */ /* 0x000fe20000000000 */
[----:B------:R-:W-:Y:S01]  /*8800*/  UMOV UR9, 0x14f00000 ;  /* 0x14f0000000097882 */ /* 0x000fe20000000000 */
[----:B------:R-:W-:Y:S01]  /*8810*/  UMOV UR18, URZ ;  /* 0x0000003f00127c82 */ /* 0x000fe20008000000 */
[C---:B------:R-:W-:Y:S01]  /*8820*/  IADD3 R0, P1, R8.reuse, R6, RZ ;  /* 0x0000000608007210 */ /* 0x040fe20007f3e0ff */
[----:B------:R-:W-:Y:S01]  /*8830*/  UMOV UR26, 0x40 ;  /* 0x00000040001a7882 */ /* 0x000fe20000000000 */
[----:B------:R-:W4:Y:S01]  /*8840*/  LDC.64 R4, c[0x0][0x198] ;  /* 0x00006600ff047b82 */ /* 0x000f220000000a00 */
        /* <DEDUP_REMOVED lines=14> */
[----:B----4-:R-:W-:Y:S02]  /*8930*/  IMAD.MOV.U32 R17, RZ, RZ, R4 ;  /* 0x000000ffff117224 */ /* 0x010fe400078e0004 */
        /* <DEDUP_REMOVED lines=10> */
[----:B------:R-:W4:Y:S02]  /*89e0*/  SYNCS.PHASECHK.TRANS64.TRYWAIT P1, [R20+URZ+0x38828], R21 ;  /* 0x03882815140075a7 */ /* 0x000f24000802017f */
[----:B---34-:R-:W-:Y:S05]  /*89f0*/  @!P1 BRA `(.L_x_3670) ;  /* 0x0000001000e09947 */ /* 0x018fea0003800000 */
.L_x_3694:
[----:B------:R-:W-:Y:S05]  /*8a00*/  @P0 BRA `(.L_x_3671) ;  /* 0x0000000000140947 */ /* 0x000fea0003800000 */
[----:B------:R-:W-:Y:S01]  /*8a10*/  ISETP.NE.AND P1, PT, R12, RZ, PT ;  /* 0x000000ff0c00720c */ /* 0x000fe20003f25270 */
[----:B------:R-:W-:-:S04]  /*8a20*/  IMAD.MOV.U32 R0, RZ, RZ, 0x5140 ;  /* 0x00005140ff007424 */ /* 0x000fc800078e00ff */
[----:B------:R4:W-:Y:S08]  /*8a30*/  SYNCS.ARRIVE.TRANS64 RZ, [R20+URZ+0x38818], R0 ;  /* 0x0388180014ff79a7 */ /* 0x0009f0000800003f */
[----:B------:R-:W-:Y:S05]  /*8a40*/  @!P1 BRA `(.L_x_3671) ;  /* 0x0000000000049947 */ /* 0x000fea0003800000 */
[----:B------:R-:W-:Y:S01]  /*8a50*/  BPT.TRAP 0x1 ;  /* 0x000000040000795c */ /* 0x000fe20000300000 */
.L_x_3671:
[----:B----4-:R-:W-:Y:S01]  /*8a60*/  VIADD R0, R8, 0x50 ;  /* 0x0000005008007836 */ /* 0x010fe20000000000 */
[----:B------:R-:W-:Y:S01]  /*8a70*/  IADD3 R2, P1, R17, 0xf0, RZ ;  /* 0x000000f011027810 */ /* 0x000fe20007f3e0ff */
[----:B------:R-:W-:Y:S01]  /*8a80*/  UMOV UR8, 0x0 ;  /* 0x0000000000087882 */ /* 0x000fe20000000000 */
[----:B------:R-:W-:Y:S01]  /*8a90*/  R2UR UR16, R20 ;  /* 0x00000000141072ca */ /* 0x000fe200000e0000 */
[----:B------:R-:W-:Y:S01]  /*8aa0*/  UMOV UR9, 0x14f00000 ;  /* 0x14f0000000097882 */ /* 0x000fe20000000000 */
[----:B------:R-:W-:Y:S01]  /*8ab0*/  R2UR UR27, R0 ;  /* 0x00000000001b72ca */ /* 0x000fe200000e0000 */
[----:B--2---:R-:W-:Y:S01]  /*8ac0*/  IMAD.X R3, RZ, RZ, R16, P1 ;  /* 0x000000ffff037224 */ /* 0x004fe200008e0610 */
        /* <DEDUP_REMOVED lines=19> */
[----:B--2-4-:R-:W-:Y:S05]  /*8c00*/  @!P1 BRA `(.L_x_3672) ;  /* 0x0000001000709947 */ /* 0x014fea0003800000 */
.L_x_3695:
        /* <DEDUP_REMOVED lines=9> */
.L_x_3673:
        /* <DEDUP_REMOVED lines=31> */
.L_x_3697:
[----:B------:R-:W-:Y:S05]  /*8e90*/  @P0 BRA `(.L_x_3675) ;  /* 0x0000000000140947 */ /* 0x000fea0003800000 */
[----:B------:R-:W-:Y:S01]  /*8ea0*/  ISETP.NE.AND P1, PT, R12, RZ, PT ;  /* 0x000000ff0c00720c */ /* 0x000fe20003f25270 */
[----:B-1----:R-:W-:-:S04]  /*8eb0*/  IMAD.MOV.U32 R5, RZ, RZ, 0x5140 ;  /* 0x00005140ff057424 */ /* 0x002fc800078e00ff */
[----:B------:R2:W-:Y:S08]  /*8ec0*/  SYNCS.ARRIVE.TRANS64 RZ, [R20+URZ+0x38810], R5 ;  /* 0x0388100514ff79a7 */ /* 0x0005f0000800003f */
[----:B------:R-:W-:Y:S05]  /*8ed0*/  @!P1 BRA `(.L_x_3675) ;  /* 0x0000000000049947 */ /* 0x000fea0003800000 */
[----:B------:R-:W-:Y:S01]  /*8ee0*/  BPT.TRAP 0x1 ;  /* 0x000000040000795c */ /* 0x000fe20000300000 */
.L_x_3675:
        /* <DEDUP_REMOVED lines=13> */
[----:B------:R-:W-:Y:S01]  /*8fc0*/  UIADD3 UR27, UR27, 0xa0, URZ ;  /* 0x000000a01b1b7890 */ /* 0x000fe2000fffe03f */
[----:B------:R-:W-:Y:S01]  /*8fd0*/  VIADD R11, R11, 0x2 ;  /* 0x000000020b0b7836 */ /* 0x000fe20000000000 */
[----:B------:R-:W-:-:S02]  /*8fe0*/  UIADD3 UR24, UR16, 0x1a000, URZ ;  /* 0x0001a00010187890 */ /* 0x000fc4000fffe03f */
[----:B------:R-:W-:Y:S02]  /*8ff0*/  UIADD3 UR25, UR16, 0x38810, URZ ;  /* 0x0003881010197890 */ /* 0x000fe4000fffe03f */
[----:B------:R-:W-:Y:S02]  /*9000*/  UIADD3 UR14, UR16, 0x2e000, URZ ;  /* 0x0002e000100e7890 */ /* 0x000fe4000fffe03f */
        /* <DEDUP_REMOVED lines=8> */
[----:B---3--:R-:W-:Y:S05]  /*9090*/  @P1 BRA `(.L_x_3676) ;  /* 0xfffffff400a41947 */ /* 0x008fea000383ffff */
[----:B------:R-:W-:-:S07]  /*90a0*/  IMAD.U32 R0, RZ, RZ, UR27 ;  /* 0x0000001bff007e24 */ /* 0x000fce000f8e00ff */
.L_x_3667:
[----:B------:R-:W-:-:S13]  /*90b0*/  ISETP.NE.AND P1, PT, R10, RZ, PT ;  /* 0x000000ff0a00720c */ /* 0x000fda0003f25270 */
[----:B------:R-:W-:Y:S05]  /*90c0*/  @!P1 BRA `(.L_x_3666) ;  /* 0x0000000400289947 */ /* 0x000fea0003800000 */
[----:B------:R-:W-:-:S04]  /*90d0*/  SHF.L.U32 R9, R18, 0x1f, RZ ;  /* 0x0000001f12097819 */ /* 0x000fc800000006ff */
[----:B------:R-:W3:Y:S02]  /*90e0*/  SYNCS.PHASECHK.TRANS64.TRYWAIT P1, [R20+URZ+0x38840], R9 ;  /* 0x03884009140075a7 */ /* 0x000ee4000802017f */
[----:B---3--:R-:W-:Y:S05]  /*90f0*/  @!P1 BRA `(.L_x_3677) ;  /* 0x0000000c00609947 */ /* 0x008fea0003800000 */
.L_x_3698:
[----:B------:R-:W-:Y:S05]  /*9100*/  @P0 BRA `(.L_x_3678) ;  /* 0x0000000000140947 */ /* 0x000fea0003800000 */
[----:B------:R-:W-:Y:S01]  /*9110*/  ISETP.NE.AND P1, PT, R12, RZ, PT ;  /* 0x000000ff0c00720c */ /* 0x000fe20003f25270 */
[----:B-12---:R-:W-:-:S04]  /*9120*/  IMAD.MOV.U32 R5, RZ, RZ, 0x5140 ;  /* 0x00005140ff057424 */ /* 0x006fc800078e00ff */
[----:B------:R4:W-:Y:S08]  /*9130*/  SYNCS.ARRIVE.TRANS64 RZ, [R20+URZ+0x38830], R5 ;  /* 0x0388300514ff79a7 */ /* 0x0009f0000800003f */
[----:B------:R-:W-:Y:S05]  /*9140*/  @!P1 BRA `(.L_x_3678) ;  /* 0x0000000000049947 */ /* 0x000fea0003800000 */
[----:B------:R-:W-:Y:S01]  /*9150*/  BPT.TRAP 0x1 ;  /* 0x000000040000795c */ /* 0x000fe20000300000 */
.L_x_3678:
[----:B-12-4-:R-:W1:Y:S01]  /*9160*/  LDC.64 R4, c[0x0][0x728] ;  /* 0x0001ca00ff047b82 */ /* 0x016e620000000a00 */
[----:B------:R-:W-:Y:S01]  /*9170*/  IMAD R11, R11, 0x50, RZ ;  /* 0x000000500b0b7824 */ /* 0x000fe200078e02ff */
        /* <DEDUP_REMOVED lines=31> */
.L_x_3699:
[----:B------:R-:W-:Y:S05]  /*9370*/  @P0 BRA `(.L_x_3680) ;  /* 0x0000000000140947 */ /* 0x000fea0003800000 */
[----:B------:R-:W-:Y:S01]  /*9380*/  ISETP.NE.AND P0, PT, R12, RZ, PT ;  /* 0x000000ff0c00720c */ /* 0x000fe20003f05270 */
[----:B------:R-:W-:-:S04]  /*9390*/  IMAD.MOV.U32 R5, RZ, RZ, 0x5140 ;  /* 0x00005140ff057424 */ /* 0x000fc800078e00ff */
[----:B------:R2:W-:Y:S08]  /*93a0*/  SYNCS.ARRIVE.TRANS64 RZ, [R20+URZ+0x38818], R5 ;  /* 0x0388180514ff79a7 */ /* 0x0005f0000800003f */
[----:B------:R-:W-:Y:S05]  /*93b0*/  @!P0 BRA `(.L_x_3680) ;  /* 0x0000000000048947 */ /* 0x000fea0003800000 */
[----:B------:R-:W-:Y:S01]  /*93c0*/  BPT.TRAP 0x1 ;  /* 0x000000040000795c */ /* 0x000fe20000300000 */
.L_x_3680:
        /* <DEDUP_REMOVED lines=26> */
.L_x_3666:
[----:B------:R-:W-:Y:S01]  /*9570*/  IMAD R4, R13, 0x8, R20 ;  /* 0x000000080d047824 */ /* 0x000fe200078e0214 */
[----:B------:R-:W-:Y:S01]  /*9580*/  SHF.L.U32 R3, R18, 0x1f, RZ ;  /* 0x0000001f12037819 */ /* 0x000fe200000006ff */
[----:B------:R-:W4:Y:S03]  /*9590*/  S2R R2, SR_TID.X ;  /* 0x0000000000027919 */ /* 0x000f260000002100 */
[----:B------:R-:W5:Y:S01]  /*95a0*/  SYNCS.PHASECHK.TRANS64.TRYWAIT P0, [R4+URZ+0x38840], R3 ;  /* 0x03884003040075a7 */ /* 0x000f62000800017f */
[----:B----4-:R-:W-:-:S04]  /*95b0*/  LOP3.LUT R2, R2, 0x7f, RZ, 0xc0, !PT ;  /* 0x0000007f02027812 */ /* 0x010fc800078ec0ff */
[----:B------:R-:W-:Y:S01]  /*95c0*/  ISETP.NE.AND P1, PT, R2, RZ, PT ;  /* 0x000000ff0200720c */ /* 0x000fe20003f25270 */
[----:B-----5:R-:W-:-:S12]  /*95d0*/  @!P0 BRA `(.L_x_3681) ;  /* 0x0000000800508947 */ /* 0x020fd80003800000 */
.L_x_3700:
[----:B------:R-:W-:Y:S05]  /*95e0*/  @P1 BRA `(.L_x_3682) ;  /* 0x0000000000181947 */ /* 0x000fea0003800000 */
[----:B------:R-:W5:Y:S01]  /*95f0*/  S2R R2, SR_TID.X ;  /* 0x0000000000027919 */ /* 0x000f620000002100 */
[----:B----4-:R-:W-:-:S04]  /*9600*/  IMAD.MOV.U32 R3, RZ, RZ, 0x5140 ;  /* 0x00005140ff037424 */ /* 0x010fc800078e00ff */
[----:B------:R4:W-:Y:S01]  /*9610*/  SYNCS.ARRIVE.TRANS64 RZ, [R4+URZ+0x38830], R3 ;  /* 0x0388300304ff79a7 */ /* 0x0009e2000800003f */
[----:B-----5:R-:W-:-:S13]  /*9620*/  LOP3.LUT P0, RZ, R2, 0x1f, RZ, 0xc0, !PT ;  /* 0x0000001f02ff7812 */ /* 0x020fda000780c0ff */
[----:B----4-:R-:W-:Y:S05]  /*9630*/  @!P0 BRA `(.L_x_3682) ;  /* 0x0000000000048947 */ /* 0x010fea0003800000 */
[----:B------:R-:W-:Y:S01]  /*9640*/  BPT.TRAP 0x1 ;  /* 0x000000040000795c */ /* 0x000fe20000300000 */
.L_x_3682:
[----:B----4-:R-:W4:Y:S01]  /*9650*/  LDC.64 R2, c[0x0][0x728] ;  /* 0x0001ca00ff027b82 */ /* 0x010f220000000a00 */
[----:B------:R-:W-:Y:S01]  /*9660*/  IADD3 R6, P0, R0, R6, RZ ;  /* 0x0000000600067210 */ /* 0x000fe20007f1e0ff */
[----:B------:R-:W-:Y:S01]  /*9670*/  UMOV UR8, 0x0 ;  /* 0x0000000000087882 */ /* 0x000fe20000000000 */
[----:B------:R-:W-:Y:S01]  /*9680*/  R2UR UR25, R4 ;  /* 0x00000000041972ca */ /* 0x000fe200000e0000 */
[C-C-:B------:R-:W-:Y:S01]  /*9690*/  IMAD R4, R13.reuse, 0x5000, R20.reuse ;  /* 0x000050000d047824 */ /* 0x140fe200078e0214 */
[C---:B------:R-:W-:Y:S01]  /*96a0*/  LEA.HI.X.SX32 R19, R0.reuse, R19, 0x1, P0 ;  /* 0x0000001300137211 */ /* 0x040fe200000f0eff */
[C---:B-123--:R-:W-:Y:S01]  /*96b0*/  IMAD R20, R13.reuse, 0x200, R20 ;  /* 0x000002000d147824 */ /* 0x04efe200078e0214 */
        /* <DEDUP_REMOVED lines=9> */
[----:B------:R-:W-:Y:S01]  /*9750*/  UIADD3 UR25, UR25, 0x38830, URZ ;  /* 0x0003883019197890 */ /* 0x000fe2000fffe03f */
[----:B------:R-:W-:-:S03]  /*9760*/  VIADD R0, R13, 0x1 ;  /* 0x000000010d007836 */ /* 0x000fc60000000000 */
[----:B------:R-:W-:Y:S02]  /*9770*/  UMOV UR19, UR27 ;  /* 0x0000001b00137c82 */ /* 0x000fe40008000000 */
[----:B------:R-:W-:Y:S01]  /*9780*/  UIADD3 UR24, UR16, 0x24000, URZ ;  /* 0x0002400010187890 */ /* 0x000fe2000fffe03f */
[C---:B----4-:R-:W-:Y:S01]  /*9790*/  LEA R2, P0, R6.reuse, R2, 0x2 ;  /* 0x0000000206027211 */ /* 0x050fe200078010ff */
        /* <DEDUP_REMOVED lines=9> */
[----:B------:R-:W-:Y:S02]  /*9830*/  R2UR UR15, R3 ;  /* 0x00000000030f72ca */ /* 0x000fe400000e0000 */
[----:B------:R-:W-:Y:S02]  /*9840*/  ISETP.NE.AND P0, PT, R0, 0x2, PT ;  /* 0x000000020000780c */ /* 0x000fe40003f05270 */
[----:B------:R-:W-:Y:S02]  /*9850*/  R2UR UR7, R16 ;  /* 0x00000000100772ca */ /* 0x000fe400000e0000 */
[----:B------:R-:W-:Y:S02]  /*9860*/  SEL R3, RZ, 0x1, P0 ;  /* 0x00000001ff037807 */ /* 0x000fe40000000000 */
[----:B------:R-:W-:-:S02]  /*9870*/  SEL R0, R0, RZ, P0 ;  /* 0x000000ff00007207 */ /* 0x000fc40000000000 */
[----:B------:R-:W-:-:S07]  /*9880*/  LOP3.LUT R18, R18, R3, RZ, 0x3c, !PT ;  /* 0x0000000312127212 */ /* 0x000fce00078e3cff */
[----:B------:R1:W-:Y:S01]  /*9890*/  UTMALDG.4D [UR24], [UR6], desc[UR8] ;  /* 0x00000818060075b4 */ /* 0x0003e20008019000 */
[----:B------:R1:W-:Y:S01]  /*98a0*/  UTMALDG.4D [UR16], [UR6], desc[UR8] ;  /* 0x00000810060075b4 */ /* 0x0003e20008019000 */
[----:B------:R1:W-:Y:S02]  /*98b0*/  UBLKCP.S.G [UR10], [UR14], UR13 ;  /* 0x0000000a0e0073ba */ /* 0x0003e4000800020d */
[----:B-1----:R-:W-:Y:S01]  /*98c0*/  NOP ;  /* 0x0000000000007918 */ /* 0x002fe20000000000 */
.L_x_3663:
[----:B------:R-:W-:Y:S05]  /*98d0*/  BSYNC B0 ;  /* 0x0000000000007941 */ /* 0x000fea0003800000 */
.L_x_3662:
[----:B------:R-:W-:-:S03]  /*98e0*/  UMOV UR6, 0xffffffff ;  /* 0xffffffff00067882 */ /* 0x000fc60000000000 */
[----:B------:R-:W-:Y:S05]  /*98f0*/  BRA.DIV UR6, `(.L_x_3683) ;  /* 0x00000006069c7947 */ /* 0x000fea000b800000 */
[----:B------:R-:W-:-:S13]  /*9900*/  ELECT P0, URZ, PT ;  /* 0x00000000003f782f */ /* 0x000fda0003800000 */
.L_x_3703:
[----:B------:R-:W-:Y:S05]  /*9910*/  @!P0 BRA `(.L_x_3615) ;  /* 0x0000000000848947 */ /* 0x000fea0003800000 */
[----:B------:R-:W2:Y:S02]  /*9920*/  LDL.LU R2, [R1] ;  /* 0x0000000001027983 */ /* 0x000ea40000300800 */
[----:B--2---:R-:W-:-:S04]  /*9930*/  LOP3.LUT R2, R2, 0x2, RZ, 0xfc, !PT ;  /* 0x0000000202027812 */ /* 0x004fc800078efcff */
[----:B------:R-:W-:-:S13]  /*9940*/  ISETP.NE.AND P0, PT, R2, 0x3, PT ;  /* 0x000000030200780c */ /* 0x000fda0003f05270 */
[----:B------:R-:W-:Y:S05]  /*9950*/  @!P0 BRA `(.L_x_3684) ;  /* 0x0000000000048947 */ /* 0x000fea0003800000 */
[----:B------:R-:W-:Y:S01]  /*9960*/  BPT.TRAP 0x1 ;  /* 0x000000040000795c */ /* 0x000fe20000300000 */
.L_x_3684:
        /* <DEDUP_REMOVED lines=15> */
.L_x_3704:
[----:B------:R-:W2:Y:S02]  /*9a60*/  SYNCS.PHASECHK.TRANS64.TRYWAIT P1, [R3+URZ], R2 ;  /* 0x00000002030075a7 */ /* 0x000ea4000802017f */
[----:B--2---:R-:W-:Y:S05]  /*9a70*/  @!P1 BRA `(.L_x_3686) ;  /* 0x0000000400749947 */ /* 0x004fea0003800000 */
.L_x_3705:
[----:B------:R-:W-:Y:S05]  /*9a80*/  @!P0 BRA `(.L_x_3687) ;  /* 0x0000000000048947 */ /* 0x000fea0003800000 */
[----:B------:R-:W-:Y:S01]  /*9a90*/  BPT.TRAP 0x1 ;  /* 0x000000040000795c */ /* 0x000fe20000300000 */
.L_x_3687:
[----:B--2---:R-:W-:-:S04]  /*9aa0*/  VIADD R3, R8, 0x38840 ;  /* 0x0003884008037836 */ /* 0x004fc80000000000 */
[----:B------:R-:W-:-:S04]  /*9ab0*/  IMAD R5, R0, 0x8, R3 ;  /* 0x0000000800057824 */ /* 0x000fc800078e0203 */
[----:B------:R-:W2:Y:S02]  /*9ac0*/  SYNCS.PHASECHK.TRANS64.TRYWAIT P0, [R5+URZ], R4 ;  /* 0x00000004050075a7 */ /* 0x000ea4000800017f */
[----:B--2---:R-:W-:Y:S05]  /*9ad0*/  @!P0 BRA `(.L_x_3688) ;  /* 0x0000000400708947 */ /* 0x004fea0003800000 */
.L_x_3706:
[----:B------:R-:W-:-:S07]  /*9ae0*/  IMAD R3, R6, 0x8, R3 ;  /* 0x0000000806037824 */ /* 0x000fce00078e0203 */
.L_x_3689:
[----:B---3--:R3:W4:Y:S02]  /*9af0*/  SYNCS.PHASECHK.TRANS64.TRYWAIT P0, [R3+URZ], R2 ;  /* 0x00000002030075a7 */ /* 0x008724000800017f */
[----:B----4-:R-:W-:Y:S05]  /*9b00*/  @!P0 NANOSLEEP.SYNCS 0x989680 ;  /* 0x009896800000895d */ /* 0x010fea0003900000 */
[----:B------:R-:W4:Y:S02]  /*9b10*/  @!P0 SYNCS.PHASECHK.TRANS64 P0, [R3+URZ], R2 ;  /* 0x00000002030085a7 */ /* 0x000f24000800007f */
[----:B----4-:R-:W-:Y:S05]  /*9b20*/  @!P0 BRA `(.L_x_3689) ;  /* 0xfffffffc00f08947 */ /* 0x010fea000383ffff */
.L_x_3615:
[----:B------:R-:W-:Y:S05]  /*9b30*/  BSYNC B6 ;  /* 0x0000000000067941 */ /* 0x000fea0003800000 */
.L_x_3612:
[----:B------:R-:W-:Y:S05]  /*9b40*/  EXIT ;  /* 0x000000000000794d */ /* 0x000fea0003800000 */
.L_x_3620:
[----:B------:R-:W-:Y:S02]  /*9b50*/  IMAD.MOV.U32 R12, RZ, RZ, RZ ;  /* 0x000000ffff0c7224 */ /* 0x000fe400078e00ff */
[----:B------:R-:W-:Y:S02]  /*9b60*/  IMAD.MOV.U32 R11, RZ, RZ, 0x1f ;  /* 0x0000001fff0b7424 */ /* 0x000fe400078e00ff */
[----:B------:R-:W-:-:S07]  /*9b70*/  IMAD.MOV.U32 R15, RZ, RZ, -0x1 ;  /* 0xffffffffff0f7424 */ /* 0x000fce00078e00ff */
[----:B------:R-:W-:Y:S05]  /*9b80*/  WARPSYNC.COLLECTIVE R15, `(.L_x_3690) ;  /* 0x000000000f087348 */ /* 0x000fea0003c00000 */
[----:B------:R1:W2:Y:S02]  /*9b90*/  SHFL.IDX P6, R14, R13, R12, R11 ;  /* 0x0000000c0d0e7389 */ /* 0x0002a400000c000b */
[----:B-12---:R-:W-:Y:S01]  /*9ba0*/  ENDCOLLECTIVE ;  /* 0x000000000000791b */ /* 0x006fe20003800000 */
.L_x_3690:
[----:B------:R-:W-:Y:S05]  /*9bb0*/  BRA `(.L_x_3691) ;  /* 0xffffff7000007947 */ /* 0x000fea000383ffff */
.L_x_3622:
        /* <DEDUP_REMOVED lines=8> */
.L_x_3627:
[----:B---3--:R3:W4:Y:S02]  /*9c40*/  SYNCS.PHASECHK.TRANS64.TRYWAIT P1, [R3+URZ+0x38810], R152 ;  /* 0x03881098030075a7 */ /* 0x008724000802017f */
[----:B----4-:R-:W-:Y:S05]  /*9c50*/  @!P1 NANOSLEEP.SYNCS 0x989680 ;  /* 0x009896800000995d */ /* 0x010fea0003900000 */
[----:B------:R-:W4:Y:S02]  /*9c60*/  @!P1 SYNCS.PHASECHK.TRANS64 P1, [R3+URZ+0x38810], R152 ;  /* 0x03881098030095a7 */ /* 0x000f24000802007f */
[----:B----4-:R-:W-:Y:S05]  /*9c70*/  @!P1 BRA `(.L_x_3627) ;  /* 0xfffffffc00f09947 */ /* 0x010fea000383ffff */
[----:B------:R-:W-:Y:S05]  /*9c80*/  BRA `(.L_x_3626) ;  /* 0xffffff78002c7947 */ /* 0x000fea000383ffff */
.L_x_3631:
[----:B------:R1:W1:Y:S02]  /*9c90*/  SYNCS.PHASECHK.TRANS64.TRYWAIT P1, [R3+URZ+0x38830], R152 ;  /* 0x03883098030075a7 */ /* 0x000264000802017f */
[----:B-1----:R-:W-:Y:S05]  /*9ca0*/  @!P1 NANOSLEEP.SYNCS 0x989680 ;  /* 0x009896800000995d */ /* 0x002fea0003900000 */
[----:B------:R-:W1:Y:S02]  /*9cb0*/  @!P1 SYNCS.PHASECHK.TRANS64 P1, [R3+URZ+0x38830], R152 ;  /* 0x03883098030095a7 */ /* 0x000e64000802007f */
[----:B-1----:R-:W-:Y:S05]  /*9cc0*/  @!P1 BRA `(.L_x_3631) ;  /* 0xfffffffc00f09947 */ /* 0x002fea000383ffff */
[----:B------:R-:W-:Y:S05]  /*9cd0*/  BRA `(.L_x_3630) ;  /* 0xffffff8800b87947 */ /* 0x000fea000383ffff */
.L_x_3664:
[----:B-1----:R1:W2:Y:S02]  /*9ce0*/  SYNCS.PHASECHK.TRANS64.TRYWAIT P1, [R20+URZ+0x38820], R3 ;  /* 0x03882003140075a7 */ /* 0x0022a4000802017f */
[----:B--2---:R-:W-:Y:S05]  /*9cf0*/  @!P1 NANOSLEEP.SYNCS 0x989680 ;  /* 0x009896800000995d */ /* 0x004fea0003900000 */
[----:B------:R-:W2:Y:S02]  /*9d00*/  @!P1 SYNCS.PHASECHK.TRANS64 P1, [R20+URZ+0x38820], R3 ;  /* 0x03882003140095a7 */ /* 0x000ea4000802007f */
[----:B--2---:R-:W-:Y:S05]  /*9d10*/  @!P1 BRA `(.L_x_3664) ;  /* 0xfffffffc00f09947 */ /* 0x004fea000383ffff */
[----:B------:R-:W-:Y:S05]  /*9d20*/  BRA `(.L_x_3692) ;  /* 0xffffffe400087947 */ /* 0x000fea000383ffff */
.L_x_3668:
[----:B-1----:R1:W2:Y:S02]  /*9d30*/  SYNCS.PHASECHK.TRANS64.TRYWAIT P1, [R20+URZ+0x38840], R21 ;  /* 0x03884015140075a7 */ /* 0x0022a4000802017f */
[----:B--2---:R-:W-:Y:S05]  /*9d40*/  @!P1 NANOSLEEP.SYNCS 0x989680 ;  /* 0x009896800000995d */ /* 0x004fea0003900000 */
[----:B------:R-:W2:Y:S02]  /*9d50*/  @!P1 SYNCS.PHASECHK.TRANS64 P1, [R20+URZ+0x38840], R21 ;  /* 0x03884015140095a7 */ /* 0x000ea4000802007f */
[----:B--2---:R-:W-:Y:S05]  /*9d60*/  @!P1 BRA `(.L_x_3668) ;  /* 0xfffffffc00f09947 */ /* 0x004fea000383ffff */
[----:B------:R-:W-:Y:S05]  /*9d70*/  BRA `(.L_x_3693) ;  /* 0xffffffe800787947 */ /* 0x000fea000383ffff */
.L_x_3670:
[----:B---3--:R3:W4:Y:S02]  /*9d80*/  SYNCS.PHASECHK.TRANS64.TRYWAIT P1, [R20+URZ+0x38828], R21 ;  /* 0x03882815140075a7 */ /* 0x008724000802017f */
[----:B----4-:R-:W-:Y:S05]  /*9d90*/  @!P1 NANOSLEEP.SYNCS 0x989680 ;  /* 0x009896800000995d */ /* 0x010fea0003900000 */
[----:B------:R-:W4:Y:S02]  /*9da0*/  @!P1 SYNCS.PHASECHK.TRANS64 P1, [R20+URZ+0x38828], R21 ;  /* 0x03882815140095a7 */ /* 0x000f24000802007f */
[----:B----4-:R-:W-:Y:S05]  /*9db0*/  @!P1 BRA `(.L_x_3670) ;  /* 0xfffffffc00f09947 */ /* 0x010fea000383ffff */
[----:B------:R-:W-:Y:S05]  /*9dc0*/  BRA `(.L_x_3694) ;  /* 0xffffffec000c7947 */ /* 0x000fea000383ffff */
.L_x_3672:
[----:B--2---:R2:W4:Y:S02]  /*9dd0*/  SYNCS.PHASECHK.TRANS64.TRYWAIT P1, [R20+URZ+0x38848], R21 ;  /* 0x03884815140075a7 */ /* 0x004524000802017f */
[----:B----4-:R-:W-:Y:S05]  /*9de0*/  @!P1 NANOSLEEP.SYNCS 0x989680 ;  /* 0x009896800000995d */ /* 0x010fea0003900000 */
[----:B------:R-:W4:Y:S02]  /*9df0*/  @!P1 SYNCS.PHASECHK.TRANS64 P1, [R20+URZ+0x38848], R21 ;  /* 0x03884815140095a7 */ /* 0x000f24000802007f */
[----:B----4-:R-:W-:Y:S05]  /*9e00*/  @!P1 BRA `(.L_x_3672) ;  /* 0xfffffffc00f09947 */ /* 0x010fea000383ffff */
[----:B------:R-:W-:Y:S05]  /*9e10*/  BRA `(.L_x_3695) ;  /* 0xffffffec007c7947 */ /* 0x000fea000383ffff */
.L_x_3674:
[----:B------:R-:W-:-:S07]  /*9e20*/  SHF.L.U32 R5, R18, 0x1f, RZ ;  /* 0x0000001f12057819 */ /* 0x000fce00000006ff */
.L_x_3696:
[----:B-1----:R1:W2:Y:S02]  /*9e30*/  SYNCS.PHASECHK.TRANS64.TRYWAIT P1, [R20+URZ+0x38820], R5 ;  /* 0x03882005140075a7 */ /* 0x0022a4000802017f */
[----:B--2---:R-:W-:Y:S05]  /*9e40*/  @!P1 NANOSLEEP.SYNCS 0x989680 ;  /* 0x009896800000995d */ /* 0x004fea0003900000 */
[----:B------:R-:W2:Y:S02]  /*9e50*/  @!P1 SYNCS.PHASECHK.TRANS64 P1, [R20+URZ+0x38820], R5 ;  /* 0x03882005140095a7 */ /* 0x000ea4000802007f */
[----:B--2---:R-:W-:Y:S05]  /*9e60*/  @!P1 BRA `(.L_x_3696) ;  /* 0xfffffffc00f09947 */ /* 0x004fea000383ffff */
[----:B------:R-:W-:Y:S05]  /*9e70*/  BRA `(.L_x_3697) ;  /* 0xfffffff000047947 */ /* 0x000fea000383ffff */
.L_x_3677:
[----:B---3--:R3:W4:Y:S02]  /*9e80*/  SYNCS.PHASECHK.TRANS64.TRYWAIT P1, [R20+URZ+0x38840], R9 ;  /* 0x03884009140075a7 */ /* 0x008724000802017f */
[----:B----4-:R-:W-:Y:S05]  /*9e90*/  @!P1 NANOSLEEP.SYNCS 0x989680 ;  /* 0x009896800000995d */ /* 0x010fea0003900000 */
[----:B------:R-:W4:Y:S02]  /*9ea0*/  @!P1 SYNCS.PHASECHK.TRANS64 P1, [R20+URZ+0x38840], R9 ;  /* 0x03884009140095a7 */ /* 0x000f24000802007f */
[----:B----4-:R-:W-:Y:S05]  /*9eb0*/  @!P1 BRA `(.L_x_3677) ;  /* 0xfffffffc00f09947 */ /* 0x010fea000383ffff */
[----:B------:R-:W-:Y:S05]  /*9ec0*/  BRA `(.L_x_3698) ;  /* 0xfffffff0008c7947 */ /* 0x000fea000383ffff */
.L_x_3679:
[----:B-1----:R1:W2:Y:S02]  /*9ed0*/  SYNCS.PHASECHK.TRANS64.TRYWAIT P1, [R20+URZ+0x38828], R9 ;  /* 0x03882809140075a7 */ /* 0x0022a4000802017f */
[----:B--2---:R-:W-:Y:S05]  /*9ee0*/  @!P1 NANOSLEEP.SYNCS 0x989680 ;  /* 0x009896800000995d */ /* 0x004fea0003900000 */
[----:B------:R-:W2:Y:S02]  /*9ef0*/  @!P1 SYNCS.PHASECHK.TRANS64 P1, [R20+URZ+0x38828], R9 ;  /* 0x03882809140095a7 */ /* 0x000ea4000802007f */
[----:B--2---:R-:W-:Y:S05]  /*9f00*/  @!P1 BRA `(.L_x_3679) ;  /* 0xfffffffc00f09947 */ /* 0x004fea000383ffff */
[----:B------:R-:W-:Y:S05]  /*9f10*/  BRA `(.L_x_3699) ;  /* 0xfffffff400147947 */ /* 0x000fea000383ffff */
.L_x_3681:
[----:B----4-:R4:W1:Y:S02]  /*9f20*/  SYNCS.PHASECHK.TRANS64.TRYWAIT P0, [R4+URZ+0x38840], R3 ;  /* 0x03884003040075a7 */ /* 0x010864000800017f */
[----:B-1----:R-:W-:Y:S05]  /*9f30*/  @!P0 NANOSLEEP.SYNCS 0x989680 ;  /* 0x009896800000895d */ /* 0x002fea0003900000 */
[----:B------:R-:W1:Y:S02]  /*9f40*/  @!P0 SYNCS.PHASECHK.TRANS64 P0, [R4+URZ+0x38840], R3 ;  /* 0x03884003040085a7 */ /* 0x000e64000800007f */
[----:B-1----:R-:W-:Y:S05]  /*9f50*/  @!P0 BRA `(.L_x_3681) ;  /* 0xfffffffc00f08947 */ /* 0x002fea000383ffff */
[----:B------:R-:W-:Y:S05]  /*9f60*/  BRA `(.L_x_3700) ;  /* 0xfffffff4009c7947 */ /* 0x000fea000383ffff */
.L_x_3683:
[----:B------:R-:W-:Y:S01]  /*9f70*/  BSSY B0, `(.L_x_3701) ;  /* 0x0000006000007945 */ /* 0x000fe20003800000 */
[----:B------:R-:W-:-:S07]  /*9f80*/  IMAD.MOV.U32 R15, RZ, RZ, -0x1 ;  /* 0xffffffffff0f7424 */ /* 0x000fce00078e00ff */
[----:B------:R-:W-:Y:S05]  /*9f90*/  WARPSYNC.COLLECTIVE R15, `(.L_x_3702) ;  /* 0x000000000f0c7348 */ /* 0x000fea0003c00000 */
[----:B------:R-:W-:Y:S02]  /*9fa0*/  ELECT P6, UR62, PT ;  /* 0x00000000003e782f */ /* 0x000fe400038c0000 */
[----:B------:R-:W-:Y:S01]  /*9fb0*/  MOV R14, UR62 ;  /* 0x0000003e000e7c02 */ /* 0x000fe20008000f00 */
[----:B------:R-:W-:Y:S10]  /*9fc0*/  ENDCOLLECTIVE ;  /* 0x000000000000791b */ /* 0x000ff40003800000 */
.L_x_3702:
[----:B------:R-:W-:Y:S05]  /*9fd0*/  BSYNC B0 ;  /* 0x0000000000007941 */ /* 0x000fea0003800000 */
.L_x_3701:
[----:B------:R-:W-:Y:S01]  /*9fe0*/  PLOP3.LUT P0, PT, P6, PT, PT, 0x80, 0x0 ;  /* 0x000000000000781c */ /* 0x000fe2000370f070 */
[----:B------:R-:W-:-:S12]  /*9ff0*/  BRA `(.L_x_3703) ;  /* 0xfffffff800447947 */ /* 0x000fd8000383ffff */
.L_x_3685:
[----:B-1----:R1:W2:Y:S02]  /*a000*/  SYNCS.PHASECHK.TRANS64.TRYWAIT P1, [R7+URZ], R4 ;  /* 0x00000004070075a7 */ /* 0x0022a4000802017f */
[----:B--2---:R-:W-:Y:S05]  /*a010*/  @!P1 NANOSLEEP.SYNCS 0x989680 ;  /* 0x009896800000995d */ /* 0x004fea0003900000 */
[----:B------:R-:W2:Y:S02]  /*a020*/  @!P1 SYNCS.PHASECHK.TRANS64 P1, [R7+URZ], R4 ;  /* 0x00000004070095a7 */ /* 0x000ea4000802007f */
[----:B--2---:R-:W-:Y:S05]  /*a030*/  @!P1 BRA `(.L_x_3685) ;  /* 0xfffffffc00f09947 */ /* 0x004fea000383ffff */
[----:B------:R-:W-:Y:S05]  /*a040*/  BRA `(.L_x_3704) ;  /* 0xfffffff800847947 */ /* 0x000fea000383ffff */
.L_x_3686:
[----:B--2---:R2:W3:Y:S02]  /*a050*/  SYNCS.PHASECHK.TRANS64.TRYWAIT P1, [R3+URZ], R2 ;  /* 0x00000002030075a7 */ /* 0x0044e4000802017f */
[----:B---3--:R-:W-:Y:S05]  /*a060*/  @!P1 NANOSLEEP.SYNCS 0x989680 ;  /* 0x009896800000995d */ /* 0x008fea0003900000 */
[----:B------:R-:W3:Y:S02]  /*a070*/  @!P1 SYNCS.PHASECHK.TRANS64 P1, [R3+URZ], R2 ;  /* 0x00000002030095a7 */ /* 0x000ee4000802007f */
[----:B---3--:R-:W-:Y:S05]  /*a080*/  @!P1 BRA `(.L_x_3686) ;  /* 0xfffffffc00f09947 */ /* 0x008fea000383ffff */
[----:B------:R-:W-:Y:S05]  /*a090*/  BRA `(.L_x_3705) ;  /* 0xfffffff800787947 */ /* 0x000fea000383ffff */
.L_x_3688:
[----:B--2---:R2:W3:Y:S02]  /*a0a0*/  SYNCS.PHASECHK.TRANS64.TRYWAIT P0, [R5+URZ], R4 ;  /* 0x00000004050075a7 */ /* 0x0044e4000800017f */
[----:B---3--:R-:W-:Y:S05]  /*a0b0*/  @!P0 NANOSLEEP.SYNCS 0x989680 ;  /* 0x009896800000895d */ /* 0x008fea0003900000 */
[----:B------:R-:W3:Y:S02]  /*a0c0*/  @!P0 SYNCS.PHASECHK.TRANS64 P0, [R5+URZ], R4 ;  /* 0x00000004050085a7 */ /* 0x000ee4000800007f */
[----:B---3--:R-:W-:Y:S05]  /*a0d0*/  @!P0 BRA `(.L_x_3688) ;  /* 0xfffffffc00f08947 */ /* 0x008fea000383ffff */
[----:B------:R-:W-:Y:S05]  /*a0e0*/  BRA `(.L_x_3706) ;  /* 0xfffffff8007c7947 */ /* 0x000fea000383ffff */
.L_x_3707:
        /* <DEDUP_REMOVED lines=9> */
.L_x_7314:


//--------------------- .text._ZN7cutlass13device_kernelIN5flash11enable_sm90INS1_16FlashAttnBwdSm90INS1_25CollectiveMainloopBwdSm90ILi2ELi2ELi2EN4cute5tupleIJNS5_1CILi1EEES8_S8_EEENS6_IJNS7_ILi80EEENS7_ILi128EEESB_EEENS_6half_tEfNS_4arch4Sm90ELb0ELb0ELb0ELb0ELb1ELb1ELb0ELb1ELi2ELi1ELi2ELi1ELb0EEENS1_21CollectiveEpilogueBwdISC_SD_SF_Li256ELb0ELb0ELi1EEENS1_19SingleTileSchedulerILb0ELb0ELb0ELi128EEEEEEEEEvNT_6ParamsE --------------------------
	.section	.text._ZN7cutlass13device_kernelIN5flash11enable_sm90INS1_16FlashAttnBwdSm90INS1_25CollectiveMainloopBwdSm90ILi2ELi2ELi2EN4cute5tupleIJNS5_1CILi1EEES8_S8_EEENS6_IJNS7_ILi80EEENS7_ILi128EEESB_EEENS_6half_tEfNS_4arch4Sm90ELb0ELb0ELb0ELb0ELb1ELb1ELb0ELb1ELi2ELi1ELi2ELi1ELb0EEENS1_21CollectiveEpilogueBwdISC_SD_SF_Li256ELb0ELb0ELi1EEENS1_19SingleTileSchedulerILb0ELb0ELb0ELi128EEEEEEEEEvNT_6ParamsE,"ax",@progbits
	.align	128
.text._ZN7cutlass13device_kernelIN5flash11enable_sm90INS1_16FlashAttnBwdSm90INS1_25CollectiveMainloopBwdSm90ILi2ELi2ELi2EN4cute5tupleIJNS5_1CILi1EEES8_S8_EEENS6_IJNS7_ILi80EEENS7_ILi128EEESB_EEENS_6half_tEfNS_4arch4Sm90ELb0ELb0ELb0ELb0ELb1ELb1ELb0ELb1ELi2ELi1ELi2ELi1ELb0EEENS1_21CollectiveEpilogueBwdISC_SD_SF_Li256ELb0ELb0ELi1EEENS1_19SingleTileSchedulerILb0ELb0ELb0ELi128EEEEEEEEEvNT_6ParamsE:
        .type           _ZN7cutlass13device_kernelIN5flash11enable_sm90INS1_16FlashAttnBwdSm90INS1_25CollectiveMainloopBwdSm90ILi2ELi2ELi2EN4cute5tupleIJNS5_1CILi1EEES8_S8_EEENS6_IJNS7_ILi80EEENS7_ILi128EEESB_EEENS_6half_tEfNS_4arch4Sm90ELb0ELb0ELb0ELb0ELb1ELb1ELb0ELb1ELi2ELi1ELi2ELi1ELb0EEENS1_21CollectiveEpilogueBwdISC_SD_SF_Li256ELb0ELb0ELi1EEENS1_19SingleTileSchedulerILb0ELb0ELb0ELi128EEEEEEEEEvNT_6ParamsE,@function
        .size           _ZN7cutlass13device_kernelIN5flash11enable_sm90INS1_16FlashAttnBwdSm90INS1_25CollectiveMainloopBwdSm90ILi2ELi2ELi2EN4cute5tupleIJNS5_1CILi1EEES8_S8_EEENS6_IJNS7_ILi80EEENS7_ILi128EEESB_EEENS_6half_tEfNS_4arch4Sm90ELb0ELb0ELb0ELb0ELb1ELb1ELb0ELb1ELi2ELi1ELi2ELi1ELb0EEENS1_21CollectiveEpilogueBwdISC_SD_SF_Li256ELb0ELb0ELi1EEENS1_19SingleTileSchedulerILb0ELb0ELb0ELi128EEEEEEEEEvNT_6ParamsE,(.L_x_7315 - _ZN7cutlass13device_kernelIN5flash11enable_sm90INS1_16FlashAttnBwdSm90INS1_25CollectiveMainloopBwdSm90ILi2ELi2ELi2EN4cute5tupleIJNS5_1CILi1EEES8_S8_EEENS6_IJNS7_ILi80EEENS7_ILi128EEESB_EEENS_6half_tEfNS_4arch4Sm90ELb0ELb0ELb0ELb0ELb1ELb1ELb0ELb1ELi2ELi1ELi2ELi1ELb0EEENS1_21CollectiveEpilogueBwdISC_SD_SF_Li256ELb0ELb0ELi1EEENS1_19SingleTileSchedulerILb0ELb0ELb0ELi128EEEEEEEEEvNT_6ParamsE)
        .other          _ZN7cutlass13device_kernelIN5flash11enable_sm90INS1_16FlashAttnBwdSm90INS1_25CollectiveMainloopBwdSm90ILi2ELi2ELi2EN4cute5tupleIJNS5_1CILi1EEES8_S8_EEENS6_IJNS7_ILi80EEENS7_ILi128EEESB_EEENS_6half_tEfNS_4arch4Sm90ELb0ELb0ELb0ELb0ELb1ELb1ELb0ELb1ELi2ELi1ELi2ELi1ELb0EEENS1_21CollectiveEpilogueBwdISC_SD_SF_Li256ELb0ELb0ELi1EEENS1_19SingleTileSchedulerILb0ELb0ELb0ELi128EEEEEEEEEvNT_6ParamsE,@"STO_CUDA_ENTRY STV_DEFAULT"
_ZN7cutlass13device_kernelIN5flash11enable_sm90INS1_16FlashAttnBwdSm90INS1_25CollectiveMainloopBwdSm90ILi2ELi2ELi2EN4cute5tupleIJNS5_1CILi1EEES8_S8_EEENS6_IJNS7_ILi80EEENS7_ILi128EEESB_EEENS_6half_tEfNS_4arch4Sm90ELb0ELb0ELb0ELb0ELb1ELb1ELb0ELb1ELi2ELi1ELi2ELi1ELb0EEENS1_21CollectiveEpilogueBwdISC_SD_SF_Li256ELb0ELb0ELi1EEENS1_19SingleTileSchedulerILb0ELb0ELb0ELi128EEEEEEEEEvNT_6ParamsE:
        /* <DEDUP_REMOVED lines=29> */
.L_x_3709:
[----:B------:R-:W-:Y:S05]  /*01d0*/  BSYNC B0 ;  /* 0x0000000000007941 */ /* 0x000fea0003800000 */
.L_x_3708:
        /* <DEDUP_REMOVED lines=34> */
.L_x_3710:
        /* <DEDUP_REMOVED lines=22> */
.L_x_3711:
        /* <DEDUP_REMOVED lines=8> */
.L_x_3714:
        /* <DEDUP_REMOVED lines=33> */
.L_x_3717:
        /* <DEDUP_REMOVED lines=15> */
.L_x_3716:
        /* <DEDUP_REMOVED lines=23> */
.L_x_3719:
        /* <DEDUP_REMOVED lines=15> */
.L_x_3718:
        /* <DEDUP_REMOVED lines=8> */
.L_x_3807:
        /* <DEDUP_REMOVED lines=15> */
.L_x_3721:
        /* <DEDUP_REMOVED lines=121> */
.L_x_3734:
[----:B------:R-:W2:Y:S01]  /*1440*/  LDL R3, [R1] ;  /* 0x0000000001037983 */ /* 0x000ea20000100800 */
[----:B------:R-:W-:Y:S05]  /*1450*/  YIELD ;  /* 0x0000000000007946 */ /* 0x000fea0003800000 */
[----:B--2---:R-:W-:-:S13]  /*1460*/  ISETP.NE.AND P0, PT, R3, 0x3, PT ;  /* 0x000000030300780c */ /* 0x004fda0003f05270 */
[----:B------:R-:W-:Y:S05]  /*1470*/  @!P0 BRA `(.L_x_3724) ;  /* 0x0000000000048947 */ /* 0x000fea0003800000 */
[----:B------:R-:W-:Y:S01]  /*1480*/  BPT.TRAP 0x1 ;  /* 0x000000040000795c */ /* 0x000fe20000300000 */
.L_x_3724:
        /* <DEDUP_REMOVED lines=8> */
.L_x_3725:
[----:B---3--:R-:W-:Y:S05]  /*1510*/  @P1 BRA `(.L_x_3726) ;  /* 0x0000000000081947 */ /* 0x008fea0003800000 */
[----:B------:R-:W3:Y:S02]  /*1520*/  SYNCS.PHASECHK.TRANS64.TRYWAIT P1, [R3+URZ+0x38810], R152 ;  /* 0x03881098030075a7 */ /* 0x000ee4000802017f */
[----:B---3--:R-:W-:Y:S05]  /*1530*/  @!P1 BRA `(.L_x_3727) ;  /* 0x0000008c00c89947 */ /* 0x008fea0003800000 */
.L_x_3726:
        /* <DEDUP_REMOVED lines=286> */
.L_x_3728:
[----:B------:R1:W1:Y:S01]  /*2720*/  SYNCS.PHASECHK.TRANS64.TRYWAIT P1, [R3+URZ+0x38830], R152 ;  /* 0x03883098030075a7 */ /* 0x000262000802017f */
[----:B------:R-:W-:Y:S05]  /*2730*/  @!P0 BRA `(.L_x_3729) ;  /* 0x0000000000048947 */ /* 0x000fea0003800000 */
[----:B------:R-:W-:Y:S01]  /*2740*/  BPT.TRAP 0x1 ;  /* 0x000000040000795c */ /* 0x000fe20000300000 */
.L_x_3729:
[----:B------:R-:W-:-:S05]  /*2750*/  VIADD R4, R153, 0x24000 ;  /* 0x0002400099047836 */ /* 0x000fca0000000000 */
[----:B------:R-:W-:-:S04]  /*2760*/  SHF.R.U32.HI R4, RZ, 0x4, R4 ;  /* 0x00000004ff047819 */ /* 0x000fc80000011604 */
[----:B------:R-:W-:-:S04]  /*2770*/  LOP3.LUT R4, R4, 0x3fff, RZ, 0xc0, !PT ;  /* 0x00003fff04047812 */ /* 0x000fc800078ec0ff */
[----:B------:R-:W-:Y:S01]  /*2780*/  LOP3.LUT R153, R4, 0x10000, RZ, 0xfc, !PT ;  /* 0x0001000004997812 */ /* 0x000fe200078efcff */
[----:B-1----:R-:W-:Y:S06]  /*2790*/  @P1 BRA `(.L_x_3730) ;  /* 0x0000000000081947 */ /* 0x002fec0003800000 */
[----:B------:R-:W1:Y:S02]  /*27a0*/  SYNCS.PHASECHK.TRANS64.TRYWAIT P1, [R3+URZ+0x38830], R152 ;  /* 0x03883098030075a7 */ /* 0x000e64000802017f */
[----:B-1----:R-:W-:Y:S05]  /*27b0*/  @!P1 BRA `(.L_x_3731) ;  /* 0x0000007c003c9947 */ /* 0x002fea0003800000 */
.L_x_3730:
        /* <DEDUP_REMOVED lines=832> */
.L_x_3732:
        /* <DEDUP_REMOVED lines=56> */
.L_x_3733:
        /* <DEDUP_REMOVED lines=12> */
.L_x_3723:
        /* <DEDUP_REMOVED lines=86> */
.L_x_3735:
        /* <DEDUP_REMOVED lines=19> */
.L_x_3736:
        /* <DEDUP_REMOVED lines=18> */
.L_x_3737:
        /* <DEDUP_REMOVED lines=18> */
.L_x_3738:
        /* <DEDUP_REMOVED lines=155> */
.L_x_3740:
[----:B------:R-:W-:Y:S05]  /*7280*/  BSYNC B0 ;  /* 0x0000000000007941 */ /* 0x000fea0003800000 */
.L_x_3739:
[----:B------:R-:W-:-:S04]  /*7290*/  DEPBAR.LE SB0, 0x0 ;  /* 0x000080000000791a */ /* 0x000fc80000000000 */
[----:B------:R-:W-:Y:S05]  /*72a0*/  BRA `(.L_x_3715) ;  /* 0x0000003000287947 */ /* 0x000fea0003800000 */
.L_x_3713:
        /* <DEDUP_REMOVED lines=37> */
[----:B------:R-:W-:Y:S01]  /*7500*/  IMAD.HI R0, R0, 0x66666667, RZ ;  /* 0x6666666700007827 */ /* 0x000fe200078e02ff */
[----:B------:R-:W-:Y:S02]  /*7510*/  UIMAD UR13, UR13, UR4, URZ ;  /* 0x000000040d0d72a4 */ /* 0x000fe4000f8e023f */
[----:B------:R-:W-:Y:S02]  /*7520*/  UIADD3 UR12, UR7, UR12, URZ ;  /* 0x0000000c070c7290 */ /* 0x000fe4000fffe03f */
[----:B------:R-:W-:Y:S01]  /*7530*/  SHF.R.U32.HI R3, RZ, 0x1f, R0 ;  /* 0x0000001fff037819 */ /* 0x000fe20000011600 */
[----:B------:R-:W-:Y:S01]  /*7540*/  UMOV UR4, URZ ;  /* 0x0000003f00047c82 */ /* 0x000fe20008000000 */
[----:B------:R-:W-:-:S02]  /*7550*/  ULDC.64 UR26, c[0x0][0x208] ;  /* 0x00008200001a7ab9 */ /* 0x000fc40000000a00 */
[----:B------:R-:W-:-:S04]  /*7560*/  LEA.HI.SX32 R2, R0, R3, 0x1b ;  /* 0x0000000300027211 */ /* 0x000fc800078fdaff */
        /* <DEDUP_REMOVED lines=16> */
.L_x_3767:
[----:B------:R-:W-:Y:S01]  /*7670*/  UIMAD UR22, UR13, UR4, URZ ;  /* 0x000000040d1672a4 */ /* 0x000fe2000f8e023f */
[----:B------:R-:W-:Y:S01]  /*7680*/  ISETP.NE.AND P1, PT, R0, RZ, PT ;  /* 0x000000ff0000720c */ /* 0x000fe20003f25270 */
[----:B------:R-:W-:Y:S01]  /*7690*/  ULDC.64 UR8, c[0x0][0x768] ;  /* 0x0001da0000087ab9 */ /* 0x000fe20000000a00 */
[----:B------:R-:W-:Y:S01]  /*76a0*/  UIMAD UR14, UR5, 0x5000, URZ ;  /* 0x00005000050e78a4 */ /* 0x000fe2000f8e023f */
        /* <DEDUP_REMOVED lines=13> */
.L_x_3745:
[----:B------:R-:W2:Y:S04]  /*7780*/  LDG.E.STRONG.GPU R6, desc[UR26][R2.64] ;  /* 0x0000001a02067981 */ /* 0x000ea8000c1ef900 */
[----:B--2---:R-:W-:Y:S01]  /*7790*/  CCTL.IVALL ;  /* 0x00000000ff00798f */ /* 0x004fe20002000000 */
[----:B------:R-:W-:Y:S05]  /*77a0*/  YIELD ;  /* 0x0000000000007946 */ /* 0x000fea0003800000 */
[----:B------:R-:W-:-:S13]  /*77b0*/  ISETP.NE.AND P3, PT, R6, UR28, PT ;  /* 0x0000001c06007c0c */ /* 0x000fda000bf65270 */
[----:B------:R-:W-:Y:S05]  /*77c0*/  @P3 BRA `(.L_x_3745) ;  /* 0xfffffffc00ec3947 */ /* 0x000fea000383ffff */
.L_x_3744:
[----:B------:R-:W-:Y:S05]  /*77d0*/  BSYNC B0 ;  /* 0x0000000000007941 */ /* 0x000fea0003800000 */
.L_x_3743:
[----:B------:R-:W-:-:S03]  /*77e0*/  UMOV UR23, 0xffffffff ;  /* 0xffffffff00177882 */ /* 0x000fc60000000000 */
[----:B------:R-:W-:Y:S05]  /*77f0*/  BRA.DIV UR23, `(.L_x_3746) ;  /* 0x0000002e17407947 */ /* 0x000fea000b800000 */
[----:B------:R-:W-:Y:S01]  /*7800*/  NOP ;  /* 0x0000000000007918 */ /* 0x000fe20000000000 */
.L_x_3810:
[----:B------:R-:W-:Y:S05]  /*7810*/  WARPSYNC.ALL ;  /* 0x0000000000007948 */ /* 0x000fea0003800000 */
[----:B------:R-:W-:Y:S06]  /*7820*/  BAR.SYNC.DEFER_BLOCKING 0xd, 0xa0 ;  /* 0x0342800000007b1d */ /* 0x000fec0000010000 */
[----:B------:R-:W-:Y:S04]  /*7830*/  BSSY B0, `(.L_x_3747) ;  /* 0x0000011000007945 */ /* 0x000fe80003800000 */
[----:B------:R-:W-:Y:S05]  /*7840*/  @!P0 BRA `(.L_x_3748) ;  /* 0x00000000003c8947 */ /* 0x000fea0003800000 */
[----:B------:R-:W1:Y:S01]  /*7850*/  S2UR UR34, SR_CgaCtaId ;  /* 0x00000000002279c3 */ /* 0x000e620000008800 */
[----:B------:R-:W-:Y:S01]  /*7860*/  UIMAD UR23, UR4, 0x2800, URZ ;  /* 0x00002800041778a4 */ /* 0x000fe2000f8e023f */
        /* <DEDUP_REMOVED lines=13> */
.L_x_3748:
[----:B------:R-:W-:Y:S05]  /*7940*/  BSYNC B0 ;  /* 0x0000000000007941 */ /* 0x000fea0003800000 */
.L_x_3747:
        /* <DEDUP_REMOVED lines=13> */
.L_x_3750:
[----:B------:R-:W-:Y:S05]  /*7a20*/  BSYNC B0 ;  /* 0x0000000000007941 */ /* 0x000fea0003800000 */
.L_x_3749:
[----:B------:R-:W-:Y:S06]  /*7a30*/  BAR.ARV 0xa, 0xa0 ;  /* 0x0282800000007b1d */ /* 0x000fec0000002000 */
[----:B------:R-:W-:Y:S04]  /*7a40*/  BSSY B0, `(.L_x_3751) ;  /* 0x0000003000007945 */ /* 0x000fe80003800000 */
[----:B------:R-:W-:Y:S05]  /*7a50*/  @!P0 BRA `(.L_x_3752) ;  /* 0x0000000000048947 */ /* 0x000fea0003800000 */
[----:B------:R-:W-:-:S04]  /*7a60*/  DEPBAR.LE SB0, 0x0 ;  /* 0x000080000000791a */ /* 0x000fc80000000000 */
.L_x_3752:
[----:B------:R-:W-:Y:S05]  /*7a70*/  BSYNC B0 ;  /* 0x0000000000007941 */ /* 0x000fea0003800000 */
.L_x_3751:
        /* <DEDUP_REMOVED lines=19> */
.L_x_3754:
[----:B------:R-:W-:Y:S05]  /*7bb0*/  BSYNC B0 ;  /* 0x0000000000007941 */ /* 0x000fea0003800000 */
.L_x_3753:
        /* <DEDUP_REMOVED lines=9> */
.L_x_3757:
[----:B------:R-:W2:Y:S04]  /*7c50*/  LDG.E.STRONG.GPU R6, desc[UR26][R2.64] ;  /* 0x0000001a02067981 */ /* 0x000ea8000c1ef900 */
[----:B--2---:R-:W-:Y:S01]  /*7c60*/  CCTL.IVALL ;  /* 0x00000000ff00798f */ /* 0x004fe20002000000 */
[----:B------:R-:W-:Y:S05]  /*7c70*/  YIELD ;  /* 0x0000000000007946 */ /* 0x000fea0003800000 */
[----:B------:R-:W-:-:S13]  /*7c80*/  ISETP.NE.AND P3, PT, R6, UR28, PT ;  /* 0x0000001c06007c0c */ /* 0x000fda000bf65270 */
[----:B------:R-:W-:Y:S05]  /*7c90*/  @P3 BRA `(.L_x_3757) ;  /* 0xfffffffc00ec3947 */ /* 0x000fea000383ffff */
.L_x_3756:
[----:B------:R-:W-:Y:S05]  /*7ca0*/  BSYNC B0 ;  /* 0x0000000000007941 */ /* 0x000fea0003800000 */
.L_x_3755:
[----:B------:R-:W-:-:S03]  /*7cb0*/  UMOV UR8, 0xffffffff ;  /* 0xffffffff00087882 */ /* 0x000fc60000000000 */
[----:B------:R-:W-:Y:S05]  /*7cc0*/  BRA.DIV UR8, `(.L_x_3758) ;  /* 0x0000002a08287947 */ /* 0x000fea000b800000 */
[----:B------:R-:W-:Y:S01]  /*7cd0*/  NOP ;  /* 0x0000000000007918 */ /* 0x000fe20000000000 */
.L_x_3813:
        /* <DEDUP_REMOVED lines=13> */
.L_x_3760:
[----:B------:R-:W-:Y:S05]  /*7db0*/  BSYNC B0 ;  /* 0x0000000000007941 */ /* 0x000fea0003800000 */
.L_x_3759:
        /* <DEDUP_REMOVED lines=13> */
.L_x_3762:
[----:B------:R-:W-:Y:S05]  /*7e90*/  BSYNC B0 ;  /* 0x0000000000007941 */ /* 0x000fea0003800000 */
.L_x_3761:
[----:B------:R-:W-:Y:S06]  /*7ea0*/  BAR.ARV 0xa, 0xa0 ;  /* 0x0282800000007b1d */ /* 0x000fec0000002000 */
[----:B------:R-:W-:Y:S04]  /*7eb0*/  BSSY B0, `(.L_x_3763) ;  /* 0x0000003000007945 */ /* 0x000fe80003800000 */
[----:B------:R-:W-:Y:S05]  /*7ec0*/  @!P0 BRA `(.L_x_3764) ;  /* 0x0000000000048947 */ /* 0x000fea0003800000 */
[----:B------:R-:W-:-:S04]  /*7ed0*/  DEPBAR.LE SB0, 0x0 ;  /* 0x000080000000791a */ /* 0x000fc80000000000 */
.L_x_3764:
[----:B------:R-:W-:Y:S05]  /*7ee0*/  BSYNC B0 ;  /* 0x0000000000007941 */ /* 0x000fea0003800000 */
.L_x_3763:
        /* <DEDUP_REMOVED lines=19> */
.L_x_3766:
[----:B------:R-:W-:Y:S05]  /*8020*/  BSYNC B0 ;  /* 0x0000000000007941 */ /* 0x000fea0003800000 */
.L_x_3765:
[----:B------:R-:W-:Y:S02]  /*8030*/  UIADD3 UR4, UR4, 0x2, URZ ;  /* 0x0000000204047890 */ /* 0x000fe4000fffe03f */
[----:B------:R-:W-:Y:S01]  /*8040*/  UIADD3 UR5, UR5, 0x1, URZ ;  /* 0x0000000105057890 */ /* 0x000fe2000fffe03f */
[----:B------:R-:W-:Y:S11]  /*8050*/  @P2 BRA `(.L_x_3767) ;  /* 0xfffffff400842947 */ /* 0x000ff6000383ffff */
.L_x_3742:
        /* <DEDUP_REMOVED lines=13> */
.L_x_3770:
[----:B------:R-:W2:Y:S04]  /*8130*/  LDG.E.STRONG.GPU R0, desc[UR26][R2.64] ;  /* 0x0000001a02007981 */ /* 0x000ea8000c1ef900 */
[----:B--2---:R-:W-:Y:S01]  /*8140*/  CCTL.IVALL ;  /* 0x00000000ff00798f */ /* 0x004fe20002000000 */
[----:B------:R-:W-:Y:S05]  /*8150*/  YIELD ;  /* 0x0000000000007946 */ /* 0x000fea0003800000 */
[----:B------:R-:W-:-:S13]  /*8160*/  ISETP.NE.AND P2, PT, R0, UR28, PT ;  /* 0x0000001c00007c0c */ /* 0x000fda000bf45270 */
[----:B------:R-:W-:Y:S05]  /*8170*/  @P2 BRA `(.L_x_3770) ;  /* 0xfffffffc00ec2947 */ /* 0x000fea000383ffff */
.L_x_3769:
[----:B------:R-:W-:Y:S05]  /*8180*/  BSYNC B0 ;  /* 0x0000000000007941 */ /* 0x000fea0003800000 */
.L_x_3768:
[----:B------:R-:W-:-:S03]  /*8190*/  UMOV UR5, 0xffffffff ;  /* 0xffffffff00057882 */ /* 0x000fc60000000000 */
[----:B------:R-:W-:Y:S05]  /*81a0*/  BRA.DIV UR5, `(.L_x_3771) ;  /* 0x00000026050c7947 */ /* 0x000fea000b800000 */
[----:B------:R-:W-:Y:S01]  /*81b0*/  NOP ;  /* 0x0000000000007918 */ /* 0x000fe20000000000 */
.L_x_3816:
[----:B------:R-:W-:Y:S01]  /*81c0*/  IMAD.U32 R6, RZ, RZ, UR4 ;  /* 0x00000004ff067e24 */ /* 0x000fe2000f8e00ff */
[----:B------:R-:W-:Y:S05]  /*81d0*/  WARPSYNC.ALL ;  /* 0x0000000000007948 */ /* 0x000fea0003800000 */
[----:B------:R-:W-:Y:S01]  /*81e0*/  BAR.SYNC.DEFER_BLOCKING 0xd, 0xa0 ;  /* 0x0342800000007b1d */ /* 0x000fe20000010000 */
[----:B------:R-:W-:-:S05]  /*81f0*/  IMAD R6, R6, 0x2800, RZ ;  /* 0x0000280006067824 */ /* 0x000fca00078e02ff */
        /* <DEDUP_REMOVED lines=18> */
.L_x_3773:
[----:B------:R-:W-:Y:S05]  /*8320*/  BSYNC B0 ;  /* 0x0000000000007941 */ /* 0x000fea0003800000 */
.L_x_3772:
        /* <DEDUP_REMOVED lines=20> */
.L_x_3775:
[----:B------:R-:W-:Y:S05]  /*8470*/  BSYNC B0 ;  /* 0x0000000000007941 */ /* 0x000fea0003800000 */
.L_x_3774:
[----:B------:R-:W-:Y:S06]  /*8480*/  BAR.ARV 0xa, 0xa0 ;  /* 0x0282800000007b1d */ /* 0x000fec0000002000 */
[----:B------:R-:W-:Y:S04]  /*8490*/  BSSY B0, `(.L_x_3776) ;  /* 0x0000003000007945 */ /* 0x000fe80003800000 */
[----:B------:R-:W-:Y:S05]  /*84a0*/  @!P0 BRA `(.L_x_3777) ;  /* 0x0000000000048947 */ /* 0x000fea0003800000 */
[----:B------:R-:W-:-:S04]  /*84b0*/  DEPBAR.LE SB0, 0x0 ;  /* 0x000080000000791a */ /* 0x000fc80000000000 */
.L_x_3777:
[----:B------:R-:W-:Y:S05]  /*84c0*/  BSYNC B0 ;  /* 0x0000000000007941 */ /* 0x000fea0003800000 */
.L_x_3776:
        /* <DEDUP_REMOVED lines=19> */
.L_x_3741:
        /* <DEDUP_REMOVED lines=55> */
.L_x_3817:
        /* <DEDUP_REMOVED lines=10> */
.L_x_3781:
        /* <DEDUP_REMOVED lines=84> */
.L_x_3792:
[----:B------:R-:W-:-:S04]  /*8f50*/  SHF.L.U32 R21, R18, 0x1f, RZ ;  /* 0x0000001f12157819 */ /* 0x000fc800000006ff */
[----:B-1----:R-:W1:Y:S02]  /*8f60*/  SYNCS.PHASECHK.TRANS64.TRYWAIT P1, [R20+URZ+0x38840], R21 ;  /* 0x03884015140075a7 */ /* 0x002e64000802017f */
[----:B-12---:R-:W-:Y:S05]  /*8f70*/  @!P1 BRA `(.L_x_3784) ;  /* 0x0000001400c89947 */ /* 0x006fea0003800000 */
.L_x_3818:
[----:B------:R-:W-:Y:S05]  /*8f80*/  @P0 BRA `(.L_x_3785) ;  /* 0x0000000000140947 */ /* 0x000fea0003800000 */
[----:B------:R-:W-:Y:S01]  /*8f90*/  ISETP.NE.AND P1, PT, R12, RZ, PT ;  /* 0x000000ff0c00720c */ /* 0x000fe20003f25270 */
[----:B------:R-:W-:-:S04]  /*8fa0*/  IMAD.MOV.U32 R3, RZ, RZ, 0x5140 ;  /* 0x00005140ff037424 */ /* 0x000fc800078e00ff */
[----:B------:R2:W-:Y:S08]  /*8fb0*/  SYNCS.ARRIVE.TRANS64 RZ, [R20+URZ+0x38830], R3 ;  /* 0x0388300314ff79a7 */ /* 0x0005f0000800003f */
[----:B------:R-:W-:Y:S05]  /*8fc0*/  @!P1 BRA `(.L_x_3785) ;  /* 0x0000000000049947 */ /* 0x000fea0003800000 */
[----:B------:R-:W-:Y:S01]  /*8fd0*/  BPT.TRAP 0x1 ;  /* 0x000000040000795c */ /* 0x000fe20000300000 */
.L_x_3785:
        /* <DEDUP_REMOVED lines=36> */
.L_x_3819:
[----:B------:R-:W-:Y:S05]  /*9220*/  @P0 BRA `(.L_x_3787) ;  /* 0x0000000000140947 */ /* 0x000fea0003800000 */
[----:B------:R-:W-:Y:S01]  /*9230*/  ISETP.NE.AND P1, PT, R12, RZ, PT ;  /* 0x000000ff0c00720c */ /* 0x000fe20003f25270 */
[----:B------:R-:W-:-:S04]  /*9240*/  IMAD.MOV.U32 R0, RZ, RZ, 0x5140 ;  /* 0x00005140ff007424 */ /* 0x000fc800078e00ff */
[----:B------:R4:W-:Y:S08]  /*9250*/  SYNCS.ARRIVE.TRANS64 RZ, [R20+URZ+0x38818], R0 ;  /* 0x0388180014ff79a7 */ /* 0x0009f0000800003f */
[----:B------:R-:W-:Y:S05]  /*9260*/  @!P1 BRA `(.L_x_3787) ;  /* 0x0000000000049947 */ /* 0x000fea0003800000 */
[----:B------:R-:W-:Y:S01]  /*9270*/  BPT.TRAP 0x1 ;  /* 0x000000040000795c */ /* 0x000fe20000300000 */
.L_x_3787:
        /* <DEDUP_REMOVED lines=27> */
.L_x_3820:
        /* <DEDUP_REMOVED lines=9> */
.L_x_3789:
        /* <DEDUP_REMOVED lines=31> */
.L_x_3822:
[----:B------:R-:W-:Y:S05]  /*96b0*/  @P0 BRA `(.L_x_3791) ;  /* 0x0000000000140947 */ /* 0x000fea0003800000 */
[----:B------:R-:W-:Y:S01]  /*96c0*/  ISETP.NE.AND P1, PT, R12, RZ, PT ;  /* 0x000000ff0c00720c */ /* 0x000fe20003f25270 */
[----:B-1----:R-:W-:-:S04]  /*96d0*/  IMAD.MOV.U32 R5, RZ, RZ, 0x5140 ;  /* 0x00005140ff057424 */ /* 0x002fc800078e00ff */
[----:B------:R2:W-:Y:S08]  /*96e0*/  SYNCS.ARRIVE.TRANS64 RZ, [R20+URZ+0x38810], R5 ;  /* 0x0388100514ff79a7 */ /* 0x0005f0000800003f */
[----:B------:R-:W-:Y:S05]  /*96f0*/  @!P1 BRA `(.L_x_3791) ;  /* 0x0000000000049947 */ /* 0x000fea0003800000 */
[----:B------:R-:W-:Y:S01]  /*9700*/  BPT.TRAP 0x1 ;  /* 0x000000040000795c */ /* 0x000fe20000300000 */
.L_x_3791:
        /* <DEDUP_REMOVED lines=28> */
.L_x_3783:
[----:B------:R-:W-:-:S13]  /*98d0*/  ISETP.NE.AND P1, PT, R10, RZ, PT ;  /* 0x000000ff0a00720c */ /* 0x000fda0003f25270 */
[----:B------:R-:W-:Y:S05]  /*98e0*/  @!P1 BRA `(.L_x_3782) ;  /* 0x0000000400289947 */ /* 0x000fea0003800000 */
[----:B------:R-:W-:-:S04]  /*98f0*/  SHF.L.U32 R9, R18, 0x1f, RZ ;  /* 0x0000001f12097819 */ /* 0x000fc800000006ff */
[----:B------:R-:W3:Y:S02]  /*9900*/  SYNCS.PHASECHK.TRANS64.TRYWAIT P1, [R20+URZ+0x38840], R9 ;  /* 0x03884009140075a7 */ /* 0x000ee4000802017f */
[----:B---3--:R-:W-:Y:S05]  /*9910*/  @!P1 BRA `(.L_x_3793) ;  /* 0x0000000c00b49947 */ /* 0x008fea0003800000 */
.L_x_3823:
[----:B------:R-:W-:Y:S05]  /*9920*/  @P0 BRA `(.L_x_3794) ;  /* 0x0000000000140947 */ /* 0x000fea0003800000 */
[----:B------:R-:W-:Y:S01]  /*9930*/  ISETP.NE.AND P1, PT, R12, RZ, PT ;  /* 0x000000ff0c00720c */ /* 0x000fe20003f25270 */
[----:B-12---:R-:W-:-:S04]  /*9940*/  IMAD.MOV.U32 R5, RZ, RZ, 0x5140 ;  /* 0x00005140ff057424 */ /* 0x006fc800078e00ff */
[----:B------:R4:W-:Y:S08]  /*9950*/  SYNCS.ARRIVE.TRANS64 RZ, [R20+URZ+0x38830], R5 ;  /* 0x0388300514ff79a7 */ /* 0x0009f0000800003f */
[----:B------:R-:W-:Y:S05]  /*9960*/  @!P1 BRA `(.L_x_3794) ;  /* 0x0000000000049947 */ /* 0x000fea0003800000 */
[----:B------:R-:W-:Y:S01]  /*9970*/  BPT.TRAP 0x1 ;  /* 0x000000040000795c */ /* 0x000fe20000300000 */
.L_x_3794:
        /* <DEDUP_REMOVED lines=33> */
.L_x_3824:
[----:B------:R-:W-:Y:S05]  /*9b90*/  @P0 BRA `(.L_x_3796) ;  /* 0x0000000000140947 */ /* 0x000fea0003800000 */
[----:B------:R-:W-:Y:S01]  /*9ba0*/  ISETP.NE.AND P0, PT, R12, RZ, PT ;  /* 0x000000ff0c00720c */ /* 0x000fe20003f05270 */
[----:B------:R-:W-:-:S04]  /*9bb0*/  IMAD.MOV.U32 R5, RZ, RZ, 0x5140 ;  /* 0x00005140ff057424 */ /* 0x000fc800078e00ff */
[----:B------:R2:W-:Y:S08]  /*9bc0*/  SYNCS.ARRIVE.TRANS64 RZ, [R20+URZ+0x38818], R5 ;  /* 0x0388180514ff79a7 */ /* 0x0005f0000800003f */
[----:B------:R-:W-:Y:S05]  /*9bd0*/  @!P0 BRA `(.L_x_3796) ;  /* 0x0000000000048947 */ /* 0x000fea0003800000 */
[----:B------:R-:W-:Y:S01]  /*9be0*/  BPT.TRAP 0x1 ;  /* 0x000000040000795c */ /* 0x000fe20000300000 */
.L_x_3796:
        /* <DEDUP_REMOVED lines=26> */
.L_x_3782:
[----:B------:R-:W-:Y:S01]  /*9d90*/  IMAD R4, R13, 0x8, R20 ;  /* 0x000000080d047824 */ /* 0x000fe200078e0214 */
[----:B------:R-:W-:Y:S01]  /*9da0*/  SHF.L.U32 R3, R18, 0x1f, RZ ;  /* 0x0000001f12037819 */ /* 0x000fe200000006ff */
[----:B------:R-:W4:Y:S03]  /*9db0*/  S2R R2, SR_TID.X ;  /* 0x0000000000027919 */ /* 0x000f260000002100 */
[----:B------:R-:W5:Y:S01]  /*9dc0*/  SYNCS.PHASECHK.TRANS64.TRYWAIT P0, [R4+URZ+0x38840], R3 ;  /* 0x03884003040075a7 */ /* 0x000f62000800017f */
[----:B----4-:R-:W-:-:S04]  /*9dd0*/  LOP3.LUT R2, R2, 0x7f, RZ, 0xc0, !PT ;  /* 0x0000007f02027812 */ /* 0x010fc800078ec0ff */
[----:B------:R-:W-:Y:S01]  /*9de0*/  ISETP.NE.AND P1, PT, R2, RZ, PT ;  /* 0x000000ff0200720c */ /* 0x000fe20003f25270 */
[----:B-----5:R-:W-:-:S12]  /*9df0*/  @!P0 BRA `(.L_x_3797) ;  /* 0x0000000800a48947 */ /* 0x020fd80003800000 */
.L_x_3825:
[----:B------:R-:W-:Y:S05]  /*9e00*/  @P1 BRA `(.L_x_3798) ;  /* 0x0000000000181947 */ /* 0x000fea0003800000 */
[----:B------:R-:W5:Y:S01]  /*9e10*/  S2R R2, SR_TID.X ;  /* 0x0000000000027919 */ /* 0x000f620000002100 */
[----:B----4-:R-:W-:-:S04]  /*9e20*/  IMAD.MOV.U32 R3, RZ, RZ, 0x5140 ;  /* 0x00005140ff037424 */ /* 0x010fc800078e00ff */
[----:B------:R4:W-:Y:S01]  /*9e30*/  SYNCS.ARRIVE.TRANS64 RZ, [R4+URZ+0x38830], R3 ;  /* 0x0388300304ff79a7 */ /* 0x0009e2000800003f */
[----:B-----5:R-:W-:-:S13]  /*9e40*/  LOP3.LUT P0, RZ, R2, 0x1f, RZ, 0xc0, !PT ;  /* 0x0000001f02ff7812 */ /* 0x020fda000780c0ff */
[----:B----4-:R-:W-:Y:S05]  /*9e50*/  @!P0 BRA `(.L_x_3798) ;  /* 0x0000000000048947 */ /* 0x010fea0003800000 */
[----:B------:R-:W-:Y:S01]  /*9e60*/  BPT.TRAP 0x1 ;  /* 0x000000040000795c */ /* 0x000fe20000300000 */
.L_x_3798:
        /* <DEDUP_REMOVED lines=40> */
.L_x_3779:
[----:B------:R-:W-:Y:S05]  /*a0f0*/  BSYNC B0 ;  /* 0x0000000000007941 */ /* 0x000fea0003800000 */
.L_x_3778:
[----:B------:R-:W-:-:S03]  /*a100*/  UMOV UR6, 0xffffffff ;  /* 0xffffffff00067882 */ /* 0x000fc60000000000 */
[----:B------:R-:W-:Y:S05]  /*a110*/  BRA.DIV UR6, `(.L_x_3799) ;  /* 0x0000000606f07947 */ /* 0x000fea000b800000 */
[----:B------:R-:W-:-:S13]  /*a120*/  ELECT P0, URZ, PT ;  /* 0x00000000003f782f */ /* 0x000fda0003800000 */
.L_x_3828:
[----:B------:R-:W-:Y:S05]  /*a130*/  @!P0 BRA `(.L_x_3715) ;  /* 0x0000000000848947 */ /* 0x000fea0003800000 */
[----:B------:R-:W2:Y:S02]  /*a140*/  LDL.LU R2, [R1] ;  /* 0x0000000001027983 */ /* 0x000ea40000300800 */
[----:B--2---:R-:W-:-:S04]  /*a150*/  LOP3.LUT R2, R2, 0x2, RZ, 0xfc, !PT ;  /* 0x0000000202027812 */ /* 0x004fc800078efcff */
[----:B------:R-:W-:-:S13]  /*a160*/  ISETP.NE.AND P0, PT, R2, 0x3, PT ;  /* 0x000000030200780c */ /* 0x000fda0003f05270 */
[----:B------:R-:W-:Y:S05]  /*a170*/  @!P0 BRA `(.L_x_3800) ;  /* 0x0000000000048947 */ /* 0x000fea0003800000 */
[----:B------:R-:W-:Y:S01]  /*a180*/  BPT.TRAP 0x1 ;  /* 0x000000040000795c */ /* 0x000fe20000300000 */
.L_x_3800:
        /* <DEDUP_REMOVED lines=15> */
.L_x_3829:
[----:B------:R-:W2:Y:S02]  /*a280*/  SYNCS.PHASECHK.TRANS64.TRYWAIT P1, [R3+URZ], R2 ;  /* 0x00000002030075a7 */ /* 0x000ea4000802017f */
[----:B--2---:R-:W-:Y:S05]  /*a290*/  @!P1 BRA `(.L_x_3802) ;  /* 0x0000000400c89947 */ /* 0x004fea0003800000 */
.L_x_3830:
[----:B------:R-:W-:Y:S05]  /*a2a0*/  @!P0 BRA `(.L_x_3803) ;  /* 0x0000000000048947 */ /* 0x000fea0003800000 */
[----:B------:R-:W-:Y:S01]  /*a2b0*/  BPT.TRAP 0x1 ;  /* 0x000000040000795c */ /* 0x000fe20000300000 */
.L_x_3803:
[----:B--2---:R-:W-:-:S04]  /*a2c0*/  VIADD R3, R8, 0x38840 ;  /* 0x0003884008037836 */ /* 0x004fc80000000000 */
[----:B------:R-:W-:-:S04]  /*a2d0*/  IMAD R5, R0, 0x8, R3 ;  /* 0x0000000800057824 */ /* 0x000fc800078e0203 */
[----:B------:R-:W2:Y:S02]  /*a2e0*/  SYNCS.PHASECHK.TRANS64.TRYWAIT P0, [R5+URZ], R4 ;  /* 0x00000004050075a7 */ /* 0x000ea4000800017f */
[----:B--2---:R-:W-:Y:S05]  /*a2f0*/  @!P0 BRA `(.L_x_3804) ;  /* 0x0000000400c48947 */ /* 0x004fea0003800000 */
.L_x_3831:
[----:B------:R-:W-:-:S07]  /*a300*/  IMAD R3, R6, 0x8, R3 ;  /* 0x0000000806037824 */ /* 0x000fce00078e0203 */
.L_x_3805:
[----:B---3--:R3:W4:Y:S02]  /*a310*/  SYNCS.PHASECHK.TRANS64.TRYWAIT P0, [R3+URZ], R2 ;  /* 0x00000002030075a7 */ /* 0x008724000800017f */
[----:B----4-:R-:W-:Y:S05]  /*a320*/  @!P0 NANOSLEEP.SYNCS 0x989680 ;  /* 0x009896800000895d */ /* 0x010fea0003900000 */
[----:B------:R-:W4:Y:S02]  /*a330*/  @!P0 SYNCS.PHASECHK.TRANS64 P0, [R3+URZ], R2 ;  /* 0x00000002030085a7 */ /* 0x000f24000800007f */
[----:B----4-:R-:W-:Y:S05]  /*a340*/  @!P0 BRA `(.L_x_3805) ;  /* 0xfffffffc00f08947 */ /* 0x010fea000383ffff */
.L_x_3715:
[----:B------:R-:W-:Y:S05]  /*a350*/  BSYNC B6 ;  /* 0x0000000000067941 */ /* 0x000fea0003800000 */
.L_x_3712:
[----:B------:R-:W-:Y:S05]  /*a360*/  EXIT ;  /* 0x000000000000794d */ /* 0x000fea0003800000 */
.L_x_3720:
[----:B------:R-:W-:Y:S02]  /*a370*/  IMAD.MOV.U32 R12, RZ, RZ, RZ ;  /* 0x000000ffff0c7224 */ /* 0x000fe400078e00ff */
[----:B------:R-:W-:Y:S02]  /*a380*/  IMAD.MOV.U32 R11, RZ, RZ, 0x1f ;  /* 0x0000001fff0b7424 */ /* 0x000fe400078e00ff */
[----:B------:R-:W-:-:S07]  /*a390*/  IMAD.MOV.U32 R15, RZ, RZ, -0x1 ;  /* 0xffffffffff0f7424 */ /* 0x000fce00078e00ff */
[----:B------:R-:W-:Y:S05]  /*a3a0*/  WARPSYNC.COLLECTIVE R15, `(.L_x_3806) ;  /* 0x000000000f087348 */ /* 0x000fea0003c00000 */
[----:B------:R1:W2:Y:S02]  /*a3b0*/  SHFL.IDX P6, R14, R13, R12, R11 ;  /* 0x0000000c0d0e7389 */ /* 0x0002a400000c000b */
[----:B-12---:R-:W-:Y:S01]  /*a3c0*/  ENDCOLLECTIVE ;  /* 0x000000000000791b */ /* 0x006fe20003800000 */
.L_x_3806:
[----:B------:R-:W-:Y:S05]  /*a3d0*/  BRA `(.L_x_3807) ;  /* 0xffffff6400f87947 */ /* 0x000fea000383ffff */
.L_x_3722:
        /* <DEDUP_REMOVED lines=8> */
.L_x_3727:
[----:B---3--:R3:W4:Y:S02]  /*a460*/  SYNCS.PHASECHK.TRANS64.TRYWAIT P1, [R3+URZ+0x38810], R152 ;  /* 0x03881098030075a7 */ /* 0x008724000802017f */
[----:B----4-:R-:W-:Y:S05]  /*a470*/  @!P1 NANOSLEEP.SYNCS 0x989680 ;  /* 0x009896800000995d */ /* 0x010fea0003900000 */
[----:B------:R-:W4:Y:S02]  /*a480*/  @!P1 SYNCS.PHASECHK.TRANS64 P1, [R3+URZ+0x38810], R152 ;  /* 0x03881098030095a7 */ /* 0x000f24000802007f */
[----:B----4-:R-:W-:Y:S05]  /*a490*/  @!P1 BRA `(.L_x_3727) ;  /* 0xfffffffc00f09947 */ /* 0x010fea000383ffff */
[----:B------:R-:W-:Y:S05]  /*a4a0*/  BRA `(.L_x_3726) ;  /* 0xffffff7000247947 */ /* 0x000fea000383ffff */
.L_x_3731:
[----:B------:R1:W1:Y:S02]  /*a4b0*/  SYNCS.PHASECHK.TRANS64.TRYWAIT P1, [R3+URZ+0x38830], R152 ;  /* 0x03883098030075a7 */ /* 0x000264000802017f */
[----:B-1----:R-:W-:Y:S05]  /*a4c0*/  @!P1 NANOSLEEP.SYNCS 0x989680 ;  /* 0x009896800000995d */ /* 0x002fea0003900000 */
[----:B------:R-:W1:Y:S02]  /*a4d0*/  @!P1 SYNCS.PHASECHK.TRANS64 P1, [R3+URZ+0x38830], R152 ;  /* 0x03883098030095a7 */ /* 0x000e64000802007f */
[----:B-1----:R-:W-:Y:S05]  /*a4e0*/  @!P1 BRA `(.L_x_3731) ;  /* 0xfffffffc00f09947 */ /* 0x002fea000383ffff */
[----:B------:R-:W-:Y:S05]  /*a4f0*/  BRA `(.L_x_3730) ;  /* 0xffffff8000b07947 */ /* 0x000fea000383ffff */
.L_x_3746:
[----:B------:R-:W-:Y:S01]  /*a500*/  BSSY B0, `(.L_x_3808) ;  /* 0x0000005000007945 */ /* 0x000fe20003800000 */
[----:B------:R-:W-:-:S07]  /*a510*/  IMAD.MOV.U32 R15, RZ, RZ, -0x1 ;  /* 0xffffffffff0f7424 */ /* 0x000fce00078e00ff */
[----:B------:R-:W-:Y:S05]  /*a520*/  WARPSYNC.COLLECTIVE R15, `(.L_x_3809) ;  /* 0x000000000f087348 */ /* 0x000fea0003c00000 */
[----:B------:R-:W-:Y:S01]  /*a530*/  NOP ;  /* 0x0000000000007918 */ /* 0x000fe20000000000 */
[----:B------:R-:W-:Y:S01]  /*a540*/  ENDCOLLECTIVE ;  /* 0x000000000000791b */ /* 0x000fe20003800000 */
.L_x_3809:
[----:B------:R-:W-:Y:S05]  /*a550*/  BSYNC B0 ;  /* 0x0000000000007941 */ /* 0x000fea0003800000 */
.L_x_3808:
[----:B------:R-:W-:Y:S05]  /*a560*/  BRA `(.L_x_3810) ;  /* 0xffffffd000a87947 */ /* 0x000fea000383ffff */
.L_x_3758:
[----:B------:R-:W-:Y:S01]  /*a570*/  BSSY B0, `(.L_x_3811) ;  /* 0x0000005000007945 */ /* 0x000fe20003800000 */
[----:B------:R-:W-:-:S07]  /*a580*/  IMAD.MOV.U32 R15, RZ, RZ, -0x1 ;  /* 0xffffffffff0f7424 */ /* 0x000fce00078e00ff */
[----:B------:R-:W-:Y:S05]  /*a590*/  WARPSYNC.COLLECTIVE R15, `(.L_x_3812) ;  /* 0x000000000f087348 */ /* 0x000fea0003c00000 */
[----:B------:R-:W-:Y:S01]  /*a5a0*/  NOP ;  /* 0x0000000000007918 */ /* 0x000fe20000000000 */
[----:B------:R-:W-:Y:S01]  /*a5b0*/  ENDCOLLECTIVE ;  /* 0x000000000000791b */ /* 0x000fe20003800000 */
.L_x_3812:
[----:B------:R-:W-:Y:S05]  /*a5c0*/  BSYNC B0 ;  /* 0x0000000000007941 */ /* 0x000fea0003800000 */
.L_x_3811:
[----:B------:R-:W-:Y:S05]  /*a5d0*/  BRA `(.L_x_3813) ;  /* 0xffffffd400c07947 */ /* 0x000fea000383ffff */
.L_x_3771:
[----:B------:R-:W-:Y:S01]  /*a5e0*/  BSSY B0, `(.L_x_3814) ;  /* 0x0000005000007945 */ /* 0x000fe20003800000 */
[----:B------:R-:W-:-:S07]  /*a5f0*/  IMAD.MOV.U32 R15, RZ, RZ, -0x1 ;  /* 0xffffffffff0f7424 */ /* 0x000fce00078e00ff */
[----:B------:R-:W-:Y:S05]  /*a600*/  WARPSYNC.COLLECTIVE R15, `(.L_x_3815) ;  /* 0x000000000f087348 */ /* 0x000fea0003c00000 */
[----:B------:R-:W-:Y:S01]  /*a610*/  NOP ;  /* 0x0000000000007918 */ /* 0x000fe20000000000 */
[----:B------:R-:W-:Y:S01]  /*a620*/  ENDCOLLECTIVE ;  /* 0x000000000000791b */ /* 0x000fe20003800000 */
.L_x_3815:
[----:B------:R-:W-:Y:S05]  /*a630*/  BSYNC B0 ;  /* 0x0000000000007941 */ /* 0x000fea0003800000 */
.L_x_3814:
[----:B------:R-:W-:Y:S05]  /*a640*/  BRA `(.L_x_3816) ;  /* 0xffffffd800dc7947 */ /* 0x000fea000383ffff */
.L_x_3780:
[----:B-1----:R1:W2:Y:S02]  /*a650*/  SYNCS.PHASECHK.TRANS64.TRYWAIT P1, [R20+URZ+0x38820], R3 ;  /* 0x03882003140075a7 */ /* 0x0022a4000802017f */
[----:B--2---:R-:W-:Y:S05]  /*a660*/  @!P1 NANOSLEEP.SYNCS 0x989680 ;  /* 0x009896800000995d */ /* 0x004fea0003900000 */
[----:B------:R-:W2:Y:S02]  /*a670*/  @!P1 SYNCS.PHASECHK.TRANS64 P1, [R20+URZ+0x38820], R3 ;  /* 0x03882003140095a7 */ /* 0x000ea4000802007f */
[----:B--2---:R-:W-:Y:S05]  /*a680*/  @!P1 BRA `(.L_x_3780) ;  /* 0xfffffffc00f09947 */ /* 0x004fea000383ffff */
[----:B------:R-:W-:Y:S05]  /*a690*/  BRA `(.L_x_3817) ;  /* 0xffffffe000b47947 */ /* 0x000fea000383ffff */
.L_x_3784:
[----:B-1----:R1:W2:Y:S02]  /*a6a0*/  SYNCS.PHASECHK.TRANS64.TRYWAIT P1, [R20+URZ+0x38840], R21 ;  /* 0x03884015140075a7 */ /* 0x0022a4000802017f */
[----:B--2---:R-:W-:Y:S05]  /*a6b0*/  @!P1 NANOSLEEP.SYNCS 0x989680 ;  /* 0x009896800000995d */ /* 0x004fea0003900000 */
[----:B------:R-:W2:Y:S02]  /*a6c0*/  @!P1 SYNCS.PHASECHK.TRANS64 P1, [R20+URZ+0x38840], R21 ;  /* 0x03884015140095a7 */ /* 0x000ea4000802007f */
[----:B--2---:R-:W-:Y:S05]  /*a6d0*/  @!P1 BRA `(.L_x_3784) ;  /* 0xfffffffc00f09947 */ /* 0x004fea000383ffff */
[----:B------:R-:W-:Y:S05]  /*a6e0*/  BRA `(.L_x_3818) ;  /* 0xffffffe800247947 */ /* 0x000fea000383ffff */
.L_x_3786:
[----:B---3--:R3:W4:Y:S02]  /*a6f0*/  SYNCS.PHASECHK.TRANS64.TRYWAIT P1, [R20+URZ+0x38828], R21 ;  /* 0x03882815140075a7 */ /* 0x008724000802017f */
[----:B----4-:R-:W-:Y:S05]  /*a700*/  @!P1 NANOSLEEP.SYNCS 0x989680 ;  /* 0x009896800000995d */ /* 0x010fea0003900000 */
[----:B------:R-:W4:Y:S02]  /*a710*/  @!P1 SYNCS.PHASECHK.TRANS64 P1, [R20+URZ+0x38828], R21 ;  /* 0x03882815140095a7 */ /* 0x000f24000802007f */
[----:B----4-:R-:W-:Y:S05]  /*a720*/  @!P1 BRA `(.L_x_3786) ;  /* 0xfffffffc00f09947 */ /* 0x010fea000383ffff */
[----:B------:R-:W-:Y:S05]  /*a730*/  BRA `(.L_x_3819) ;  /* 0xffffffe800b87947 */ /* 0x000fea000383ffff */
.L_x_3788:
[----:B--2---:R2:W4:Y:S02]  /*a740*/  SYNCS.PHASECHK.TRANS64.TRYWAIT P1, [R20+URZ+0x38848], R21 ;  /* 0x03884815140075a7 */ /* 0x004524000802017f */
[----:B----4-:R-:W-:Y:S05]  /*a750*/  @!P1 NANOSLEEP.SYNCS 0x989680 ;  /* 0x009896800000995d */ /* 0x010fea0003900000 */
[----:B------:R-:W4:Y:S02]  /*a760*/  @!P1 SYNCS.PHASECHK.TRANS64 P1, [R20+URZ+0x38848], R21 ;  /* 0x03884815140095a7 */ /* 0x000f24000802007f */
[----:B----4-:R-:W-:Y:S05]  /*a770*/  @!P1 BRA `(.L_x_3788) ;  /* 0xfffffffc00f09947 */ /* 0x010fea000383ffff */
[----:B------:R-:W-:Y:S05]  /*a780*/  BRA `(.L_x_3820) ;  /* 0xffffffec00287947 */ /* 0x000fea000383ffff */
.L_x_3790:
[----:B------:R-:W-:-:S07]  /*a790*/  SHF.L.U32 R5, R18, 0x1f, RZ ;  /* 0x0000001f12057819 */ /* 0x000fce00000006ff */
.L_x_3821:
[----:B-1----:R1:W2:Y:S02]  /*a7a0*/  SYNCS.PHASECHK.TRANS64.TRYWAIT P1, [R20+URZ+0x38820], R5 ;  /* 0x03882005140075a7 */ /* 0x0022a4000802017f */
[----:B--2---:R-:W-:Y:S05]  /*a7b0*/  @!P1 NANOSLEEP.SYNCS 0x989680 ;  /* 0x009896800000995d */ /* 0x004fea0003900000 */
[----:B------:R-:W2:Y:S02]  /*a7c0*/  @!P1 SYNCS.PHASECHK.TRANS64 P1, [R20+URZ+0x38820], R5 ;  /* 0x03882005140095a7 */ /* 0x000ea4000802007f */
[----:B--2---:R-:W-:Y:S05]  /*a7d0*/  @!P1 BRA `(.L_x_3821) ;  /* 0xfffffffc00f09947 */ /* 0x004fea000383ffff */
[----:B------:R-:W-:Y:S05]  /*a7e0*/  BRA `(.L_x_3822) ;  /* 0xffffffec00b07947 */ /* 0x000fea000383ffff */
.L_x_3793:
[----:B---3--:R3:W4:Y:S02]  /*a7f0*/  SYNCS.PHASECHK.TRANS64.TRYWAIT P1, [R20+URZ+0x38840], R9 ;  /* 0x03884009140075a7 */ /* 0x008724000802017f */
[----:B----4-:R-:W-:Y:S05]  /*a800*/  @!P1 NANOSLEEP.SYNCS 0x989680 ;  /* 0x009896800000995d */ /* 0x010fea0003900000 */
[----:B------:R-:W4:Y:S02]  /*a810*/  @!P1 SYNCS.PHASECHK.TRANS64 P1, [R20+URZ+0x38840], R9 ;  /* 0x03884009140095a7 */ /* 0x000f24000802007f */
[----:B----4-:R-:W-:Y:S05]  /*a820*/  @!P1 BRA `(.L_x_3793) ;  /* 0xfffffffc00f09947 */ /* 0x010fea000383ffff */
[----:B------:R-:W-:Y:S05]  /*a830*/  BRA `(.L_x_3823) ;  /* 0xfffffff000387947 */ /* 0x000fea000383ffff */
.L_x_3795:
[----:B-1----:R1:W2:Y:S02]  /*a840*/  SYNCS.PHASECHK.TRANS64.TRYWAIT P1, [R20+URZ+0x38828], R9 ;  /* 0x03882809140075a7 */ /* 0x0022a4000802017f */
[----:B--2---:R-:W-:Y:S05]  /*a850*/  @!P1 NANOSLEEP.SYNCS 0x989680 ;  /* 0x009896800000995d */ /* 0x004fea0003900000 */
[----:B------:R-:W2:Y:S02]  /*a860*/  @!P1 SYNCS.PHASECHK.TRANS64 P1, [R20+URZ+0x38828], R9 ;  /* 0x03882809140095a7 */ /* 0x000ea4000802007f */
[----:B--2---:R-:W-:Y:S05]  /*a870*/  @!P1 BRA `(.L_x_3795) ;  /* 0xfffffffc00f09947 */ /* 0x004fea000383ffff */
[----:B------:R-:W-:Y:S05]  /*a880*/  BRA `(.L_x_3824) ;  /* 0xfffffff000c07947 */ /* 0x000fea000383ffff */
.L_x_3797:
[----:B----4-:R4:W1:Y:S02]  /*a890*/  SYNCS.PHASECHK.TRANS64.TRYWAIT P0, [R4+URZ+0x38840], R3 ;  /* 0x03884003040075a7 */ /* 0x010864000800017f */
[----:B-1----:R-:W-:Y:S05]  /*a8a0*/  @!P0 NANOSLEEP.SYNCS 0x989680 ;  /* 0x009896800000895d */ /* 0x002fea0003900000 */
[----:B------:R-:W1:Y:S02]  /*a8b0*/  @!P0 SYNCS.PHASECHK.TRANS64 P0, [R4+URZ+0x38840], R3 ;  /* 0x03884003040085a7 */ /* 0x000e64000800007f */
[----:B-1----:R-:W-:Y:S05]  /*a8c0*/  @!P0 BRA `(.L_x_3797) ;  /* 0xfffffffc00f08947 */ /* 0x002fea000383ffff */
[----:B------:R-:W-:Y:S05]  /*a8d0*/  BRA `(.L_x_3825) ;  /* 0xfffffff400487947 */ /* 0x000fea000383ffff */
.L_x_3799:
[----:B------:R-:W-:Y:S01]  /*a8e0*/  BSSY B0, `(.L_x_3826) ;  /* 0x0000006000007945 */ /* 0x000fe20003800000 */
[----:B------:R-:W-:-:S07]  /*a8f0*/  IMAD.MOV.U32 R15, RZ, RZ, -0x1 ;  /* 0xffffffffff0f7424 */ /* 0x000fce00078e00ff */
[----:B------:R-:W-:Y:S05]  /*a900*/  WARPSYNC.COLLECTIVE R15, `(.L_x_3827) ;  /* 0x000000000f0c7348 */ /* 0x000fea0003c00000 */
[----:B------:R-:W-:Y:S02]  /*a910*/  ELECT P6, UR62, PT ;  /* 0x00000000003e782f */ /* 0x000fe400038c0000 */
[----:B------:R-:W-:Y:S01]  /*a920*/  MOV R14, UR62 ;  /* 0x0000003e000e7c02 */ /* 0x000fe20008000f00 */
[----:B------:R-:W-:Y:S10]  /*a930*/  ENDCOLLECTIVE ;  /* 0x000000000000791b */ /* 0x000ff40003800000 */
.L_x_3827:
[----:B------:R-:W-:Y:S05]  /*a940*/  BSYNC B0 ;  /* 0x0000000000007941 */ /* 0x000fea0003800000 */
.L_x_3826:
[----:B------:R-:W-:Y:S01]  /*a950*/  PLOP3.LUT P0, PT, P6, PT, PT, 0x80, 0x0 ;  /* 0x000000000000781c */ /* 0x000fe2000370f070 */
[----:B------:R-:W-:-:S12]  /*a960*/  BRA `(.L_x_3828) ;  /* 0xfffffff400f07947 */ /* 0x000fd8000383ffff */
.L_x_3801:
[----:B-1----:R1:W2:Y:S02]  /*a970*/  SYNCS.PHASECHK.TRANS64.TRYWAIT P1, [R7+URZ], R4 ;  /* 0x00000004070075a7 */ /* 0x0022a4000802017f */
[----:B--2---:R-:W-:Y:S05]  /*a980*/  @!P1 NANOSLEEP.SYNCS 0x989680 ;  /* 0x009896800000995d */ /* 0x004fea0003900000 */
[----:B------:R-:W2:Y:S02]  /*a990*/  @!P1 SYNCS.PHASECHK.TRANS64 P1, [R7+URZ], R4 ;  /* 0x00000004070095a7 */ /* 0x000ea4000802007f */
[----:B--2---:R-:W-:Y:S05]  /*a9a0*/  @!P1 BRA `(.L_x_3801) ;  /* 0xfffffffc00f09947 */ /* 0x004fea000383ffff */
[----:B------:R-:W-:Y:S05]  /*a9b0*/  BRA `(.L_x_3829) ;  /* 0xfffffff800307947 */ /* 0x000fea000383ffff */
.L_x_3802:
[----:B--2---:R2:W3:Y:S02]  /*a9c0*/  SYNCS.PHASECHK.TRANS64.TRYWAIT P1, [R3+URZ], R2 ;  /* 0x00000002030075a7 */ /* 0x0044e4000802017f */
[----:B---3--:R-:W-:Y:S05]  /*a9d0*/  @!P1 NANOSLEEP.SYNCS 0x989680 ;  /* 0x009896800000995d */ /* 0x008fea0003900000 */
[----:B------:R-:W3:Y:S02]  /*a9e0*/  @!P1 SYNCS.PHASECHK.TRANS64 P1, [R3+URZ], R2 ;  /* 0x00000002030095a7 */ /* 0x000ee4000802007f */
[----:B---3--:R-:W-:Y:S05]  /*a9f0*/  @!P1 BRA `(.L_x_3802) ;  /* 0xfffffffc00f09947 */ /* 0x008fea000383ffff */
[----:B------:R-:W-:Y:S05]  /*aa00*/  BRA `(.L_x_3830) ;  /* 0xfffffff800247947 */ /* 0x000fea000383ffff */
.L_x_3804:
[----:B--2---:R2:W3:Y:S02]  /*aa10*/  SYNCS.PHASECHK.TRANS64.TRYWAIT P0, [R5+URZ], R4 ;  /* 0x00000004050075a7 */ /* 0x0044e4000800017f */
[----:B---3--:R-:W-:Y:S05]  /*aa20*/  @!P0 NANOSLEEP.SYNCS 0x989680 ;  /* 0x009896800000895d */ /* 0x008fea0003900000 */
[----:B------:R-:W3:Y:S02]  /*aa30*/  @!P0 SYNCS.PHASECHK.TRANS64 P0, [R5+URZ], R4 ;  /* 0x00000004050085a7 */ /* 0x000ee4000800007f */
[----:B---3--:R-:W-:Y:S05]  /*aa40*/  @!P0 BRA `(.L_x_3804) ;  /* 0xfffffffc00f08947 */ /* 0x008fea000383ffff */
[----:B------:R-:W-:Y:S05]  /*aa50*/  BRA `(.L_x_3831) ;  /* 0xfffffff800287947 */ /* 0x000fea000383ffff */
.L_x_3832:
        /* <DEDUP_REMOVED lines=10> */
.L_x_7315:


//--------------------- .text._ZN7cutlass13device_kernelIN5flash11enable_sm90INS1_16FlashAttnBwdSm90INS1_25CollectiveMainloopBwdSm90ILi2ELi2ELi2EN4cute5tupleIJNS5_1CILi1EEES8_S8_EEENS6_IJNS7_ILi80EEENS7_ILi128EEESB_EEENS_6half_tEfNS_4arch4Sm90ELb0ELb0ELb0ELb0ELb0ELb1ELb0ELb1ELi2ELi1ELi2ELi1ELb0EEENS1_24CollectiveEpilogueBwdGQAISC_fSF_Li256ELb0ELb0EEENS1_19SingleTileSchedulerILb0ELb0ELb0ELi128EEEEEEEEEvNT_6ParamsE --------------------------
	.section	.text._ZN7cutlass13device_kernelIN5flash11enable_sm90INS1_16FlashAttnBwdSm90INS1_25CollectiveMainloopBwdSm90ILi2ELi2ELi2EN4cute5tupleIJNS5_1CILi1EEES8_S8_EEENS6_IJNS7_ILi80EEENS7_ILi128EEESB_EEENS_6half_tEfNS_4arch4Sm90ELb0ELb0ELb0ELb0ELb0ELb1ELb0ELb1ELi2ELi1ELi2ELi1ELb0EEENS1_24CollectiveEpilogueBwdGQAISC_fSF_Li256ELb0ELb0EEENS1_19SingleTileSchedulerILb0ELb0ELb0ELi128EEEEEEEEEvNT_6ParamsE,"ax",@progbits
	.align	128
.text._ZN7cutlass13device_kernelIN5flash11enable_sm90INS1_16FlashAttnBwdSm90INS1_25CollectiveMainloopBwdSm90ILi2ELi2ELi2EN4cute5tupleIJNS5_1CILi1EEES8_S8_EEENS6_IJNS7_ILi80EEENS7_ILi128EEESB_EEENS_6half_tEfNS_4arch4Sm90ELb0ELb0ELb0ELb0ELb0ELb1ELb0ELb1ELi2ELi1ELi2ELi1ELb0EEENS1_24CollectiveEpilogueBwdGQAISC_fSF_Li256ELb0ELb0EEENS1_19SingleTileSchedulerILb0ELb0ELb0ELi128EEEEEEEEEvNT_6ParamsE:
        .type           _ZN7cutlass13device_kernelIN5flash11enable_sm90INS1_16FlashAttnBwdSm90INS1_25CollectiveMainloopBwdSm90ILi2ELi2ELi2EN4cute5tupleIJNS5_1CILi1EEES8_S8_EEENS6_IJNS7_ILi80EEENS7_ILi128EEESB_EEENS_6half_tEfNS_4arch4Sm90ELb0ELb0ELb0ELb0ELb0ELb1ELb0ELb1ELi2ELi1ELi2ELi1ELb0EEENS1_24CollectiveEpilogueBwdGQAISC_fSF_Li256ELb0ELb0EEENS1_19SingleTileSchedulerILb0ELb0ELb0ELi128EEEEEEEEEvNT_6ParamsE,@function
        .size           _ZN7cutlass13device_kernelIN5flash11enable_sm90INS1_16FlashAttnBwdSm90INS1_25CollectiveMainloopBwdSm90ILi2ELi2ELi2EN4cute5tupleIJNS5_1CILi1EEES8_S8_EEENS6_IJNS7_ILi80EEENS7_ILi128EEESB_EEENS_6half_tEfNS_4arch4Sm90ELb0ELb0ELb0ELb0ELb0ELb1ELb0ELb1ELi2ELi1ELi2ELi1ELb0EEENS1_24CollectiveEpilogueBwdGQAISC_fSF_Li256ELb0ELb0EEENS1_19SingleTileSchedulerILb0ELb0ELb0ELi128EEEEEEEEEvNT_6ParamsE,(.L_x_7316 - _ZN7cutlass13device_kernelIN5flash11enable_sm90INS1_16FlashAttnBwdSm90INS1_25CollectiveMainloopBwdSm90ILi2ELi2ELi2EN4cute5tupleIJNS5_1CILi1EEES8_S8_EEENS6_IJNS7_ILi80EEENS7_ILi128EEESB_EEENS_6half_tEfNS_4arch4Sm90ELb0ELb0ELb0ELb0ELb0ELb1ELb0ELb1ELi2ELi1ELi2ELi1ELb0EEENS1_24CollectiveEpilogueBwdGQAISC_fSF_Li256ELb0ELb0EEENS1_19SingleTileSchedulerILb0ELb0ELb0ELi128EEEEEEEEEvNT_6ParamsE)
        .other          _ZN7cutlass13device_kernelIN5flash11enable_sm90INS1_16FlashAttnBwdSm90INS1_25CollectiveMainloopBwdSm90ILi2ELi2ELi2EN4cute5tupleIJNS5_1CILi1EEES8_S8_EEENS6_IJNS7_ILi80EEENS7_ILi128EEESB_EEENS_6half_tEfNS_4arch4Sm90ELb0ELb0ELb0ELb0ELb0ELb1ELb0ELb1ELi2ELi1ELi2ELi1ELb0EEENS1_24CollectiveEpilogueBwdGQAISC_fSF_Li256ELb0ELb0EEENS1_19SingleTileSchedulerILb0ELb0ELb0ELi128EEEEEEEEEvNT_6ParamsE,@"STO_CUDA_ENTRY STV_DEFAULT"
_ZN7cutlass13device_kernelIN5flash11enable_sm90INS1_16FlashAttnBwdSm90INS1_25CollectiveMainloopBwdSm90ILi2ELi2ELi2EN4cute5tupleIJNS5_1CILi1EEES8_S8_EEENS6_IJNS7_ILi80EEENS7_ILi128EEESB_EEENS_6half_tEfNS_4arch4Sm90ELb0ELb0ELb0ELb0ELb0ELb1ELb0ELb1ELi2ELi1ELi2ELi1ELb0EEENS1_24CollectiveEpilogueBwdGQAISC_fSF_Li256ELb0ELb0EEENS1_19SingleTileSchedulerILb0ELb0ELb0ELi128EEEEEEEEEvNT_6ParamsE:
        /* <DEDUP_REMOVED lines=23> */
.L_x_3834:
[----:B------:R-:W-:Y:S05]  /*0170*/  BSYNC B0 ;  /* 0x0000000000007941 */ /* 0x000fea0003800000 */
.L_x_3833:
        /* <DEDUP_REMOVED lines=34> */
.L_x_3835:
        /* <DEDUP_REMOVED lines=22> */
.L_x_3836:
        /* <DEDUP_REMOVED lines=8> */
.L_x_3839:
        /* <DEDUP_REMOVED lines=33> */
.L_x_3842:
        /* <DEDUP_REMOVED lines=15> */
.L_x_3841:
        /* <DEDUP_REMOVED lines=23> */
.L_x_3844:
        /* <DEDUP_REMOVED lines=15> */
.L_x_3843:
        /* <DEDUP_REMOVED lines=8> */
.L_x_3914:
[CC--:B------:R-:W-:Y:S01]  /*0b60*/  LEA.HI R5, R3.reuse, R0.reuse, RZ, 0x5 ;  /* 0x0000000003057211 */ /* 0x0c0fe200078f28ff */
[----:B------:R-:W-:Y:S01]  /*0b70*/  IMAD.SHL.U32 R4, R0, 0x40, RZ ;  /* 0x0000004000047824 */ /* 0x000fe200078e00ff */
[----:B------:R-:W-:Y:S02]  /*0b80*/  SHF.L.U32 R10, RZ, 0x1f, RZ ;  /* 0x0000001fff0a7819 */ /* 0x000fe400000006ff */
[----:B------:R-:W-:Y:S02]  /*0b90*/  SHF.R.S32.HI R5, RZ, 0x5, R5 ;  /* 0x00000005ff057819 */ /* 0x000fe40000011405 */
[----:B------:R-:W-:Y:S01]  /*0ba0*/  LEA.HI R6, R3, R0, RZ, 0x4 ;  /* 0x0000000003067211 */ /* 0x000fe200078f20ff */
[----:B------:R-:W3:Y:S01]  /*0bb0*/  SYNCS.PHASECHK.TRANS64.TRYWAIT P0, [R16+URZ+0x38800], R10 ;  /* 0x0388000a100075a7 */ /* 0x000ee2000800017f */
[----:B------:R-:W-:Y:S01]  /*0bc0*/  LOP3.LUT R4, R4, 0x1c0, RZ, 0xc0, !PT ;  /* 0x000001c004047812 */ /* 0x000fe200078ec0ff */
[----:B------:R-:W-:Y:S01]  /*0bd0*/  IMAD.SHL.U32 R5, R5, 0x10, RZ ;  /* 0x0000001005057824 */ /* 0x000fe200078e00ff */
[----:B------:R-:W-:-:S04]  /*0be0*/  SHF.R.S32.HI R9, RZ, 0x4, R6 ;  /* 0x00000004ff097819 */ /* 0x000fc80000011406 */
[----:B------:R-:W-:Y:S02]  /*0bf0*/  LEA.HI R7, R6, R9, RZ, 0x1 ;  /* 0x0000000906077211 */ /* 0x000fe400078f08ff */
[----:B------:R-:W-:Y:S02]  /*0c00*/  LEA.HI R6, R3, R0, RZ, 0x3 ;  /* 0x0000000003067211 */ /* 0x000fe400078f18ff */
[----:B------:R-:W-:Y:S02]  /*0c10*/  LOP3.LUT R5, R4, 0x30, R5, 0xf8, !PT ;  /* 0x0000003004057812 */ /* 0x000fe400078ef805 */
[----:B--2---:R-:W-:Y:S02]  /*0c20*/  LEA.HI R3, R14, R14, RZ, 0x1 ;  /* 0x0000000e0e037211 */ /* 0x004fe400078f08ff */
[----:B------:R-:W-:Y:S02]  /*0c30*/  LOP3.LUT R8, R7, 0x7ffffe, RZ, 0xc0, !PT ;  /* 0x007ffffe07087812 */ /* 0x000fe400078ec0ff */
[----:B------:R-:W-:-:S02]  /*0c40*/  LOP3.LUT R7, R5, 0x8, R6, 0xf8, !PT ;  /* 0x0000000805077812 */ /* 0x000fc400078ef806 */
[----:B------:R-:W-:Y:S01]  /*0c50*/  LOP3.LUT R5, R2, 0xffffff80, RZ, 0xc0, !PT ;  /* 0xffffff8002057812 */ /* 0x000fe200078ec0ff */
[----:B------:R-:W-:Y:S01]  /*0c60*/  IMAD.IADD R8, R9, 0x1, -R8 ;  /* 0x0000000109087824 */ /* 0x000fe200078e0a08 */
[----:B------:R-:W-:Y:S02]  /*0c70*/  LOP3.LUT R3, R3, 0xfffffffe, RZ, 0xc0, !PT ;  /* 0xfffffffe03037812 */ /* 0x000fe400078ec0ff */
[----:B------:R-:W-:Y:S01]  /*0c80*/  SHF.R.U32.HI R4, RZ, 0x3, R4 ;  /* 0x00000003ff047819 */ /* 0x000fe20000011604 */
[----:B------:R-:W-:Y:S02]  /*0c90*/  IMAD.IADD R5, R0, 0x1, -R5 ;  /* 0x0000000100057824 */ /* 0x000fe400078e0a05 */
[----:B------:R-:W-:Y:S01]  /*0ca0*/  IMAD.IADD R0, R14, 0x1, -R3 ;  /* 0x000000010e007824 */ /* 0x000fe200078e0a03 */
[----:B------:R-:W-:Y:S01]  /*0cb0*/  LOP3.LUT R4, R7, R4, RZ, 0x3c, !PT ;  /* 0x0000000407047212 */ /* 0x000fe200078e3cff */
[----:B------:R-:W-:-:S03]  /*0cc0*/  IMAD R3, R17, 0xa, R8 ;  /* 0x0000000a11037824 */ /* 0x000fc600078e0208 */
[----:B------:R2:W-:Y:S01]  /*0cd0*/  STL [R1+0x4], R0 ;  /* 0x0000040001007387 */ /* 0x0005e20000100800 */
[----:B---3--:R-:W-:Y:S05]  /*0ce0*/  @P0 BRA `(.L_x_3846) ;  /* 0x0000000000080947 */ /* 0x008fea0003800000 */
[----:B------:R-:W3:Y:S02]  /*0cf0*/  SYNCS.PHASECHK.TRANS64.TRYWAIT P0, [R16+URZ+0x38800], R10 ;  /* 0x0388000a100075a7 */ /* 0x000ee4000800017f */
[----:B---3--:R-:W-:Y:S05]  /*0d00*/  @!P0 BRA `(.L_x_3847) ;  /* 0x0000008c00488947 */ /* 0x008fea0003800000 */
.L_x_3846:
[----:B--2---:R-:W-:Y:S01]  /*0d10*/  IMAD.U32 R0, R3, 0x200, R4 ;  /* 0x0000020003007824 */ /* 0x004fe200078e0004 */
[----:B------:R-:W2:Y:S01]  /*0d20*/  LDC R6, c[0x0][0x280] ;  /* 0x0000a000ff067b82 */ /* 0x000ea20000000800 */
[----:B------:R-:W-:Y:S01]  /*0d30*/  IMAD.SHL.U32 R7, R5, 0x4, RZ ;  /* 0x0000000405077824 */ /* 0x000fe200078e00ff */
[----:B------:R-:W-:Y:S02]  /*0d40*/  CS2R R24, SRZ ;  /* 0x0000000000187805 */ /* 0x000fe4000001ff00 */
[----:B------:R-:W-:Y:S01]  /*0d50*/  CS2R R88, SRZ ;  /* 0x0000000000587805 */ /* 0x000fe2000001ff00 */
[----:B------:R3:W-:Y:S01]  /*0d60*/  STL [R1+0x18], R0 ;  /* 0x0000180001007387 */ /* 0x0007e20000100800 */
        /* <DEDUP_REMOVED lines=9> */
[----:B---3--:R-:W-:Y:S02]  /*0e00*/  SHF.R.S32.HI R0, RZ, 0x1f, R5 ;  /* 0x0000001fff007819 */ /* 0x008fe40000011405 */
[----:B------:R-:W-:Y:S02]  /*0e10*/  CS2R R108, SRZ ;  /* 0x00000000006c7805 */ /* 0x000fe4000001ff00 */
[----:B------:R-:W-:Y:S02]  /*0e20*/  CS2R R110, SRZ ;  /* 0x00000000006e7805 */ /* 0x000fe4000001ff00 */
[----:B------:R-:W-:Y:S02]  /*0e30*/  CS2R R112, SRZ ;  /* 0x0000000000707805 */ /* 0x000fe4000001ff00 */
[----:B------:R-:W-:Y:S02]  /*0e40*/  LEA.HI R2, R0, R5, RZ, 0x2 ;  /* 0x0000000500027211 */ /* 0x000fe400078f10ff */
[----:B------:R-:W-:-:S02]  /*0e50*/  CS2R R114, SRZ ;  /* 0x0000000000727805 */ /* 0x000fc4000001ff00 */
[----:B------:R-:W-:Y:S02]  /*0e60*/  CS2R R116, SRZ ;  /* 0x0000000000747805 */ /* 0x000fe4000001ff00 */
[----:B------:R-:W-:Y:S02]  /*0e70*/  CS2R R118, SRZ ;  /* 0x0000000000767805 */ /* 0x000fe4000001ff00 */
[----:B------:R-:W-:Y:S02]  /*0e80*/  LOP3.LUT R4, R2, 0x7ffffffc, RZ, 0xc0, !PT ;  /* 0x7ffffffc02047812 */ /* 0x000fe400078ec0ff */
[----:B------:R-:W-:Y:S02]  /*0e90*/  CS2R R120, SRZ ;  /* 0x0000000000787805 */ /* 0x000fe4000001ff00 */
[----:B--2---:R-:W-:Y:S02]  /*0ea0*/  ISETP.GE.AND P0, PT, R6, 0x1, PT ;  /* 0x000000010600780c */ /* 0x004fe40003f06270 */
[----:B------:R-:W-:-:S02]  /*0eb0*/  CS2R R122, SRZ ;  /* 0x00000000007a7805 */ /* 0x000fc4000001ff00 */
[----:B------:R-:W-:Y:S01]  /*0ec0*/  CS2R R124, SRZ ;  /* 0x00000000007c7805 */ /* 0x000fe2000001ff00 */
[----:B------:R-:W-:Y:S01]  /*0ed0*/  IMAD.IADD R3, R5, 0x1, -R4 ;  /* 0x0000000105037824 */ /* 0x000fe200078e0a04 */
[----:B------:R-:W-:Y:S02]  /*0ee0*/  CS2R R126, SRZ ;  /* 0x00000000007e7805 */ /* 0x000fe4000001ff00 */
[----:B------:R-:W-:Y:S02]  /*0ef0*/  CS2R R128, SRZ ;  /* 0x0000000000807805 */ /* 0x000fe4000001ff00 */
[----:B------:R-:W-:Y:S02]  /*0f00*/  CS2R R130, SRZ ;  /* 0x0000000000827805 */ /* 0x000fe4000001ff00 */
[----:B------:R-:W-:Y:S01]  /*0f10*/  CS2R R132, SRZ ;  /* 0x0000000000847805 */ /* 0x000fe2000001ff00 */
[----:B------:R2:W-:Y:S01]  /*0f20*/  STL [R1+0x1c], R3 ;  /* 0x00001c0301007387 */ /* 0x0005e20000100800 */
[----:B------:R-:W-:-:S02]  /*0f30*/  CS2R R134, SRZ ;  /* 0x0000000000867805 */ /* 0x000fc4000001ff00 */
[----:B------:R-:W-:Y:S02]  /*0f40*/  CS2R R136, SRZ ;  /* 0x0000000000887805 */ /* 0x000fe4000001ff00 */
[----:B------:R-:W-:Y:S01]  /*0f50*/  CS2R R138, SRZ ;  /* 0x00000000008a7805 */ /* 0x000fe2000001ff00 */
[----:B------:R2:W-:Y:S01]  /*0f60*/  STL [R1+0x10], R7 ;  /* 0x0000100701007387 */ /* 0x0005e20000100800 */
        /* <DEDUP_REMOVED lines=37> */
[----:B--2---:R-:W-:Y:S06]  /*11c0*/  @!P0 BRA `(.L_x_3848) ;  /* 0x00000050008c8947 */ /* 0x004fec0003800000 */
[----:B------:R-:W2:Y:S01]  /*11d0*/  LDL.LU R8, [R1] ;  /* 0x0000000001087983 */ /* 0x000ea20000300800 */
[----:B------:R-:W3:Y:S01]  /*11e0*/  LDC R7, c[0x0][0x290] ;  /* 0x0000a400ff077b82 */ /* 0x000ee20000000800 */
[----:B------:R-:W-:Y:S01]  /*11f0*/  LEA.HI R5, R0, R5, RZ, 0x5 ;  /* 0x0000000500057211 */ /* 0x000fe200078f28ff */
[----:B------:R-:W-:Y:S01]  /*1200*/  VIADD R6, R6, 0x4f ;  /* 0x0000004f06067836 */ /* 0x000fe20000000000 */
[----:B------:R-:W4:Y:S01]  /*1210*/  S2R R9, SR_TID.X ;  /* 0x0000000000097919 */ /* 0x000f220000002100 */
[--C-:B------:R-:W-:Y:S02]  /*1220*/  SHF.R.S32.HI R0, RZ, 0x2, R2.reuse ;  /* 0x00000002ff007819 */ /* 0x100fe40000011402 */
[----:B------:R-:W-:Y:S02]  /*1230*/  CS2R R236, SRZ ;  /* 0x0000000000ec7805 */ /* 0x000fe4000001ff00 */
[----:B------:R-:W-:Y:S01]  /*1240*/  SHF.R.S32.HI R3, RZ, 0x1f, R2 ;  /* 0x0000001fff037819 */ /* 0x000fe20000011402 */
[----:B------:R-:W3:Y:S01]  /*1250*/  S2R R4, SR_CTAID.X ;  /* 0x0000000000047919 */ /* 0x000ee20000002500 */
[----:B------:R-:W-:Y:S01]  /*1260*/  SHF.R.S32.HI R5, RZ, 0x5, R5 ;  /* 0x00000005ff057819 */ /* 0x000fe20000011405 */
[----:B------:R-:W-:Y:S01]  /*1270*/  IMAD.HI R6, R6, 0x66666667, RZ ;  /* 0x6666666706067827 */ /* 0x000fe200078e02ff */
[----:B------:R-:W-:-:S02]  /*1280*/  LEA.HI R3, R3, R0, RZ, 0x3 ;  /* 0x0000000003037211 */ /* 0x000fc400078f18ff */
[----:B------:R-:W-:Y:S02]  /*1290*/  CS2R R150, SRZ ;  /* 0x0000000000967805 */ /* 0x000fe4000001ff00 */
[----:B------:R-:W-:Y:S02]  /*12a0*/  CS2R R148, SRZ ;  /* 0x0000000000947805 */ /* 0x000fe4000001ff00 */
[----:B------:R-:W-:Y:S02]  /*12b0*/  CS2R R146, SRZ ;  /* 0x0000000000927805 */ /* 0x000fe4000001ff00 */
[----:B------:R-:W-:Y:S02]  /*12c0*/  LOP3.LUT R3, R3, 0xfffffff8, RZ, 0xc0, !PT ;  /* 0xfffffff803037812 */ /* 0x000fe400078ec0ff */
        /* <DEDUP_REMOVED lines=20> */
[C---:B----4-:R-:W-:Y:S01]  /*1410*/  VIADD R10, R9.reuse, 0xffffff80 ;  /* 0xffffff80090a7836 */ /* 0x050fe20000000000 */
[----:B------:R-:W-:Y:S01]  /*1420*/  CS2R R104, SRZ ;  /* 0x0000000000687805 */ /* 0x000fe2000001ff00 */
[----:B------:R-:W-:Y:S01]  /*1430*/  VIADD R9, R9, 0xffffff80 ;  /* 0xffffff8009097836 */ /* 0x000fe20000000000 */
[----:B------:R-:W-:Y:S01]  /*1440*/  CS2R R102, SRZ ;  /* 0x0000000000667805 */ /* 0x000fe2000001ff00 */
[----:B---3--:R-:W-:Y:S01]  /*1450*/  IMAD R4, R4, -0x80, R7 ;  /* 0xffffff8004047824 */ /* 0x008fe200078e0207 */
[----:B------:R-:W-:-:S02]  /*1460*/  CS2R R100, SRZ ;  /* 0x0000000000647805 */ /* 0x000fc4000001ff00 */
[----:B------:R-:W-:Y:S02]  /*1470*/  CS2R R98, SRZ ;  /* 0x0000000000627805 */ /* 0x000fe4000001ff00 */
[----:B------:R-:W-:Y:S01]  /*1480*/  SHF.R.S32.HI R9, RZ, 0x1f, R9 ;  /* 0x0000001fff097819 */ /* 0x000fe20000011409 */
[----:B------:R-:W-:Y:S01]  /*1490*/  IMAD R4, R5, -0x10, R4 ;  /* 0xfffffff005047824 */ /* 0x000fe200078e0204 */
[----:B------:R-:W-:Y:S02]  /*14a0*/  SHF.R.U32.HI R5, RZ, 0x1f, R6 ;  /* 0x0000001fff057819 */ /* 0x000fe40000011606 */
[----:B------:R-:W-:Y:S02]  /*14b0*/  CS2R R96, SRZ ;  /* 0x0000000000607805 */ /* 0x000fe4000001ff00 */
[----:B------:R-:W-:Y:S02]  /*14c0*/  LEA.HI R9, R9, R10, RZ, 0x7 ;  /* 0x0000000a09097211 */ /* 0x000fe400078f38ff */
[----:B------:R-:W-:-:S02]  /*14d0*/  CS2R R94, SRZ ;  /* 0x00000000005e7805 */ /* 0x000fc4000001ff00 */
[----:B------:R-:W-:Y:S02]  /*14e0*/  IADD3 R3, R4, R3, -R0 ;  /* 0x0000000304037210 */ /* 0x000fe40007ffe800 */
[----:B------:R-:W-:Y:S02]  /*14f0*/  CS2R R92, SRZ ;  /* 0x00000000005c7805 */ /* 0x000fe4000001ff00 */
[----:B------:R-:W-:Y:S02]  /*1500*/  SHF.R.S32.HI R9, RZ, 0x7, R9 ;  /* 0x00000007ff097819 */ /* 0x000fe40000011409 */
[----:B------:R-:W-:Y:S02]  /*1510*/  CS2R R90, SRZ ;  /* 0x00000000005a7805 */ /* 0x000fe4000001ff00 */
[----:B------:R-:W-:Y:S02]  /*1520*/  LEA.HI.SX32 R5, R6, R5, 0x1b ;  /* 0x0000000506057211 */ /* 0x000fe400078fdaff */
[----:B------:R-:W-:-:S02]  /*1530*/  CS2R R88, SRZ ;  /* 0x0000000000587805 */ /* 0x000fc4000001ff00 */
[----:B------:R-:W-:Y:S02]  /*1540*/  LEA.HI R2, R9, R9, RZ, 0x1 ;  /* 0x0000000909027211 */ /* 0x000fe400078f08ff */
[----:B------:R-:W-:Y:S02]  /*1550*/  CS2R R86, SRZ ;  /* 0x0000000000567805 */ /* 0x000fe4000001ff00 */
[----:B------:R-:W-:Y:S01]  /*1560*/  CS2R R84, SRZ ;  /* 0x0000000000547805 */ /* 0x000fe2000001ff00 */
[----:B------:R-:W-:Y:S01]  /*1570*/  STL [R1+0x14], R5 ;  /* 0x0000140501007387 */ /* 0x000fe20000100800 */
[----:B------:R-:W-:Y:S02]  /*1580*/  LOP3.LUT R2, R2, 0xfffffffe, RZ, 0xc0, !PT ;  /* 0xfffffffe02027812 */ /* 0x000fe400078ec0ff */
[----:B------:R-:W-:Y:S02]  /*1590*/  CS2R R82, SRZ ;  /* 0x0000000000527805 */ /* 0x000fe4000001ff00 */
[----:B------:R-:W-:-:S02]  /*15a0*/  CS2R R80, SRZ ;  /* 0x0000000000507805 */ /* 0x000fc4000001ff00 */
[----:B------:R-:W-:Y:S02]  /*15b0*/  CS2R R78, SRZ ;  /* 0x00000000004e7805 */ /* 0x000fe4000001ff00 */
[----:B------:R-:W-:Y:S01]  /*15c0*/  CS2R R76, SRZ ;  /* 0x00000000004c7805 */ /* 0x000fe2000001ff00 */
[----:B------:R-:W-:Y:S01]  /*15d0*/  IMAD.IADD R2, R9, 0x1, -R2 ;  /* 0x0000000109027824 */ /* 0x000fe200078e0a02 */
[----:B------:R-:W-:Y:S02]  /*15e0*/  CS2R R74, SRZ ;  /* 0x00000000004a7805 */ /* 0x000fe4000001ff00 */
[----:B------:R-:W-:Y:S02]  /*15f0*/  CS2R R72, SRZ ;  /* 0x0000000000487805 */ /* 0x000fe4000001ff00 */
[----:B------:R-:W-:Y:S01]  /*1600*/  CS2R R70, SRZ ;  /* 0x0000000000467805 */ /* 0x000fe2000001ff00 */
[----:B------:R-:W-:Y:S01]  /*1610*/  IMAD R0, R2, -0x40, R3 ;  /* 0xffffffc002007824 */ /* 0x000fe200078e0203 */
        /* <DEDUP_REMOVED lines=23> */
[----:B--2---:R-:W-:-:S05]  /*1790*/  LOP3.LUT R4, R8, 0x1, RZ, 0xfc, !PT ;  /* 0x0000000108047812 */ /* 0x004fca00078efcff */
[----:B------:R-:W-:Y:S04]  /*17a0*/  STL [R1], R4 ;  /* 0x0000000401007387 */ /* 0x000fe80000100800 */
[----:B------:R2:W-:Y:S02]  /*17b0*/  STL [R1+0x8], R0 ;  /* 0x0000080001007387 */ /* 0x0005e40000100800 */
[----:B--2---:R-:W-:-:S07]  /*17c0*/  IMAD.MOV.U32 R0, RZ, RZ, RZ ;  /* 0x000000ffff007224 */ /* 0x004fce00078e00ff */
.L_x_3859:
[----:B------:R-:W2:Y:S02]  /*17d0*/  LDL R2, [R1] ;  /* 0x0000000001027983 */ /* 0x000ea40000100800 */
[----:B--2---:R-:W-:-:S13]  /*17e0*/  ISETP.NE.AND P0, PT, R2, 0x3, PT ;  /* 0x000000030200780c */ /* 0x004fda0003f05270 */
[----:B------:R-:W-:Y:S05]  /*17f0*/  @!P0 BRA `(.L_x_3849) ;  /* 0x0000000000048947 */ /* 0x000fea0003800000 */
[----:B------:R-:W-:Y:S01]  /*1800*/  BPT.TRAP 0x1 ;  /* 0x000000040000795c */ /* 0x000fe20000300000 */
.L_x_3849:
        /* <DEDUP_REMOVED lines=8> */
.L_x_3850:
[----:B---3--:R-:W-:Y:S05]  /*1890*/  @P1 BRA `(.L_x_3851) ;  /* 0x0000000000081947 */ /* 0x008fea0003800000 */
[----:B------:R-:W3:Y:S02]  /*18a0*/  SYNCS.PHASECHK.TRANS64.TRYWAIT P1, [R2+URZ+0x38810], R153 ;  /* 0x03881099020075a7 */ /* 0x000ee4000802017f */
[----:B---3--:R-:W-:Y:S05]  /*18b0*/  @!P1 BRA `(.L_x_3852) ;  /* 0x00000080007c9947 */ /* 0x008fea0003800000 */
.L_x_3851:
        /* <DEDUP_REMOVED lines=8> */
[----:B------:R-:W-:-:S04]  /*1940*/  LOP3.LUT R235, R3, 0x3fff, RZ, 0xc0, !PT ;  /* 0x00003fff03eb7812 */ /* 0x000fc800078ec0ff */
[----:B------:R-:W-:-:S05]  /*1950*/  LOP3.LUT R3, R235, 0x10000, RZ, 0xfc, !PT ;  /* 0x00010000eb037812 */ /* 0x000fca00078efcff */
[----:B------:R-:W-:-:S05]  /*1960*/  IMAD R3, R0, 0x500, R3 ;  /* 0x0000050000037824 */ /* 0x000fca00078e0203 */
[----:B------:R-:W-:Y:S01]  /*1970*/  R2UR UR6, R3 ;  /* 0x00000000030672ca */ /* 0x000fe200000e0000 */
[----:B------:R-:W-:Y:S01]  /*1980*/  WARPGROUP.ARRIVE ;  /* 0x00000000000079c5 */ /* 0x000fe20000000000 */
[----:B------:R-:W-:Y:S01]  /*1990*/  UMOV UR9, 0x40000040 ;  /* 0x4000004000097882 */ /* 0x000fe20000000000 */
[----:B------:R-:W-:-:S10]  /*19a0*/  UMOV UR11, 0x40000040 ;  /* 0x40000040000b7882 */ /* 0x000fd40000000000 */
[----:B------:R-:W-:Y:S01]  /*19b0*/  UMOV UR10, UR6 ;  /* 0x00000006000a7c82 */ /* 0x000fe20008000000 */
[----:B------:R-:W-:Y:S01]  /*19c0*/  UIADD3 UR14, UR6, 0x80, URZ ;  /* 0x00000080060e7890 */ /* 0x000fe2000fffe03f */
[----:B------:R-:W-:Y:S01]  /*19d0*/  UMOV UR13, UR9 ;  /* 0x00000009000d7c82 */ /* 0x000fe20008000000 */
[----:B------:R-:W-:Y:S01]  /*19e0*/  UMOV UR15, 0x40000040 ;  /* 0x40000040000f7882 */ /* 0x000fe20000000000 */
[----:B------:R-:W-:Y:S01]  /*19f0*/  UIADD3 UR7, UR6, 0x180, URZ ;  /* 0x0000018006077890 */ /* 0x000fe2000fffe03f */
[----:B----4-:R-:W-:-:S05]  /*1a00*/  IMAD R4, R4, 0x2000, R22 ;  /* 0x0000200004047824 */ /* 0x010fca00078e0216 */
[----:B------:R-:W-:-:S13]  /*1a10*/  R2UR UR4, R4 ;  /* 0x00000000040472ca */ /* 0x000fda00000e0000 */
[----:B------:R-:W-:-:S04]  /*1a20*/  USHF.R.U32.HI UR5, URZ, 0x4, UR4 ;  /* 0x000000043f057899 */ /* 0x000fc80008011604 */
[----:B------:R-:W-:-:S04]  /*1a30*/  ULOP3.LUT UR5, UR5, 0x3fff, URZ, 0xc0, !UPT ;  /* 0x00003fff05057892 */ /* 0x000fc8000f8ec03f */
[----:B------:R-:W-:-:S09]  /*1a40*/  ULOP3.LUT UR8, UR5, 0x10000, URZ, 0xfc, !UPT ;  /* 0x0001000005087892 */ /* 0x000fd2000f8efc3f */
[----:B------:R-:W-:Y:S01]  /*1a50*/  HGMMA.64x16x16.F32 R224, gdesc[UR8], RZ, !UPT, gsb0 ;  /* 0x0020000008e079f0 */ /* 0x000fe2000c0008ff */
[----:B------:R-:W-:Y:S02]  /*1a60*/  UMOV UR12, UR8 ;  /* 0x00000008000c7c82 */ /* 0x000fe40008000000 */
        /* <DEDUP_REMOVED lines=11> */
[----:B------:R-:W-:Y:S01]  /*1b20*/  UMOV UR12, UR8 ;  /* 0x00000008000c7c82 */ /* 0x000fe20008000000 */
[----:B------:R-:W-:Y:S01]  /*1b30*/  UMOV UR13, UR9 ;  /* 0x00000009000d7c82 */ /* 0x000fe20008000000 */
[----:B------:R-:W-:Y:S01]  /*1b40*/  UMOV UR14, UR7 ;  /* 0x00000007000e7c82 */ /* 0x000fe20008000000 */
[----:B------:R-:W-:Y:S01]  /*1b50*/  UMOV UR15, 0x40000040 ;  /* 0x40000040000f7882 */ /* 0x000fe20000000000 */
        /* <DEDUP_REMOVED lines=235> */
[----:B------:R1:W2:Y:S04]  /*2a10*/  LDS.64 R20, [R23+0x2e060] ;  /* 0x02e0600017147984 */ /* 0x0002a80000000a00 */
[----:B------:R2:W2:Y:S04]  /*2a20*/  LDS.64 R18, [R23+0x2e080] ;  /* 0x02e0800017127984 */ /* 0x0004a80000000a00 */
[----:B-1----:R1:W1:Y:S04]  /*2a30*/  LDS.64 R16, [R23+0x2e0a0] ;  /* 0x02e0a00017107984 */ /* 0x0022680000000a00 */
[----:B------:R1:W1:Y:S04]  /*2a40*/  LDS.64 R14, [R23+0x2e0c0] ;  /* 0x02e0c000170e7984 */ /* 0x0002680000000a00 */
[----:B------:R1:W1:Y:S04]  /*2a50*/  LDS.64 R12, [R23+0x2e0e0] ;  /* 0x02e0e000170c7984 */ /* 0x0002680000000a00 */
[----:B------:R1:W1:Y:S04]  /*2a60*/  LDS.64 R10, [R23+0x2e100] ;  /* 0x02e10000170a7984 */ /* 0x0002680000000a00 */
[----:B------:R1:W1:Y:S01]  /*2a70*/  LDS.64 R8, [R23+0x2e120] ;  /* 0x02e1200017087984 */ /* 0x0002620000000a00 */
[----:B------:R-:W-:Y:S05]  /*2a80*/  @!P0 BRA `(.L_x_3853) ;  /* 0x0000000000048947 */ /* 0x000fea0003800000 */
[----:B------:R-:W-:Y:S01]  /*2a90*/  BPT.TRAP 0x1 ;  /* 0x000000040000795c */ /* 0x000fe20000300000 */
.L_x_3853:
[----:B------:R1:W1:Y:S01]  /*2aa0*/  SYNCS.PHASECHK.TRANS64.TRYWAIT P1, [R2+URZ+0x38830], R153 ;  /* 0x03883099020075a7 */ /* 0x000262000802017f */
[----:B------:R-:W-:Y:S05]  /*2ab0*/  @!P0 BRA `(.L_x_3854) ;  /* 0x0000000000048947 */ /* 0x000fea0003800000 */
[----:B------:R-:W-:Y:S01]  /*2ac0*/  BPT.TRAP 0x1 ;  /* 0x000000040000795c */ /* 0x000fe20000300000 */
.L_x_3854:
[----:B------:R-:W-:-:S05]  /*2ad0*/  VIADD R3, R22, 0x24000 ;  /* 0x0002400016037836 */ /* 0x000fca0000000000 */
[----:B------:R-:W-:-:S04]  /*2ae0*/  SHF.R.U32.HI R3, RZ, 0x4, R3 ;  /* 0x00000004ff037819 */ /* 0x000fc80000011603 */
[----:B------:R-:W-:-:S04]  /*2af0*/  LOP3.LUT R22, R3, 0x3fff, RZ, 0xc0, !PT ;  /* 0x00003fff03167812 */ /* 0x000fc800078ec0ff */
[----:B------:R-:W-:Y:S01]  /*2b00*/  LOP3.LUT R3, R22, 0x10000, RZ, 0xfc, !PT ;  /* 0x0001000016037812 */ /* 0x000fe200078efcff */
[----:B-1----:R-:W-:Y:S06]  /*2b10*/  @P1 BRA `(.L_x_3855) ;  /* 0x0000000000081947 */ /* 0x002fec0003800000 */
[----:B------:R-:W1:Y:S02]  /*2b20*/  SYNCS.PHASECHK.TRANS64.TRYWAIT P1, [R2+URZ+0x38830], R153 ;  /* 0x03883099020075a7 */ /* 0x000e64000802017f */
[----:B-1----:R-:W-:Y:S05]  /*2b30*/  @!P1 BRA `(.L_x_3856) ;  /* 0x0000006c00f09947 */ /* 0x002fea0003800000 */
.L_x_3855:
        /* <DEDUP_REMOVED lines=58> */
[----:B------:R-:W-:Y:S02]  /*2ee0*/  FSEL R220, R220, -INF , P2 ;  /* 0xff800000dcdc7808 */ /* 0x000fe40001000000 */
[----:B------:R-:W-:Y:S02]  /*2ef0*/  FSEL R208, R208, -INF , P2 ;  /* 0xff800000d0d07808 */ /* 0x000fe40001000000 */
[----:B------:R-:W-:Y:S01]  /*2f00*/  FSEL R210, R210, -INF , P1 ;  /* 0xff800000d2d27808 */ /* 0x000fe20000800000 */
[----:B------:R-:W-:Y:S01]  /*2f10*/  HGMMA.64x16x16.F32 R184, gdesc[UR8], R184, gsb0 ;  /* 0x0020000008b879f0 */ /* 0x000fe200080008b8 */
[----:B------:R-:W-:Y:S01]  /*2f20*/  UIADD3 UR10, UR4, 0x82, URZ ;  /* 0x00000082040a7890 */ /* 0x000fe2000fffe03f */
[----:B------:R-:W-:Y:S01]  /*2f30*/  FSEL R209, R209, -INF , P2 ;  /* 0xff800000d1d17808 */ /* 0x000fe20001000000 */
[----:B------:R-:W-:Y:S01]  /*2f40*/  UMOV UR11, 0x40000040 ;  /* 0x40000040000b7882 */ /* 0x000fe20000000000 */
[----:B------:R-:W-:-:S02]  /*2f50*/  FSEL R211, R211, -INF , P1 ;  /* 0xff800000d3d37808 */ /* 0x000fc40000800000 */
[----:B------:R-:W-:Y:S02]  /*2f60*/  FSEL R230, R230, -INF , P1 ;  /* 0xff800000e6e67808 */ /* 0x000fe40000800000 */
[----:B------:R-:W-:Y:S01]  /*2f70*/  FSEL R3, R228, -INF , P2 ;  /* 0xff800000e4037808 */ /* 0x000fe20001000000 */
        /* <DEDUP_REMOVED lines=61> */
[----:B------:R-:W-:-:S02]  /*3350*/  WARPGROUP.DEPBAR.LE gsb0, 0x0 ;  /* 0x00008000000079c5 */ /* 0x000fc40000010000 */
[----:B------:R-:W-:Y:S01]  /*3360*/  WARPGROUP.ARRIVE ;  /* 0x00000000000079c5 */ /* 0x000fe20000000000 */
[----:B------:R-:W-:Y:S01]  /*3370*/  FSEL R6, R216, -INF , P2 ;  /* 0xff800000d8067808 */ /* 0x000fe20001000000 */
[--C-:B------:R-:W-:Y:S01]  /*3380*/  FFMA.FTZ R225, R225, UR5, -R7.reuse ;  /* 0x00000005e1e17c23 */ /* 0x100fe20008010807 */
[----:B------:R-:W-:Y:S01]  /*3390*/  FFMA.FTZ R227, R227, UR5, -R7 ;  /* 0x00000005e3e37c23 */ /* 0x000fe20008010807 */
[----:B--2---:R-:W-:Y:S01]  /*33a0*/  FFMA.FTZ R3, R3, UR5, -R232 ;  /* 0x0000000503037c23 */ /* 0x004fe200080108e8 */
[----:B------:R-:W-:Y:S01]  /*33b0*/  FSEL R229, R229, -INF , P2 ;  /* 0xff800000e5e57808 */ /* 0x000fe20001000000 */
[----:B------:R-:W-:Y:S01]  /*33c0*/  HGMMA.64x16x16.F32 R184, gdesc[UR8], R184, gsb0 ;  /* 0x0020000008b879f0 */ /* 0x000fe200080008b8 */
[----:B------:R-:W-:Y:S01]  /*33d0*/  UIADD3 UR10, UR4, 0x86, URZ ;  /* 0x00000086040a7890 */ /* 0x000fe2000fffe03f */
[----:B------:R-:W-:Y:S01]  /*33e0*/  FSEL R216, R218, -INF , P1 ;  /* 0xff800000dad87808 */ /* 0x000fe20000800000 */
[----:B------:R-:W-:Y:S01]  /*33f0*/  UMOV UR11, 0x40000040 ;  /* 0x40000040000b7882 */ /* 0x000fe20000000000 */
[----:B------:R-:W-:Y:S01]  /*3400*/  FSEL R7, R217, -INF , P2 ;  /* 0xff800000d9077808 */ /* 0x000fe20001000000 */
[----:B------:R-:W-:Y:S01]  /*3410*/  FFMA.FTZ R6, R6, UR5, -R4 ;  /* 0x0000000506067c23 */ /* 0x000fe20008010804 */
[----:B------:R1:W-:Y:S01]  /*3420*/  MUFU.EX2 R228, R227 ;  /* 0x000000e300e47308 */ /* 0x0003e20000000800 */
[----:B------:R-:W-:-:S07]  /*3430*/  FSEL R231, R231, -INF , P1 ;  /* 0xff800000e7e77808 */ /* 0x000fce0000800000 */
[----:B------:R-:W-:Y:S08]  /*3440*/  MUFU.EX2 R234, R226 ;  /* 0x000000e200ea7308 */ /* 0x000ff00000000800 */
[----:B------:R-:W-:Y:S08]  /*3450*/  MUFU.EX2 R224, R224 ;  /* 0x000000e000e07308 */ /* 0x000ff00000000800 */
[----:B------:R-:W-:Y:S01]  /*3460*/  MUFU.EX2 R225, R225 ;  /* 0x000000e100e17308 */ /* 0x000fe20000000800 */
[----:B------:R-:W-:-:S02]  /*3470*/  WARPGROUP.DEPBAR.LE gsb0, 0x0 ;  /* 0x00008000000079c5 */ /* 0x000fc40000010000 */
[----:B------:R-:W-:Y:S01]  /*3480*/  WARPGROUP.ARRIVE ;  /* 0x00000000000079c5 */ /* 0x000fe20000000000 */
[----:B------:R-:W-:Y:S01]  /*3490*/  FSEL R218, R219, -INF , P1 ;  /* 0xff800000dbda7808 */ /* 0x000fe20000800000 */
[----:B------:R-:W-:Y:S01]  /*34a0*/  FFMA.FTZ R216, R216, UR5, -R4 ;  /* 0x00000005d8d87c23 */ /* 0x000fe20008010804 */
[----:B------:R-:W-:Y:S01]  /*34b0*/  FSEL R217, R222, -INF , P1 ;  /* 0xff800000ded97808 */ /* 0x000fe20000800000 */
[--C-:B------:R-:W-:Y:S01]  /*34c0*/  FFMA.FTZ R7, R7, UR5, -R5.reuse ;  /* 0x0000000507077c23 */ /* 0x100fe20008010805 */
[----:B-1----:R-:W-:Y:S01]  /*34d0*/  FFMA.FTZ R227, R230, UR5, -R232 ;  /* 0x00000005e6e37c23 */ /* 0x002fe200080108e8 */
[----:B------:R-:W-:Y:S01]  /*34e0*/  HGMMA.64x16x16.F32 R176, gdesc[UR8], R176, gsb0 ;  /* 0x0020000008b079f0 */ /* 0x000fe200080008b0 */
[----:B------:R-:W-:Y:S01]  /*34f0*/  UMOV UR10, UR7 ;  /* 0x00000007000a7c82 */ /* 0x000fe20008000000 */
[----:B------:R-:W-:Y:S01]  /*3500*/  UMOV UR11, 0x40000040 ;  /* 0x40000040000b7882 */ /* 0x000fe20000000000 */
[----:B------:R-:W-:Y:S01]  /*3510*/  UIADD3 UR7, UR4, 0x280, URZ ;  /* 0x0000028004077890 */ /* 0x000fe2000fffe03f */
[----:B------:R-:W-:Y:S01]  /*3520*/  FFMA.FTZ R218, R218, UR5, -R5 ;  /* 0x00000005dada7c23 */ /* 0x000fe20008010805 */
[----:B------:R-:W-:Y:S01]  /*3530*/  FFMA.FTZ R217, R217, UR5, -R20 ;  /* 0x00000005d9d97c23 */ /* 0x000fe20008010814 */
[----:B------:R-:W-:Y:S01]  /*3540*/  FSEL R219, R221, -INF , P2 ;  /* 0xff800000dddb7808 */ /* 0x000fe20001000000 */
[----:B------:R-:W2:Y:S01]  /*3550*/  LDL R230, [R1+0x18] ;  /* 0x0000180001e67983 */ /* 0x000ea20000100800 */
[----:B------:R-:W-:-:S03]  /*3560*/  FSEL R222, R215, -INF , P1 ;  /* 0xff800000d7de7808 */ /* 0x000fc60000800000 */
[----:B------:R-:W3:Y:S01]  /*3570*/  LDL R232, [R1+0xc] ;  /* 0x00000c0001e87983 */ /* 0x000ee20000100800 */
        /* <DEDUP_REMOVED lines=114> */
[----:B------:R-:W-:Y:S01]  /*3ca0*/  MUFU.EX2 R5, R6 ;  /* 0x0000000600057308 */ /* 0x000fe20000000800 */
[----:B------:R-:W-:Y:S02]  /*3cb0*/  WARPGROUP.DEPBAR.LE gsb0, 0x0 ;  /* 0x00008000000079c5 */ /* 0x000fe40000010000 */
[----:B------:R-:W-:-:S06]  /*3cc0*/  WARPGROUP.ARRIVE ;  /* 0x00000000000079c5 */ /* 0x000fcc0000000000 */
[----:B------:R-:W-:Y:S01]  /*3cd0*/  HGMMA.64x16x16.F32 R184, gdesc[UR8], R184, gsb0 ;  /* 0x0020000008b879f0 */ /* 0x000fe200080008b8 */
[----:B------:R1:W-:Y:S02]  /*3ce0*/  MUFU.EX2 R6, R216 ;  /* 0x000000d800067308 */ /* 0x0003e40000000800 */
[----:B-1----:R-:W-:-:S06]  /*3cf0*/  FFMA.FTZ R216, R220, UR5, -R20 ;  /* 0x00000005dcd87c23 */ /* 0x002fcc0008010814 */
[----:B------:R1:W-:Y:S01]  /*3d00*/  MUFU.EX2 R20, R218 ;  /* 0x000000da00147308 */ /* 0x0003e20000000800 */
[----:B------:R-:W-:Y:S01]  /*3d10*/  FSEL R220, R223, -INF , P1 ;  /* 0xff800000dfdc7808 */ /* 0x000fe20000800000 */
[--C-:B-1----:R-:W-:Y:S01]  /*3d20*/  FFMA.FTZ R218, R208, UR5, -R18.reuse ;  /* 0x00000005d0da7c23 */ /* 0x102fe20008010812 */
[----:B------:R-:W-:-:S05]  /*3d30*/  FFMA.FTZ R208, R210, UR5, -R18 ;  /* 0x00000005d2d07c23 */ /* 0x000fca0008010812 */
[----:B------:R1:W-:Y:S01]  /*3d40*/  MUFU.EX2 R18, R216 ;  /* 0x000000d800127308 */ /* 0x0003e20000000800 */
[----:B------:R-:W-:Y:S01]  /*3d50*/  FSEL R210, R212, -INF , P2 ;  /* 0xff800000d4d27808 */ /* 0x000fe20001000000 */
[----:B------:R-:W-:Y:S01]  /*3d60*/  FFMA.FTZ R219, R219, UR5, -R21 ;  /* 0x00000005dbdb7c23 */ /* 0x000fe20008010815 */
[----:B------:R-:W-:Y:S01]  /*3d70*/  FSEL R215, R202, -INF , P1 ;  /* 0xff800000cad77808 */ /* 0x000fe20000800000 */
[--C-:B-1----:R-:W-:Y:S01]  /*3d80*/  FFMA.FTZ R216, R209, UR5, -R19.reuse ;  /* 0x00000005d1d87c23 */ /* 0x102fe20008010813 */
[----:B------:R-:W-:Y:S01]  /*3d90*/  FFMA.FTZ R209, R211, UR5, -R19 ;  /* 0x00000005d3d17c23 */ /* 0x000fe20008010813 */
[----:B------:R-:W-:Y:S02]  /*3da0*/  FSEL R211, R214, -INF , P1 ;  /* 0xff800000d6d37808 */ /* 0x000fe40000800000 */
[----:B------:R-:W-:Y:S01]  /*3db0*/  FSEL R214, R213, -INF , P2 ;  /* 0xff800000d5d67808 */ /* 0x000fe20001000000 */
[----:B------:R-:W-:Y:S01]  /*3dc0*/  FFMA.FTZ R220, R220, UR5, -R21 ;  /* 0x00000005dcdc7c23 */ /* 0x000fe20008010815 */
[----:B------:R-:W-:Y:S01]  /*3dd0*/  FSEL R213, R200, -INF , P2 ;  /* 0xff800000c8d57808 */ /* 0x000fe20001000000 */
[--C-:B------:R-:W-:Y:S01]  /*3de0*/  FFMA.FTZ R210, R210, UR5, -R16.reuse ;  /* 0x00000005d2d27c23 */ /* 0x100fe20008010810 */
[----:B------:R-:W-:Y:S01]  /*3df0*/  FFMA.FTZ R211, R211, UR5, -R16 ;  /* 0x00000005d3d37c23 */ /* 0x000fe20008010810 */
[----:B------:R-:W-:Y:S01]  /*3e00*/  FSEL R200, R201, -INF , P2 ;  /* 0xff800000c9c87808 */ /* 0x000fe20001000000 */
[----:B------:R1:W-:Y:S01]  /*3e10*/  MUFU.EX2 R21, R217 ;  /* 0x000000d900157308 */ /* 0x0003e20000000800 */
[----:B------:R-:W-:-:S02]  /*3e20*/  FSEL R202, R203, -INF , P1 ;  /* 0xff800000cbca7808 */ /* 0x000fc40000800000 */
[----:B------:R-:W-:-:S05]  /*3e30*/  FSEL R201, R204, -INF , P2 ;  /* 0xff800000ccc97808 */ /* 0x000fca0001000000 */
[----:B------:R4:W-:Y:S01]  /*3e40*/  MUFU.EX2 R16, R218 ;  /* 0x000000da00107308 */ /* 0x0009e20000000800 */
[--C-:B-1----:R-:W-:Y:S01]  /*3e50*/  FFMA.FTZ R217, R222, UR5, -R17.reuse ;  /* 0x00000005ded97c23 */ /* 0x102fe20008010811 */
[----:B----4-:R-:W-:-:S06]  /*3e60*/  FFMA.FTZ R218, R214, UR5, -R17 ;  /* 0x00000005d6da7c23 */ /* 0x010fcc0008010811 */
[----:B------:R1:W-:Y:S01]  /*3e70*/  MUFU.EX2 R19, R219 ;  /* 0x000000db00137308 */ /* 0x0003e20000000800 */
[----:B------:R-:W-:Y:S01]  /*3e80*/  FFMA.FTZ R214, R215, UR5, -R14 ;  /* 0x00000005d7d67c23 */ /* 0x000fe2000801080e */
[----:B------:R-:W-:Y:S01]  /*3e90*/  FFMA.FTZ R215, R200, UR5, -R15 ;  /* 0x00000005c8d77c23 */ /* 0x000fe2000801080f */
[----:B------:R-:W-:-:S05]  /*3ea0*/  FSEL R200, R205, -INF , P2 ;  /* 0xff800000cdc87808 */ /* 0x000fca0001000000 */
[----:B------:R4:W-:Y:S01]  /*3eb0*/  MUFU.EX2 R17, R208 ;  /* 0x000000d000117308 */ /* 0x0009e20000000800 */
[----:B-1----:R-:W-:Y:S01]  /*3ec0*/  FSEL R219, R206, -INF , P1 ;  /* 0xff800000cedb7808 */ /* 0x002fe20000800000 */
[----:B------:R-:W-:-:S06]  /*3ed0*/  UIADD3 UR10, UR4, 0x306, URZ ;  /* 0x00000306040a7890 */ /* 0x000fcc000fffe03f */
[----:B------:R1:W-:Y:S01]  /*3ee0*/  MUFU.EX2 R212, R220 ;  /* 0x000000dc00d47308 */ /* 0x0003e20000000800 */
[----:B----4-:R-:W-:Y:S01]  /*3ef0*/  FFMA.FTZ R208, R213, UR5, -R14 ;  /* 0x00000005d5d07c23 */ /* 0x010fe2000801080e */
[----:B------:R-:W-:-:S06]  /*3f00*/  FFMA.FTZ R219, R219, UR5, -R12 ;  /* 0x00000005dbdb7c23 */ /* 0x000fcc000801080c */
[----:B------:R4:W-:Y:S01]  /*3f10*/  MUFU.EX2 R14, R216 ;  /* 0x000000d8000e7308 */ /* 0x0009e20000000800 */
[----:B-1----:R-:W-:Y:S01]  /*3f20*/  FFMA.FTZ R220, R201, UR5, -R12 ;  /* 0x00000005c9dc7c23 */ /* 0x002fe2000801080c */
[----:B------:R-:W-:Y:S01]  /*3f30*/  FSEL R201, R194, -INF , P1 ;  /* 0xff800000c2c97808 */ /* 0x000fe20000800000 */
[----:B------:R-:W-:Y:S02]  /*3f40*/  WARPGROUP.DEPBAR.LE gsb0, 0x0 ;  /* 0x00008000000079c5 */ /* 0x000fe40000010000 */
[----:B----4-:R-:W-:Y:S01]  /*3f50*/  FFMA.FTZ R216, R202, UR5, -R15 ;  /* 0x00000005cad87c23 */ /* 0x010fe2000801080f */
[----:B------:R-:W-:Y:S02]  /*3f60*/  FSEL R202, R207, -INF , P1 ;  /* 0xff800000cfca7808 */ /* 0x000fe40000800000 */
[----:B------:R1:W-:Y:S01]  /*3f70*/  MUFU.EX2 R15, R209 ;  /* 0x000000d1000f7308 */ /* 0x0003e20000000800 */
[----:B------:R-:W-:-:S07]  /*3f80*/  UMOV UR11, 0x40000040 ;  /* 0x40000040000b7882 */ /* 0x000fce0000000000 */
[----:B------:R4:W-:Y:S01]  /*3f90*/  MUFU.EX2 R213, R210 ;  /* 0x000000d200d57308 */ /* 0x0009e20000000800 */
[--C-:B-1----:R-:W-:Y:S02]  /*3fa0*/  FFMA.FTZ R209, R202, UR5, -R13.reuse ;  /* 0x00000005cad17c23 */ /* 0x102fe4000801080d */
[----:B------:R-:W1:Y:S05]  /*3fb0*/  LDS.64 R202, [R23+0x2e380] ;  /* 0x02e3800017ca7984 */ /* 0x000e6a0000000a00 */
[----:B------:R5:W-:Y:S01]  /*3fc0*/  MUFU.EX2 R12, R211 ;  /* 0x000000d3000c7308 */ /* 0x000be20000000800 */
[----:B----4-:R-:W-:Y:S01]  /*3fd0*/  FFMA.FTZ R210, R200, UR5, -R13 ;  /* 0x00000005c8d27c23 */ /* 0x010fe2000801080d */
[----:B-----5:R-:W-:-:S02]  /*3fe0*/  FFMA.FTZ R211, R201, UR5, -R10 ;  /* 0x00000005c9d37c23 */ /* 0x020fc4000801080a */
[----:B------:R-:W4:Y:S01]  /*3ff0*/  LDS.64 R200, [R23+0x2e3a0] ;  /* 0x02e3a00017c87984 */ /* 0x000f220000000a00 */
[----:B------:R-:W-:-:S06]  /*4000*/  WARPGROUP.ARRIVE ;  /* 0x00000000000079c5 */ /* 0x000fcc0000000000 */
[----:B------:R-:W-:Y:S01]  /*4010*/  HGMMA.64x16x16.F32 R176, gdesc[UR8], R176, gsb0 ;  /* 0x0020000008b079f0 */ /* 0x000fe200080008b0 */
[----:B------:R-:W-:Y:S02]  /*4020*/  FSEL R13, R192, -INF , P2 ;  /* 0xff800000c00d7808 */ /* 0x000fe40001000000 */
[----:B------:R-:W-:Y:S02]  /*4030*/  FSEL R204, R193, -INF , P2 ;  /* 0xff800000c1cc7808 */ /* 0x000fe40001000000 */
[----:B------:R-:W-:Y:S02]  /*4040*/  FSEL R192, R195, -INF , P1 ;  /* 0xff800000c3c07808 */ /* 0x000fe40000800000 */
[----:B------:R-:W-:Y:S01]  /*4050*/  FSEL R193, R196, -INF , P2 ;  /* 0xff800000c4c17808 */ /* 0x000fe20001000000 */
[--C-:B------:R-:W-:Y:S02]  /*4060*/  FFMA.FTZ R204, R204, UR5, -R11.reuse ;  /* 0x00000005cccc7c23 */ /* 0x100fe4000801080b */
[----:B------:R-:W-:-:S02]  /*4070*/  FFMA.FTZ R205, R192, UR5, -R11 ;  /* 0x00000005c0cd7c23 */ /* 0x000fc4000801080b */
[----:B------:R5:W-:Y:S01]  /*4080*/  MUFU.EX2 R11, R208 ;  /* 0x000000d0000b7308 */ /* 0x000be20000000800 */
[----:B------:R-:W-:Y:S02]  /*4090*/  FSEL R207, R198, -INF , P1 ;  /* 0xff800000c6cf7808 */ /* 0x000fe40000800000 */
[----:B------:R-:W-:Y:S01]  /*40a0*/  FSEL R206, R197, -INF , P2 ;  /* 0xff800000c5ce7808 */ /* 0x000fe20001000000 */
[----:B-----5:R-:W-:Y:S01]  /*40b0*/  FFMA.FTZ R208, R193, UR5, -R8 ;  /* 0x00000005c1d07c23 */ /* 0x020fe20008010808 */
[----:B------:R-:W-:Y:S02]  /*40c0*/  LOP3.LUT R193, R22, 0x2800000, RZ, 0xfc, !PT ;  /* 0x0280000016c17812 */ /* 0x000fe400078efcff */
[----:B------:R-:W-:Y:S01]  /*40d0*/  FSEL R22, R199, -INF , P1 ;  /* 0xff800000c7167808 */ /* 0x000fe20000800000 */
[----:B------:R5:W2:Y:S01]  /*40e0*/  MUFU.EX2 R226, R3 ;  /* 0x0000000300e27308 */ /* 0x000aa20000000800 */
[----:B------:R-:W-:Y:S01]  /*40f0*/  FFMA.FTZ R222, R13, UR5, -R10 ;  /* 0x000000050dde7c23 */ /* 0x000fe2000801080a */
[----:B------:R-:W-:Y:S01]  /*4100*/  FFMA.FTZ R207, R207, UR5, -R8 ;  /* 0x00000005cfcf7c23 */ /* 0x000fe20008010808 */
[--C-:B------:R-:W-:Y:S01]  /*4110*/  FFMA.FTZ R206, R206, UR5, -R9.reuse ;  /* 0x00000005cece7c23 */ /* 0x100fe20008010809 */
[----:B------:R-:W-:Y:S01]  /*4120*/  FFMA.FTZ R223, R22, UR5, -R9 ;  /* 0x0000000516df7c23 */ /* 0x000fe20008010809 */
[--C-:B-----5:R-:W-:Y:S01]  /*4130*/  FFMA.FTZ R3, R229, UR5, -R233.reuse ;  /* 0x00000005e5037c23 */ /* 0x120fe200080108e9 */
[----:B------:R-:W-:Y:S01]  /*4140*/  FFMA.FTZ R233, R231, UR5, -R233 ;  /* 0x00000005e7e97c23 */ /* 0x000fe200080108e9 */
[----:B------:R-:W-:Y:S01]  /*4150*/  UIADD3 UR5, UR4, 0x386, URZ ;  /* 0x0000038604057890 */ /* 0x000fe2000fffe03f */
[----:B------:R-:W-:-:S06]  /*4160*/  UMOV UR11, 0x40000040 ;  /* 0x40000040000b7882 */ /* 0x000fcc0000000000 */
[----:B------:R-:W-:Y:S01]  /*4170*/  UMOV UR10, UR5 ;  /* 0x00000005000a7c82 */ /* 0x000fe20008000000 */
[----:B------:R-:W-:Y:S02]  /*4180*/  WARPGROUP.DEPBAR.LE gsb0, 0x0 ;  /* 0x00008000000079c5 */ /* 0x000fe40000010000 */
[----:B------:R-:W-:-:S06]  /*4190*/  WARPGROUP.ARRIVE ;  /* 0x00000000000079c5 */ /* 0x000fcc0000000000 */
[----:B------:R-:W-:Y:S01]  /*41a0*/  HGMMA.64x16x16.F32 R168, gdesc[UR8], R168, gsb0 ;  /* 0x0020000008a879f0 */ /* 0x000fe200080008a8 */
[----:B------:R1:W-:Y:S01]  /*41b0*/  MUFU.EX2 R8, R214 ;  /* 0x000000d600087308 */ /* 0x0003e20000000800 */
[----:B------:R-:W-:-:S07]  /*41c0*/  UIADD3 UR6, UR4, 0x406, URZ ;  /* 0x0000040604067890 */ /* 0x000fce000fffe03f */
[----:B------:R4:W-:Y:S01]  /*41d0*/  MUFU.EX2 R22, R216 ;  /* 0x000000d800167308 */ /* 0x0009e20000000800 */
[----:B-1----:R-:W-:-:S07]  /*41e0*/  FADD.FTZ R214, R184, -R202 ;  /* 0x800000cab8d67221 */ /* 0x002fce0000010000 */
[----:B------:R1:W-:Y:S01]  /*41f0*/  MUFU.EX2 R184, R220 ;  /* 0x000000dc00b87308 */ /* 0x0003e20000000800 */
[----:B----4-:R-:W-:Y:S01]  /*4200*/  FADD.FTZ R216, R188, -R200 ;  /* 0x800000c8bcd87221 */ /* 0x010fe20000010000 */
[----:B------:R-:W-:Y:S01]  /*4210*/  UMOV UR10, UR6 ;  /* 0x00000006000a7c82 */ /* 0x000fe20008000000 */
[----:B------:R-:W-:Y:S01]  /*4220*/  UMOV UR11, 0x40000040 ;  /* 0x40000040000b7882 */ /* 0x000fe20000000000 */
[----:B-1----:R-:W-:Y:S01]  /*4230*/  FADD.FTZ R220, R189, -R201 ;  /* 0x800000c9bddc7221 */ /* 0x002fe20000010000 */
[----:B------:R-:W-:Y:S02]  /*4240*/  WARPGROUP.DEPBAR.LE gsb0, 0x0 ;  /* 0x00008000000079c5 */ /* 0x000fe40000010000 */
[----:B------:R-:W1:Y:S01]  /*4250*/  LDS.64 R188, [R23+0x2e3c0] ;  /* 0x02e3c00017bc7984 */ /* 0x000e620000000a00 */
[----:B------:R-:W-:-:S06]  /*4260*/  WARPGROUP.ARRIVE ;  /* 0x00000000000079c5 */ /* 0x000fcc0000000000 */
[----:B------:R-:W-:Y:S01]  /*4270*/  HGMMA.64x16x16.F32 R160, gdesc[UR8], R160, gsb0 ;  /* 0x0020000008a079f0 */ /* 0x000fe200080008a0 */
[----:B------:R-:W-:Y:S01]  /*4280*/  UIADD3 UR4, UR4, 0x486, URZ ;  /* 0x0000048604047890 */ /* 0x000fe2000fffe03f */
[----:B------:R-:W-:Y:S01]  /*4290*/  FADD.FTZ R221, R190, -R200 ;  /* 0x800000c8bedd7221 */ /* 0x000fe20000010000 */
[----:B------:R-:W-:Y:S01]  /*42a0*/  FADD.FTZ R229, R191, -R201 ;  /* 0x800000c9bfe57221 */ /* 0x000fe20000010000 */
[----:B------:R-:W-:Y:S01]  /*42b0*/  UMOV UR7, 0x40000040 ;  /* 0x4000004000077882 */ /* 0x000fe20000000000 */
[----:B------:R-:W-:-:S03]  /*42c0*/  UMOV UR5, UR9 ;  /* 0x0000000900057c82 */ /* 0x000fc60008000000 */
[----:B------:R-:W-:Y:S01]  /*42d0*/  UMOV UR6, UR4 ;  /* 0x0000000400067c82 */ /* 0x000fe20008000000 */
[----:B------:R-:W-:Y:S01]  /*42e0*/  UMOV UR4, UR8 ;  /* 0x0000000800047c82 */ /* 0x000fe20008000000 */
[----:B------:R-:W-:Y:S02]  /*42f0*/  WARPGROUP.DEPBAR.LE gsb0, 0x0 ;  /* 0x00008000000079c5 */ /* 0x000fe40000010000 */
[----:B------:R-:W-:Y:S04]  /*4300*/  LDS.64 R200, [R23+0x2e3e0] ;  /* 0x02e3e00017c87984 */ /* 0x000fe80000000a00 */
[----:B------:R-:W4:Y:S01]  /*4310*/  LDS.64 R190, [R23+0x2e400] ;  /* 0x02e4000017be7984 */ /* 0x000f220000000a00 */
[----:B------:R-:W-:-:S06]  /*4320*/  WARPGROUP.ARRIVE ;  /* 0x00000000000079c5 */ /* 0x000fcc0000000000 */
[----:B------:R-:W-:Y:S01]  /*4330*/  HGMMA.64x16x16.F32 R152, gdesc[UR4], R152, gsb0 ;  /* 0x00200000049879f0 */ /* 0x000fe20008000898 */
[----:B------:R-:W-:Y:S01]  /*4340*/  IMAD R193, R0, 0x500, R193 ;  /* 0x0000050000c17824 */ /* 0x000fe200078e02c1 */
[----:B------:R5:W-:Y:S04]  /*4350*/  MUFU.EX2 R10, R218 ;  /* 0x000000da000a7308 */ /* 0x000be80000000800 */
[----:B------:R-:W-:-:S04]  /*4360*/  R2UR UR12, R193 ;  /* 0x00000000c10c72ca */ /* 0x000fc800000e0000 */
[----:B------:R3:W-:Y:S01]  /*4370*/  MUFU.EX2 R13, R217 ;  /* 0x000000d9000d7308 */ /* 0x0007e20000000800 */
[----:B-----5:R-:W-:-:S07]  /*4380*/  FADD.FTZ R218, R187, -R203 ;  /* 0x800000cbbbda7221 */ /* 0x020fce0000010000 */
[----:B------:R5:W-:Y:S01]  /*4390*/  MUFU.EX2 R9, R215 ;  /* 0x000000d700097308 */ /* 0x000be20000000800 */
[----:B---3--:R-:W-:Y:S01]  /*43a0*/  FADD.FTZ R217, R185, -R203 ;  /* 0x800000cbb9d97221 */ /* 0x008fe20000010000 */
[----:B-----5:R-:W-:Y:S01]  /*43b0*/  FADD.FTZ R215, R186, -R202 ;  /* 0x800000cabad77221 */ /* 0x020fe20000010000 */
[----:B------:R-:W-:Y:S02]  /*43c0*/  WARPGROUP.DEPBAR.LE gsb0, 0x0 ;  /* 0x00008000000079c5 */ /* 0x000fe40000010000 */
[----:B------:R-:W3:Y:S04]  /*43d0*/  LDS.64 R192, [R23+0x2e420] ;  /* 0x02e4200017c07984 */ /* 0x000ee80000000a00 */
[----:B------:R-:W5:Y:S04]  /*43e0*/  LDS.64 R202, [R23+0x2e4a0] ;  /* 0x02e4a00017ca7984 */ /* 0x000f680000000a00 */
[----:B------:R-:W5:Y:S04]  /*43f0*/  LDS.64 R196, [R23+0x2e440] ;  /* 0x02e4400017c47984 */ /* 0x000f680000000a00 */
[----:B------:R-:W5:Y:S04]  /*4400*/  LDS.64 R194, [R23+0x2e460] ;  /* 0x02e4600017c27984 */ /* 0x000f680000000a00 */
[----:B------:R5:W5:Y:S01]  /*4410*/  LDS.64 R198, [R23+0x2e480] ;  /* 0x02e4800017c67984 */ /* 0x000b620000000a00 */
[----:B------:R-:W5:Y:S01]  /*4420*/  MUFU.EX2 R3, R3 ;  /* 0x0000000300037308 */ /* 0x000f620000000800 */
[--C-:B-1----:R-:W-:Y:S01]  /*4430*/  FADD.FTZ R176, R176, -R188.reuse ;  /* 0x800000bcb0b07221 */ /* 0x102fe20000010000 */
[----:B------:R-:W-:Y:S01]  /*4440*/  FADD.FTZ R178, R178, -R188 ;  /* 0x800000bcb2b27221 */ /* 0x000fe20000010000 */
[--C-:B----4-:R-:W-:Y:S01]  /*4450*/  FADD.FTZ R188, R168, -R190.reuse ;  /* 0x800000bea8bc7221 */ /* 0x110fe20000010000 */
[----:B------:R-:W-:-:S04]  /*4460*/  FADD.FTZ R170, R170, -R190 ;  /* 0x800000beaaaa7221 */ /* 0x000fc80000010000 */
[----:B------:R-:W1:Y:S01]  /*4470*/  MUFU.EX2 R7, R7 ;  /* 0x0000000700077308 */ /* 0x000e620000000800 */
[--C-:B------:R-:W-:Y:S01]  /*4480*/  FADD.FTZ R177, R177, -R189.reuse ;  /* 0x800000bdb1b17221 */ /* 0x100fe20000010000 */
[----:B------:R-:W-:Y:S01]  /*4490*/  FADD.FTZ R179, R179, -R189 ;  /* 0x800000bdb3b37221 */ /* 0x000fe20000010000 */
[----:B------:R-:W-:-:S05]  /*44a0*/  FADD.FTZ R189, R169, -R191 ;  /* 0x800000bfa9bd7221 */ /* 0x000fca0000010000 */
[----:B------:R2:W-:Y:S01]  /*44b0*/  MUFU.EX2 R185, R210 ;  /* 0x000000d200b97308 */ /* 0x0005e20000000800 */
[----:B------:R-:W-:Y:S01]  /*44c0*/  FADD.FTZ R171, R171, -R191 ;  /* 0x800000bfabab7221 */ /* 0x000fe20000010000 */
[--C-:B---3--:R-:W-:Y:S01]  /*44d0*/  FADD.FTZ R190, R173, -R193.reuse ;  /* 0x800000c1adbe7221 */ /* 0x108fe20000010000 */
[----:B------:R-:W-:-:S05]  /*44e0*/  FADD.FTZ R175, R175, -R193 ;  /* 0x800000c1afaf7221 */ /* 0x000fca0000010000 */
[----:B------:R-:W3:Y:S01]  /*44f0*/  MUFU.EX2 R227, R227 ;  /* 0x000000e300e37308 */ /* 0x000ee20000000800 */
[----:B--2---:R-:W-:Y:S01]  /*4500*/  FMUL.FTZ R210, R226, R216 ;  /* 0x000000d8e2d27220 */ /* 0x004fe20000410000 */
[----:B-----5:R-:W-:Y:S01]  /*4510*/  FADD.FTZ R193, R157, -R203 ;  /* 0x800000cb9dc17221 */ /* 0x020fe20000010000 */
[----:B------:R-:W-:Y:S01]  /*4520*/  FMUL.FTZ R157, R3, R220 ;  /* 0x000000dc039d7220 */ /* 0x000fe20000410000 */
[----:B------:R-:W-:-:S04]  /*4530*/  FADD.FTZ R172, R172, -R192 ;  /* 0x800000c0acac7221 */ /* 0x000fc80000010000 */
[----:B------:R-:W2:Y:S01]  /*4540*/  MUFU.EX2 R4, R233 ;  /* 0x000000e900047308 */ /* 0x000ea20000000800 */
[----:B------:R-:W-:Y:S01]  /*4550*/  FADD.FTZ R174, R174, -R192 ;  /* 0x800000c0aeae7221 */ /* 0x000fe20000010000 */
[----:B------:R-:W-:Y:S01]  /*4560*/  FADD.FTZ R173, R160, -R196 ;  /* 0x800000c4a0ad7221 */ /* 0x000fe20000010000 */
[----:B------:R-:W-:Y:S01]  /*4570*/  FADD.FTZ R191, R161, -R197 ;  /* 0x800000c5a1bf7221 */ /* 0x000fe20000010000 */
[----:B------:R-:W-:Y:S01]  /*4580*/  FADD.FTZ R192, R156, -R202 ;  /* 0x800000ca9cc07221 */ /* 0x000fe20000010000 */
[----:B------:R-:W-:-:S03]  /*4590*/  F2FP.F16.F32.PACK_AB R210, R157, R210 ;  /* 0x000000d29dd2723e */ /* 0x000fc600000000ff */
[----:B------:R-:W4:Y:S01]  /*45a0*/  MUFU.EX2 R187, R219 ;  /* 0x000000db00bb7308 */ /* 0x000f220000000800 */
[----:B------:R-:W-:Y:S01]  /*45b0*/  FADD.FTZ R162, R162, -R196 ;  /* 0x800000c4a2a27221 */ /* 0x000fe20000010000 */
[----:B------:R-:W-:-:S06]  /*45c0*/  FADD.FTZ R163, R163, -R197 ;  /* 0x800000c5a3a37221 */ /* 0x000fcc0000010000 */
[----:B------:R-:W5:Y:S08]  /*45d0*/  MUFU.EX2 R186, R209 ;  /* 0x000000d100ba7308 */ /* 0x000f700000000800 */
[----:B------:R-:W5:Y:S08]  /*45e0*/  MUFU.EX2 R23, R222 ;  /* 0x000000de00177308 */ /* 0x000f700000000800 */
[----:B------:R3:W5:Y:S08]  /*45f0*/  MUFU.EX2 R168, R211 ;  /* 0x000000d300a87308 */ /* 0x0007700000000800 */
[----:B------:R4:W5:Y:S08]  /*4600*/  MUFU.EX2 R169, R204 ;  /* 0x000000cc00a97308 */ /* 0x0009700000000800 */
[----:B------:R-:W5:Y:S08]  /*4610*/  MUFU.EX2 R160, R205 ;  /* 0x000000cd00a07308 */ /* 0x000f700000000800 */
[----:B------:R-:W5:Y:S08]  /*4620*/  MUFU.EX2 R161, R208 ;  /* 0x000000d000a17308 */ /* 0x000f700000000800 */
[----:B------:R-:W5:Y:S08]  /*4630*/  MUFU.EX2 R156, R207 ;  /* 0x000000cf009c7308 */ /* 0x000f700000000800 */
[----:B------:R-:W5:Y:S08]  /*4640*/  MUFU.EX2 R157, R206 ;  /* 0x000000ce009d7308 */ /* 0x000f700000000800 */
[----:B------:R-:W5:Y:S01]  /*4650*/  MUFU.EX2 R223, R223 ;  /* 0x000000df00df7308 */ /* 0x000f620000000800 */
[----:B------:R-:W-:Y:S01]  /*4660*/  FMUL.FTZ R162, R8, R162 ;  /* 0x000000a208a27220 */ /* 0x000fe20000410000 */
[----:B------:R-:W-:Y:S01]  /*4670*/  FMUL.FTZ R163, R22, R163 ;  /* 0x000000a316a37220 */ /* 0x000fe20000410000 */
[----:B------:R-:W-:Y:S01]  /*4680*/  FMUL.FTZ R176, R5, R176 ;  /* 0x000000b005b07220 */ /* 0x000fe20000410000 */
[----:B-1----:R-:W-:Y:S01]  /*4690*/  FMUL.FTZ R177, R7, R177 ;  /* 0x000000b107b17220 */ /* 0x002fe20000410000 */
[--C-:B------:R-:W-:Y:S01]  /*46a0*/  FADD.FTZ R180, R180, -R200.reuse ;  /* 0x800000c8b4b47221 */ /* 0x100fe20000010000 */
[----:B------:R-:W-:Y:S01]  /*46b0*/  FADD.FTZ R182, R182, -R200 ;  /* 0x800000c8b6b67221 */ /* 0x000fe20000010000 */
[--C-:B------:R-:W-:Y:S01]  /*46c0*/  FADD.FTZ R181, R181, -R201.reuse ;  /* 0x800000c9b5b57221 */ /* 0x100fe20000010000 */
[----:B------:R-:W-:Y:S01]  /*46d0*/  FADD.FTZ R183, R183, -R201 ;  /* 0x800000c9b7b77221 */ /* 0x000fe20000010000 */
[--C-:B------:R-:W-:Y:S01]  /*46e0*/  FADD.FTZ R164, R164, -R194.reuse ;  /* 0x800000c2a4a47221 */ /* 0x100fe20000010000 */
[----:B------:R-:W-:Y:S01]  /*46f0*/  FADD.FTZ R166, R166, -R194 ;  /* 0x800000c2a6a67221 */ /* 0x000fe20000010000 */
[----:B---3--:R-:W-:Y:S01]  /*4700*/  FMUL.FTZ R211, R227, R221 ;  /* 0x000000dde3d37220 */ /* 0x008fe20000410000 */
[----:B--2---:R-:W-:Y:S01]  /*4710*/  FMUL.FTZ R194, R4, R229 ;  /* 0x000000e504c27220 */ /* 0x004fe20000410000 */
        /* <DEDUP_REMOVED lines=8> */
[----:B------:R-:W-:Y:S01]  /*47a0*/  FADD.FTZ R158, R158, -R202 ;  /* 0x800000ca9e9e7221 */ /* 0x000fe20000010000 */
[----:B------:R-:W-:Y:S01]  /*47b0*/  FADD.FTZ R159, R159, -R203 ;  /* 0x800000cb9f9f7221 */ /* 0x000fe20000010000 */
[----:B------:R-:W-:Y:S01]  /*47c0*/  FMUL.FTZ R209, R234, R215 ;  /* 0x000000d7ead17220 */ /* 0x000fe20000410000 */
[----:B------:R-:W-:Y:S01]  /*47d0*/  FMUL.FTZ R218, R228, R218 ;  /* 0x000000dae4da7220 */ /* 0x000fe20000410000 */
[----:B------:R-:W-:Y:S01]  /*47e0*/  F2FP.F16.F32.PACK_AB R197, R163, R162 ;  /* 0x000000a2a3c5723e */ /* 0x000fe200000000ff */
[----:B------:R-:W-:Y:S01]  /*47f0*/  FMUL.FTZ R178, R6, R178 ;  /* 0x000000b206b27220 */ /* 0x000fe20000410000 */
[----:B------:R-:W-:Y:S01]  /*4800*/  FMUL.FTZ R179, R20, R179 ;  /* 0x000000b314b37220 */ /* 0x000fe20000410000 */
[----:B----4-:R-:W-:Y:S01]  /*4810*/  F2FP.F16.F32.PACK_AB R204, R177, R176 ;  /* 0x000000b0b1cc723e */ /* 0x010fe200000000ff */
[----:B------:R-:W-:Y:S01]  /*4820*/  FMUL.FTZ R180, R18, R180 ;  /* 0x000000b412b47220 */ /* 0x000fe20000410000 */
[----:B------:R-:W-:Y:S01]  /*4830*/  FMUL.FTZ R182, R21, R182 ;  /* 0x000000b615b67220 */ /* 0x000fe20000410000 */
[----:B------:R-:W-:Y:S01]  /*4840*/  FMUL.FTZ R181, R19, R181 ;  /* 0x000000b513b57220 */ /* 0x000fe20000410000 */
[----:B------:R-:W-:Y:S01]  /*4850*/  FMUL.FTZ R183, R212, R183 ;  /* 0x000000b7d4b77220 */ /* 0x000fe20000410000 */
[----:B------:R-:W-:-:S02]  /*4860*/  IMAD R162, R0, 0x2800, R230 ;  /* 0x0000280000a27824 */ /* 0x000fc400078e02e6 */
        /* <DEDUP_REMOVED lines=14> */
[----:B-----5:R-:W-:Y:S01]  /*4950*/  FMUL.FTZ R167, R186, R167 ;  /* 0x000000a7baa77220 */ /* 0x020fe20000410000 */
        /* <DEDUP_REMOVED lines=21> */
[----:B------:R-:W-:Y:S01]  /*4ab0*/  STSM.16.MT88.4 [R162+0x2e800], R208 ;  /* 0x02e800d0a2007844 */ /* 0x000fe20000004200 */
[----:B------:R-:W-:Y:S02]  /*4ac0*/  F2FP.F16.F32.PACK_AB R192, R153, R152 ;  /* 0x0000009899c0723e */ /* 0x000fe400000000ff */
[----:B------:R-:W-:-:S02]  /*4ad0*/  F2FP.F16.F32.PACK_AB R193, R155, R154 ;  /* 0x0000009a9bc1723e */ /* 0x000fc400000000ff */
[----:B------:R-:W-:Y:S02]  /*4ae0*/  F2FP.F16.F32.PACK_AB R194, R163, R194 ;  /* 0x000000c2a3c2723e */ /* 0x000fe400000000ff */
[----:B------:R-:W-:Y:S01]  /*4af0*/  F2FP.F16.F32.PACK_AB R195, R159, R158 ;  /* 0x0000009e9fc3723e */ /* 0x000fe200000000ff */
[----:B------:R-:W-:Y:S01]  /*4b00*/  STSM.16.MT88.4 [R162+0x2f000], R204 ;  /* 0x02f000cca2007844 */ /* 0x000fe20000004200 */
[----:B------:R-:W-:Y:S02]  /*4b10*/  F2FP.F16.F32.PACK_AB R224, R225, R224 ;  /* 0x000000e0e1e0723e */ /* 0x000fe400000000ff */
[----:B------:R-:W-:Y:S01]  /*4b20*/  F2FP.F16.F32.PACK_AB R225, R228, R234 ;  /* 0x000000eae4e1723e */ /* 0x000fe200000000ff */
[----:B------:R-:W-:Y:S01]  /*4b30*/  STSM.16.MT88.4 [R162+0x2f800], R200 ;  /* 0x02f800c8a2007844 */ /* 0x000fe20000004200 */
[----:B------:R-:W-:Y:S02]  /*4b40*/  F2FP.F16.F32.PACK_AB R226, R3, R226 ;  /* 0x000000e203e2723e */ /* 0x000fe400000000ff */
[----:B------:R-:W-:Y:S01]  /*4b50*/  F2FP.F16.F32.PACK_AB R227, R4, R227 ;  /* 0x000000e304e3723e */ /* 0x000fe200000000ff */
[----:B------:R-:W-:Y:S04]  /*4b60*/  STSM.16.MT88.4 [R162+0x30000], R196 ;  /* 0x030000c4a2007844 */ /* 0x000fe80000004200 */
[----:B------:R1:W-:Y:S01]  /*4b70*/  STSM.16.MT88.4 [R162+0x30800], R192 ;  /* 0x030800c0a2007844 */ /* 0x0003e20000004200 */
[----:B------:R-:W-:Y:S01]  /*4b80*/  WARPGROUP.ARRIVE ;  /* 0x00000000000079c5 */ /* 0x000fe20000000000 */
[----:B------:R-:W-:Y:S01]  /*4b90*/  UMOV UR6, UR12 ;  /* 0x0000000c00067c82 */ /* 0x000fe20008000000 */
[----:B------:R-:W-:Y:S01]  /*4ba0*/  UMOV UR7, 0x40000040 ;  /* 0x4000004000077882 */ /* 0x000fe20000000000 */
[----:B------:R-:W-:Y:S01]  /*4bb0*/  UIADD3 UR4, UR12, 0x80, URZ ;  /* 0x000000800c047890 */ /* 0x000fe2000fffe03f */
[----:B------:R-:W2:Y:S08]  /*4bc0*/  LDL R164, [R1+0x4] ;  /* 0x0000040001a47983 */ /* 0x000eb00000100800 */
[----:B------:R-:W-:Y:S01]  /*4bd0*/  HGMMA.64x128x16.F32 R24, R224, gdesc[UR4].tnspB, R24, gsb0 ;  /* 0x41e00004e0187df0 */ /* 0x000fe20008000818 */
[----:B------:R-:W-:-:S02]  /*4be0*/  F2FP.F16.F32.PACK_AB R152, R7, R5 ;  /* 0x000000050798723e */ /* 0x000fc400000000ff */
[----:B------:R-:W-:Y:S02]  /*4bf0*/  F2FP.F16.F32.PACK_AB R153, R20, R6 ;  /* 0x000000061499723e */ /* 0x000fe400000000ff */
[----:B------:R-:W-:Y:S02]  /*4c00*/  F2FP.F16.F32.PACK_AB R154, R19, R18 ;  /* 0x00000012139a723e */ /* 0x000fe400000000ff */
[----:B------:R-:W-:Y:S01]  /*4c10*/  F2FP.F16.F32.PACK_AB R155, R212, R21 ;  /* 0x00000015d49b723e */ /* 0x000fe200000000ff */
        /* <DEDUP_REMOVED lines=22> */
[----:B------:R-:W-:Y:S02]  /*4d80*/  F2FP.F16.F32.PACK_AB R152, R9, R11 ;  /* 0x0000000b0998723e */ /* 0x000fe400000000ff */
[----:B------:R-:W-:Y:S02]  /*4d90*/  F2FP.F16.F32.PACK_AB R153, R22, R8 ;  /* 0x000000081699723e */ /* 0x000fe400000000ff */
[----:B------:R-:W-:Y:S02]  /*4da0*/  F2FP.F16.F32.PACK_AB R154, R185, R184 ;  /* 0x000000b8b99a723e */ /* 0x000fe400000000ff */
[----:B------:R-:W-:-:S04]  /*4db0*/  F2FP.F16.F32.PACK_AB R155, R186, R187 ;  /* 0x000000bbba9b723e */ /* 0x000fc800000000ff */
[----:B------:R-:W-:-:S06]  /*4dc0*/  WARPGROUP.ARRIVE ;  /* 0x00000000000079c5 */ /* 0x000fcc0000000000 */
[----:B------:R-:W-:Y:S03]  /*4dd0*/  HGMMA.64x128x16.F32 R24, R152, gdesc[UR4].tnspB, R24, gsb0 ;  /* 0x41e0000498187df0 */ /* 0x000fe60008000818 */
[----:B------:R-:W3:Y:S01]  /*4de0*/  S2R R166, SR_CgaCtaId ;  /* 0x0000000000a67919 */ /* 0x000ee20000008800 */
[----:B------:R-:W-:Y:S01]  /*4df0*/  MOV R165, 0x400 ;  /* 0x0000040000a57802 */ /* 0x000fe20000000f00 */
[----:B--2---:R-:W-:Y:S01]  /*4e00*/  IMAD R4, R164, 0x4000, R232 ;  /* 0x00004000a4047824 */ /* 0x004fe200078e02e8 */
[----:B------:R-:W-:Y:S02]  /*4e10*/  WARPGROUP.DEPBAR.LE gsb0, 0x0 ;  /* 0x00008000000079c5 */ /* 0x000fe40000010000 */
[----:B------:R-:W-:Y:S02]  /*4e20*/  F2FP.F16.F32.PACK_AB R152, R169, R23 ;  /* 0x00000017a998723e */ /* 0x000fe400000000ff */
[----:B------:R-:W-:-:S02]  /*4e30*/  F2FP.F16.F32.PACK_AB R153, R160, R168 ;  /* 0x000000a8a099723e */ /* 0x000fc400000000ff */
[----:B------:R-:W-:Y:S02]  /*4e40*/  F2FP.F16.F32.PACK_AB R154, R157, R161 ;  /* 0x000000a19d9a723e */ /* 0x000fe400000000ff */
[----:B------:R-:W-:-:S04]  /*4e50*/  F2FP.F16.F32.PACK_AB R155, R223, R156 ;  /* 0x0000009cdf9b723e */ /* 0x000fc800000000ff */
        /* <DEDUP_REMOVED lines=270> */
.L_x_3857:
[----:B------:R-:W-:Y:S01]  /*5f40*/  LOP3.LUT R235, R235, 0x2800000, RZ, 0xfc, !PT ;  /* 0x02800000ebeb7812 */ /* 0x000fe200078efcff */
[----:B------:R-:W-:Y:S01]  /*5f50*/  VIADD R3, R2, 0x38840 ;  /* 0x0003884002037836 */ /* 0x000fe20000000000 */
[----:B------:R-:W2:Y:S01]  /*5f60*/  LDL R7, [R1+0x10] ;  /* 0x0000100001077983 */ /* 0x000ea20000100800 */
[----:B------:R-:W-:Y:S02]  /*5f70*/  UMOV UR7, 0x40000040 ;  /* 0x4000004000077882 */ /* 0x000fe40000000000 */
[----:B------:R-:W-:Y:S01]  /*5f80*/  IMAD R235, R0, 0x500, R235 ;  /* 0x0000050000eb7824 */ /* 0x000fe200078e02eb */
[----:B------:R-:W-:Y:S01]  /*5f90*/  PRMT R3, RZ, 0x654, R3 ;  /* 0x00000654ff037816 */ /* 0x000fe20000000003 */
[----:B------:R-:W1:Y:S03]  /*5fa0*/  S2R R5, SR_TID.X ;  /* 0x0000000000057919 */ /* 0x000e660000002100 */
[----:B------:R-:W-:Y:S01]  /*5fb0*/  R2UR UR4, R235 ;  /* 0x00000000eb0472ca */ /* 0x000fe200000e0000 */
[----:B------:R2:W-:Y:S01]  /*5fc0*/  SYNCS.ARRIVE.TRANS64.RED.A1T0 RZ, [R3+URZ], RZ ;  /* 0x000000ff03ff79a7 */ /* 0x0005e2000810043f */
[----:B------:R-:W-:-:S11]  /*5fd0*/  WARPGROUP.ARRIVE ;  /* 0x00000000000079c5 */ /* 0x000fd60000000000 */
[----:B------:R-:W-:Y:S02]  /*5fe0*/  UMOV UR6, UR4 ;  /* 0x0000000400067c82 */ /* 0x000fe40008000000 */
[----:B------:R-:W-:Y:S01]  /*5ff0*/  HGMMA.64x128x16.F32 R88, R208, gdesc[UR4].tnspB, R88, gsb0 ;  /* 0x41e00004d0587df0 */ /* 0x000fe20008000858 */
[----:B------:R-:W-:Y:S01]  /*6000*/  UIADD3 UR6, UR4, 0x80, URZ ;  /* 0x0000008004067890 */ /* 0x000fe2000fffe03f */
[----:B------:R-:W-:Y:S01]  /*6010*/  UMOV UR7, 0x40000040 ;  /* 0x4000004000077882 */ /* 0x000fe20000000000 */
[C---:B-1----:R-:W-:Y:S02]  /*6020*/  VIADD R4, R5.reuse, 0xffffff80 ;  /* 0xffffff8005047836 */ /* 0x042fe40000000000 */
[----:B------:R-:W-:Y:S01]  /*6030*/  VIADD R6, R5, 0xffffff80 ;  /* 0xffffff8005067836 */ /* 0x000fe20000000000 */
[----:B------:R-:W-:Y:S02]  /*6040*/  SHF.R.U32.HI R5, RZ, 0x7, R5 ;  /* 0x00000007ff057819 */ /* 0x000fe40000011605 */
[----:B------:R-:W-:-:S04]  /*6050*/  SHF.R.S32.HI R4, RZ, 0x1f, R4 ;  /* 0x0000001fff047819 */ /* 0x000fc80000011404 */
[----:B------:R-:W-:-:S04]  /*6060*/  LEA.HI R4, R4, R6, RZ, 0x7 ;  /* 0x0000000604047211 */ /* 0x000fc800078f38ff */
[----:B------:R-:W-:Y:S01]  /*6070*/  SHF.R.S32.HI R4, RZ, 0x7, R4 ;  /* 0x00000007ff047819 */ /* 0x000fe20000011404 */
[----:B------:R-:W-:Y:S02]  /*6080*/  WARPGROUP.DEPBAR.LE gsb0, 0x0 ;  /* 0x00008000000079c5 */ /* 0x000fe40000010000 */
[----:B------:R-:W-:-:S06]  /*6090*/  WARPGROUP.ARRIVE ;  /* 0x00000000000079c5 */ /* 0x000fcc0000000000 */
[----:B------:R-:W-:Y:S01]  /*60a0*/  HGMMA.64x128x16.F32 R88, R204, gdesc[UR4].tnspB, R88, gsb0 ;  /* 0x41e00004cc587df0 */ /* 0x000fe20008000858 */
[----:B------:R-:W-:Y:S01]  /*60b0*/  UIADD3 UR6, UR4, 0x100, URZ ;  /* 0x0000010004067890 */ /* 0x000fe2000fffe03f */
[----:B------:R-:W-:Y:S01]  /*60c0*/  UMOV UR7, 0x40000040 ;  /* 0x4000004000077882 */ /* 0x000fe20000000000 */
[----:B--2---:R-:W-:Y:S02]  /*60d0*/  IMAD R3, R4, 0x1400, R7 ;  /* 0x0000140004037824 */ /* 0x004fe400078e0207 */
[----:B------:R-:W-:Y:S02]  /*60e0*/  VIADD R4, R5, 0x9 ;  /* 0x0000000905047836 */ /* 0x000fe40000000000 */
[----:B------:R-:W-:Y:S01]  /*60f0*/  IMAD R3, R3, 0x4, R232 ;  /* 0x0000000403037824 */ /* 0x000fe200078e02e8 */
        /* <DEDUP_REMOVED lines=36> */
.L_x_3858:
[----:B-1----:R-:W2:Y:S01]  /*6340*/  LDL R3, [R1+0x14] ;  /* 0x0000140001037983 */ /* 0x002ea20000100800 */
[----:B------:R-:W-:Y:S02]  /*6350*/  VIADD R236, R236, 0x1 ;  /* 0x00000001ecec7836 */ /* 0x000fe40000000000 */
[----:B------:R-:W-:Y:S02]  /*6360*/  VIADD R2, R2, 0x38820 ;  /* 0x0003882002027836 */ /* 0x000fe40000000000 */
[----:B------:R-:W-:-:S03]  /*6370*/  VIADD R0, R0, 0x1 ;  /* 0x0000000100007836 */ /* 0x000fc60000000000 */
[----:B------:R-:W-:Y:S02]  /*6380*/  PRMT R2, RZ, 0x654, R2 ;  /* 0x00000654ff027816 */ /* 0x000fe40000000002 */
[C---:B------:R-:W-:Y:S02]  /*6390*/  ISETP.NE.AND P0, PT, R0.reuse, 0x2, PT ;  /* 0x000000020000780c */ /* 0x040fe40003f05270 */
[----:B------:R1:W-:Y:S02]  /*63a0*/  SYNCS.ARRIVE.TRANS64.RED.A1T0 RZ, [R2+URZ], RZ ;  /* 0x000000ff02ff79a7 */ /* 0x0003e4000810043f */
[----:B------:R-:W-:Y:S02]  /*63b0*/  SEL R0, R0, RZ, P0 ;  /* 0x000000ff00007207 */ /* 0x000fe40000000000 */
[----:B-1----:R-:W-:-:S04]  /*63c0*/  SEL R2, RZ, 0x1, P0 ;  /* 0x00000001ff027807 */ /* 0x002fc80000000000 */
[----:B------:R-:W-:Y:S02]  /*63d0*/  LOP3.LUT R237, R237, R2, RZ, 0x3c, !PT ;  /* 0x00000002eded7212 */ /* 0x000fe400078e3cff */
[----:B--2---:R-:W-:-:S13]  /*63e0*/  ISETP.GE.AND P1, PT, R236, R3, PT ;  /* 0x00000003ec00720c */ /* 0x004fda0003f26270 */
[----:B------:R-:W-:Y:S05]  /*63f0*/  @!P1 BRA `(.L_x_3859) ;  /* 0xffffffb000f49947 */ /* 0x000fea000383ffff */
.L_x_3848:
[----:B------:R-:W2:Y:S01]  /*6400*/  LDL.LU R7, [R1+0x10] ;  /* 0x0000100001077983 */ /* 0x000ea20000300800 */
[----:B------:R-:W3:Y:S01]  /*6410*/  S2UR UR8, SR_CTAID.Y ;  /* 0x00000000000879c3 */ /* 0x000ee20000002600 */
[----:B------:R-:W-:Y:S01]  /*6420*/  ULDC UR5, c[0x0][0x850] ;  /* 0x0002140000057ab9 */ /* 0x000fe20000000800 */
[----:B------:R-:W-:Y:S01]  /*6430*/  ULDC.64 UR10, c[0x0][0x818] ;  /* 0x00020600000a7ab9 */ /* 0x000fe20000000a00 */
[----:B------:R-:W-:Y:S01]  /*6440*/  UISETP.NE.AND UP0, UPT, UR5, 0x1, UPT ;  /* 0x000000010500788c */ /* 0x000fe2000bf05270 */
[----:B------:R-:W4:Y:S01]  /*6450*/  S2R R0, SR_TID.X ;  /* 0x0000000000007919 */ /* 0x000f220000002100 */
[----:B------:R-:W-:Y:S01]  /*6460*/  ULDC.64 UR12, c[0x0][0x840] ;  /* 0x00021000000c7ab9 */ /* 0x000fe20000000a00 */
[----:B------:R-:W-:Y:S02]  /*6470*/  MOV R14, 0x400 ;  /* 0x00000400000e7802 */ /* 0x000fe40000000f00 */
[----:B------:R-:W5:Y:S01]  /*6480*/  S2UR UR4, SR_CTAID.X ;  /* 0x00000000000479c3 */ /* 0x000f620000002500 */
[----:B------:R-:W1:Y:S05]  /*6490*/  S2R R15, SR_CgaCtaId ;  /* 0x00000000000f7919 */ /* 0x000e6a0000008800 */
[----:B------:R-:W-:Y:S01]  /*64a0*/  @UP0 ULDC UR6, c[0x0][0x854] ;  /* 0x0002150000060ab9 */ /* 0x000fe20000000800 */
[----:B------:R-:W-:Y:S01]  /*64b0*/  @UP0 ULDC UR9, c[0x0][0x858] ;  /* 0x0002160000090ab9 */ /* 0x000fe20000000800 */
[----:B------:R-:W1:Y:S01]  /*64c0*/  S2UR UR16, SR_CTAID.Z ;  /* 0x00000000001079c3 */ /* 0x000e620000002700 */
[----:B---3--:R-:W-:-:S07]  /*64d0*/  UIMAD.WIDE.U32 UR6, UR8, UR6, URZ ;  /* 0x00000006080672a5 */ /* 0x008fce000f8e003f */
[----:B------:R-:W3:Y:S01]  /*64e0*/  LDC.64 R12, c[0x0][0x848] ;  /* 0x00021200ff0c7b82 */ /* 0x000ee20000000a00 */
[----:B------:R-:W-:Y:S02]  /*64f0*/  @UP0 USHF.R.U32.HI UR8, URZ, UR9, UR7 ;  /* 0x000000093f080299 */ /* 0x000fe40008011607 */
[----:B-----5:R-:W-:-:S05]  /*6500*/  USHF.L.U32 UR4, UR4, 0xe, URZ ;  /* 0x0000000e04047899 */ /* 0x020fca000800063f */
[----:B------:R-:W5:Y:S01]  /*6510*/  LDC.64 R10, c[0x0][0x820] ;  /* 0x00020800ff0a7b82 */ /* 0x000f620000000a00 */
[----:B------:R-:W-:Y:S02]  /*6520*/  USHF.R.S32.HI UR6, URZ, 0x1f, UR8 ;  /* 0x0000001f3f067899 */ /* 0x000fe40008011408 */
[----:B------:R-:W-:Y:S01]  /*6530*/  USHF.R.S32.HI UR5, URZ, 0x1f, UR4 ;  /* 0x0000001f3f057899 */ /* 0x000fe20008011404 */
[C---:B----4-:R-:W-:Y:S01]  /*6540*/  VIADD R6, R0.reuse, 0xffffff80 ;  /* 0xffffff8000067836 */ /* 0x050fe20000000000 */
[----:B------:R-:W-:Y:S01]  /*6550*/  UIMAD UR7, UR6, UR10, URZ ;  /* 0x0000000a060772a4 */ /* 0x000fe2000f8e023f */
[----:B------:R-:W-:Y:S01]  /*6560*/  VIADD R0, R0, 0xffffff80 ;  /* 0xffffff8000007836 */ /* 0x000fe20000000000 */
[----:B------:R-:W-:Y:S01]  /*6570*/  UIMAD UR6, UR6, UR12, URZ ;  /* 0x0000000c060672a4 */ /* 0x000fe2000f8e023f */
[----:B-1----:R-:W-:Y:S01]  /*6580*/  LEA R14, R15, R14, 0x18 ;  /* 0x0000000e0f0e7211 */ /* 0x002fe200078ec0ff */
[----:B------:R-:W-:Y:S02]  /*6590*/  UIMAD.WIDE.U32 UR14, UR8, UR10, UR4 ;  /* 0x0000000a080e72a5 */ /* 0x000fe4000f8e0004 */
[----:B------:R-:W-:Y:S01]  /*65a0*/  UIMAD.WIDE.U32 UR4, UR8, UR12, UR4 ;  /* 0x0000000c080472a5 */ /* 0x000fe2000f8e0004 */
[----:B------:R-:W-:Y:S01]  /*65b0*/  SHF.R.S32.HI R0, RZ, 0x1f, R0 ;  /* 0x0000001fff007819 */ /* 0x000fe20000011400 */
[----:B------:R-:W-:-:S02]  /*65c0*/  UIMAD UR6, UR8, UR13, UR6 ;  /* 0x0000000d080672a4 */ /* 0x000fc4000f8e0206 */
[----:B------:R-:W-:Y:S01]  /*65d0*/  UIMAD UR7, UR8, UR11, UR7 ;  /* 0x0000000b080772a4 */ /* 0x000fe2000f8e0207 */
[----:B------:R-:W-:Y:S01]  /*65e0*/  LEA.HI R0, R0, R6, RZ, 0x7 ;  /* 0x0000000600007211 */ /* 0x000fe200078f38ff */
[----:B------:R-:W-:Y:S02]  /*65f0*/  UIADD3 UR6, UR5, UR6, URZ ;  /* 0x0000000605067290 */ /* 0x000fe4000fffe03f */
[----:B------:R-:W-:Y:S01]  /*6600*/  IMAD.U32 R5, RZ, RZ, UR5 ;  /* 0x00000005ff057e24 */ /* 0x000fe2000f8e00ff */
[----:B------:R-:W-:Y:S01]  /*6610*/  USHF.R.S32.HI UR8, URZ, 0x1f, UR16 ;  /* 0x0000001f3f087899 */ /* 0x000fe20008011410 */
[----:B------:R-:W-:Y:S01]  /*6620*/  IMAD.U32 R4, RZ, RZ, UR4 ;  /* 0x00000004ff047e24 */ /* 0x000fe2000f8e00ff */
[----:B------:R-:W-:Y:S01]  /*6630*/  UIADD3 UR7, UR15, UR7, URZ ;  /* 0x000000070f077290 */ /* 0x000fe2000fffe03f */
[----:B------:R-:W-:Y:S01]  /*6640*/  SHF.R.S32.HI R0, RZ, 0x7, R0 ;  /* 0x00000007ff007819 */ /* 0x000fe20000011400 */
[----:B------:R-:W-:Y:S01]  /*6650*/  IMAD.U32 R5, RZ, RZ, UR6 ;  /* 0x00000006ff057e24 */ /* 0x000fe2000f8e00ff */
[----:B------:R-:W-:Y:S01]  /*6660*/  ULDC UR4, c[0x0][0x740] ;  /* 0x0001d00000047ab9 */ /* 0x000fe20000000800 */
[----:B---3--:R-:W-:-:S02]  /*6670*/  IMAD R8, R12, UR8, RZ ;  /* 0x000000080c087c24 */ /* 0x008fc4000f8e02ff */
[----:B------:R-:W-:Y:S01]  /*6680*/  FMUL.FTZ R88, R88, UR4 ;  /* 0x0000000458587c20 */ /* 0x000fe20008410000 */
[----:B------:R-:W-:-:S04]  /*6690*/  IMAD.WIDE.U32 R4, R12, UR16, R4 ;  /* 0x000000100c047c25 */ /* 0x000fc8000f8e0004 */
[----:B------:R-:W-:Y:S01]  /*66a0*/  FMUL.FTZ R89, R89, UR4 ;  /* 0x0000000459597c20 */ /* 0x000fe20008410000 */
[----:B------:R-:W1:Y:S01]  /*66b0*/  S2R R12, SR_TID.X ;  /* 0x00000000000c7919 */ /* 0x000e620000002100 */
[----:B------:R-:W-:Y:S01]  /*66c0*/  FMUL.FTZ R90, R90, UR4 ;  /* 0x000000045a5a7c20 */ /* 0x000fe20008410000 */
[----:B------:R-:W-:Y:S02]  /*66d0*/  IMAD.U32 R3, RZ, RZ, UR15 ;  /* 0x0000000fff037e24 */ /* 0x000fe4000f8e00ff */
[----:B------:R-:W-:Y:S01]  /*66e0*/  FMUL.FTZ R91, R91, UR4 ;  /* 0x000000045b5b7c20 */ /* 0x000fe20008410000 */
[----:B------:R-:W-:Y:S02]  /*66f0*/  IMAD.U32 R2, RZ, RZ, UR14 ;  /* 0x0000000eff027e24 */ /* 0x000fe4000f8e00ff */
[----:B------:R-:W-:Y:S01]  /*6700*/  FMUL.FTZ R92, R92, UR4 ;  /* 0x000000045c5c7c20 */ /* 0x000fe20008410000 */
[----:B------:R-:W-:Y:S02]  /*6710*/  IMAD.U32 R3, RZ, RZ, UR7 ;  /* 0x00000007ff037e24 */ /* 0x000fe4000f8e00ff */
[----:B------:R-:W-:Y:S01]  /*6720*/  FMUL.FTZ R93, R93, UR4 ;  /* 0x000000045d5d7c20 */ /* 0x000fe20008410000 */
[----:B-----5:R-:W-:-:S02]  /*6730*/  IMAD R6, R10, UR8, RZ ;  /* 0x000000080a067c24 */ /* 0x020fc4000f8e02ff */
[----:B------:R-:W-:Y:S01]  /*6740*/  FMUL.FTZ R94, R94, UR4 ;  /* 0x000000045e5e7c20 */ /* 0x000fe20008410000 */
[----:B------:R-:W-:-:S04]  /*6750*/  IMAD.WIDE.U32 R2, R10, UR16, R2 ;  /* 0x000000100a027c25 */ /* 0x000fc8000f8e0002 */
[----:B------:R-:W-:Y:S01]  /*6760*/  FMUL.FTZ R95, R95, UR4 ;  /* 0x000000045f5f7c20 */ /* 0x000fe20008410000 */
[----:B------:R-:W-:Y:S01]  /*6770*/  FMUL.FTZ R96, R96, UR4 ;  /* 0x0000000460607c20 */ /* 0x000fe20008410000 */
[----:B------:R-:W-:Y:S01]  /*6780*/  FMUL.FTZ R97, R97, UR4 ;  /* 0x0000000461617c20 */ /* 0x000fe20008410000 */
[----:B------:R-:W-:Y:S02]  /*6790*/  IMAD R9, R13, UR16, R8 ;  /* 0x000000100d097c24 */ /* 0x000fe4000f8e0208 */
        /* <DEDUP_REMOVED lines=54> */
[----:B--2---:R-:W-:-:S02]  /*6b00*/  IMAD R0, R0, 0x2000, R7 ;  /* 0x0000200000007824 */ /* 0x004fc400078e0207 */
[----:B------:R-:W-:Y:S01]  /*6b10*/  IMAD R7, R11, UR16, R6 ;  /* 0x000000100b077c24 */ /* 0x000fe2000f8e0206 */
[----:B------:R-:W-:Y:S05]  /*6b20*/  WARPSYNC.ALL ;  /* 0x0000000000007948 */ /* 0x000fea0003800000 */
[----:B------:R-:W-:Y:S02]  /*6b30*/  IMAD R0, R0, 0x4, R14 ;  /* 0x0000000400007824 */ /* 0x000fe400078e020e */
[----:B------:R-:W-:Y:S02]  /*6b40*/  IMAD.IADD R7, R3, 0x1, R7 ;  /* 0x0000000103077824 */ /* 0x000fe400078e0207 */
[----:B------:R-:W-:Y:S01]  /*6b50*/  IMAD.IADD R6, R5, 0x1, R9 ;  /* 0x0000000105067824 */ /* 0x000fe200078e0209 */
[----:B------:R-:W-:Y:S01]  /*6b60*/  BAR.SYNC.DEFER_BLOCKING 0x1, 0x100 ;  /* 0x0044000000007b1d */ /* 0x000fe20000010000 */
[----:B-1----:R-:W-:-:S07]  /*6b70*/  ISETP.NE.AND P1, PT, R12, 0x80, PT ;  /* 0x000000800c00780c */ /* 0x002fce0003f25270 */
        /* <DEDUP_REMOVED lines=38> */
.L_x_3862:
[----:B------:R-:W-:Y:S01]  /*6de0*/  @P0 ELECT P2, URZ, PT ;  /* 0x00000000003f082f */ /* 0x000fe20003840000 */
[----:B------:R1:W-:-:S12]  /*6df0*/  UBLKRED.G.S.ADD.F32.RN [UR4], [UR6], UR7, desc[UR8] ;  /* 0x00000804060073bb */ /* 0x0003d800080a1407 */
[----:B------:R-:W-:Y:S02]  /*6e00*/  @P2 PLOP3.LUT P0, PT, P2, PT, PT, 0x8, 0x0 ;  /* 0x000000000000281c */ /* 0x000fe4000170e170 */
[----:B------:R-:W-:-:S11]  /*6e10*/  PLOP3.LUT P2, PT, PT, PT, PT, 0x8, 0x0 ;  /* 0x000000000000781c */ /* 0x000fd60003f4e170 */
[----:B-1----:R-:W-:Y:S05]  /*6e20*/  @P0 BRA.U.ANY `(.L_x_3862) ;  /* 0xfffffffd00ec0947 */ /* 0x002fea000393ffff */
[----:B------:R0:W-:Y:S01]  /*6e30*/  UTMACMDFLUSH ;  /* 0x00000000000079b7 */ /* 0x0001e20000000000 */
[----:B------:R-:W-:-:S04]  /*6e40*/  DEPBAR.LE SB0, 0x0 ;  /* 0x000080000000791a */ /* 0x000fc80000000000 */
.L_x_3861:
[----:B------:R-:W-:Y:S05]  /*6e50*/  BSYNC B0 ;  /* 0x0000000000007941 */ /* 0x000fea0003800000 */
.L_x_3860:
        /* <DEDUP_REMOVED lines=25> */
[----:B------:R-:W1:Y:S01]  /*6ff0*/  S2R R3, SR_CgaCtaId ;  /* 0x0000000000037919 */ /* 0x000e620000008800 */
[----:B------:R-:W-:Y:S01]  /*7000*/  MOV R2, 0x400 ;  /* 0x0000040000027802 */ /* 0x000fe20000000f00 */
[----:B------:R-:W-:Y:S01]  /*7010*/  UMOV UR7, 0x1000 ;  /* 0x0000100000077882 */ /* 0x000fe20000000000 */
[----:B------:R-:W-:Y:S01]  /*7020*/  R2UR UR4, R8 ;  /* 0x00000000080472ca */ /* 0x000fe200000e0000 */
[----:B------:R-:W-:Y:S01]  /*7030*/  UMOV UR8, 0x0 ;  /* 0x0000000000087882 */ /* 0x000fe20000000000 */
[----:B------:R-:W-:Y:S01]  /*7040*/  R2UR UR5, R7 ;  /* 0x00000000070572ca */ /* 0x000fe200000e0000 */
[----:B------:R-:W-:Y:S01]  /*7050*/  UMOV UR9, 0x14f00000 ;  /* 0x14f0000000097882 */ /* 0x000fe20000000000 */
[----:B------:R-:W-:Y:S02]  /*7060*/  PLOP3.LUT P0, PT, PT, PT, PT, 0x80, 0x0 ;  /* 0x000000000000781c */ /* 0x000fe40003f0f070 */
[----:B-1----:R-:W-:-:S04]  /*7070*/  LEA R2, R3, R2, 0x18 ;  /* 0x0000000203027211 */ /* 0x002fc800078ec0ff */
[----:B------:R-:W-:-:S15]  /*7080*/  R2UR UR6, R2 ;  /* 0x00000000020672ca */ /* 0x000fde00000e0000 */
.L_x_3863:
        /* <DEDUP_REMOVED lines=8> */
.L_x_3838:
        /* <DEDUP_REMOVED lines=51> */
.L_x_3878:
        /* <DEDUP_REMOVED lines=21> */
.L_x_3867:
[----:B------:R-:W-:Y:S05]  /*7590*/  BSYNC B0 ;  /* 0x0000000000007941 */ /* 0x000fea0003800000 */
.L_x_3866:
        /* <DEDUP_REMOVED lines=13> */
.L_x_3869:
[----:B------:R-:W-:Y:S05]  /*7670*/  BSYNC B0 ;  /* 0x0000000000007941 */ /* 0x000fea0003800000 */
.L_x_3868:
[----:B------:R-:W-:Y:S06]  /*7680*/  BAR.ARV 0xa, 0xa0 ;  /* 0x0282800000007b1d */ /* 0x000fec0000002000 */
[----:B------:R-:W-:Y:S04]  /*7690*/  BSSY B0, `(.L_x_3870) ;  /* 0x0000003000007945 */ /* 0x000fe80003800000 */
[----:B------:R-:W-:Y:S05]  /*76a0*/  @!P0 BRA `(.L_x_3871) ;  /* 0x0000000000048947 */ /* 0x000fea0003800000 */
[----:B------:R-:W-:-:S04]  /*76b0*/  DEPBAR.LE SB0, 0x0 ;  /* 0x000080000000791a */ /* 0x000fc80000000000 */
.L_x_3871:
[----:B------:R-:W-:Y:S05]  /*76c0*/  BSYNC B0 ;  /* 0x0000000000007941 */ /* 0x000fea0003800000 */
.L_x_3870:
        /* <DEDUP_REMOVED lines=13> */
.L_x_3873:
[----:B------:R-:W-:Y:S05]  /*77a0*/  BSYNC B0 ;  /* 0x0000000000007941 */ /* 0x000fea0003800000 */
.L_x_3872:
        /* <DEDUP_REMOVED lines=13> */
.L_x_3875:
[----:B------:R-:W-:Y:S05]  /*7880*/  BSYNC B0 ;  /* 0x0000000000007941 */ /* 0x000fea0003800000 */
.L_x_3874:
[----:B------:R-:W-:Y:S01]  /*7890*/  VIADD R0, R0, 0xfffffffe ;  /* 0xfffffffe00007836 */ /* 0x000fe20000000000 */
[----:B------:R-:W-:Y:S06]  /*78a0*/  BAR.ARV 0xa, 0xa0 ;  /* 0x0282800000007b1d */ /* 0x000fec0000002000 */
[----:B------:R-:W-:Y:S01]  /*78b0*/  BSSY B0, `(.L_x_3876) ;  /* 0x0000004000007945 */ /* 0x000fe20003800000 */
[----:B------:R-:W-:-:S03]  /*78c0*/  ISETP.NE.AND P1, PT, R0, RZ, PT ;  /* 0x000000ff0000720c */ /* 0x000fc60003f25270 */
[----:B------:R-:W-:Y:S10]  /*78d0*/  @!P0 BRA `(.L_x_3877) ;  /* 0x0000000000048947 */ /* 0x000ff40003800000 */
[----:B------:R-:W-:-:S04]  /*78e0*/  DEPBAR.LE SB0, 0x0 ;  /* 0x000080000000791a */ /* 0x000fc80000000000 */
.L_x_3877:
[----:B------:R-:W-:Y:S05]  /*78f0*/  BSYNC B0 ;  /* 0x0000000000007941 */ /* 0x000fea0003800000 */
.L_x_3876:
[----:B------:R-:W-:Y:S06]  /*7900*/  BAR.ARV 0xb, 0xa0 ;  /* 0x02c2800000007b1d */ /* 0x000fec0000002000 */
[----:B------:R-:W-:Y:S02]  /*7910*/  UIADD3 UR5, UR5, 0x2, URZ ;  /* 0x0000000205057890 */ /* 0x000fe4000fffe03f */
[----:B------:R-:W-:Y:S01]  /*7920*/  UIADD3 UR4, UR4, 0x1, URZ ;  /* 0x0000000104047890 */ /* 0x000fe2000fffe03f */
[----:B------:R-:W-:Y:S11]  /*7930*/  @P1 BRA `(.L_x_3878) ;  /* 0xfffffff800c01947 */ /* 0x000ff6000383ffff */
[----:B------:R-:W-:-:S12]  /*7940*/  UIADD3 UR4, UR9, 0x5000, URZ ;  /* 0x0000500009047890 */ /* 0x000fd8000fffe03f */
.L_x_3865:
        /* <DEDUP_REMOVED lines=19> */
.L_x_3880:
[----:B------:R-:W-:Y:S05]  /*7a80*/  BSYNC B0 ;  /* 0x0000000000007941 */ /* 0x000fea0003800000 */
.L_x_3879:
        /* <DEDUP_REMOVED lines=19> */
.L_x_3882:
[----:B------:R-:W-:Y:S05]  /*7bc0*/  BSYNC B0 ;  /* 0x0000000000007941 */ /* 0x000fea0003800000 */
.L_x_3881:
[----:B------:R-:W-:Y:S06]  /*7bd0*/  BAR.ARV 0xa, 0xa0 ;  /* 0x0282800000007b1d */ /* 0x000fec0000002000 */
[----:B------:R-:W-:Y:S04]  /*7be0*/  BSSY B0, `(.L_x_3883) ;  /* 0x0000003000007945 */ /* 0x000fe80003800000 */
[----:B------:R-:W-:Y:S05]  /*7bf0*/  @!P0 BRA `(.L_x_3884) ;  /* 0x0000000000048947 */ /* 0x000fea0003800000 */
[----:B------:R-:W-:-:S04]  /*7c00*/  DEPBAR.LE SB0, 0x0 ;  /* 0x000080000000791a */ /* 0x000fc80000000000 */
.L_x_3884:
[----:B------:R-:W-:Y:S05]  /*7c10*/  BSYNC B0 ;  /* 0x0000000000007941 */ /* 0x000fea0003800000 */
.L_x_3883:
[----:B------:R-:W-:Y:S06]  /*7c20*/  BAR.ARV 0xb, 0xa0 ;  /* 0x02c2800000007b1d */ /* 0x000fec0000002000 */
[----:B------:R-:W-:Y:S05]  /*7c30*/  BRA `(.L_x_3840) ;  /* 0x0000001c00547947 */ /* 0x000fea0003800000 */
.L_x_3864:
        /* <DEDUP_REMOVED lines=55> */
.L_x_3915:
        /* <DEDUP_REMOVED lines=10> */
.L_x_3888:
        /* <DEDUP_REMOVED lines=84> */
.L_x_3899:
[----:B------:R-:W-:-:S04]  /*8590*/  SHF.L.U32 R21, R18, 0x1f, RZ ;  /* 0x0000001f12157819 */ /* 0x000fc800000006ff */
[----:B-1----:R-:W1:Y:S02]  /*85a0*/  SYNCS.PHASECHK.TRANS64.TRYWAIT P1, [R20+URZ+0x38840], R21 ;  /* 0x03884015140075a7 */ /* 0x002e64000802017f */
[----:B-12---:R-:W-:Y:S05]  /*85b0*/  @!P1 BRA `(.L_x_3891) ;  /* 0x0000001400789947 */ /* 0x006fea0003800000 */
.L_x_3916:
[----:B------:R-:W-:Y:S05]  /*85c0*/  @P0 BRA `(.L_x_3892) ;  /* 0x0000000000140947 */ /* 0x000fea0003800000 */
[----:B------:R-:W-:Y:S01]  /*85d0*/  ISETP.NE.AND P1, PT, R12, RZ, PT ;  /* 0x000000ff0c00720c */ /* 0x000fe20003f25270 */
[----:B------:R-:W-:-:S04]  /*85e0*/  IMAD.MOV.U32 R3, RZ, RZ, 0x5140 ;  /* 0x00005140ff037424 */ /* 0x000fc800078e00ff */
[----:B------:R2:W-:Y:S08]  /*85f0*/  SYNCS.ARRIVE.TRANS64 RZ, [R20+URZ+0x38830], R3 ;  /* 0x0388300314ff79a7 */ /* 0x0005f0000800003f */
[----:B------:R-:W-:Y:S05]  /*8600*/  @!P1 BRA `(.L_x_3892) ;  /* 0x0000000000049947 */ /* 0x000fea0003800000 */
[----:B------:R-:W-:Y:S01]  /*8610*/  BPT.TRAP 0x1 ;  /* 0x000000040000795c */ /* 0x000fe20000300000 */
.L_x_3892:
        /* <DEDUP_REMOVED lines=36> */
.L_x_3917:
[----:B------:R-:W-:Y:S05]  /*8860*/  @P0 BRA `(.L_x_3894) ;  /* 0x0000000000140947 */ /* 0x000fea0003800000 */
[----:B------:R-:W-:Y:S01]  /*8870*/  ISETP.NE.AND P1, PT, R12, RZ, PT ;  /* 0x000000ff0c00720c */ /* 0x000fe20003f25270 */
[----:B------:R-:W-:-:S04]  /*8880*/  IMAD.MOV.U32 R0, RZ, RZ, 0x5140 ;  /* 0x00005140ff007424 */ /* 0x000fc800078e00ff */
[----:B------:R4:W-:Y:S08]  /*8890*/  SYNCS.ARRIVE.TRANS64 RZ, [R20+URZ+0x38818], R0 ;  /* 0x0388180014ff79a7 */ /* 0x0009f0000800003f */
[----:B------:R-:W-:Y:S05]  /*88a0*/  @!P1 BRA `(.L_x_3894) ;  /* 0x0000000000049947 */ /* 0x000fea0003800000 */
[----:B------:R-:W-:Y:S01]  /*88b0*/  BPT.TRAP 0x1 ;  /* 0x000000040000795c */ /* 0x000fe20000300000 */
.L_x_3894:
        /* <DEDUP_REMOVED lines=27> */
.L_x_3918:
        /* <DEDUP_REMOVED lines=9> */
.L_x_3896:
        /* <DEDUP_REMOVED lines=31> */
.L_x_3920:
[----:B------:R-:W-:Y:S05]  /*8cf0*/  @P0 BRA `(.L_x_3898) ;  /* 0x0000000000140947 */ /* 0x000fea0003800000 */
[----:B------:R-:W-:Y:S01]  /*8d00*/  ISETP.NE.AND P1, PT, R12, RZ, PT ;  /* 0x000000ff0c00720c */ /* 0x000fe20003f25270 */
[----:B-1----:R-:W-:-:S04]  /*8d10*/  IMAD.MOV.U32 R5, RZ, RZ, 0x5140 ;  /* 0x00005140ff057424 */ /* 0x002fc800078e00ff */
[----:B------:R2:W-:Y:S08]  /*8d20*/  SYNCS.ARRIVE.TRANS64 RZ, [R20+URZ+0x38810], R5 ;  /* 0x0388100514ff79a7 */ /* 0x0005f0000800003f */
[----:B------:R-:W-:Y:S05]  /*8d30*/  @!P1 BRA `(.L_x_3898) ;  /* 0x0000000000049947 */ /* 0x000fea0003800000 */
[----:B------:R-:W-:Y:S01]  /*8d40*/  BPT.TRAP 0x1 ;  /* 0x000000040000795c */ /* 0x000fe20000300000 */
.L_x_3898:
        /* <DEDUP_REMOVED lines=28> */
.L_x_3890:
[----:B------:R-:W-:-:S13]  /*8f10*/  ISETP.NE.AND P1, PT, R10, RZ, PT ;  /* 0x000000ff0a00720c */ /* 0x000fda0003f25270 */
[----:B------:R-:W-:Y:S05]  /*8f20*/  @!P1 BRA `(.L_x_3889) ;  /* 0x0000000400289947 */ /* 0x000fea0003800000 */
[----:B------:R-:W-:-:S04]  /*8f30*/  SHF.L.U32 R9, R18, 0x1f, RZ ;  /* 0x0000001f12097819 */ /* 0x000fc800000006ff */
[----:B------:R-:W3:Y:S02]  /*8f40*/  SYNCS.PHASECHK.TRANS64.TRYWAIT P1, [R20+URZ+0x38840], R9 ;  /* 0x03884009140075a7 */ /* 0x000ee4000802017f */
[----:B---3--:R-:W-:Y:S05]  /*8f50*/  @!P1 BRA `(.L_x_3900) ;  /* 0x0000000c00649947 */ /* 0x008fea0003800000 */
.L_x_3921:
[----:B------:R-:W-:Y:S05]  /*8f60*/  @P0 BRA `(.L_x_3901) ;  /* 0x0000000000140947 */ /* 0x000fea0003800000 */
[----:B------:R-:W-:Y:S01]  /*8f70*/  ISETP.NE.AND P1, PT, R12, RZ, PT ;  /* 0x000000ff0c00720c */ /* 0x000fe20003f25270 */
[----:B-12---:R-:W-:-:S04]  /*8f80*/  IMAD.MOV.U32 R5, RZ, RZ, 0x5140 ;  /* 0x00005140ff057424 */ /* 0x006fc800078e00ff */
[----:B------:R4:W-:Y:S08]  /*8f90*/  SYNCS.ARRIVE.TRANS64 RZ, [R20+URZ+0x38830], R5 ;  /* 0x0388300514ff79a7 */ /* 0x0009f0000800003f */
[----:B------:R-:W-:Y:S05]  /*8fa0*/  @!P1 BRA `(.L_x_3901) ;  /* 0x0000000000049947 */ /* 0x000fea0003800000 */
[----:B------:R-:W-:Y:S01]  /*8fb0*/  BPT.TRAP 0x1 ;  /* 0x000000040000795c */ /* 0x000fe20000300000 */
.L_x_3901:
        /* <DEDUP_REMOVED lines=33> */
.L_x_3922:
[----:B------:R-:W-:Y:S05]  /*91d0*/  @P0 BRA `(.L_x_3903) ;  /* 0x0000000000140947 */ /* 0x000fea0003800000 */
[----:B------:R-:W-:Y:S01]  /*91e0*/  ISETP.NE.AND P0, PT, R12, RZ, PT ;  /* 0x000000ff0c00720c */ /* 0x000fe20003f05270 */
[----:B------:R-:W-:-:S04]  /*91f0*/  IMAD.MOV.U32 R5, RZ, RZ, 0x5140 ;  /* 0x00005140ff057424 */ /* 0x000fc800078e00ff */
[----:B------:R2:W-:Y:S08]  /*9200*/  SYNCS.ARRIVE.TRANS64 RZ, [R20+URZ+0x38818], R5 ;  /* 0x0388180514ff79a7 */ /* 0x0005f0000800003f */
[----:B------:R-:W-:Y:S05]  /*9210*/  @!P0 BRA `(.L_x_3903) ;  /* 0x0000000000048947 */ /* 0x000fea0003800000 */
[----:B------:R-:W-:Y:S01]  /*9220*/  BPT.TRAP 0x1 ;  /* 0x000000040000795c */ /* 0x000fe20000300000 */
.L_x_3903:
        /* <DEDUP_REMOVED lines=26> */
.L_x_3889:
[----:B------:R-:W-:Y:S01]  /*93d0*/  IMAD R4, R13, 0x8, R20 ;  /* 0x000000080d047824 */ /* 0x000fe200078e0214 */
[----:B------:R-:W-:Y:S01]  /*93e0*/  SHF.L.U32 R3, R18, 0x1f, RZ ;  /* 0x0000001f12037819 */ /* 0x000fe200000006ff */
[----:B------:R-:W4:Y:S03]  /*93f0*/  S2R R2, SR_TID.X ;  /* 0x0000000000027919 */ /* 0x000f260000002100 */
[----:B------:R-:W5:Y:S01]  /*9400*/  SYNCS.PHASECHK.TRANS64.TRYWAIT P0, [R4+URZ+0x38840], R3 ;  /* 0x03884003040075a7 */ /* 0x000f62000800017f */
[----:B----4-:R-:W-:-:S04]  /*9410*/  LOP3.LUT R2, R2, 0x7f, RZ, 0xc0, !PT ;  /* 0x0000007f02027812 */ /* 0x010fc800078ec0ff */
[----:B------:R-:W-:Y:S01]  /*9420*/  ISETP.NE.AND P1, PT, R2, RZ, PT ;  /* 0x000000ff0200720c */ /* 0x000fe20003f25270 */
[----:B-----5:R-:W-:-:S12]  /*9430*/  @!P0 BRA `(.L_x_3904) ;  /* 0x0000000800548947 */ /* 0x020fd80003800000 */
.L_x_3923:
[----:B------:R-:W-:Y:S05]  /*9440*/  @P1 BRA `(.L_x_3905) ;  /* 0x0000000000181947 */ /* 0x000fea0003800000 */
[----:B------:R-:W5:Y:S01]  /*9450*/  S2R R2, SR_TID.X ;  /* 0x0000000000027919 */ /* 0x000f620000002100 */
[----:B----4-:R-:W-:-:S04]  /*9460*/  IMAD.MOV.U32 R3, RZ, RZ, 0x5140 ;  /* 0x00005140ff037424 */ /* 0x010fc800078e00ff */
[----:B------:R4:W-:Y:S01]  /*9470*/  SYNCS.ARRIVE.TRANS64 RZ, [R4+URZ+0x38830], R3 ;  /* 0x0388300304ff79a7 */ /* 0x0009e2000800003f */
[----:B-----5:R-:W-:-:S13]  /*9480*/  LOP3.LUT P0, RZ, R2, 0x1f, RZ, 0xc0, !PT ;  /* 0x0000001f02ff7812 */ /* 0x020fda000780c0ff */
[----:B----4-:R-:W-:Y:S05]  /*9490*/  @!P0 BRA `(.L_x_3905) ;  /* 0x0000000000048947 */ /* 0x010fea0003800000 */
[----:B------:R-:W-:Y:S01]  /*94a0*/  BPT.TRAP 0x1 ;  /* 0x000000040000795c */ /* 0x000fe20000300000 */
.L_x_3905:
        /* <DEDUP_REMOVED lines=40> */
.L_x_3886:
[----:B------:R-:W-:Y:S05]  /*9730*/  BSYNC B0 ;  /* 0x0000000000007941 */ /* 0x000fea0003800000 */
.L_x_3885:
[----:B------:R-:W-:-:S03]  /*9740*/  UMOV UR6, 0xffffffff ;  /* 0xffffffff00067882 */ /* 0x000fc60000000000 */
[----:B------:R-:W-:Y:S05]  /*9750*/  BRA.DIV UR6, `(.L_x_3906) ;  /* 0x0000000606a07947 */ /* 0x000fea000b800000 */
[----:B------:R-:W-:-:S13]  /*9760*/  ELECT P0, URZ, PT ;  /* 0x00000000003f782f */ /* 0x000fda0003800000 */
.L_x_3926:
[----:B------:R-:W-:Y:S05]  /*9770*/  @!P0 BRA `(.L_x_3840) ;  /* 0x0000000000848947 */ /* 0x000fea0003800000 */
[----:B------:R-:W2:Y:S02]  /*9780*/  LDL.LU R2, [R1] ;  /* 0x0000000001027983 */ /* 0x000ea40000300800 */
[----:B--2---:R-:W-:-:S04]  /*9790*/  LOP3.LUT R2, R2, 0x2, RZ, 0xfc, !PT ;  /* 0x0000000202027812 */ /* 0x004fc800078efcff */
[----:B------:R-:W-:-:S13]  /*97a0*/  ISETP.NE.AND P0, PT, R2, 0x3, PT ;  /* 0x000000030200780c */ /* 0x000fda0003f05270 */
[----:B------:R-:W-:Y:S05]  /*97b0*/  @!P0 BRA `(.L_x_3907) ;  /* 0x0000000000048947 */ /* 0x000fea0003800000 */
[----:B------:R-:W-:Y:S01]  /*97c0*/  BPT.TRAP 0x1 ;  /* 0x000000040000795c */ /* 0x000fe20000300000 */
.L_x_3907:
        /* <DEDUP_REMOVED lines=15> */
.L_x_3927:
[----:B------:R-:W2:Y:S02]  /*98c0*/  SYNCS.PHASECHK.TRANS64.TRYWAIT P1, [R3+URZ], R2 ;  /* 0x00000002030075a7 */ /* 0x000ea4000802017f */
[----:B--2---:R-:W-:Y:S05]  /*98d0*/  @!P1 BRA `(.L_x_3909) ;  /* 0x0000000400789947 */ /* 0x004fea0003800000 */
.L_x_3928:
[----:B------:R-:W-:Y:S05]  /*98e0*/  @!P0 BRA `(.L_x_3910) ;  /* 0x0000000000048947 */ /* 0x000fea0003800000 */
[----:B------:R-:W-:Y:S01]  /*98f0*/  BPT.TRAP 0x1 ;  /* 0x000000040000795c */ /* 0x000fe20000300000 */
.L_x_3910:
[----:B--2---:R-:W-:-:S04]  /*9900*/  VIADD R3, R8, 0x38840 ;  /* 0x0003884008037836 */ /* 0x004fc80000000000 */
[----:B------:R-:W-:-:S04]  /*9910*/  IMAD R5, R0, 0x8, R3 ;  /* 0x0000000800057824 */ /* 0x000fc800078e0203 */
[----:B------:R-:W2:Y:S02]  /*9920*/  SYNCS.PHASECHK.TRANS64.TRYWAIT P0, [R5+URZ], R4 ;  /* 0x00000004050075a7 */ /* 0x000ea4000800017f */
[----:B--2---:R-:W-:Y:S05]  /*9930*/  @!P0 BRA `(.L_x_3911) ;  /* 0x0000000400748947 */ /* 0x004fea0003800000 */
.L_x_3929:
[----:B------:R-:W-:-:S07]  /*9940*/  IMAD R3, R6, 0x8, R3 ;  /* 0x0000000806037824 */ /* 0x000fce00078e0203 */
.L_x_3912:
[----:B---3--:R3:W4:Y:S02]  /*9950*/  SYNCS.PHASECHK.TRANS64.TRYWAIT P0, [R3+URZ], R2 ;  /* 0x00000002030075a7 */ /* 0x008724000800017f */
[----:B----4-:R-:W-:Y:S05]  /*9960*/  @!P0 NANOSLEEP.SYNCS 0x989680 ;  /* 0x009896800000895d */ /* 0x010fea0003900000 */
[----:B------:R-:W4:Y:S02]  /*9970*/  @!P0 SYNCS.PHASECHK.TRANS64 P0, [R3+URZ], R2 ;  /* 0x00000002030085a7 */ /* 0x000f24000800007f */
[----:B----4-:R-:W-:Y:S05]  /*9980*/  @!P0 BRA `(.L_x_3912) ;  /* 0xfffffffc00f08947 */ /* 0x010fea000383ffff */
.L_x_3840:
[----:B------:R-:W-:Y:S05]  /*9990*/  BSYNC B6 ;  /* 0x0000000000067941 */ /* 0x000fea0003800000 */
.L_x_3837:
[----:B------:R-:W-:Y:S05]  /*99a0*/  EXIT ;  /* 0x000000000000794d */ /* 0x000fea0003800000 */
.L_x_3845:
[----:B------:R-:W-:Y:S02]  /*99b0*/  IMAD.MOV.U32 R13, RZ, RZ, R17 ;  /* 0x000000ffff0d7224 */ /* 0x000fe400078e0011 */
[----:B------:R-:W-:Y:S02]  /*99c0*/  IMAD.MOV.U32 R12, RZ, RZ, RZ ;  /* 0x000000ffff0c7224 */ /* 0x000fe400078e00ff */
[----:B------:R-:W-:Y:S02]  /*99d0*/  IMAD.MOV.U32 R11, RZ, RZ, 0x1f ;  /* 0x0000001fff0b7424 */ /* 0x000fe400078e00ff */
[----:B------:R-:W-:-:S07]  /*99e0*/  IMAD.MOV.U32 R15, RZ, RZ, -0x1 ;  /* 0xffffffffff0f7424 */ /* 0x000fce00078e00ff */
[----:B------:R-:W-:Y:S05]  /*99f0*/  WARPSYNC.COLLECTIVE R15, `(.L_x_3913) ;  /* 0x000000000f087348 */ /* 0x000fea0003c00000 */
[----:B------:R1:W2:Y:S02]  /*9a00*/  SHFL.IDX P6, R14, R13, R12, R11 ;  /* 0x0000000c0d0e7389 */ /* 0x0002a400000c000b */
[----:B-12---:R-:W-:Y:S01]  /*9a10*/  ENDCOLLECTIVE ;  /* 0x000000000000791b */ /* 0x006fe20003800000 */
.L_x_3913:
[----:B------:R-:W-:Y:S05]  /*9a20*/  BRA `(.L_x_3914) ;  /* 0xffffff70004c7947 */ /* 0x000fea000383ffff */
.L_x_3847:
[----:B------:R-:W3:Y:S01]  /*9a30*/  S2R R2, SR_CgaCtaId ;  /* 0x0000000000027919 */ /* 0x000ee20000008800 */
[----:B--2---:R-:W-:-:S04]  /*9a40*/  MOV R0, 0x400 ;  /* 0x0000040000007802 */ /* 0x004fc80000000f00 */
[----:B---3--:R-:W-:-:S04]  /*9a50*/  LEA R0, R2, R0, 0x18 ;  /* 0x0000000002007211 */ /* 0x008fc800078ec0ff */
[----:B------:R2:W3:Y:S03]  /*9a60*/  SYNCS.PHASECHK.TRANS64.TRYWAIT P0, [R0+URZ+0x38800], R10 ;  /* 0x0388000a000075a7 */ /* 0x0004e6000800017f */
[----:B---3--:R-:W-:Y:S05]  /*9a70*/  @!P0 NANOSLEEP.SYNCS 0x989680 ;  /* 0x009896800000895d */ /* 0x008fea0003900000 */
[----:B------:R-:W3:Y:S02]  /*9a80*/  @!P0 SYNCS.PHASECHK.TRANS64 P0, [R0+URZ+0x38800], R10 ;  /* 0x0388000a000085a7 */ /* 0x000ee4000800007f */
[----:B---3--:R-:W-:Y:S05]  /*9a90*/  @!P0 BRA `(.L_x_3847) ;  /* 0xfffffffc00e48947 */ /* 0x008fea000383ffff */
[----:B------:R-:W-:Y:S05]  /*9aa0*/  BRA `(.L_x_3846) ;  /* 0xffffff7000987947 */ /* 0x000fea000383ffff */
.L_x_3852:
[----:B---3--:R3:W4:Y:S02]  /*9ab0*/  SYNCS.PHASECHK.TRANS64.TRYWAIT P1, [R2+URZ+0x38810], R153 ;  /* 0x03881099020075a7 */ /* 0x008724000802017f */
[----:B----4-:R-:W-:Y:S05]  /*9ac0*/  @!P1 NANOSLEEP.SYNCS 0x989680 ;  /* 0x009896800000995d */ /* 0x010fea0003900000 */
[----:B------:R-:W4:Y:S02]  /*9ad0*/  @!P1 SYNCS.PHASECHK.TRANS64 P1, [R2+URZ+0x38810], R153 ;  /* 0x03881099020095a7 */ /* 0x000f24000802007f */
[----:B----4-:R-:W-:Y:S05]  /*9ae0*/  @!P1 BRA `(.L_x_3852) ;  /* 0xfffffffc00f09947 */ /* 0x010fea000383ffff */
[----:B------:R-:W-:Y:S05]  /*9af0*/  BRA `(.L_x_3851) ;  /* 0xffffff7c00707947 */ /* 0x000fea000383ffff */
.L_x_3856:
[----:B------:R1:W1:Y:S02]  /*9b00*/  SYNCS.PHASECHK.TRANS64.TRYWAIT P1, [R2+URZ+0x38830], R153 ;  /* 0x03883099020075a7 */ /* 0x000264000802017f */
[----:B-1----:R-:W-:Y:S05]  /*9b10*/  @!P1 NANOSLEEP.SYNCS 0x989680 ;  /* 0x009896800000995d */ /* 0x002fea0003900000 */
[----:B------:R-:W1:Y:S02]  /*9b20*/  @!P1 SYNCS.PHASECHK.TRANS64 P1, [R2+URZ+0x38830], R153 ;  /* 0x03883099020095a7 */ /* 0x000e64000802007f */
[----:B-1----:R-:W-:Y:S05]  /*9b30*/  @!P1 BRA `(.L_x_3856) ;  /* 0xfffffffc00f09947 */ /* 0x002fea000383ffff */
[----:B------:R-:W-:Y:S05]  /*9b40*/  BRA `(.L_x_3855) ;  /* 0xffffff8c00fc7947 */ /* 0x000fea000383ffff */
.L_x_3887:
[----:B-1----:R1:W2:Y:S02]  /*9b50*/  SYNCS.PHASECHK.TRANS64.TRYWAIT P1, [R20+URZ+0x38820], R3 ;  /* 0x03882003140075a7 */ /* 0x0022a4000802017f */
[----:B--2---:R-:W-:Y:S05]  /*9b60*/  @!P1 NANOSLEEP.SYNCS 0x989680 ;  /* 0x009896800000995d */ /* 0x004fea0003900000 */
[----:B------:R-:W2:Y:S02]  /*9b70*/  @!P1 SYNCS.PHASECHK.TRANS64 P1, [R20+URZ+0x38820], R3 ;  /* 0x03882003140095a7 */ /* 0x000ea4000802007f */
[----:B--2---:R-:W-:Y:S05]  /*9b80*/  @!P1 BRA `(.L_x_3887) ;  /* 0xfffffffc00f09947 */ /* 0x004fea000383ffff */
[----:B------:R-:W-:Y:S05]  /*9b90*/  BRA `(.L_x_3915) ;  /* 0xffffffe400047947 */ /* 0x000fea000383ffff */
.L_x_3891:
[----:B-1----:R1:W2:Y:S02]  /*9ba0*/  SYNCS.PHASECHK.TRANS64.TRYWAIT P1, [R20+URZ+0x38840], R21 ;  /* 0x03884015140075a7 */ /* 0x0022a4000802017f */
[----:B--2---:R-:W-:Y:S05]  /*9bb0*/  @!P1 NANOSLEEP.SYNCS 0x989680 ;  /* 0x009896800000995d */ /* 0x004fea0003900000 */
[----:B------:R-:W2:Y:S02]  /*9bc0*/  @!P1 SYNCS.PHASECHK.TRANS64 P1, [R20+URZ+0x38840], R21 ;  /* 0x03884015140095a7 */ /* 0x000ea4000802007f */
[----:B--2---:R-:W-:Y:S05]  /*9bd0*/  @!P1 BRA `(.L_x_3891) ;  /* 0xfffffffc00f09947 */ /* 0x004fea000383ffff */
[----:B------:R-:W-:Y:S05]  /*9be0*/  BRA `(.L_x_3916) ;  /* 0xffffffe800747947 */ /* 0x000fea000383ffff */
.L_x_3893:
[----:B---3--:R3:W4:Y:S02]  /*9bf0*/  SYNCS.PHASECHK.TRANS64.TRYWAIT P1, [R20+URZ+0x38828], R21 ;  /* 0x03882815140075a7 */ /* 0x008724000802017f */
[----:B----4-:R-:W-:Y:S05]  /*9c00*/  @!P1 NANOSLEEP.SYNCS 0x989680 ;  /* 0x009896800000995d */ /* 0x010fea0003900000 */
[----:B------:R-:W4:Y:S02]  /*9c10*/  @!P1 SYNCS.PHASECHK.TRANS64 P1, [R20+URZ+0x38828], R21 ;  /* 0x03882815140095a7 */ /* 0x000f24000802007f */
[----:B----4-:R-:W-:Y:S05]  /*9c20*/  @!P1 BRA `(.L_x_3893) ;  /* 0xfffffffc00f09947 */ /* 0x010fea000383ffff */
[----:B------:R-:W-:Y:S05]  /*9c30*/  BRA `(.L_x_3917) ;  /* 0xffffffec00087947 */ /* 0x000fea000383ffff */
.L_x_3895:
[----:B--2---:R2:W4:Y:S02]  /*9c40*/  SYNCS.PHASECHK.TRANS64.TRYWAIT P1, [R20+URZ+0x38848], R21 ;  /* 0x03884815140075a7 */ /* 0x004524000802017f */
[----:B----4-:R-:W-:Y:S05]  /*9c50*/  @!P1 NANOSLEEP.SYNCS 0x989680 ;  /* 0x009896800000995d */ /* 0x010fea0003900000 */
[----:B------:R-:W4:Y:S02]  /*9c60*/  @!P1 SYNCS.PHASECHK.TRANS64 P1, [R20+URZ+0x38848], R21 ;  /* 0x03884815140095a7 */ /* 0x000f24000802007f */
[----:B----4-:R-:W-:Y:S05]  /*9c70*/  @!P1 BRA `(.L_x_3895) ;  /* 0xfffffffc00f09947 */ /* 0x010fea000383ffff */
[----:B------:R-:W-:Y:S05]  /*9c80*/  BRA `(.L_x_3918) ;  /* 0xffffffec00787947 */ /* 0x000fea000383ffff */
.L_x_3897:
[----:B------:R-:W-:-:S07]  /*9c90*/  SHF.L.U32 R5, R18, 0x1f, RZ ;  /* 0x0000001f12057819 */ /* 0x000fce00000006ff */
.L_x_3919:
[----:B-1----:R1:W2:Y:S02]  /*9ca0*/  SYNCS.PHASECHK.TRANS64.TRYWAIT P1, [R20+URZ+0x38820], R5 ;  /* 0x03882005140075a7 */ /* 0x0022a4000802017f */
[----:B--2---:R-:W-:Y:S05]  /*9cb0*/  @!P1 NANOSLEEP.SYNCS 0x989680 ;  /* 0x009896800000995d */ /* 0x004fea0003900000 */
[----:B------:R-:W2:Y:S02]  /*9cc0*/  @!P1 SYNCS.PHASECHK.TRANS64 P1, [R20+URZ+0x38820], R5 ;  /* 0x03882005140095a7 */ /* 0x000ea4000802007f */
[----:B--2---:R-:W-:Y:S05]  /*9cd0*/  @!P1 BRA `(.L_x_3919) ;  /* 0xfffffffc00f09947 */ /* 0x004fea000383ffff */
[----:B------:R-:W-:Y:S05]  /*9ce0*/  BRA `(.L_x_3920) ;  /* 0xfffffff000007947 */ /* 0x000fea000383ffff */
.L_x_3900:
[----:B---3--:R3:W4:Y:S02]  /*9cf0*/  SYNCS.PHASECHK.TRANS64.TRYWAIT P1, [R20+URZ+0x38840], R9 ;  /* 0x03884009140075a7 */ /* 0x008724000802017f */
[----:B----4-:R-:W-:Y:S05]  /*9d00*/  @!P1 NANOSLEEP.SYNCS 0x989680 ;  /* 0x009896800000995d */ /* 0x010fea0003900000 */
[----:B------:R-:W4:Y:S02]  /*9d10*/  @!P1 SYNCS.PHASECHK.TRANS64 P1, [R20+URZ+0x38840], R9 ;  /* 0x03884009140095a7 */ /* 0x000f24000802007f */
[----:B----4-:R-:W-:Y:S05]  /*9d20*/  @!P1 BRA `(.L_x_3900) ;  /* 0xfffffffc00f09947 */ /* 0x010fea000383ffff */
[----:B------:R-:W-:Y:S05]  /*9d30*/  BRA `(.L_x_3921) ;  /* 0xfffffff000887947 */ /* 0x000fea000383ffff */
.L_x_3902:
[----:B-1----:R1:W2:Y:S02]  /*9d40*/  SYNCS.PHASECHK.TRANS64.TRYWAIT P1, [R20+URZ+0x38828], R9 ;  /* 0x03882809140075a7 */ /* 0x0022a4000802017f */
[----:B--2---:R-:W-:Y:S05]  /*9d50*/  @!P1 NANOSLEEP.SYNCS 0x989680 ;  /* 0x009896800000995d */ /* 0x004fea0003900000 */
[----:B------:R-:W2:Y:S02]  /*9d60*/  @!P1 SYNCS.PHASECHK.TRANS64 P1, [R20+URZ+0x38828], R9 ;  /* 0x03882809140095a7 */ /* 0x000ea4000802007f */
[----:B--2---:R-:W-:Y:S05]  /*9d70*/  @!P1 BRA `(.L_x_3902) ;  /* 0xfffffffc00f09947 */ /* 0x004fea000383ffff */
[----:B------:R-:W-:Y:S05]  /*9d80*/  BRA `(.L_x_3922) ;  /* 0xfffffff400107947 */ /* 0x000fea000383ffff */
.L_x_3904:
[----:B----4-:R4:W1:Y:S02]  /*9d90*/  SYNCS.PHASECHK.TRANS64.TRYWAIT P0, [R4+URZ+0x38840], R3 ;  /* 0x03884003040075a7 */ /* 0x010864000800017f */
[----:B-1----:R-:W-:Y:S05]  /*9da0*/  @!P0 NANOSLEEP.SYNCS 0x989680 ;  /* 0x009896800000895d */ /* 0x002fea0003900000 */
[----:B------:R-:W1:Y:S02]  /*9db0*/  @!P0 SYNCS.PHASECHK.TRANS64 P0, [R4+URZ+0x38840], R3 ;  /* 0x03884003040085a7 */ /* 0x000e64000800007f */
[----:B-1----:R-:W-:Y:S05]  /*9dc0*/  @!P0 BRA `(.L_x_3904) ;  /* 0xfffffffc00f08947 */ /* 0x002fea000383ffff */
[----:B------:R-:W-:Y:S05]  /*9dd0*/  BRA `(.L_x_3923) ;  /* 0xfffffff400987947 */ /* 0x000fea000383ffff */
.L_x_3906:
[----:B------:R-:W-:Y:S01]  /*9de0*/  BSSY B0, `(.L_x_3924) ;  /* 0x0000006000007945 */ /* 0x000fe20003800000 */
[----:B------:R-:W-:-:S07]  /*9df0*/  IMAD.MOV.U32 R15, RZ, RZ, -0x1 ;  /* 0xffffffffff0f7424 */ /* 0x000fce00078e00ff */
[----:B------:R-:W-:Y:S05]  /*9e00*/  WARPSYNC.COLLECTIVE R15, `(.L_x_3925) ;  /* 0x000000000f0c7348 */ /* 0x000fea0003c00000 */
[----:B------:R-:W-:Y:S02]  /*9e10*/  ELECT P6, UR62, PT ;  /* 0x00000000003e782f */ /* 0x000fe400038c0000 */
[----:B------:R-:W-:Y:S01]  /*9e20*/  MOV R14, UR62 ;  /* 0x0000003e000e7c02 */ /* 0x000fe20008000f00 */
[----:B------:R-:W-:Y:S10]  /*9e30*/  ENDCOLLECTIVE ;  /* 0x000000000000791b */ /* 0x000ff40003800000 */
.L_x_3925:
[----:B------:R-:W-:Y:S05]  /*9e40*/  BSYNC B0 ;  /* 0x0000000000007941 */ /* 0x000fea0003800000 */
.L_x_3924:
[----:B------:R-:W-:Y:S01]  /*9e50*/  PLOP3.LUT P0, PT, P6, PT, PT, 0x80, 0x0 ;  /* 0x000000000000781c */ /* 0x000fe2000370f070 */
[----:B------:R-:W-:-:S12]  /*9e60*/  BRA `(.L_x_3926) ;  /* 0xfffffff800407947 */ /* 0x000fd8000383ffff */
.L_x_3908:
[----:B-1----:R1:W2:Y:S02]  /*9e70*/  SYNCS.PHASECHK.TRANS64.TRYWAIT P1, [R7+URZ], R4 ;  /* 0x00000004070075a7 */ /* 0x0022a4000802017f */
[----:B--2---:R-:W-:Y:S05]  /*9e80*/  @!P1 NANOSLEEP.SYNCS 0x989680 ;  /* 0x009896800000995d */ /* 0x004fea0003900000 */
[----:B------:R-:W2:Y:S02]  /*9e90*/  @!P1 SYNCS.PHASECHK.TRANS64 P1, [R7+URZ], R4 ;  /* 0x00000004070095a7 */ /* 0x000ea4000802007f */
[----:B--2---:R-:W-:Y:S05]  /*9ea0*/  @!P1 BRA `(.L_x_3908) ;  /* 0xfffffffc00f09947 */ /* 0x004fea000383ffff */
[----:B------:R-:W-:Y:S05]  /*9eb0*/  BRA `(.L_x_3927) ;  /* 0xfffffff800807947 */ /* 0x000fea000383ffff */
.L_x_3909:
[----:B--2---:R2:W3:Y:S02]  /*9ec0*/  SYNCS.PHASECHK.TRANS64.TRYWAIT P1, [R3+URZ], R2 ;  /* 0x00000002030075a7 */ /* 0x0044e4000802017f */
[----:B---3--:R-:W-:Y:S05]  /*9ed0*/  @!P1 NANOSLEEP.SYNCS 0x989680 ;  /* 0x009896800000995d */ /* 0x008fea0003900000 */
[----:B------:R-:W3:Y:S02]  /*9ee0*/  @!P1 SYNCS.PHASECHK.TRANS64 P1, [R3+URZ], R2 ;  /* 0x00000002030095a7 */ /* 0x000ee4000802007f */
[----:B---3--:R-:W-:Y:S05]  /*9ef0*/  @!P1 BRA `(.L_x_3909) ;  /* 0xfffffffc00f09947 */ /* 0x008fea000383ffff */
[----:B------:R-:W-:Y:S05]  /*9f00*/  BRA `(.L_x_3928) ;  /* 0xfffffff800747947 */ /* 0x000fea000383ffff */
.L_x_3911:
[----:B--2---:R2:W3:Y:S02]  /*9f10*/  SYNCS.PHASECHK.TRANS64.TRYWAIT P0, [R5+URZ], R4 ;  /* 0x00000004050075a7 */ /* 0x0044e4000800017f */
[----:B---3--:R-:W-:Y:S05]  /*9f20*/  @!P0 NANOSLEEP.SYNCS 0x989680 ;  /* 0x009896800000895d */ /* 0x008fea0003900000 */
[----:B------:R-:W3:Y:S02]  /*9f30*/  @!P0 SYNCS.PHASECHK.TRANS64 P0, [R5+URZ], R4 ;  /* 0x00000004050085a7 */ /* 0x000ee4000800007f */
[----:B---3--:R-:W-:Y:S05]  /*9f40*/  @!P0 BRA `(.L_x_3911) ;  /* 0xfffffffc00f08947 */ /* 0x008fea000383ffff */
[----:B------:R-:W-:Y:S05]  /*9f50*/  BRA `(.L_x_3929) ;  /* 0xfffffff800787947 */ /* 0x000fea000383ffff */
.L_x_3930:
        /* <DEDUP_REMOVED lines=10> */
.L_x_7316:


//--------------------- .text._ZN7cutlass13device_kernelIN5flash11enable_sm90INS1_16FlashAttnBwdSm90INS1_25CollectiveMainloopBwdSm90ILi2ELi2ELi2EN4cute5tupleIJNS5_1CILi1EEES8_S8_EEENS6_IJNS7_ILi80EEENS7_ILi128EEESB_EEENS_6half_tEfNS_4arch4Sm90ELb0ELb0ELb0ELb0ELb1ELb1ELb0ELb1ELi2ELi1ELi2ELi1ELb0EEENS1_24CollectiveEpilogueBwdGQAISC_fSF_Li256ELb0ELb1EEENS1_19SingleTileSchedulerILb0ELb0ELb0ELi128EEEEEEEEEvNT_6ParamsE --------------------------
	.section	.text._ZN7cutlass13device_kernelIN5flash11enable_sm90INS1_16FlashAttnBwdSm90INS1_25CollectiveMainloopBwdSm90ILi2ELi2ELi2EN4cute5tupleIJNS5_1CILi1EEES8_S8_EEENS6_IJNS7_ILi80EEENS7_ILi128EEESB_EEENS_6half_tEfNS_4arch4Sm90ELb0ELb0ELb0ELb0ELb1ELb1ELb0ELb1ELi2ELi1ELi2ELi1ELb0EEENS1_24CollectiveEpilogueBwdGQAISC_fSF_Li256ELb0ELb1EEENS1_19SingleTileSchedulerILb0ELb0ELb0ELi128EEEEEEEEEvNT_6ParamsE,"ax",@progbits
	.align	128
.text._ZN7cutlass13device_kernelIN5flash11enable_sm90INS1_16FlashAttnBwdSm90INS1_25CollectiveMainloopBwdSm90ILi2ELi2ELi2EN4cute5tupleIJNS5_1CILi1EEES8_S8_EEENS6_IJNS7_ILi80EEENS7_ILi128EEESB_EEENS_6half_tEfNS_4arch4Sm90ELb0ELb0ELb0ELb0ELb1ELb1ELb0ELb1ELi2ELi1ELi2ELi1ELb0EEENS1_24CollectiveEpilogueBwdGQAISC_fSF_Li256ELb0ELb1EEENS1_19SingleTileSchedulerILb0ELb0ELb0ELi128EEEEEEEEEvNT_6ParamsE:
        .type           _ZN7cutlass13device_kernelIN5flash11enable_sm90INS1_16FlashAttnBwdSm90INS1_25CollectiveMainloopBwdSm90ILi2ELi2ELi2EN4cute5tupleIJNS5_1CILi1EEES8_S8_EEENS6_IJNS7_ILi80EEENS7_ILi128EEESB_EEENS_6half_tEfNS_4arch4Sm90ELb0ELb0ELb0ELb0ELb1ELb1ELb0ELb1ELi2ELi1ELi2ELi1ELb0EEENS1_24CollectiveEpilogueBwdGQAISC_fSF_Li256ELb0ELb1EEENS1_19SingleTileSchedulerILb0ELb0ELb0ELi128EEEEEEEEEvNT_6ParamsE,@function
        .size           _ZN7cutlass13device_kernelIN5flash11enable_sm90INS1_16FlashAttnBwdSm90INS1_25CollectiveMainloopBwdSm90ILi2ELi2ELi2EN4cute5tupleIJNS5_1CILi1EEES8_S8_EEENS6_IJNS7_ILi80EEENS7_ILi128EEESB_EEENS_6half_tEfNS_4arch4Sm90ELb0ELb0ELb0ELb0ELb1ELb1ELb0ELb1ELi2ELi1ELi2ELi1ELb0EEENS1_24CollectiveEpilogueBwdGQAISC_fSF_Li256ELb0ELb1EEENS1_19SingleTileSchedulerILb0ELb0ELb0ELi128EEEEEEEEEvNT_6ParamsE,(.L_x_7317 - _ZN7cutlass13device_kernelIN5flash11enable_sm90INS1_16FlashAttnBwdSm90INS1_25CollectiveMainloopBwdSm90ILi2ELi2ELi2EN4cute5tupleIJNS5_1CILi1EEES8_S8_EEENS6_IJNS7_ILi80EEENS7_ILi128EEESB_EEENS_6half_tEfNS_4arch4Sm90ELb0ELb0ELb0ELb0ELb1ELb1ELb0ELb1ELi2ELi1ELi2ELi1ELb0EEENS1_24CollectiveEpilogueBwdGQAISC_fSF_Li256ELb0ELb1EEENS1_19SingleTileSchedulerILb0ELb0ELb0ELi128EEEEEEEEEvNT_6ParamsE)
        .other          _ZN7cutlass13device_kernelIN5flash11enable_sm90INS1_16FlashAttnBwdSm90INS1_25CollectiveMainloopBwdSm90ILi2ELi2ELi2EN4cute5tupleIJNS5_1CILi1EEES8_S8_EEENS6_IJNS7_ILi80EEENS7_ILi128EEESB_EEENS_6half_tEfNS_4arch4Sm90ELb0ELb0ELb0ELb0ELb1ELb1ELb0ELb1ELi2ELi1ELi2ELi1ELb0EEENS1_24CollectiveEpilogueBwdGQAISC_fSF_Li256ELb0ELb1EEENS1_19SingleTileSchedulerILb0ELb0ELb0ELi128EEEEEEEEEvNT_6ParamsE,@"STO_CUDA_ENTRY STV_DEFAULT"
_ZN7cutlass13device_kernelIN5flash11enable_sm90INS1_16FlashAttnBwdSm90INS1_25CollectiveMainloopBwdSm90ILi2ELi2ELi2EN4cute5tupleIJNS5_1CILi1EEES8_S8_EEENS6_IJNS7_ILi80EEENS7_ILi128EEESB_EEENS_6half_tEfNS_4arch4Sm90ELb0ELb0ELb0ELb0ELb1ELb1ELb0ELb1ELi2ELi1ELi2ELi1ELb0EEENS1_24CollectiveEpilogueBwdGQAISC_fSF_Li256ELb0ELb1EEENS1_19SingleTileSchedulerILb0ELb0ELb0ELi128EEEEEEEEEvNT_6ParamsE:
        /* <DEDUP_REMOVED lines=23> */
.L_x_3932:
[----:B------:R-:W-:Y:S05]  /*0170*/  BSYNC B0 ;  /* 0x0000000000007941 */ /* 0x000fea0003800000 */
.L_x_3931:
        /* <DEDUP_REMOVED lines=34> */
.L_x_3933:
        /* <DEDUP_REMOVED lines=22> */
.L_x_3934:
[----:B---3--:R-:W-:Y:S01]  /*0500*/  ISETP.NE.AND P0, PT, R2, RZ, PT ;  /* 0x000000ff0200720c */ /* 0x008fe20003f05270 */
[----:B------:R-:W-:Y:S01]  /*0510*/  IMAD.MOV.U32 R2, RZ, RZ, 0x1 ;  /* 0x00000001ff027424 */ /* 0x000fe200078e00ff */
[----:B------:R-:W-:Y:S01]  /*0520*/  NOP ;  /* 0x0000000000007918 */ /* 0x000fe20000000000 */
[----:B------:R-:W-:Y:S01]  /*0530*/  ULDC.64 UR38, c[0x0][0x208] ;  /* 0x0000820000267ab9 */ /* 0x000fe20000000a00 */
[----:B------:R-:W-:Y:S02]  /*0540*/  BSSY B6, `(.L_x_3935) ;  /* 0x0000a0d000067945 */ /* 0x000fe40003800000 */
[----:B------:R-:W-:-:S05]  /*0550*/  SEL R2, R2, 0x2, !P0 ;  /* 0x0000000202027807 */ /* 0x000fca0004000000 */
[----:B------:R3:W-:Y:S01]  /*0560*/  STL [R1+0x4], R2 ;  /* 0x0000040201007387 */ /* 0x0007e20000100800 */
[----:B-12-4-:R-:W-:Y:S06]  /*0570*/  BAR.SYNC.DEFER_BLOCKING 0x0 ;  /* 0x0000000000007b1d */ /* 0x016fec0000010000 */
[----:B------:R-:W-:Y:S05]  /*0580*/  @!P0 BRA `(.L_x_3936) ;  /* 0x0000006c00fc8947 */ /* 0x000fea0003800000 */
.L_x_3937:
        /* <DEDUP_REMOVED lines=33> */
.L_x_3940:
        /* <DEDUP_REMOVED lines=15> */
.L_x_3939:
        /* <DEDUP_REMOVED lines=23> */
.L_x_3942:
        /* <DEDUP_REMOVED lines=15> */
.L_x_3941:
        /* <DEDUP_REMOVED lines=8> */
.L_x_4040:
        /* <DEDUP_REMOVED lines=23> */
[----:B------:R2:W-:Y:S01]  /*0ce0*/  STL [R1], R0 ;  /* 0x0000000001007387 */ /* 0x0005e20000100800 */
[----:B---3--:R-:W-:Y:S05]  /*0cf0*/  @P0 BRA `(.L_x_3944) ;  /* 0x0000000000080947 */ /* 0x008fea0003800000 */
[----:B------:R-:W3:Y:S02]  /*0d00*/  SYNCS.PHASECHK.TRANS64.TRYWAIT P0, [R16+URZ+0x38800], R10 ;  /* 0x0388000a100075a7 */ /* 0x000ee4000800017f */
[----:B---3--:R-:W-:Y:S05]  /*0d10*/  @!P0 BRA `(.L_x_3945) ;  /* 0x0000009800648947 */ /* 0x008fea0003800000 */
.L_x_3944:
        /* <DEDUP_REMOVED lines=76> */
[----:B------:R-:W2:Y:S01]  /*11e0*/  LDL.LU R8, [R1+0x4] ;  /* 0x0000040001087983 */ /* 0x000ea20000300800 */
[----:B------:R-:W3:Y:S01]  /*11f0*/  LDC R7, c[0x0][0x290] ;  /* 0x0000a400ff077b82 */ /* 0x000ee20000000800 */
[----:B------:R-:W-:Y:S01]  /*1200*/  LEA.HI R5, R0, R5, RZ, 0x5 ;  /* 0x0000000500057211 */ /* 0x000fe200078f28ff */
[----:B------:R-:W-:Y:S01]  /*1210*/  VIADD R6, R6, 0x4f ;  /* 0x0000004f06067836 */ /* 0x000fe20000000000 */
[----:B------:R-:W4:Y:S01]  /*1220*/  S2R R9, SR_TID.X ;  /* 0x0000000000097919 */ /* 0x000f220000002100 */
[--C-:B------:R-:W-:Y:S01]  /*1230*/  SHF.R.S32.HI R0, RZ, 0x2, R2.reuse ;  /* 0x00000002ff007819 */ /* 0x100fe20000011402 */
[----:B------:R-:W-:Y:S01]  /*1240*/  IMAD.MOV.U32 R235, RZ, RZ, RZ ;  /* 0x000000ffffeb7224 */ /* 0x000fe200078e00ff */
[----:B------:R-:W-:Y:S01]  /*1250*/  SHF.R.S32.HI R3, RZ, 0x1f, R2 ;  /* 0x0000001fff037819 */ /* 0x000fe20000011402 */
[----:B------:R-:W3:Y:S01]  /*1260*/  S2R R4, SR_CTAID.X ;  /* 0x0000000000047919 */ /* 0x000ee20000002500 */
[----:B------:R-:W-:Y:S01]  /*1270*/  SHF.R.S32.HI R5, RZ, 0x5, R5 ;  /* 0x00000005ff057819 */ /* 0x000fe20000011405 */
[----:B------:R-:W-:Y:S01]  /*1280*/  IMAD.HI R6, R6, 0x66666667, RZ ;  /* 0x6666666706067827 */ /* 0x000fe200078e02ff */
[----:B------:R-:W-:-:S02]  /*1290*/  LEA.HI R3, R3, R0, RZ, 0x3 ;  /* 0x0000000003037211 */ /* 0x000fc400078f18ff */
[----:B------:R-:W-:Y:S02]  /*12a0*/  CS2R R150, SRZ ;  /* 0x0000000000967805 */ /* 0x000fe4000001ff00 */
[----:B------:R-:W-:Y:S01]  /*12b0*/  CS2R R148, SRZ ;  /* 0x0000000000947805 */ /* 0x000fe2000001ff00 */
[----:B------:R-:W-:Y:S01]  /*12c0*/  IMAD.MOV.U32 R236, RZ, RZ, RZ ;  /* 0x000000ffffec7224 */ /* 0x000fe200078e00ff */
[----:B------:R-:W-:Y:S02]  /*12d0*/  LOP3.LUT R3, R3, 0xfffffff8, RZ, 0xc0, !PT ;  /* 0xfffffff803037812 */ /* 0x000fe400078ec0ff */
        /* <DEDUP_REMOVED lines=67> */
[----:B---3--:R-:W-:Y:S01]  /*1710*/  IMAD.MOV.U32 R0, RZ, RZ, RZ ;  /* 0x000000ffff007224 */ /* 0x008fe200078e00ff */
        /* <DEDUP_REMOVED lines=11> */
[----:B--2---:R-:W-:-:S07]  /*17d0*/  LOP3.LUT R237, R8, 0x1, RZ, 0xfc, !PT ;  /* 0x0000000108ed7812 */ /* 0x004fce00078efcff */
.L_x_3957:
[----:B------:R-:W-:-:S13]  /*17e0*/  ISETP.NE.AND P0, PT, R237, 0x3, PT ;  /* 0x00000003ed00780c */ /* 0x000fda0003f05270 */
[----:B------:R-:W-:Y:S05]  /*17f0*/  @!P0 BRA `(.L_x_3947) ;  /* 0x0000000000048947 */ /* 0x000fea0003800000 */
[----:B------:R-:W-:Y:S01]  /*1800*/  BPT.TRAP 0x1 ;  /* 0x000000040000795c */ /* 0x000fe20000300000 */
.L_x_3947:
        /* <DEDUP_REMOVED lines=8> */
.L_x_3948:
[----:B---3--:R-:W-:Y:S05]  /*1890*/  @P1 BRA `(.L_x_3949) ;  /* 0x0000000000081947 */ /* 0x008fea0003800000 */
[----:B------:R-:W3:Y:S02]  /*18a0*/  SYNCS.PHASECHK.TRANS64.TRYWAIT P1, [R2+URZ+0x38810], R153 ;  /* 0x03881099020075a7 */ /* 0x000ee4000802017f */
[----:B---3--:R-:W-:Y:S05]  /*18b0*/  @!P1 BRA `(.L_x_3950) ;  /* 0x0000008c009c9947 */ /* 0x008fea0003800000 */
.L_x_3949:
[----:B------:R-:W-:Y:S05]  /*18c0*/  WARPSYNC.ALL ;  /* 0x0000000000007948 */ /* 0x000fea0003800000 */
[----:B------:R-:W4:Y:S01]  /*18d0*/  LDL R4, [R1] ;  /* 0x0000000001047983 */ /* 0x000f220000100800 */
        /* <DEDUP_REMOVED lines=284> */
.L_x_3951:
[----:B------:R1:W1:Y:S01]  /*2aa0*/  SYNCS.PHASECHK.TRANS64.TRYWAIT P1, [R2+URZ+0x38830], R153 ;  /* 0x03883099020075a7 */ /* 0x000262000802017f */
[----:B------:R-:W-:Y:S05]  /*2ab0*/  @!P0 BRA `(.L_x_3952) ;  /* 0x0000000000048947 */ /* 0x000fea0003800000 */
[----:B------:R-:W-:Y:S01]  /*2ac0*/  BPT.TRAP 0x1 ;  /* 0x000000040000795c */ /* 0x000fe20000300000 */
.L_x_3952:
[----:B------:R-:W-:-:S05]  /*2ad0*/  VIADD R3, R22, 0x24000 ;  /* 0x0002400016037836 */ /* 0x000fca0000000000 */
[----:B------:R-:W-:-:S04]  /*2ae0*/  SHF.R.U32.HI R3, RZ, 0x4, R3 ;  /* 0x00000004ff037819 */ /* 0x000fc80000011603 */
[----:B------:R-:W-:-:S04]  /*2af0*/  LOP3.LUT R22, R3, 0x3fff, RZ, 0xc0, !PT ;  /* 0x00003fff03167812 */ /* 0x000fc800078ec0ff */
[----:B------:R-:W-:Y:S01]  /*2b00*/  LOP3.LUT R3, R22, 0x10000, RZ, 0xfc, !PT ;  /* 0x0001000016037812 */ /* 0x000fe200078efcff */
[----:B-1----:R-:W-:Y:S06]  /*2b10*/  @P1 BRA `(.L_x_3953) ;  /* 0x0000000000081947 */ /* 0x002fec0003800000 */
[----:B------:R-:W1:Y:S02]  /*2b20*/  SYNCS.PHASECHK.TRANS64.TRYWAIT P1, [R2+URZ+0x38830], R153 ;  /* 0x03883099020075a7 */ /* 0x000e64000802017f */
[----:B-1----:R-:W-:Y:S05]  /*2b30*/  @!P1 BRA `(.L_x_3954) ;  /* 0x0000007c00109947 */ /* 0x002fea0003800000 */
.L_x_3953:
[----:B------:R-:W-:Y:S01]  /*2b40*/  UIADD3 UR4, UR4, 0x8000, URZ ;  /* 0x0000800004047890 */ /* 0x000fe2000fffe03f */
[----:B------:R-:W-:-:S03]  /*2b50*/  IMAD R3, R0, 0x500, R3 ;  /* 0x0000050000037824 */ /* 0x000fc600078e0203 */
[----:B------:R-:W-:-:S03]  /*2b60*/  USHF.R.U32.HI UR5, URZ, 0x4, UR4 ;  /* 0x000000043f057899 */ /* 0x000fc60008011604 */
[----:B------:R-:W-:Y:S01]  /*2b70*/  R2UR UR4, R3 ;  /* 0x00000000030472ca */ /* 0x000fe200000e0000 */
[----:B------:R-:W-:Y:S01]  /*2b80*/  ULOP3.LUT UR5, UR5, 0x3fff, URZ, 0xc0, !UPT ;  /* 0x00003fff05057892 */ /* 0x000fe2000f8ec03f */
[----:B------:R-:W-:Y:S01]  /*2b90*/  WARPGROUP.ARRIVE ;  /* 0x00000000000079c5 */ /* 0x000fe20000000000 */
[----:B------:R-:W-:Y:S01]  /*2ba0*/  UMOV UR11, 0x40000040 ;  /* 0x40000040000b7882 */ /* 0x000fe20000000000 */
[----:B------:R-:W-:Y:S01]  /*2bb0*/  UMOV UR9, 0x40000040 ;  /* 0x4000004000097882 */ /* 0x000fe20000000000 */
[----:B------:R-:W-:Y:S01]  /*2bc0*/  ULOP3.LUT UR6, UR5, 0x10000, URZ, 0xfc, !UPT ;  /* 0x0001000005067892 */ /* 0x000fe2000f8efc3f */
[----:B------:R-:W5:Y:S01]  /*2bd0*/  LDL R3, [R1+0x4] ;  /* 0x0000040001037983 */ /* 0x000f620000100800 */
[----:B------:R-:W-:Y:S01]  /*2be0*/  UMOV UR15, 0x40000040 ;  /* 0x40000040000f7882 */ /* 0x000fe20000000000 */
[----:B------:R-:W-:Y:S01]  /*2bf0*/  UMOV UR13, UR9 ;  /* 0x00000009000d7c82 */ /* 0x000fe20008000000 */
[----:B------:R-:W-:Y:S01]  /*2c00*/  UMOV UR19, 0x40000040 ;  /* 0x4000004000137882 */ /* 0x000fe20000000000 */
[----:B------:R-:W-:Y:S01]  /*2c10*/  UMOV UR17, UR9 ;  /* 0x0000000900117c82 */ /* 0x000fe20008000000 */
[----:B------:R-:W-:Y:S01]  /*2c20*/  UMOV UR23, 0x40000040 ;  /* 0x4000004000177882 */ /* 0x000fe20000000000 */
        /* <DEDUP_REMOVED lines=35> */
[----:B------:R-:W-:Y:S02]  /*2e60*/  WARPGROUP.DEPBAR.LE gsb0, 0x0 ;  /* 0x00008000000079c5 */ /* 0x000fe40000010000 */
[----:B------:R-:W-:Y:S01]  /*2e70*/  WARPGROUP.ARRIVE ;  /* 0x00000000000079c5 */ /* 0x000fe20000000000 */
[----:B------:R-:W-:Y:S01]  /*2e80*/  UIADD3 UR13, UR4, 0x206, URZ ;  /* 0x00000206040d7890 */ /* 0x000fe2000fffe03f */
[----:B------:R-:W-:Y:S02]  /*2e90*/  ISETP.GT.AND P1, PT, R3, 0x8, PT ;  /* 0x000000080300780c */ /* 0x000fe40003f24270 */
[----:B------:R-:W-:Y:S02]  /*2ea0*/  FSEL R228, R228, -INF , P2 ;  /* 0xff800000e4e47808 */ /* 0x000fe40001000000 */
[----:B------:R-:W-:Y:S01]  /*2eb0*/  HGMMA.64x16x16.F32 R184, gdesc[UR8], R184, gsb0 ;  /* 0x0020000008b879f0 */ /* 0x000fe200080008b8 */
[----:B------:R-:W-:Y:S01]  /*2ec0*/  UIADD3 UR10, UR4, 0x82, URZ ;  /* 0x00000082040a7890 */ /* 0x000fe2000fffe03f */
[----:B------:R-:W-:Y:S01]  /*2ed0*/  FSEL R3, R230, -INF , P1 ;  /* 0xff800000e6037808 */ /* 0x000fe20000800000 */
[----:B------:R-:W-:Y:S01]  /*2ee0*/  UMOV UR11, 0x40000040 ;  /* 0x40000040000b7882 */ /* 0x000fe20000000000 */
[----:B------:R-:W-:-:S02]  /*2ef0*/  FSEL R218, R218, -INF , P1 ;  /* 0xff800000dada7808 */ /* 0x000fc40000800000 */
[----:B------:R-:W-:Y:S02]  /*2f00*/  FSEL R225, R225, -INF , P2 ;  /* 0xff800000e1e17808 */ /* 0x000fe40001000000 */
[----:B------:R-:W-:Y:S02]  /*2f10*/  FSEL R227, R227, -INF , P1 ;  /* 0xff800000e3e37808 */ /* 0x000fe40000800000 */
[----:B------:R-:W-:Y:S02]  /*2f20*/  FSEL R229, R229, -INF , P2 ;  /* 0xff800000e5e57808 */ /* 0x000fe40001000000 */
[----:B------:R-:W-:Y:S02]  /*2f30*/  FSEL R217, R217, -INF , P2 ;  /* 0xff800000d9d97808 */ /* 0x000fe40001000000 */
[----:B------:R-:W-:Y:S02]  /*2f40*/  FSEL R231, R231, -INF , P1 ;  /* 0xff800000e7e77808 */ /* 0x000fe40000800000 */
[----:B------:R-:W-:-:S02]  /*2f50*/  FSEL R220, R220, -INF , P2 ;  /* 0xff800000dcdc7808 */ /* 0x000fc40001000000 */
[----:B------:R-:W-:Y:S02]  /*2f60*/  FSEL R222, R222, -INF , P1 ;  /* 0xff800000dede7808 */ /* 0x000fe40000800000 */
[----:B------:R-:W-:Y:S02]  /*2f70*/  FSEL R208, R208, -INF , P2 ;  /* 0xff800000d0d07808 */ /* 0x000fe40001000000 */
[----:B------:R-:W-:Y:S02]  /*2f80*/  FSEL R210, R210, -INF , P1 ;  /* 0xff800000d2d27808 */ /* 0x000fe40000800000 */
[----:B------:R-:W-:Y:S02]  /*2f90*/  FSEL R221, R221, -INF , P2 ;  /* 0xff800000dddd7808 */ /* 0x000fe40001000000 */
[----:B------:R-:W-:Y:S02]  /*2fa0*/  FSEL R223, R223, -INF , P1 ;  /* 0xff800000dfdf7808 */ /* 0x000fe40000800000 */
[----:B------:R-:W-:-:S02]  /*2fb0*/  FSEL R224, R224, -INF , P2 ;  /* 0xff800000e0e07808 */ /* 0x000fc40001000000 */
        /* <DEDUP_REMOVED lines=58> */
[----:B------:R-:W-:Y:S01]  /*3360*/  WARPGROUP.ARRIVE ;  /* 0x00000000000079c5 */ /* 0x000fe20000000000 */
[----:B------:R-:W-:Y:S01]  /*3370*/  UIADD3 UR12, UR4, 0x186, URZ ;  /* 0x00000186040c7890 */ /* 0x000fe2000fffe03f */
[----:B------:R-:W-:-:S04]  /*3380*/  ULDC UR5, c[0x0][0x744] ;  /* 0x0001d10000057ab9 */ /* 0x000fc80000000800 */
[----:B------:R-:W-:Y:S01]  /*3390*/  HGMMA.64x16x16.F32 R184, gdesc[UR8], R184, gsb0 ;  /* 0x0020000008b879f0 */ /* 0x000fe200080008b8 */
[----:B------:R-:W-:Y:S02]  /*33a0*/  UIADD3 UR10, UR4, 0x86, URZ ;  /* 0x00000086040a7890 */ /* 0x000fe4000fffe03f */
[----:B------:R-:W-:Y:S01]  /*33b0*/  UIADD3 UR7, UR4, 0x106, URZ ;  /* 0x0000010604077890 */ /* 0x000fe2000fffe03f */
[--C-:B--2---:R-:W-:Y:S01]  /*33c0*/  FFMA.FTZ R228, R228, UR5, -R6.reuse ;  /* 0x00000005e4e47c23 */ /* 0x104fe20008010806 */
[----:B------:R-:W-:Y:S01]  /*33d0*/  UMOV UR11, 0x40000040 ;  /* 0x40000040000b7882 */ /* 0x000fe20000000000 */
[----:B------:R-:W-:Y:S01]  /*33e0*/  FFMA.FTZ R3, R3, UR5, -R6 ;  /* 0x0000000503037c23 */ /* 0x000fe20008010806 */
[----:B------:R-:W-:Y:S01]  /*33f0*/  FFMA.FTZ R218, R218, UR5, -R4 ;  /* 0x00000005dada7c23 */ /* 0x000fe20008010804 */
[----:B----4-:R-:W-:Y:S01]  /*3400*/  FFMA.FTZ R225, R225, UR5, -R233 ;  /* 0x00000005e1e17c23 */ /* 0x010fe200080108e9 */
[----:B------:R-:W-:Y:S01]  /*3410*/  FFMA.FTZ R220, R220, UR5, -R20 ;  /* 0x00000005dcdc7c23 */ /* 0x000fe20008010814 */
[--C-:B------:R-:W-:Y:S01]  /*3420*/  FFMA.FTZ R224, R224, UR5, -R232.reuse ;  /* 0x00000005e0e07c23 */ /* 0x100fe200080108e8 */
[----:B------:R-:W-:Y:S01]  /*3430*/  FFMA.FTZ R226, R226, UR5, -R232 ;  /* 0x00000005e2e27c23 */ /* 0x000fe200080108e8 */
[----:B------:R-:W-:-:S02]  /*3440*/  WARPGROUP.DEPBAR.LE gsb0, 0x0 ;  /* 0x00008000000079c5 */ /* 0x000fc40000010000 */
[----:B------:R-:W-:Y:S01]  /*3450*/  WARPGROUP.ARRIVE ;  /* 0x00000000000079c5 */ /* 0x000fe20000000000 */
[----:B------:R-:W-:Y:S01]  /*3460*/  FSEL R6, R216, -INF , P2 ;  /* 0xff800000d8067808 */ /* 0x000fe20001000000 */
[----:B------:R-:W-:Y:S01]  /*3470*/  FFMA.FTZ R233, R227, UR5, -R233 ;  /* 0x00000005e3e97c23 */ /* 0x000fe200080108e9 */
[----:B------:R-:W2:Y:S01]  /*3480*/  LDL R232, [R1+0x8] ;  /* 0x0000080001e87983 */ /* 0x000ea20000100800 */
[--C-:B------:R-:W-:Y:S01]  /*3490*/  FFMA.FTZ R227, R229, UR5, -R7.reuse ;  /* 0x00000005e5e37c23 */ /* 0x100fe20008010807 */
[----:B------:R-:W-:Y:S01]  /*34a0*/  FFMA.FTZ R7, R231, UR5, -R7 ;  /* 0x00000005e7077c23 */ /* 0x000fe20008010807 */
[----:B------:R-:W-:Y:S01]  /*34b0*/  HGMMA.64x16x16.F32 R176, gdesc[UR8], R176, gsb0 ;  /* 0x0020000008b079f0 */ /* 0x000fe200080008b0 */
[----:B------:R-:W-:Y:S01]  /*34c0*/  UMOV UR10, UR7 ;  /* 0x00000007000a7c82 */ /* 0x000fe20008000000 */
[----:B------:R-:W-:Y:S01]  /*34d0*/  UMOV UR11, 0x40000040 ;  /* 0x40000040000b7882 */ /* 0x000fe20000000000 */
[----:B------:R-:W-:Y:S01]  /*34e0*/  UIADD3 UR7, UR4, 0x280, URZ ;  /* 0x0000028004077890 */ /* 0x000fe2000fffe03f */
[----:B------:R-:W-:Y:S01]  /*34f0*/  FFMA.FTZ R6, R6, UR5, -R4 ;  /* 0x0000000506067c23 */ /* 0x000fe20008010804 */
[----:B------:R-:W3:Y:S01]  /*3500*/  LDL R231, [R1+0x14] ;  /* 0x0000140001e77983 */ /* 0x000ee20000100800 */
        /* <DEDUP_REMOVED lines=120> */
[----:B------:R-:W-:Y:S01]  /*3c90*/  FSEL R4, R219, -INF , P1 ;  /* 0xff800000db047808 */ /* 0x000fe20000800000 */
[----:B------:R-:W-:-:S04]  /*3ca0*/  FFMA.FTZ R219, R217, UR5, -R5 ;  /* 0x00000005d9db7c23 */ /* 0x000fc80008010805 */
[----:B------:R-:W-:Y:S01]  /*3cb0*/  FFMA.FTZ R217, R4, UR5, -R5 ;  /* 0x0000000504d97c23 */ /* 0x000fe20008010805 */
[----:B------:R-:W-:Y:S02]  /*3cc0*/  WARPGROUP.DEPBAR.LE gsb0, 0x0 ;  /* 0x00008000000079c5 */ /* 0x000fe40000010000 */
[----:B------:R-:W-:-:S06]  /*3cd0*/  WARPGROUP.ARRIVE ;  /* 0x00000000000079c5 */ /* 0x000fcc0000000000 */
[----:B------:R-:W-:Y:S01]  /*3ce0*/  HGMMA.64x16x16.F32 R184, gdesc[UR8], R184, gsb0 ;  /* 0x0020000008b879f0 */ /* 0x000fe200080008b8 */
[----:B------:R-:W-:Y:S08]  /*3cf0*/  MUFU.EX2 R5, R6 ;  /* 0x0000000600057308 */ /* 0x000ff00000000800 */
[----:B------:R1:W-:Y:S02]  /*3d00*/  MUFU.EX2 R6, R218 ;  /* 0x000000da00067308 */ /* 0x0003e40000000800 */
[----:B-1----:R-:W-:-:S06]  /*3d10*/  FFMA.FTZ R218, R222, UR5, -R20 ;  /* 0x00000005deda7c23 */ /* 0x002fcc0008010814 */
[----:B------:R-:W-:Y:S08]  /*3d20*/  MUFU.EX2 R4, R7 ;  /* 0x0000000700047308 */ /* 0x000ff00000000800 */
[----:B------:R1:W-:Y:S08]  /*3d30*/  MUFU.EX2 R20, R217 ;  /* 0x000000d900147308 */ /* 0x0003f00000000800 */
[----:B------:R4:W-:Y:S01]  /*3d40*/  MUFU.EX2 R7, R219 ;  /* 0x000000db00077308 */ /* 0x0009e20000000800 */
[--C-:B-1----:R-:W-:Y:S01]  /*3d50*/  FFMA.FTZ R217, R208, UR5, -R18.reuse ;  /* 0x00000005d0d97c23 */ /* 0x102fe20008010812 */
[----:B------:R-:W-:Y:S01]  /*3d60*/  FFMA.FTZ R208, R210, UR5, -R18 ;  /* 0x00000005d2d07c23 */ /* 0x000fe20008010812 */
[----:B------:R-:W-:-:S02]  /*3d70*/  FSEL R210, R209, -INF , P2 ;  /* 0xff800000d1d27808 */ /* 0x000fc40001000000 */
[----:B------:R-:W-:Y:S02]  /*3d80*/  FSEL R209, R211, -INF , P1 ;  /* 0xff800000d3d17808 */ /* 0x000fe40000800000 */
[----:B------:R-:W-:Y:S01]  /*3d90*/  FSEL R211, R214, -INF , P1 ;  /* 0xff800000d6d37808 */ /* 0x000fe20000800000 */
[--C-:B----4-:R-:W-:Y:S01]  /*3da0*/  FFMA.FTZ R219, R221, UR5, -R21.reuse ;  /* 0x00000005dddb7c23 */ /* 0x110fe20008010815 */
[----:B------:R-:W-:Y:S01]  /*3db0*/  FFMA.FTZ R221, R223, UR5, -R21 ;  /* 0x00000005dfdd7c23 */ /* 0x000fe20008010815 */
[----:B------:R-:W-:Y:S01]  /*3dc0*/  FSEL R214, R213, -INF , P2 ;  /* 0xff800000d5d67808 */ /* 0x000fe20001000000 */
[----:B------:R1:W-:Y:S01]  /*3dd0*/  MUFU.EX2 R21, R218 ;  /* 0x000000da00157308 */ /* 0x0003e20000000800 */
[----:B------:R-:W-:Y:S01]  /*3de0*/  FSEL R213, R200, -INF , P2 ;  /* 0xff800000c8d57808 */ /* 0x000fe20001000000 */
[--C-:B------:R-:W-:Y:S01]  /*3df0*/  FFMA.FTZ R210, R210, UR5, -R19.reuse ;  /* 0x00000005d2d27c23 */ /* 0x100fe20008010813 */
[----:B------:R-:W-:Y:S01]  /*3e00*/  FSEL R200, R201, -INF , P2 ;  /* 0xff800000c9c87808 */ /* 0x000fe20001000000 */
[----:B------:R-:W-:Y:S01]  /*3e10*/  FFMA.FTZ R209, R209, UR5, -R19 ;  /* 0x00000005d1d17c23 */ /* 0x000fe20008010813 */
[----:B-1----:R-:W-:-:S03]  /*3e20*/  FSEL R218, R215, -INF , P1 ;  /* 0xff800000d7da7808 */ /* 0x002fc60000800000 */
[----:B------:R1:W-:Y:S01]  /*3e30*/  MUFU.EX2 R18, R220 ;  /* 0x000000dc00127308 */ /* 0x0003e20000000800 */
[----:B------:R-:W-:Y:S02]  /*3e40*/  FSEL R215, R202, -INF , P1 ;  /* 0xff800000cad77808 */ /* 0x000fe40000800000 */
[----:B------:R-:W-:-:S05]  /*3e50*/  FSEL R202, R203, -INF , P1 ;  /* 0xff800000cbca7808 */ /* 0x000fca0000800000 */
[----:B------:R4:W-:Y:S01]  /*3e60*/  MUFU.EX2 R19, R219 ;  /* 0x000000db00137308 */ /* 0x0009e20000000800 */
[----:B-1----:R-:W-:Y:S01]  /*3e70*/  FSEL R220, R212, -INF , P2 ;  /* 0xff800000d4dc7808 */ /* 0x002fe20001000000 */
[--C-:B------:R-:W-:Y:S01]  /*3e80*/  FFMA.FTZ R211, R211, UR5, -R16.reuse ;  /* 0x00000005d3d37c23 */ /* 0x100fe20008010810 */
[----:B------:R-:W-:Y:S01]  /*3e90*/  FSEL R201, R206, -INF , P1 ;  /* 0xff800000cec97808 */ /* 0x000fe20000800000 */
[--C-:B------:R-:W-:Y:S02]  /*3ea0*/  FFMA.FTZ R218, R218, UR5, -R17.reuse ;  /* 0x00000005dada7c23 */ /* 0x100fe40008010811 */
[----:B------:R-:W-:Y:S01]  /*3eb0*/  FFMA.FTZ R220, R220, UR5, -R16 ;  /* 0x00000005dcdc7c23 */ /* 0x000fe20008010810 */
[----:B----4-:R-:W-:Y:S01]  /*3ec0*/  FFMA.FTZ R219, R214, UR5, -R17 ;  /* 0x00000005d6db7c23 */ /* 0x010fe20008010811 */
[----:B------:R-:W-:Y:S01]  /*3ed0*/  FFMA.FTZ R214, R215, UR5, -R14 ;  /* 0x00000005d7d67c23 */ /* 0x000fe2000801080e */
[----:B------:R-:W-:Y:S01]  /*3ee0*/  FFMA.FTZ R215, R200, UR5, -R15 ;  /* 0x00000005c8d77c23 */ /* 0x000fe2000801080f */
[----:B------:R-:W-:Y:S01]  /*3ef0*/  FSEL R200, R207, -INF , P1 ;  /* 0xff800000cfc87808 */ /* 0x000fe20000800000 */
[----:B------:R1:W-:Y:S01]  /*3f00*/  MUFU.EX2 R16, R217 ;  /* 0x000000d900107308 */ /* 0x0003e20000000800 */
[----:B------:R-:W-:Y:S01]  /*3f10*/  UIADD3 UR10, UR4, 0x306, URZ ;  /* 0x00000306040a7890 */ /* 0x000fe2000fffe03f */
[----:B------:R-:W-:-:S06]  /*3f20*/  WARPGROUP.DEPBAR.LE gsb0, 0x0 ;  /* 0x00008000000079c5 */ /* 0x000fcc0000010000 */
[----:B------:R4:W-:Y:S01]  /*3f30*/  MUFU.EX2 R17, R208 ;  /* 0x000000d000117308 */ /* 0x0009e20000000800 */
[----:B-1----:R-:W-:Y:S02]  /*3f40*/  FFMA.FTZ R217, R202, UR5, -R15 ;  /* 0x00000005cad97c23 */ /* 0x002fe4000801080f */
[----:B------:R-:W1:Y:S05]  /*3f50*/  LDS.64 R202, [R23+0x2e380] ;  /* 0x02e3800017ca7984 */ /* 0x000e6a0000000a00 */
[----:B------:R5:W-:Y:S01]  /*3f60*/  MUFU.EX2 R15, R209 ;  /* 0x000000d1000f7308 */ /* 0x000be20000000800 */
[----:B----4-:R-:W-:-:S07]  /*3f70*/  FFMA.FTZ R208, R213, UR5, -R14 ;  /* 0x00000005d5d07c23 */ /* 0x010fce000801080e */
[----:B------:R4:W-:Y:S01]  /*3f80*/  MUFU.EX2 R213, R220 ;  /* 0x000000dc00d57308 */ /* 0x0009e20000000800 */
[----:B-----5:R-:W-:Y:S01]  /*3f90*/  FFMA.FTZ R209, R200, UR5, -R13 ;  /* 0x00000005c8d17c23 */ /* 0x020fe2000801080d */
[----:B------:R-:W-:Y:S01]  /*3fa0*/  UMOV UR11, 0x40000040 ;  /* 0x40000040000b7882 */ /* 0x000fe20000000000 */
[----:B----4-:R-:W-:Y:S02]  /*3fb0*/  FFMA.FTZ R220, R201, UR5, -R12 ;  /* 0x00000005c9dc7c23 */ /* 0x010fe4000801080c */
[----:B------:R-:W4:Y:S01]  /*3fc0*/  LDS.64 R200, [R23+0x2e3a0] ;  /* 0x02e3a00017c87984 */ /* 0x000f220000000a00 */
[----:B------:R-:W-:-:S06]  /*3fd0*/  WARPGROUP.ARRIVE ;  /* 0x00000000000079c5 */ /* 0x000fcc0000000000 */
[----:B------:R-:W-:Y:S01]  /*3fe0*/  HGMMA.64x16x16.F32 R176, gdesc[UR8], R176, gsb0 ;  /* 0x0020000008b079f0 */ /* 0x000fe200080008b0 */
[----:B------:R5:W-:Y:S01]  /*3ff0*/  MUFU.EX2 R212, R221 ;  /* 0x000000dd00d47308 */ /* 0x000be20000000800 */
[----:B------:R-:W-:Y:S02]  /*4000*/  FSEL R223, R192, -INF , P2 ;  /* 0xff800000c0df7808 */ /* 0x000fe40001000000 */
[----:B------:R-:W-:Y:S02]  /*4010*/  FSEL R192, R195, -INF , P1 ;  /* 0xff800000c3c07808 */ /* 0x000fe40000800000 */
[----:B-----5:R-:W-:Y:S02]  /*4020*/  FSEL R221, R204, -INF , P2 ;  /* 0xff800000ccdd7808 */ /* 0x020fe40001000000 */
[----:B------:R-:W-:Y:S01]  /*4030*/  FSEL R204, R193, -INF , P2 ;  /* 0xff800000c1cc7808 */ /* 0x000fe20001000000 */
[----:B------:R5:W-:Y:S01]  /*4040*/  MUFU.EX2 R14, R210 ;  /* 0x000000d2000e7308 */ /* 0x000be20000000800 */
[----:B------:R-:W-:-:S03]  /*4050*/  FSEL R193, R196, -INF , P2 ;  /* 0xff800000c4c17808 */ /* 0x000fc60001000000 */
[--C-:B------:R-:W-:Y:S01]  /*4060*/  FFMA.FTZ R204, R204, UR5, -R11.reuse ;  /* 0x00000005cccc7c23 */ /* 0x100fe2000801080b */
[----:B-----5:R-:W-:Y:S01]  /*4070*/  FSEL R210, R205, -INF , P2 ;  /* 0xff800000cdd27808 */ /* 0x020fe20001000000 */
[----:B------:R-:W-:Y:S02]  /*4080*/  FFMA.FTZ R205, R192, UR5, -R11 ;  /* 0x00000005c0cd7c23 */ /* 0x000fe4000801080b */
[----:B------:R5:W-:Y:S01]  /*4090*/  MUFU.EX2 R11, R208 ;  /* 0x000000d0000b7308 */ /* 0x000be20000000800 */
[----:B------:R-:W-:Y:S01]  /*40a0*/  FSEL R207, R198, -INF , P1 ;  /* 0xff800000c6cf7808 */ /* 0x000fe20000800000 */
[----:B------:R-:W-:Y:S01]  /*40b0*/  FFMA.FTZ R210, R210, UR5, -R13 ;  /* 0x00000005d2d27c23 */ /* 0x000fe2000801080d */
[----:B------:R-:W-:Y:S02]  /*40c0*/  FSEL R13, R194, -INF , P1 ;  /* 0xff800000c20d7808 */ /* 0x000fe40000800000 */
[----:B------:R-:W-:Y:S01]  /*40d0*/  FSEL R206, R197, -INF , P2 ;  /* 0xff800000c5ce7808 */ /* 0x000fe20001000000 */
[----:B-----5:R-:W-:Y:S01]  /*40e0*/  FFMA.FTZ R208, R193, UR5, -R8 ;  /* 0x00000005c1d07c23 */ /* 0x020fe20008010808 */
[----:B------:R-:W-:-:S02]  /*40f0*/  LOP3.LUT R193, R22, 0x2800000, RZ, 0xfc, !PT ;  /* 0x0280000016c17812 */ /* 0x000fc400078efcff */
[----:B------:R-:W-:Y:S01]  /*4100*/  FSEL R22, R199, -INF , P1 ;  /* 0xff800000c7167808 */ /* 0x000fe20000800000 */
[----:B------:R-:W-:Y:S01]  /*4110*/  FFMA.FTZ R221, R221, UR5, -R12 ;  /* 0x00000005dddd7c23 */ /* 0x000fe2000801080c */
[----:B------:R-:W-:Y:S01]  /*4120*/  FFMA.FTZ R223, R223, UR5, -R10 ;  /* 0x00000005dfdf7c23 */ /* 0x000fe2000801080a */
[----:B------:R5:W-:Y:S01]  /*4130*/  MUFU.EX2 R12, R211 ;  /* 0x000000d3000c7308 */ /* 0x000be20000000800 */
[----:B------:R-:W-:Y:S01]  /*4140*/  FFMA.FTZ R207, R207, UR5, -R8 ;  /* 0x00000005cfcf7c23 */ /* 0x000fe20008010808 */
[--C-:B------:R-:W-:Y:S01]  /*4150*/  FFMA.FTZ R206, R206, UR5, -R9.reuse ;  /* 0x00000005cece7c23 */ /* 0x100fe20008010809 */
[----:B------:R-:W-:Y:S01]  /*4160*/  FFMA.FTZ R229, R22, UR5, -R9 ;  /* 0x0000000516e57c23 */ /* 0x000fe20008010809 */
[----:B-----5:R-:W-:Y:S01]  /*4170*/  FFMA.FTZ R211, R13, UR5, -R10 ;  /* 0x000000050dd37c23 */ /* 0x020fe2000801080a */
[----:B------:R-:W-:Y:S01]  /*4180*/  UIADD3 UR5, UR4, 0x386, URZ ;  /* 0x0000038604057890 */ /* 0x000fe2000fffe03f */
[----:B------:R-:W-:Y:S02]  /*4190*/  WARPGROUP.DEPBAR.LE gsb0, 0x0 ;  /* 0x00008000000079c5 */ /* 0x000fe40000010000 */
[----:B------:R-:W-:Y:S01]  /*41a0*/  WARPGROUP.ARRIVE ;  /* 0x00000000000079c5 */ /* 0x000fe20000000000 */
[----:B------:R-:W-:-:S03]  /*41b0*/  UMOV UR11, 0x40000040 ;  /* 0x40000040000b7882 */ /* 0x000fc60000000000 */
[----:B------:R-:W-:Y:S02]  /*41c0*/  UMOV UR10, UR5 ;  /* 0x00000005000a7c82 */ /* 0x000fe40008000000 */
[----:B------:R-:W-:Y:S01]  /*41d0*/  HGMMA.64x16x16.F32 R168, gdesc[UR8], R168, gsb0 ;  /* 0x0020000008a879f0 */ /* 0x000fe200080008a8 */
[----:B------:R1:W5:Y:S01]  /*41e0*/  MUFU.EX2 R8, R214 ;  /* 0x000000d600087308 */ /* 0x0003620000000800 */
[----:B------:R-:W-:-:S07]  /*41f0*/  UIADD3 UR6, UR4, 0x406, URZ ;  /* 0x0000040604067890 */ /* 0x000fce000fffe03f */
[----:B------:R4:W2:Y:S01]  /*4200*/  MUFU.EX2 R22, R217 ;  /* 0x000000d900167308 */ /* 0x0008a20000000800 */
        /* <DEDUP_REMOVED lines=26> */
[----:B---3--:R-:W-:-:S07]  /*43b0*/  FADD.FTZ R219, R187, -R203 ;  /* 0x800000cbbbdb7221 */ /* 0x008fce0000010000 */
[----:B------:R3:W-:Y:S01]  /*43c0*/  MUFU.EX2 R9, R215 ;  /* 0x000000d700097308 */ /* 0x0007e20000000800 */
[----:B-----5:R-:W-:Y:S01]  /*43d0*/  FADD.FTZ R218, R185, -R203 ;  /* 0x800000cbb9da7221 */ /* 0x020fe20000010000 */
[----:B---3--:R-:W-:Y:S01]  /*43e0*/  FADD.FTZ R215, R186, -R202 ;  /* 0x800000cabad77221 */ /* 0x008fe20000010000 */
[----:B------:R-:W-:Y:S02]  /*43f0*/  WARPGROUP.DEPBAR.LE gsb0, 0x0 ;  /* 0x00008000000079c5 */ /* 0x000fe40000010000 */
[----:B------:R-:W3:Y:S04]  /*4400*/  LDS.64 R192, [R23+0x2e420] ;  /* 0x02e4200017c07984 */ /* 0x000ee80000000a00 */
[----:B------:R-:W5:Y:S04]  /*4410*/  LDS.64 R196, [R23+0x2e440] ;  /* 0x02e4400017c47984 */ /* 0x000f680000000a00 */
[----:B------:R-:W2:Y:S04]  /*4420*/  LDS.64 R202, [R23+0x2e4a0] ;  /* 0x02e4a00017ca7984 */ /* 0x000ea80000000a00 */
[----:B------:R-:W2:Y:S04]  /*4430*/  LDS.64 R194, [R23+0x2e460] ;  /* 0x02e4600017c27984 */ /* 0x000ea80000000a00 */
[----:B------:R2:W2:Y:S01]  /*4440*/  LDS.64 R198, [R23+0x2e480] ;  /* 0x02e4800017c67984 */ /* 0x0004a20000000a00 */
[----:B------:R-:W2:Y:S01]  /*4450*/  MUFU.EX2 R3, R3 ;  /* 0x0000000300037308 */ /* 0x000ea20000000800 */
[--C-:B-1----:R-:W-:Y:S01]  /*4460*/  FADD.FTZ R176, R176, -R188.reuse ;  /* 0x800000bcb0b07221 */ /* 0x102fe20000010000 */
[----:B------:R-:W-:Y:S01]  /*4470*/  FADD.FTZ R178, R178, -R188 ;  /* 0x800000bcb2b27221 */ /* 0x000fe20000010000 */
[--C-:B------:R-:W-:Y:S01]  /*4480*/  FADD.FTZ R177, R177, -R189.reuse ;  /* 0x800000bdb1b17221 */ /* 0x100fe20000010000 */
[----:B------:R-:W-:Y:S01]  /*4490*/  FADD.FTZ R179, R179, -R189 ;  /* 0x800000bdb3b37221 */ /* 0x000fe20000010000 */
[--C-:B----4-:R-:W-:Y:S01]  /*44a0*/  FADD.FTZ R188, R168, -R190.reuse ;  /* 0x800000bea8bc7221 */ /* 0x110fe20000010000 */
[----:B------:R-:W-:Y:S01]  /*44b0*/  FADD.FTZ R170, R170, -R190 ;  /* 0x800000beaaaa7221 */ /* 0x000fe20000010000 */
[--C-:B------:R-:W-:Y:S01]  /*44c0*/  FADD.FTZ R189, R169, -R191.reuse ;  /* 0x800000bfa9bd7221 */ /* 0x100fe20000010000 */
[----:B------:R-:W-:Y:S01]  /*44d0*/  FADD.FTZ R171, R171, -R191 ;  /* 0x800000bfabab7221 */ /* 0x000fe20000010000 */
[----:B------:R-:W1:Y:S08]  /*44e0*/  MUFU.EX2 R187, R220 ;  /* 0x000000dc00bb7308 */ /* 0x000e700000000800 */
[----:B------:R-:W4:Y:S01]  /*44f0*/  MUFU.EX2 R185, R210 ;  /* 0x000000d200b97308 */ /* 0x000f220000000800 */
[--C-:B---3--:R-:W-:Y:S01]  /*4500*/  FADD.FTZ R172, R172, -R192.reuse ;  /* 0x800000c0acac7221 */ /* 0x108fe20000010000 */
[----:B------:R-:W-:Y:S01]  /*4510*/  FADD.FTZ R174, R174, -R192 ;  /* 0x800000c0aeae7221 */ /* 0x000fe20000010000 */
[--C-:B------:R-:W-:Y:S01]  /*4520*/  FADD.FTZ R190, R173, -R193.reuse ;  /* 0x800000c1adbe7221 */ /* 0x100fe20000010000 */
[----:B------:R-:W-:-:S04]  /*4530*/  FADD.FTZ R175, R175, -R193 ;  /* 0x800000c1afaf7221 */ /* 0x000fc80000010000 */
[----:B------:R3:W4:Y:S01]  /*4540*/  MUFU.EX2 R186, R209 ;  /* 0x000000d100ba7308 */ /* 0x0007220000000800 */
[----:B-----5:R-:W-:Y:S01]  /*4550*/  FADD.FTZ R173, R160, -R196 ;  /* 0x800000c4a0ad7221 */ /* 0x020fe20000010000 */
[----:B------:R-:W-:Y:S01]  /*4560*/  FADD.FTZ R191, R161, -R197 ;  /* 0x800000c5a1bf7221 */ /* 0x000fe20000010000 */
[----:B--2---:R-:W-:Y:S01]  /*4570*/  FADD.FTZ R192, R156, -R202 ;  /* 0x800000ca9cc07221 */ /* 0x004fe20000010000 */
[----:B------:R-:W-:-:S04]  /*4580*/  FADD.FTZ R193, R157, -R203 ;  /* 0x800000cb9dc17221 */ /* 0x000fc80000010000 */
[----:B------:R-:W2:Y:S01]  /*4590*/  MUFU.EX2 R23, R223 ;  /* 0x000000df00177308 */ /* 0x000ea20000000800 */
[----:B------:R-:W-:Y:S01]  /*45a0*/  FADD.FTZ R162, R162, -R196 ;  /* 0x800000c4a2a27221 */ /* 0x000fe20000010000 */
[----:B------:R-:W-:-:S06]  /*45b0*/  FADD.FTZ R163, R163, -R197 ;  /* 0x800000c5a3a37221 */ /* 0x000fcc0000010000 */
[----:B------:R5:W2:Y:S08]  /*45c0*/  MUFU.EX2 R168, R211 ;  /* 0x000000d300a87308 */ /* 0x000ab00000000800 */
[----:B------:R1:W2:Y:S08]  /*45d0*/  MUFU.EX2 R169, R204 ;  /* 0x000000cc00a97308 */ /* 0x0002b00000000800 */
[----:B------:R-:W2:Y:S08]  /*45e0*/  MUFU.EX2 R160, R205 ;  /* 0x000000cd00a07308 */ /* 0x000eb00000000800 */
[----:B------:R-:W2:Y:S08]  /*45f0*/  MUFU.EX2 R161, R208 ;  /* 0x000000d000a17308 */ /* 0x000eb00000000800 */
[----:B------:R-:W2:Y:S08]  /*4600*/  MUFU.EX2 R156, R207 ;  /* 0x000000cf009c7308 */ /* 0x000eb00000000800 */
[----:B------:R-:W2:Y:S08]  /*4610*/  MUFU.EX2 R157, R206 ;  /* 0x000000ce009d7308 */ /* 0x000eb00000000800 */
[----:B------:R-:W2:Y:S01]  /*4620*/  MUFU.EX2 R229, R229 ;  /* 0x000000e500e57308 */ /* 0x000ea20000000800 */
[----:B------:R-:W-:Y:S01]  /*4630*/  FMUL.FTZ R162, R8, R162 ;  /* 0x000000a208a27220 */ /* 0x000fe20000410000 */
        /* <DEDUP_REMOVED lines=9> */
[----:B---3--:R-:W-:Y:S01]  /*46d0*/  FMUL.FTZ R209, R226, R215 ;  /* 0x000000d7e2d17220 */ /* 0x008fe20000410000 */
[----:B------:R-:W-:Y:S01]  /*46e0*/  FMUL.FTZ R194, R216, R219 ;  /* 0x000000dbd8c27220 */ /* 0x000fe20000410000 */
        /* <DEDUP_REMOVED lines=11> */
[----:B-----5:R-:W-:Y:S01]  /*47a0*/  FMUL.FTZ R211, R3, R222 ;  /* 0x000000de03d37220 */ /* 0x020fe20000410000 */
[----:B------:R-:W-:Y:S01]  /*47b0*/  FMUL.FTZ R221, R227, R221 ;  /* 0x000000dde3dd7220 */ /* 0x000fe20000410000 */
[----:B------:R-:W-:Y:S01]  /*47c0*/  FMUL.FTZ R230, R4, R230 ;  /* 0x000000e604e67220 */ /* 0x000fe20000410000 */
[----:B------:R-:W-:Y:S01]  /*47d0*/  F2FP.F16.F32.PACK_AB R197, R163, R162 ;  /* 0x000000a2a3c5723e */ /* 0x000fe200000000ff */
[----:B------:R-:W-:Y:S01]  /*47e0*/  FMUL.FTZ R178, R6, R178 ;  /* 0x000000b206b27220 */ /* 0x000fe20000410000 */
[----:B------:R-:W-:Y:S01]  /*47f0*/  FMUL.FTZ R179, R20, R179 ;  /* 0x000000b314b37220 */ /* 0x000fe20000410000 */
[----:B-1----:R-:W-:Y:S01]  /*4800*/  F2FP.F16.F32.PACK_AB R204, R177, R176 ;  /* 0x000000b0b1cc723e */ /* 0x002fe200000000ff */
        /* <DEDUP_REMOVED lines=18> */
[----:B----4-:R-:W-:Y:S01]  /*4930*/  FMUL.FTZ R165, R185, R165 ;  /* 0x000000a5b9a57220 */ /* 0x010fe20000410000 */
[----:B------:R-:W-:Y:S01]  /*4940*/  FMUL.FTZ R167, R186, R167 ;  /* 0x000000a7baa77220 */ /* 0x000fe20000410000 */
[----:B--2---:R-:W-:Y:S01]  /*4950*/  FMUL.FTZ R152, R23, R152 ;  /* 0x0000009817987220 */ /* 0x004fe20000410000 */
        /* <DEDUP_REMOVED lines=26> */
[----:B------:R-:W-:Y:S02]  /*4b00*/  F2FP.F16.F32.PACK_AB R195, R159, R158 ;  /* 0x0000009e9fc3723e */ /* 0x000fe400000000ff */
[----:B------:R-:W-:Y:S01]  /*4b10*/  F2FP.F16.F32.PACK_AB R225, R216, R226 ;  /* 0x000000e2d8e1723e */ /* 0x000fe200000000ff */
[----:B------:R-:W-:Y:S01]  /*4b20*/  STSM.16.MT88.4 [R162+0x2f000], R204 ;  /* 0x02f000cca2007844 */ /* 0x000fe20000004200 */
[----:B------:R-:W-:Y:S02]  /*4b30*/  F2FP.F16.F32.PACK_AB R226, R227, R228 ;  /* 0x000000e4e3e2723e */ /* 0x000fe400000000ff */
[----:B------:R-:W-:Y:S01]  /*4b40*/  F2FP.F16.F32.PACK_AB R227, R4, R3 ;  /* 0x0000000304e3723e */ /* 0x000fe200000000ff */
[----:B------:R-:W-:Y:S04]  /*4b50*/  STSM.16.MT88.4 [R162+0x2f800], R200 ;  /* 0x02f800c8a2007844 */ /* 0x000fe80000004200 */
[----:B------:R-:W-:Y:S04]  /*4b60*/  STSM.16.MT88.4 [R162+0x30000], R196 ;  /* 0x030000c4a2007844 */ /* 0x000fe80000004200 */
[----:B------:R1:W-:Y:S01]  /*4b70*/  STSM.16.MT88.4 [R162+0x30800], R192 ;  /* 0x030800c0a2007844 */ /* 0x0003e20000004200 */
[----:B------:R-:W-:Y:S01]  /*4b80*/  WARPGROUP.ARRIVE ;  /* 0x00000000000079c5 */ /* 0x000fe20000000000 */
[----:B------:R-:W-:Y:S01]  /*4b90*/  UMOV UR6, UR12 ;  /* 0x0000000c00067c82 */ /* 0x000fe20008000000 */
[----:B------:R-:W-:Y:S01]  /*4ba0*/  UMOV UR7, 0x40000040 ;  /* 0x4000004000077882 */ /* 0x000fe20000000000 */
[----:B------:R-:W-:Y:S01]  /*4bb0*/  UIADD3 UR4, UR12, 0x80, URZ ;  /* 0x000000800c047890 */ /* 0x000fe2000fffe03f */
[----:B------:R-:W2:Y:S08]  /*4bc0*/  LDL R164, [R1] ;  /* 0x0000000001a47983 */ /* 0x000eb00000100800 */
        /* <DEDUP_REMOVED lines=311> */
.L_x_3955:
[----:B------:R-:W-:Y:S01]  /*5f40*/  LOP3.LUT R3, R234, 0x2800000, RZ, 0xfc, !PT ;  /* 0x02800000ea037812 */ /* 0x000fe200078efcff */
[----:B------:R-:W2:Y:S01]  /*5f50*/  LDL R7, [R1+0xc] ;  /* 0x00000c0001077983 */ /* 0x000ea20000100800 */
[----:B------:R-:W-:-:S03]  /*5f60*/  UMOV UR7, 0x40000040 ;  /* 0x4000004000077882 */ /* 0x000fc60000000000 */
[----:B------:R-:W-:Y:S01]  /*5f70*/  IMAD R3, R0, 0x500, R3 ;  /* 0x0000050000037824 */ /* 0x000fe200078e0203 */
[----:B------:R-:W1:Y:S04]  /*5f80*/  S2R R5, SR_TID.X ;  /* 0x0000000000057919 */ /* 0x000e680000002100 */
        /* <DEDUP_REMOVED lines=59> */
.L_x_3956:
        /* <DEDUP_REMOVED lines=12> */
.L_x_3946:
[----:B------:R-:W2:Y:S01]  /*6400*/  LDL.LU R14, [R1+0xc] ;  /* 0x00000c00010e7983 */ /* 0x000ea20000300800 */
[----:B------:R-:W3:Y:S01]  /*6410*/  LDC R0, c[0x0][0x850] ;  /* 0x00021400ff007b82 */ /* 0x000ee20000000800 */
[----:B------:R-:W-:Y:S01]  /*6420*/  ULDC.64 UR4, c[0x0][0x818] ;  /* 0x0002060000047ab9 */ /* 0x000fe20000000a00 */
[----:B------:R-:W-:Y:S01]  /*6430*/  ULDC.64 UR6, c[0x0][0x840] ;  /* 0x0002100000067ab9 */ /* 0x000fe20000000a00 */
[----:B------:R-:W4:Y:S01]  /*6440*/  S2R R5, SR_CTAID.Y ;  /* 0x0000000000057919 */ /* 0x000f220000002600 */
[----:B------:R-:W5:Y:S01]  /*6450*/  S2R R10, SR_TID.X ;  /* 0x00000000000a7919 */ /* 0x000f620000002100 */
[----:B------:R-:W1:Y:S01]  /*6460*/  S2R R20, SR_CTAID.X ;  /* 0x0000000000147919 */ /* 0x000e620000002500 */
[----:B------:R-:W1:Y:S01]  /*6470*/  S2R R15, SR_CTAID.Z ;  /* 0x00000000000f7919 */ /* 0x000e620000002700 */
[----:B------:R-:W2:Y:S01]  /*6480*/  S2R R16, SR_TID.X ;  /* 0x0000000000107919 */ /* 0x000ea20000002100 */
[----:B---3--:R-:W-:Y:S01]  /*6490*/  ISETP.NE.AND P0, PT, R0, 0x1, PT ;  /* 0x000000010000780c */ /* 0x008fe20003f05270 */
[----:B----4-:R-:W-:-:S12]  /*64a0*/  IMAD.MOV.U32 R4, RZ, RZ, R5 ;  /* 0x000000ffff047224 */ /* 0x010fd800078e0005 */
[----:B------:R-:W3:Y:S01]  /*64b0*/  @P0 LDC R2, c[0x0][0x854] ;  /* 0x00021500ff020b82 */ /* 0x000ee20000000800 */
[C---:B-----5:R-:W-:Y:S02]  /*64c0*/  VIADD R12, R10.reuse, 0xffffff80 ;  /* 0xffffff800a0c7836 */ /* 0x060fe40000000000 */
[----:B------:R-:W-:Y:S02]  /*64d0*/  VIADD R10, R10, 0xffffff80 ;  /* 0xffffff800a0a7836 */ /* 0x000fe40000000000 */
[----:B-1----:R-:W-:-:S03]  /*64e0*/  IMAD.SHL.U32 R6, R20, 0x4000, RZ ;  /* 0x0000400014067824 */ /* 0x002fc600078e00ff */
[----:B------:R-:W1:Y:S01]  /*64f0*/  @P0 LDC R3, c[0x0][0x858] ;  /* 0x00021600ff030b82 */ /* 0x000e620000000800 */
[----:B------:R-:W-:Y:S02]  /*6500*/  SHF.R.S32.HI R10, RZ, 0x1f, R10 ;  /* 0x0000001fff0a7819 */ /* 0x000fe4000001140a */
[----:B------:R-:W-:Y:S02]  /*6510*/  SHF.R.S32.HI R7, RZ, 0x1f, R6 ;  /* 0x0000001fff077819 */ /* 0x000fe40000011406 */
[----:B------:R-:W-:Y:S02]  /*6520*/  LEA.HI R10, R10, R12, RZ, 0x7 ;  /* 0x0000000c0a0a7211 */ /* 0x000fe400078f38ff */
[----:B------:R-:W-:Y:S02]  /*6530*/  MOV R12, 0x400 ;  /* 0x00000400000c7802 */ /* 0x000fe40000000f00 */
[----:B------:R-:W-:Y:S01]  /*6540*/  SHF.R.S32.HI R10, RZ, 0x7, R10 ;  /* 0x00000007ff0a7819 */ /* 0x000fe2000001140a */
[----:B---3--:R-:W-:-:S05]  /*6550*/  @P0 IMAD.HI.U32 R2, R5, R2, RZ ;  /* 0x0000000205020227 */ /* 0x008fca00078e00ff */
[----:B-1----:R-:W-:-:S04]  /*6560*/  @P0 SHF.R.U32.HI R4, RZ, R3, R2 ;  /* 0x00000003ff040219 */ /* 0x002fc80000011602 */
[----:B------:R-:W-:Y:S01]  /*6570*/  SHF.R.S32.HI R8, RZ, 0x1f, R4 ;  /* 0x0000001fff087819 */ /* 0x000fe20000011404 */
[----:B------:R-:W-:-:S04]  /*6580*/  IMAD.WIDE.U32 R2, R4, UR4, R6 ;  /* 0x0000000404027c25 */ /* 0x000fc8000f8e0006 */
[C---:B------:R-:W-:Y:S02]  /*6590*/  IMAD R9, R8.reuse, UR4, RZ ;  /* 0x0000000408097c24 */ /* 0x040fe4000f8e02ff */
        /* <DEDUP_REMOVED lines=8> */
[----:B------:R-:W-:-:S04]  /*6620*/  IMAD.WIDE.U32 R2, R15, UR4, R2 ;  /* 0x000000040f027c25 */ /* 0x000fc8000f8e0002 */
[----:B------:R-:W-:-:S04]  /*6630*/  IMAD.WIDE.U32 R6, R15, UR6, R6 ;  /* 0x000000060f067c25 */ /* 0x000fc8000f8e0006 */
[----:B--2---:R-:W-:Y:S01]  /*6640*/  IMAD R9, R10, 0x2000, R14 ;  /* 0x000020000a097824 */ /* 0x004fe200078e020e */
[----:B------:R-:W-:Y:S01]  /*6650*/  SHF.R.S32.HI R10, RZ, 0x1f, R15 ;  /* 0x0000001fff0a7819 */ /* 0x000fe2000001140f */
[----:B------:R-:W1:Y:S04]  /*6660*/  S2R R14, SR_CgaCtaId ;  /* 0x00000000000e7919 */ /* 0x000e680000008800 */
[C---:B------:R-:W-:Y:S01]  /*6670*/  IMAD R11, R10.reuse, UR4, RZ ;  /* 0x000000040a0b7c24 */ /* 0x040fe2000f8e02ff */
[----:B------:R-:W-:Y:S01]  /*6680*/  ULDC UR4, c[0x0][0x740] ;  /* 0x0001d00000047ab9 */ /* 0x000fe20000000800 */
[----:B------:R-:W-:Y:S02]  /*6690*/  IMAD R10, R10, UR6, RZ ;  /* 0x000000060a0a7c24 */ /* 0x000fe4000f8e02ff */
[----:B------:R-:W-:Y:S01]  /*66a0*/  FMUL.FTZ R88, R88, UR4 ;  /* 0x0000000458587c20 */ /* 0x000fe20008410000 */
[----:B------:R-:W-:-:S02]  /*66b0*/  IMAD R11, R15, UR5, R11 ;  /* 0x000000050f0b7c24 */ /* 0x000fc4000f8e020b */
        /* <DEDUP_REMOVED lines=23> */
[----:B-1----:R-:W-:Y:S01]  /*6830*/  LEA R12, R14, R12, 0x18 ;  /* 0x0000000c0e0c7211 */ /* 0x002fe200078ec0ff */
        /* <DEDUP_REMOVED lines=85> */
.L_x_3960:
[----:B------:R-:W2:Y:S04]  /*6d90*/  LDG.E.STRONG.GPU R0, desc[UR38][R8.64] ;  /* 0x0000002608007981 */ /* 0x000ea8000c1ef900 */
[----:B--2---:R-:W-:Y:S01]  /*6da0*/  CCTL.IVALL ;  /* 0x00000000ff00798f */ /* 0x004fe20002000000 */
[----:B------:R-:W-:Y:S05]  /*6db0*/  YIELD ;  /* 0x0000000000007946 */ /* 0x000fea0003800000 */
[----:B------:R-:W-:-:S13]  /*6dc0*/  ISETP.NE.AND P3, PT, R0, R5, PT ;  /* 0x000000050000720c */ /* 0x000fda0003f65270 */
[----:B------:R-:W-:Y:S05]  /*6dd0*/  @P3 BRA `(.L_x_3960) ;  /* 0xfffffffc00ec3947 */ /* 0x000fea000383ffff */
.L_x_3959:
[----:B------:R-:W-:Y:S05]  /*6de0*/  BSYNC B0 ;  /* 0x0000000000007941 */ /* 0x000fea0003800000 */
.L_x_3958:
[----:B------:R-:W-:Y:S01]  /*6df0*/  UMOV UR4, 0xffffffff ;  /* 0xffffffff00047882 */ /* 0x000fe20000000000 */
[----:B------:R-:W-:Y:S02]  /*6e00*/  LEA.HI.X R14, R2, R17, R14, 0x2, P2 ;  /* 0x00000011020e7211 */ /* 0x000fe400010f140e */
[----:B------:R-:W-:Y:S01]  /*6e10*/  LEA.HI.X R12, R6, R19, R12, 0x2, P0 ;  /* 0x00000013060c7211 */ /* 0x000fe200000f140c */
[----:B------:R-:W-:Y:S06]  /*6e20*/  BRA.DIV UR4, `(.L_x_3961) ;  /* 0x0000003a04687947 */ /* 0x000fec000b800000 */
[----:B------:R-:W-:Y:S01]  /*6e30*/  NOP ;  /* 0x0000000000007918 */ /* 0x000fe20000000000 */
.L_x_4043:
        /* <DEDUP_REMOVED lines=20> */
.L_x_3964:
[----:B------:R-:W-:Y:S01]  /*6f80*/  @P0 ELECT P2, URZ, PT ;  /* 0x00000000003f082f */ /* 0x000fe20003840000 */
[----:B------:R1:W-:-:S12]  /*6f90*/  UBLKRED.G.S.ADD.F32.RN [UR4], [UR6], UR7, desc[UR8] ;  /* 0x00000804060073bb */ /* 0x0003d800080a1407 */
[----:B------:R-:W-:Y:S02]  /*6fa0*/  @P2 PLOP3.LUT P0, PT, P2, PT, PT, 0x8, 0x0 ;  /* 0x000000000000281c */ /* 0x000fe4000170e170 */
[----:B------:R-:W-:-:S11]  /*6fb0*/  PLOP3.LUT P2, PT, PT, PT, PT, 0x8, 0x0 ;  /* 0x000000000000781c */ /* 0x000fd60003f4e170 */
[----:B-1----:R-:W-:Y:S05]  /*6fc0*/  @P0 BRA.U.ANY `(.L_x_3964) ;  /* 0xfffffffd00ec0947 */ /* 0x002fea000393ffff */
[----:B------:R0:W-:Y:S01]  /*6fd0*/  UTMACMDFLUSH ;  /* 0x00000000000079b7 */ /* 0x0001e20000000000 */
[----:B------:R-:W-:-:S04]  /*6fe0*/  DEPBAR.LE SB0, 0x0 ;  /* 0x000080000000791a */ /* 0x000fc80000000000 */
.L_x_3963:
[----:B------:R-:W-:Y:S05]  /*6ff0*/  BSYNC B0 ;  /* 0x0000000000007941 */ /* 0x000fea0003800000 */
.L_x_3962:
        /* <DEDUP_REMOVED lines=14> */
.L_x_3966:
[----:B------:R-:W-:Y:S05]  /*70e0*/  BSYNC B0 ;  /* 0x0000000000007941 */ /* 0x000fea0003800000 */
.L_x_3965:
        /* <DEDUP_REMOVED lines=22> */
.L_x_3969:
[----:B------:R-:W2:Y:S04]  /*7250*/  LDG.E.STRONG.GPU R0, desc[UR38][R2.64] ;  /* 0x0000002602007981 */ /* 0x000ea8000c1ef900 */
[----:B--2---:R-:W-:Y:S01]  /*7260*/  CCTL.IVALL ;  /* 0x00000000ff00798f */ /* 0x004fe20002000000 */
[----:B------:R-:W-:Y:S05]  /*7270*/  YIELD ;  /* 0x0000000000007946 */ /* 0x000fea0003800000 */
[----:B------:R-:W-:-:S13]  /*7280*/  ISETP.NE.AND P0, PT, R0, R5, PT ;  /* 0x000000050000720c */ /* 0x000fda0003f05270 */
[----:B------:R-:W-:Y:S05]  /*7290*/  @P0 BRA `(.L_x_3969) ;  /* 0xfffffffc00ec0947 */ /* 0x000fea000383ffff */
.L_x_3968:
[----:B------:R-:W-:Y:S05]  /*72a0*/  BSYNC B0 ;  /* 0x0000000000007941 */ /* 0x000fea0003800000 */
.L_x_3967:
[----:B------:R-:W-:-:S03]  /*72b0*/  UMOV UR4, 0xffffffff ;  /* 0xffffffff00047882 */ /* 0x000fc60000000000 */
[----:B------:R-:W-:Y:S05]  /*72c0*/  BRA.DIV UR4, `(.L_x_3970) ;  /* 0x00000036045c7947 */ /* 0x000fea000b800000 */
[----:B------:R-:W-:Y:S01]  /*72d0*/  NOP ;  /* 0x0000000000007918 */ /* 0x000fe20000000000 */
.L_x_4046:
        /* <DEDUP_REMOVED lines=10> */
[----:B------:R-:W2:Y:S01]  /*7380*/  S2R R4, SR_CgaCtaId ;  /* 0x0000000000047919 */ /* 0x000ea20000008800 */
[----:B------:R-:W-:Y:S01]  /*7390*/  MOV R0, 0x400 ;  /* 0x0000040000007802 */ /* 0x000fe20000000f00 */
[----:B------:R-:W-:Y:S01]  /*73a0*/  UMOV UR7, 0x1000 ;  /* 0x0000100000077882 */ /* 0x000fe20000000000 */
[----:B------:R-:W-:Y:S01]  /*73b0*/  R2UR UR4, R16 ;  /* 0x00000000100472ca */ /* 0x000fe200000e0000 */
[----:B------:R-:W-:Y:S01]  /*73c0*/  UMOV UR8, 0x0 ;  /* 0x0000000000087882 */ /* 0x000fe20000000000 */
[----:B------:R-:W-:Y:S01]  /*73d0*/  R2UR UR5, R14 ;  /* 0x000000000e0572ca */ /* 0x000fe200000e0000 */
[----:B------:R-:W-:Y:S01]  /*73e0*/  UMOV UR9, 0x14f00000 ;  /* 0x14f0000000097882 */ /* 0x000fe20000000000 */
[----:B------:R-:W-:Y:S02]  /*73f0*/  PLOP3.LUT P0, PT, PT, PT, PT, 0x80, 0x0 ;  /* 0x000000000000781c */ /* 0x000fe40003f0f070 */
[----:B--2---:R-:W-:-:S04]  /*7400*/  LEA R0, R4, R0, 0x18 ;  /* 0x0000000004007211 */ /* 0x004fc800078ec0ff */
[----:B------:R-:W-:-:S15]  /*7410*/  R2UR UR6, R0 ;  /* 0x00000000000672ca */ /* 0x000fde00000e0000 */
.L_x_3973:
[----:B------:R-:W-:Y:S01]  /*7420*/  @P0 ELECT P2, URZ, PT ;  /* 0x00000000003f082f */ /* 0x000fe20003840000 */
[----:B------:R2:W-:-:S12]  /*7430*/  UBLKRED.G.S.ADD.F32.RN [UR4], [UR6], UR7, desc[UR8] ;  /* 0x00000804060073bb */ /* 0x0005d800080a1407 */
[----:B------:R-:W-:Y:S02]  /*7440*/  @P2 PLOP3.LUT P0, PT, P2, PT, PT, 0x8, 0x0 ;  /* 0x000000000000281c */ /* 0x000fe4000170e170 */
[----:B------:R-:W-:-:S11]  /*7450*/  PLOP3.LUT P2, PT, PT, PT, PT, 0x8, 0x0 ;  /* 0x000000000000781c */ /* 0x000fd60003f4e170 */
[----:B--2---:R-:W-:Y:S05]  /*7460*/  @P0 BRA.U.ANY `(.L_x_3973) ;  /* 0xfffffffd00ec0947 */ /* 0x004fea000393ffff */
[----:B------:R0:W-:Y:S01]  /*7470*/  UTMACMDFLUSH ;  /* 0x00000000000079b7 */ /* 0x0001e20000000000 */
[----:B------:R-:W-:-:S04]  /*7480*/  DEPBAR.LE SB0, 0x0 ;  /* 0x000080000000791a */ /* 0x000fc80000000000 */
.L_x_3972:
[----:B------:R-:W-:Y:S05]  /*7490*/  BSYNC B0 ;  /* 0x0000000000007941 */ /* 0x000fea0003800000 */
.L_x_3971:
        /* <DEDUP_REMOVED lines=14> */
.L_x_3936:
        /* <DEDUP_REMOVED lines=41> */
[----:B------:R-:W-:-:S03]  /*7810*/  UMOV UR4, URZ ;  /* 0x0000003f00047c82 */ /* 0x000fc60008000000 */
        /* <DEDUP_REMOVED lines=17> */
.L_x_4000:
        /* <DEDUP_REMOVED lines=17> */
.L_x_3978:
[----:B------:R-:W2:Y:S04]  /*7a40*/  LDG.E.STRONG.GPU R6, desc[UR38][R2.64] ;  /* 0x0000002602067981 */ /* 0x000ea8000c1ef900 */
[----:B--2---:R-:W-:Y:S01]  /*7a50*/  CCTL.IVALL ;  /* 0x00000000ff00798f */ /* 0x004fe20002000000 */
[----:B------:R-:W-:Y:S05]  /*7a60*/  YIELD ;  /* 0x0000000000007946 */ /* 0x000fea0003800000 */
[----:B------:R-:W-:-:S13]  /*7a70*/  ISETP.NE.AND P3, PT, R6, UR26, PT ;  /* 0x0000001a06007c0c */ /* 0x000fda000bf65270 */
[----:B------:R-:W-:Y:S05]  /*7a80*/  @P3 BRA `(.L_x_3978) ;  /* 0xfffffffc00ec3947 */ /* 0x000fea000383ffff */
.L_x_3977:
[----:B------:R-:W-:Y:S05]  /*7a90*/  BSYNC B0 ;  /* 0x0000000000007941 */ /* 0x000fea0003800000 */
.L_x_3976:
[----:B------:R-:W-:-:S03]  /*7aa0*/  UMOV UR23, 0xffffffff ;  /* 0xffffffff00177882 */ /* 0x000fc60000000000 */
[----:B------:R-:W-:Y:S05]  /*7ab0*/  BRA.DIV UR23, `(.L_x_3979) ;  /* 0x0000002e177c7947 */ /* 0x000fea000b800000 */
[----:B------:R-:W-:Y:S01]  /*7ac0*/  NOP ;  /* 0x0000000000007918 */ /* 0x000fe20000000000 */
.L_x_4049:
        /* <DEDUP_REMOVED lines=19> */
.L_x_3981:
[----:B------:R-:W-:Y:S05]  /*7c00*/  BSYNC B0 ;  /* 0x0000000000007941 */ /* 0x000fea0003800000 */
.L_x_3980:
        /* <DEDUP_REMOVED lines=13> */
.L_x_3983:
[----:B------:R-:W-:Y:S05]  /*7ce0*/  BSYNC B0 ;  /* 0x0000000000007941 */ /* 0x000fea0003800000 */
.L_x_3982:
[----:B------:R-:W-:Y:S06]  /*7cf0*/  BAR.ARV 0xa, 0xa0 ;  /* 0x0282800000007b1d */ /* 0x000fec0000002000 */
[----:B------:R-:W-:Y:S04]  /*7d00*/  BSSY B0, `(.L_x_3984) ;  /* 0x0000003000007945 */ /* 0x000fe80003800000 */
[----:B------:R-:W-:Y:S05]  /*7d10*/  @!P0 BRA `(.L_x_3985) ;  /* 0x0000000000048947 */ /* 0x000fea0003800000 */
[----:B------:R-:W-:-:S04]  /*7d20*/  DEPBAR.LE SB0, 0x0 ;  /* 0x000080000000791a */ /* 0x000fc80000000000 */
.L_x_3985:
[----:B------:R-:W-:Y:S05]  /*7d30*/  BSYNC B0 ;  /* 0x0000000000007941 */ /* 0x000fea0003800000 */
.L_x_3984:
        /* <DEDUP_REMOVED lines=19> */
.L_x_3987:
[----:B------:R-:W-:Y:S05]  /*7e70*/  BSYNC B0 ;  /* 0x0000000000007941 */ /* 0x000fea0003800000 */
.L_x_3986:
        /* <DEDUP_REMOVED lines=9> */
.L_x_3990:
[----:B------:R-:W2:Y:S04]  /*7f10*/  LDG.E.STRONG.GPU R6, desc[UR38][R2.64] ;  /* 0x0000002602067981 */ /* 0x000ea8000c1ef900 */
[----:B--2---:R-:W-:Y:S01]  /*7f20*/  CCTL.IVALL ;  /* 0x00000000ff00798f */ /* 0x004fe20002000000 */
[----:B------:R-:W-:Y:S05]  /*7f30*/  YIELD ;  /* 0x0000000000007946 */ /* 0x000fea0003800000 */
[----:B------:R-:W-:-:S13]  /*7f40*/  ISETP.NE.AND P3, PT, R6, UR26, PT ;  /* 0x0000001a06007c0c */ /* 0x000fda000bf65270 */
[----:B------:R-:W-:Y:S05]  /*7f50*/  @P3 BRA `(.L_x_3990) ;  /* 0xfffffffc00ec3947 */ /* 0x000fea000383ffff */
.L_x_3989:
[----:B------:R-:W-:Y:S05]  /*7f60*/  BSYNC B0 ;  /* 0x0000000000007941 */ /* 0x000fea0003800000 */
.L_x_3988:
[----:B------:R-:W-:-:S03]  /*7f70*/  UMOV UR8, 0xffffffff ;  /* 0xffffffff00087882 */ /* 0x000fc60000000000 */
[----:B------:R-:W-:Y:S05]  /*7f80*/  BRA.DIV UR8, `(.L_x_3991) ;  /* 0x0000002a08647947 */ /* 0x000fea000b800000 */
[----:B------:R-:W-:Y:S01]  /*7f90*/  NOP ;  /* 0x0000000000007918 */ /* 0x000fe20000000000 */
.L_x_4052:
        /* <DEDUP_REMOVED lines=13> */
.L_x_3993:
[----:B------:R-:W-:Y:S05]  /*8070*/  BSYNC B0 ;  /* 0x0000000000007941 */ /* 0x000fea0003800000 */
.L_x_3992:
        /* <DEDUP_REMOVED lines=13> */
.L_x_3995:
[----:B------:R-:W-:Y:S05]  /*8150*/  BSYNC B0 ;  /* 0x0000000000007941 */ /* 0x000fea0003800000 */
.L_x_3994:
[----:B------:R-:W-:Y:S06]  /*8160*/  BAR.ARV 0xa, 0xa0 ;  /* 0x0282800000007b1d */ /* 0x000fec0000002000 */
[----:B------:R-:W-:Y:S04]  /*8170*/  BSSY B0, `(.L_x_3996) ;  /* 0x0000003000007945 */ /* 0x000fe80003800000 */
[----:B------:R-:W-:Y:S05]  /*8180*/  @!P0 BRA `(.L_x_3997) ;  /* 0x0000000000048947 */ /* 0x000fea0003800000 */
[----:B------:R-:W-:-:S04]  /*8190*/  DEPBAR.LE SB0, 0x0 ;  /* 0x000080000000791a */ /* 0x000fc80000000000 */
.L_x_3997:
[----:B------:R-:W-:Y:S05]  /*81a0*/  BSYNC B0 ;  /* 0x0000000000007941 */ /* 0x000fea0003800000 */
.L_x_3996:
        /* <DEDUP_REMOVED lines=19> */
.L_x_3999:
[----:B------:R-:W-:Y:S05]  /*82e0*/  BSYNC B0 ;  /* 0x0000000000007941 */ /* 0x000fea0003800000 */
.L_x_3998:
[----:B------:R-:W-:Y:S02]  /*82f0*/  UIADD3 UR4, UR4, 0x2, URZ ;  /* 0x0000000204047890 */ /* 0x000fe4000fffe03f */
[----:B------:R-:W-:Y:S01]  /*8300*/  UIADD3 UR5, UR5, 0x1, URZ ;  /* 0x0000000105057890 */ /* 0x000fe2000fffe03f */
[----:B------:R-:W-:Y:S11]  /*8310*/  @P2 BRA `(.L_x_4000) ;  /* 0xfffffff400842947 */ /* 0x000ff6000383ffff */
.L_x_3975:
        /* <DEDUP_REMOVED lines=13> */
.L_x_4003:
[----:B------:R-:W2:Y:S04]  /*83f0*/  LDG.E.STRONG.GPU R0, desc[UR38][R2.64] ;  /* 0x0000002602007981 */ /* 0x000ea8000c1ef900 */
[----:B--2---:R-:W-:Y:S01]  /*8400*/  CCTL.IVALL ;  /* 0x00000000ff00798f */ /* 0x004fe20002000000 */
[----:B------:R-:W-:Y:S05]  /*8410*/  YIELD ;  /* 0x0000000000007946 */ /* 0x000fea0003800000 */
[----:B------:R-:W-:-:S13]  /*8420*/  ISETP.NE.AND P2, PT, R0, UR26, PT ;  /* 0x0000001a00007c0c */ /* 0x000fda000bf45270 */
[----:B------:R-:W-:Y:S05]  /*8430*/  @P2 BRA `(.L_x_4003) ;  /* 0xfffffffc00ec2947 */ /* 0x000fea000383ffff */
.L_x_4002:
[----:B------:R-:W-:Y:S05]  /*8440*/  BSYNC B0 ;  /* 0x0000000000007941 */ /* 0x000fea0003800000 */
.L_x_4001:
[----:B------:R-:W-:-:S03]  /*8450*/  UMOV UR5, 0xffffffff ;  /* 0xffffffff00057882 */ /* 0x000fc60000000000 */
[----:B------:R-:W-:Y:S05]  /*8460*/  BRA.DIV UR5, `(.L_x_4004) ;  /* 0x0000002605487947 */ /* 0x000fea000b800000 */
[----:B------:R-:W-:Y:S01]  /*8470*/  NOP ;  /* 0x0000000000007918 */ /* 0x000fe20000000000 */
.L_x_4055:
        /* <DEDUP_REMOVED lines=22> */
.L_x_4006:
[----:B------:R-:W-:Y:S05]  /*85e0*/  BSYNC B0 ;  /* 0x0000000000007941 */ /* 0x000fea0003800000 */
.L_x_4005:
        /* <DEDUP_REMOVED lines=20> */
.L_x_4008:
[----:B------:R-:W-:Y:S05]  /*8730*/  BSYNC B0 ;  /* 0x0000000000007941 */ /* 0x000fea0003800000 */
.L_x_4007:
[----:B------:R-:W-:Y:S06]  /*8740*/  BAR.ARV 0xa, 0xa0 ;  /* 0x0282800000007b1d */ /* 0x000fec0000002000 */
[----:B------:R-:W-:Y:S04]  /*8750*/  BSSY B0, `(.L_x_4009) ;  /* 0x0000003000007945 */ /* 0x000fe80003800000 */
[----:B------:R-:W-:Y:S05]  /*8760*/  @!P0 BRA `(.L_x_4010) ;  /* 0x0000000000048947 */ /* 0x000fea0003800000 */
[----:B------:R-:W-:-:S04]  /*8770*/  DEPBAR.LE SB0, 0x0 ;  /* 0x000080000000791a */ /* 0x000fc80000000000 */
.L_x_4010:
[----:B------:R-:W-:Y:S05]  /*8780*/  BSYNC B0 ;  /* 0x0000000000007941 */ /* 0x000fea0003800000 */
.L_x_4009:
        /* <DEDUP_REMOVED lines=19> */
.L_x_3974:
        /* <DEDUP_REMOVED lines=55> */
.L_x_4056:
        /* <DEDUP_REMOVED lines=10> */
.L_x_4014:
        /* <DEDUP_REMOVED lines=84> */
.L_x_4025:
[----:B------:R-:W-:-:S04]  /*9210*/  SHF.L.U32 R21, R18, 0x1f, RZ ;  /* 0x0000001f12157819 */ /* 0x000fc800000006ff */
[----:B-1----:R-:W1:Y:S02]  /*9220*/  SYNCS.PHASECHK.TRANS64.TRYWAIT P1, [R20+URZ+0x38840], R21 ;  /* 0x03884015140075a7 */ /* 0x002e64000802017f */
[----:B-12---:R-:W-:Y:S05]  /*9230*/  @!P1 BRA `(.L_x_4017) ;  /* 0x0000001800049947 */ /* 0x006fea0003800000 */
.L_x_4057:
[----:B------:R-:W-:Y:S05]  /*9240*/  @P0 BRA `(.L_x_4018) ;  /* 0x0000000000140947 */ /* 0x000fea0003800000 */
[----:B------:R-:W-:Y:S01]  /*9250*/  ISETP.NE.AND P1, PT, R12, RZ, PT ;  /* 0x000000ff0c00720c */ /* 0x000fe20003f25270 */
[----:B------:R-:W-:-:S04]  /*9260*/  IMAD.MOV.U32 R3, RZ, RZ, 0x5140 ;  /* 0x00005140ff037424 */ /* 0x000fc800078e00ff */
[----:B------:R2:W-:Y:S08]  /*9270*/  SYNCS.ARRIVE.TRANS64 RZ, [R20+URZ+0x38830], R3 ;  /* 0x0388300314ff79a7 */ /* 0x0005f0000800003f */
[----:B------:R-:W-:Y:S05]  /*9280*/  @!P1 BRA `(.L_x_4018) ;  /* 0x0000000000049947 */ /* 0x000fea0003800000 */
[----:B------:R-:W-:Y:S01]  /*9290*/  BPT.TRAP 0x1 ;  /* 0x000000040000795c */ /* 0x000fe20000300000 */
.L_x_4018:
        /* <DEDUP_REMOVED lines=36> */
.L_x_4058:
[----:B------:R-:W-:Y:S05]  /*94e0*/  @P0 BRA `(.L_x_4020) ;  /* 0x0000000000140947 */ /* 0x000fea0003800000 */
[----:B------:R-:W-:Y:S01]  /*94f0*/  ISETP.NE.AND P1, PT, R12, RZ, PT ;  /* 0x000000ff0c00720c */ /* 0x000fe20003f25270 */
[----:B------:R-:W-:-:S04]  /*9500*/  IMAD.MOV.U32 R0, RZ, RZ, 0x5140 ;  /* 0x00005140ff007424 */ /* 0x000fc800078e00ff */
[----:B------:R4:W-:Y:S08]  /*9510*/  SYNCS.ARRIVE.TRANS64 RZ, [R20+URZ+0x38818], R0 ;  /* 0x0388180014ff79a7 */ /* 0x0009f0000800003f */
[----:B------:R-:W-:Y:S05]  /*9520*/  @!P1 BRA `(.L_x_4020) ;  /* 0x0000000000049947 */ /* 0x000fea0003800000 */
[----:B------:R-:W-:Y:S01]  /*9530*/  BPT.TRAP 0x1 ;  /* 0x000000040000795c */ /* 0x000fe20000300000 */
.L_x_4020:
        /* <DEDUP_REMOVED lines=27> */
.L_x_4059:
        /* <DEDUP_REMOVED lines=9> */
.L_x_4022:
        /* <DEDUP_REMOVED lines=31> */
.L_x_4061:
[----:B------:R-:W-:Y:S05]  /*9970*/  @P0 BRA `(.L_x_4024) ;  /* 0x0000000000140947 */ /* 0x000fea0003800000 */
[----:B------:R-:W-:Y:S01]  /*9980*/  ISETP.NE.AND P1, PT, R12, RZ, PT ;  /* 0x000000ff0c00720c */ /* 0x000fe20003f25270 */
[----:B-1----:R-:W-:-:S04]  /*9990*/  IMAD.MOV.U32 R5, RZ, RZ, 0x5140 ;  /* 0x00005140ff057424 */ /* 0x002fc800078e00ff */
[----:B------:R2:W-:Y:S08]  /*99a0*/  SYNCS.ARRIVE.TRANS64 RZ, [R20+URZ+0x38810], R5 ;  /* 0x0388100514ff79a7 */ /* 0x0005f0000800003f */
[----:B------:R-:W-:Y:S05]  /*99b0*/  @!P1 BRA `(.L_x_4024) ;  /* 0x0000000000049947 */ /* 0x000fea0003800000 */
[----:B------:R-:W-:Y:S01]  /*99c0*/  BPT.TRAP 0x1 ;  /* 0x000000040000795c */ /* 0x000fe20000300000 */
.L_x_4024:
        /* <DEDUP_REMOVED lines=28> */
.L_x_4016:
[----:B------:R-:W-:-:S13]  /*9b90*/  ISETP.NE.AND P1, PT, R10, RZ, PT ;  /* 0x000000ff0a00720c */ /* 0x000fda0003f25270 */
[----:B------:R-:W-:Y:S05]  /*9ba0*/  @!P1 BRA `(.L_x_4015) ;  /* 0x0000000400289947 */ /* 0x000fea0003800000 */
[----:B------:R-:W-:-:S04]  /*9bb0*/  SHF.L.U32 R9, R18, 0x1f, RZ ;  /* 0x0000001f12097819 */ /* 0x000fc800000006ff */
[----:B------:R-:W3:Y:S02]  /*9bc0*/  SYNCS.PHASECHK.TRANS64.TRYWAIT P1, [R20+URZ+0x38840], R9 ;  /* 0x03884009140075a7 */ /* 0x000ee4000802017f */
[----:B---3--:R-:W-:Y:S05]  /*9bd0*/  @!P1 BRA `(.L_x_4026) ;  /* 0x0000000c00f09947 */ /* 0x008fea0003800000 */
.L_x_4062:
[----:B------:R-:W-:Y:S05]  /*9be0*/  @P0 BRA `(.L_x_4027) ;  /* 0x0000000000140947 */ /* 0x000fea0003800000 */
[----:B------:R-:W-:Y:S01]  /*9bf0*/  ISETP.NE.AND P1, PT, R12, RZ, PT ;  /* 0x000000ff0c00720c */ /* 0x000fe20003f25270 */
[----:B-12---:R-:W-:-:S04]  /*9c00*/  IMAD.MOV.U32 R5, RZ, RZ, 0x5140 ;  /* 0x00005140ff057424 */ /* 0x006fc800078e00ff */
[----:B------:R4:W-:Y:S08]  /*9c10*/  SYNCS.ARRIVE.TRANS64 RZ, [R20+URZ+0x38830], R5 ;  /* 0x0388300514ff79a7 */ /* 0x0009f0000800003f */
[----:B------:R-:W-:Y:S05]  /*9c20*/  @!P1 BRA `(.L_x_4027) ;  /* 0x0000000000049947 */ /* 0x000fea0003800000 */
[----:B------:R-:W-:Y:S01]  /*9c30*/  BPT.TRAP 0x1 ;  /* 0x000000040000795c */ /* 0x000fe20000300000 */
.L_x_4027:
        /* <DEDUP_REMOVED lines=33> */
.L_x_4063:
[----:B------:R-:W-:Y:S05]  /*9e50*/  @P0 BRA `(.L_x_4029) ;  /* 0x0000000000140947 */ /* 0x000fea0003800000 */
[----:B------:R-:W-:Y:S01]  /*9e60*/  ISETP.NE.AND P0, PT, R12, RZ, PT ;  /* 0x000000ff0c00720c */ /* 0x000fe20003f05270 */
[----:B------:R-:W-:-:S04]  /*9e70*/  IMAD.MOV.U32 R5, RZ, RZ, 0x5140 ;  /* 0x00005140ff057424 */ /* 0x000fc800078e00ff */
[----:B------:R2:W-:Y:S08]  /*9e80*/  SYNCS.ARRIVE.TRANS64 RZ, [R20+URZ+0x38818], R5 ;  /* 0x0388180514ff79a7 */ /* 0x0005f0000800003f */
[----:B------:R-:W-:Y:S05]  /*9e90*/  @!P0 BRA `(.L_x_4029) ;  /* 0x0000000000048947 */ /* 0x000fea0003800000 */
[----:B------:R-:W-:Y:S01]  /*9ea0*/  BPT.TRAP 0x1 ;  /* 0x000000040000795c */ /* 0x000fe20000300000 */
.L_x_4029:
        /* <DEDUP_REMOVED lines=26> */
.L_x_4015:
[----:B------:R-:W-:Y:S01]  /*a050*/  IMAD R4, R13, 0x8, R20 ;  /* 0x000000080d047824 */ /* 0x000fe200078e0214 */
[----:B------:R-:W-:Y:S01]  /*a060*/  SHF.L.U32 R3, R18, 0x1f, RZ ;  /* 0x0000001f12037819 */ /* 0x000fe200000006ff */
[----:B------:R-:W4:Y:S03]  /*a070*/  S2R R2, SR_TID.X ;  /* 0x0000000000027919 */ /* 0x000f260000002100 */
[----:B------:R-:W5:Y:S01]  /*a080*/  SYNCS.PHASECHK.TRANS64.TRYWAIT P0, [R4+URZ+0x38840], R3 ;  /* 0x03884003040075a7 */ /* 0x000f62000800017f */
[----:B----4-:R-:W-:-:S04]  /*a090*/  LOP3.LUT R2, R2, 0x7f, RZ, 0xc0, !PT ;  /* 0x0000007f02027812 */ /* 0x010fc800078ec0ff */
[----:B------:R-:W-:Y:S01]  /*a0a0*/  ISETP.NE.AND P1, PT, R2, RZ, PT ;  /* 0x000000ff0200720c */ /* 0x000fe20003f25270 */
[----:B-----5:R-:W-:-:S12]  /*a0b0*/  @!P0 BRA `(.L_x_4030) ;  /* 0x0000000800e08947 */ /* 0x020fd80003800000 */
.L_x_4064:
[----:B------:R-:W-:Y:S05]  /*a0c0*/  @P1 BRA `(.L_x_4031) ;  /* 0x0000000000181947 */ /* 0x000fea0003800000 */
[----:B------:R-:W5:Y:S01]  /*a0d0*/  S2R R2, SR_TID.X ;  /* 0x0000000000027919 */ /* 0x000f620000002100 */
[----:B----4-:R-:W-:-:S04]  /*a0e0*/  IMAD.MOV.U32 R3, RZ, RZ, 0x5140 ;  /* 0x00005140ff037424 */ /* 0x010fc800078e00ff */
[----:B------:R4:W-:Y:S01]  /*a0f0*/  SYNCS.ARRIVE.TRANS64 RZ, [R4+URZ+0x38830], R3 ;  /* 0x0388300304ff79a7 */ /* 0x0009e2000800003f */
[----:B-----5:R-:W-:-:S13]  /*a100*/  LOP3.LUT P0, RZ, R2, 0x1f, RZ, 0xc0, !PT ;  /* 0x0000001f02ff7812 */ /* 0x020fda000780c0ff */
[----:B----4-:R-:W-:Y:S05]  /*a110*/  @!P0 BRA `(.L_x_4031) ;  /* 0x0000000000048947 */ /* 0x010fea0003800000 */
[----:B------:R-:W-:Y:S01]  /*a120*/  BPT.TRAP 0x1 ;  /* 0x000000040000795c */ /* 0x000fe20000300000 */
.L_x_4031:
        /* <DEDUP_REMOVED lines=40> */
.L_x_4012:
[----:B------:R-:W-:Y:S05]  /*a3b0*/  BSYNC B0 ;  /* 0x0000000000007941 */ /* 0x000fea0003800000 */
.L_x_4011:
[----:B------:R-:W-:-:S03]  /*a3c0*/  UMOV UR6, 0xffffffff ;  /* 0xffffffff00067882 */ /* 0x000fc60000000000 */
[----:B------:R-:W-:Y:S05]  /*a3d0*/  BRA.DIV UR6, `(.L_x_4032) ;  /* 0x0000000a062c7947 */ /* 0x000fea000b800000 */
[----:B------:R-:W-:-:S13]  /*a3e0*/  ELECT P0, URZ, PT ;  /* 0x00000000003f782f */ /* 0x000fda0003800000 */
.L_x_4067:
[----:B------:R-:W-:Y:S05]  /*a3f0*/  @!P0 BRA `(.L_x_3938) ;  /* 0x0000000000848947 */ /* 0x000fea0003800000 */
[----:B------:R-:W2:Y:S02]  /*a400*/  LDL.LU R2, [R1+0x4] ;  /* 0x0000040001027983 */ /* 0x000ea40000300800 */
[----:B--2---:R-:W-:-:S04]  /*a410*/  LOP3.LUT R2, R2, 0x2, RZ, 0xfc, !PT ;  /* 0x0000000202027812 */ /* 0x004fc800078efcff */
[----:B------:R-:W-:-:S13]  /*a420*/  ISETP.NE.AND P0, PT, R2, 0x3, PT ;  /* 0x000000030200780c */ /* 0x000fda0003f05270 */
[----:B------:R-:W-:Y:S05]  /*a430*/  @!P0 BRA `(.L_x_4033) ;  /* 0x0000000000048947 */ /* 0x000fea0003800000 */
[----:B------:R-:W-:Y:S01]  /*a440*/  BPT.TRAP 0x1 ;  /* 0x000000040000795c */ /* 0x000fe20000300000 */
.L_x_4033:
        /* <DEDUP_REMOVED lines=15> */
.L_x_4068:
[----:B------:R-:W2:Y:S02]  /*a540*/  SYNCS.PHASECHK.TRANS64.TRYWAIT P1, [R3+URZ], R2 ;  /* 0x00000002030075a7 */ /* 0x000ea4000802017f */
[----:B--2---:R-:W-:Y:S05]  /*a550*/  @!P1 BRA `(.L_x_4035) ;  /* 0x0000000800049947 */ /* 0x004fea0003800000 */
.L_x_4069:
[----:B------:R-:W-:Y:S05]  /*a560*/  @!P0 BRA `(.L_x_4036) ;  /* 0x0000000000048947 */ /* 0x000fea0003800000 */
[----:B------:R-:W-:Y:S01]  /*a570*/  BPT.TRAP 0x1 ;  /* 0x000000040000795c */ /* 0x000fe20000300000 */
.L_x_4036:
[----:B--2---:R-:W-:-:S04]  /*a580*/  VIADD R3, R8, 0x38840 ;  /* 0x0003884008037836 */ /* 0x004fc80000000000 */
[----:B------:R-:W-:-:S04]  /*a590*/  IMAD R5, R0, 0x8, R3 ;  /* 0x0000000800057824 */ /* 0x000fc800078e0203 */
[----:B------:R-:W2:Y:S02]  /*a5a0*/  SYNCS.PHASECHK.TRANS64.TRYWAIT P0, [R5+URZ], R4 ;  /* 0x00000004050075a7 */ /* 0x000ea4000800017f */
[----:B--2---:R-:W-:Y:S05]  /*a5b0*/  @!P0 BRA `(.L_x_4037) ;  /* 0x0000000800008947 */ /* 0x004fea0003800000 */
.L_x_4070:
[----:B------:R-:W-:-:S07]  /*a5c0*/  IMAD R3, R6, 0x8, R3 ;  /* 0x0000000806037824 */ /* 0x000fce00078e0203 */
.L_x_4038:
[----:B---3--:R3:W4:Y:S02]  /*a5d0*/  SYNCS.PHASECHK.TRANS64.TRYWAIT P0, [R3+URZ], R2 ;  /* 0x00000002030075a7 */ /* 0x008724000800017f */
[----:B----4-:R-:W-:Y:S05]  /*a5e0*/  @!P0 NANOSLEEP.SYNCS 0x989680 ;  /* 0x009896800000895d */ /* 0x010fea0003900000 */
[----:B------:R-:W4:Y:S02]  /*a5f0*/  @!P0 SYNCS.PHASECHK.TRANS64 P0, [R3+URZ], R2 ;  /* 0x00000002030085a7 */ /* 0x000f24000800007f */
[----:B----4-:R-:W-:Y:S05]  /*a600*/  @!P0 BRA `(.L_x_4038) ;  /* 0xfffffffc00f08947 */ /* 0x010fea000383ffff */
.L_x_3938:
[----:B------:R-:W-:Y:S05]  /*a610*/  BSYNC B6 ;  /* 0x0000000000067941 */ /* 0x000fea0003800000 */
.L_x_3935:
[----:B------:R-:W-:Y:S05]  /*a620*/  EXIT ;  /* 0x000000000000794d */ /* 0x000fea0003800000 */
.L_x_3943:
[----:B------:R-:W-:Y:S02]  /*a630*/  IMAD.MOV.U32 R13, RZ, RZ, R17 ;  /* 0x000000ffff0d7224 */ /* 0x000fe400078e0011 */
[----:B------:R-:W-:Y:S02]  /*a640*/  IMAD.MOV.U32 R12, RZ, RZ, RZ ;  /* 0x000000ffff0c7224 */ /* 0x000fe400078e00ff */
[----:B------:R-:W-:Y:S02]  /*a650*/  IMAD.MOV.U32 R11, RZ, RZ, 0x1f ;  /* 0x0000001fff0b7424 */ /* 0x000fe400078e00ff */
[----:B------:R-:W-:-:S07]  /*a660*/  IMAD.MOV.U32 R15, RZ, RZ, -0x1 ;  /* 0xffffffffff0f7424 */ /* 0x000fce00078e00ff */
[----:B------:R-:W-:Y:S05]  /*a670*/  WARPSYNC.COLLECTIVE R15, `(.L_x_4039) ;  /* 0x000000000f087348 */ /* 0x000fea0003c00000 */
[----:B------:R1:W2:Y:S02]  /*a680*/  SHFL.IDX P6, R14, R13, R12, R11 ;  /* 0x0000000c0d0e7389 */ /* 0x0002a400000c000b */
[----:B-12---:R-:W-:Y:S01]  /*a690*/  ENDCOLLECTIVE ;  /* 0x000000000000791b */ /* 0x006fe20003800000 */
.L_x_4039:
[----:B------:R-:W-:Y:S05]  /*a6a0*/  BRA `(.L_x_4040) ;  /* 0xffffff6400307947 */ /* 0x000fea000383ffff */
.L_x_3945:
        /* <DEDUP_REMOVED lines=8> */
.L_x_3950:
[----:B---3--:R3:W4:Y:S02]  /*a730*/  SYNCS.PHASECHK.TRANS64.TRYWAIT P1, [R2+URZ+0x38810], R153 ;  /* 0x03881099020075a7 */ /* 0x008724000802017f */
[----:B----4-:R-:W-:Y:S05]  /*a740*/  @!P1 NANOSLEEP.SYNCS 0x989680 ;  /* 0x009896800000995d */ /* 0x010fea0003900000 */
[----:B------:R-:W4:Y:S02]  /*a750*/  @!P1 SYNCS.PHASECHK.TRANS64 P1, [R2+URZ+0x38810], R153 ;  /* 0x03881099020095a7 */ /* 0x000f24000802007f */
[----:B----4-:R-:W-:Y:S05]  /*a760*/  @!P1 BRA `(.L_x_3950) ;  /* 0xfffffffc00f09947 */ /* 0x010fea000383ffff */
[----:B------:R-:W-:Y:S05]  /*a770*/  BRA `(.L_x_3949) ;  /* 0xffffff7000507947 */ /* 0x000fea000383ffff */
.L_x_3954:
[----:B------:R1:W1:Y:S02]  /*a780*/  SYNCS.PHASECHK.TRANS64.TRYWAIT P1, [R2+URZ+0x38830], R153 ;  /* 0x03883099020075a7 */ /* 0x000264000802017f */
[----:B-1----:R-:W-:Y:S05]  /*a790*/  @!P1 NANOSLEEP.SYNCS 0x989680 ;  /* 0x009896800000995d */ /* 0x002fea0003900000 */
[----:B------:R-:W1:Y:S02]  /*a7a0*/  @!P1 SYNCS.PHASECHK.TRANS64 P1, [R2+URZ+0x38830], R153 ;  /* 0x03883099020095a7 */ /* 0x000e64000802007f */
[----:B-1----:R-:W-:Y:S05]  /*a7b0*/  @!P1 BRA `(.L_x_3954) ;  /* 0xfffffffc00f09947 */ /* 0x002fea000383ffff */
[----:B------:R-:W-:Y:S05]  /*a7c0*/  BRA `(.L_x_3953) ;  /* 0xffffff8000dc7947 */ /* 0x000fea000383ffff */
.L_x_3961:
[----:B------:R-:W-:Y:S01]  /*a7d0*/  BSSY B0, `(.L_x_4041) ;  /* 0x0000005000007945 */ /* 0x000fe20003800000 */
[----:B------:R-:W-:-:S07]  /*a7e0*/  IMAD.MOV.U32 R15, RZ, RZ, -0x1 ;  /* 0xffffffffff0f7424 */ /* 0x000fce00078e00ff */
[----:B---3--:R-:W-:Y:S05]  /*a7f0*/  WARPSYNC.COLLECTIVE R15, `(.L_x_4042) ;  /* 0x000000000f087348 */ /* 0x008fea0003c00000 */
[----:B------:R-:W-:Y:S01]  /*a800*/  NOP ;  /* 0x0000000000007918 */ /* 0x000fe20000000000 */
[----:B---3--:R-:W-:Y:S01]  /*a810*/  ENDCOLLECTIVE ;  /* 0x000000000000791b */ /* 0x008fe20003800000 */
.L_x_4042:
[----:B------:R-:W-:Y:S05]  /*a820*/  BSYNC B0 ;  /* 0x0000000000007941 */ /* 0x000fea0003800000 */
.L_x_4041:
[----:B------:R-:W-:Y:S05]  /*a830*/  BRA `(.L_x_4043) ;  /* 0xffffffc400807947 */ /* 0x000fea000383ffff */
.L_x_3970:
[----:B------:R-:W-:Y:S01]  /*a840*/  BSSY B0, `(.L_x_4044) ;  /* 0x0000005000007945 */ /* 0x000fe20003800000 */
[----:B------:R-:W-:-:S07]  /*a850*/  IMAD.MOV.U32 R15, RZ, RZ, -0x1 ;  /* 0xffffffffff0f7424 */ /* 0x000fce00078e00ff */
[----:B-1-3--:R-:W-:Y:S05]  /*a860*/  WARPSYNC.COLLECTIVE R15, `(.L_x_4045) ;  /* 0x000000000f087348 */ /* 0x00afea0003c00000 */
[----:B------:R-:W-:Y:S01]  /*a870*/  NOP ;  /* 0x0000000000007918 */ /* 0x000fe20000000000 */
[----:B-1-3--:R-:W-:Y:S01]  /*a880*/  ENDCOLLECTIVE ;  /* 0x000000000000791b */ /* 0x00afe20003800000 */
.L_x_4045:
[----:B------:R-:W-:Y:S05]  /*a890*/  BSYNC B0 ;  /* 0x0000000000007941 */ /* 0x000fea0003800000 */
.L_x_4044:
[----:B------:R-:W-:Y:S05]  /*a8a0*/  BRA `(.L_x_4046) ;  /* 0xffffffc8008c7947 */ /* 0x000fea000383ffff */
.L_x_3979:
[----:B------:R-:W-:Y:S01]  /*a8b0*/  BSSY B0, `(.L_x_4047) ;  /* 0x0000005000007945 */ /* 0x000fe20003800000 */
[----:B------:R-:W-:-:S07]  /*a8c0*/  IMAD.MOV.U32 R15, RZ, RZ, -0x1 ;  /* 0xffffffffff0f7424 */ /* 0x000fce00078e00ff */
[----:B------:R-:W-:Y:S05]  /*a8d0*/  WARPSYNC.COLLECTIVE R15, `(.L_x_4048) ;  /* 0x000000000f087348 */ /* 0x000fea0003c00000 */
[----:B------:R-:W-:Y:S01]  /*a8e0*/  NOP ;  /* 0x0000000000007918 */ /* 0x000fe20000000000 */
[----:B------:R-:W-:Y:S01]  /*a8f0*/  ENDCOLLECTIVE ;  /* 0x000000000000791b */ /* 0x000fe20003800000 */
.L_x_4048:
[----:B------:R-:W-:Y:S05]  /*a900*/  BSYNC B0 ;  /* 0x0000000000007941 */ /* 0x000fea0003800000 */
.L_x_4047:
[----:B------:R-:W-:Y:S05]  /*a910*/  BRA `(.L_x_4049) ;  /* 0xffffffd0006c7947 */ /* 0x000fea000383ffff */
.L_x_3991:
[----:B------:R-:W-:Y:S01]  /*a920*/  BSSY B0, `(.L_x_4050) ;  /* 0x0000005000007945 */ /* 0x000fe20003800000 */
[----:B------:R-:W-:-:S07]  /*a930*/  IMAD.MOV.U32 R15, RZ, RZ, -0x1 ;  /* 0xffffffffff0f7424 */ /* 0x000fce00078e00ff */
[----:B------:R-:W-:Y:S05]  /*a940*/  WARPSYNC.COLLECTIVE R15, `(.L_x_4051) ;  /* 0x000000000f087348 */ /* 0x000fea0003c00000 */
[----:B------:R-:W-:Y:S01]  /*a950*/  NOP ;  /* 0x0000000000007918 */ /* 0x000fe20000000000 */
[----:B------:R-:W-:Y:S01]  /*a960*/  ENDCOLLECTIVE ;  /* 0x000000000000791b */ /* 0x000fe20003800000 */
.L_x_4051:
[----:B------:R-:W-:Y:S05]  /*a970*/  BSYNC B0 ;  /* 0x0000000000007941 */ /* 0x000fea0003800000 */
.L_x_4050:
[----:B------:R-:W-:Y:S05]  /*a980*/  BRA `(.L_x_4052) ;  /* 0xffffffd400847947 */ /* 0x000fea000383ffff */
.L_x_4004:
[----:B------:R-:W-:Y:S01]  /*a990*/  BSSY B0, `(.L_x_4053) ;  /* 0x0000005000007945 */ /* 0x000fe20003800000 */
[----:B------:R-:W-:-:S07]  /*a9a0*/  IMAD.MOV.U32 R15, RZ, RZ, -0x1 ;  /* 0xffffffffff0f7424 */ /* 0x000fce00078e00ff */
[----:B------:R-:W-:Y:S05]  /*a9b0*/  WARPSYNC.COLLECTIVE R15, `(.L_x_4054) ;  /* 0x000000000f087348 */ /* 0x000fea0003c00000 */
[----:B------:R-:W-:Y:S01]  /*a9c0*/  NOP ;  /* 0x0000000000007918 */ /* 0x000fe20000000000 */
[----:B------:R-:W-:Y:S01]  /*a9d0*/  ENDCOLLECTIVE ;  /* 0x000000000000791b */ /* 0x000fe20003800000 */
.L_x_4054:
[----:B------:R-:W-:Y:S05]  /*a9e0*/  BSYNC B0 ;  /* 0x0000000000007941 */ /* 0x000fea0003800000 */
.L_x_4053:
[----:B------:R-:W-:Y:S05]  /*a9f0*/  BRA `(.L_x_4055) ;  /* 0xffffffd800a07947 */ /* 0x000fea000383ffff */
.L_x_4013:
[----:B-1----:R1:W2:Y:S02]  /*aa00*/  SYNCS.PHASECHK.TRANS64.TRYWAIT P1, [R20+URZ+0x38820], R3 ;  /* 0x03882003140075a7 */ /* 0x0022a4000802017f */
[----:B--2---:R-:W-:Y:S05]  /*aa10*/  @!P1 NANOSLEEP.SYNCS 0x989680 ;  /* 0x009896800000995d */ /* 0x004fea0003900000 */
[----:B------:R-:W2:Y:S02]  /*aa20*/  @!P1 SYNCS.PHASECHK.TRANS64 P1, [R20+URZ+0x38820], R3 ;  /* 0x03882003140095a7 */ /* 0x000ea4000802007f */
[----:B--2---:R-:W-:Y:S05]  /*aa30*/  @!P1 BRA `(.L_x_4013) ;  /* 0xfffffffc00f09947 */ /* 0x004fea000383ffff */
[----:B------:R-:W-:Y:S05]  /*aa40*/  BRA `(.L_x_4056) ;  /* 0xffffffe000787947 */ /* 0x000fea000383ffff */
.L_x_4017:
[----:B-1----:R1:W2:Y:S02]  /*aa50*/  SYNCS.PHASECHK.TRANS64.TRYWAIT P1, [R20+URZ+0x38840], R21 ;  /* 0x03884015140075a7 */ /* 0x0022a4000802017f */
[----:B--2---:R-:W-:Y:S05]  /*aa60*/  @!P1 NANOSLEEP.SYNCS 0x989680 ;  /* 0x009896800000995d */ /* 0x004fea0003900000 */
[----:B------:R-:W2:Y:S02]  /*aa70*/  @!P1 SYNCS.PHASECHK.TRANS64 P1, [R20+URZ+0x38840], R21 ;  /* 0x03884015140095a7 */ /* 0x000ea4000802007f */
[----:B--2---:R-:W-:Y:S05]  /*aa80*/  @!P1 BRA `(.L_x_4017) ;  /* 0xfffffffc00f09947 */ /* 0x004fea000383ffff */
[----:B------:R-:W-:Y:S05]  /*aa90*/  BRA `(.L_x_4057) ;  /* 0xffffffe400e87947 */ /* 0x000fea000383ffff */
.L_x_4019:
[----:B---3--:R3:W4:Y:S02]  /*aaa0*/  SYNCS.PHASECHK.TRANS64.TRYWAIT P1, [R20+URZ+0x38828], R21 ;  /* 0x03882815140075a7 */ /* 0x008724000802017f */
[----:B----4-:R-:W-:Y:S05]  /*aab0*/  @!P1 NANOSLEEP.SYNCS 0x989680 ;  /* 0x009896800000995d */ /* 0x010fea0003900000 */
[----:B------:R-:W4:Y:S02]  /*aac0*/  @!P1 SYNCS.PHASECHK.TRANS64 P1, [R20+URZ+0x38828], R21 ;  /* 0x03882815140095a7 */ /* 0x000f24000802007f */
[----:B----4-:R-:W-:Y:S05]  /*aad0*/  @!P1 BRA `(.L_x_4019) ;  /* 0xfffffffc00f09947 */ /* 0x010fea000383ffff */
[----:B------:R-:W-:Y:S05]  /*aae0*/  BRA `(.L_x_4058) ;  /* 0xffffffe8007c7947 */ /* 0x000fea000383ffff */
.L_x_4021:
[----:B--2---:R2:W4:Y:S02]  /*aaf0*/  SYNCS.PHASECHK.TRANS64.TRYWAIT P1, [R20+URZ+0x38848], R21 ;  /* 0x03884815140075a7 */ /* 0x004524000802017f */
[----:B----4-:R-:W-:Y:S05]  /*ab00*/  @!P1 NANOSLEEP.SYNCS 0x989680 ;  /* 0x009896800000995d */ /* 0x010fea0003900000 */
[----:B------:R-:W4:Y:S02]  /*ab10*/  @!P1 SYNCS.PHASECHK.TRANS64 P1, [R20+URZ+0x38848], R21 ;  /* 0x03884815140095a7 */ /* 0x000f24000802007f */
[----:B----4-:R-:W-:Y:S05]  /*ab20*/  @!P1 BRA `(.L_x_4021) ;  /* 0xfffffffc00f09947 */ /* 0x010fea000383ffff */
[----:B------:R-:W-:Y:S05]  /*ab30*/  BRA `(.L_x_4059) ;  /* 0xffffffe800ec7947 */ /* 0x000fea000383ffff */
.L_x_4023:
[----:B------:R-:W-:-:S07]  /*ab40*/  SHF.L.U32 R5, R18, 0x1f, RZ ;  /* 0x0000001f12057819 */ /* 0x000fce00000006ff */
.L_x_4060:
[----:B-1----:R1:W2:Y:S02]  /*ab50*/  SYNCS.PHASECHK.TRANS64.TRYWAIT P1, [R20+URZ+0x38820], R5 ;  /* 0x03882005140075a7 */ /* 0x0022a4000802017f */
[----:B--2---:R-:W-:Y:S05]  /*ab60*/  @!P1 NANOSLEEP.SYNCS 0x989680 ;  /* 0x009896800000995d */ /* 0x004fea0003900000 */
[----:B------:R-:W2:Y:S02]  /*ab70*/  @!P1 SYNCS.PHASECHK.TRANS64 P1, [R20+URZ+0x38820], R5 ;  /* 0x03882005140095a7 */ /* 0x000ea4000802007f */
[----:B--2---:R-:W-:Y:S05]  /*ab80*/  @!P1 BRA `(.L_x_4060) ;  /* 0xfffffffc00f09947 */ /* 0x004fea000383ffff */
[----:B------:R-:W-:Y:S05]  /*ab90*/  BRA `(.L_x_4061) ;  /* 0xffffffec00747947 */ /* 0x000fea000383ffff */
.L_x_4026:
[----:B---3--:R3:W4:Y:S02]  /*aba0*/  SYNCS.PHASECHK.TRANS64.TRYWAIT P1, [R20+URZ+0x38840], R9 ;  /* 0x03884009140075a7 */ /* 0x008724000802017f */
[----:B----4-:R-:W-:Y:S05]  /*abb0*/  @!P1 NANOSLEEP.SYNCS 0x989680 ;  /* 0x009896800000995d */ /* 0x010fea0003900000 */
[----:B------:R-:W4:Y:S02]  /*abc0*/  @!P1 SYNCS.PHASECHK.TRANS64 P1, [R20+URZ+0x38840], R9 ;  /* 0x03884009140095a7 */ /* 0x000f24000802007f */
[----:B----4-:R-:W-:Y:S05]  /*abd0*/  @!P1 BRA `(.L_x_4026) ;  /* 0xfffffffc00f09947 */ /* 0x010fea000383ffff */
[----:B------:R-:W-:Y:S05]  /*abe0*/  BRA `(.L_x_4062) ;  /* 0xffffffec00fc7947 */ /* 0x000fea000383ffff */
.L_x_4028:
[----:B-1----:R1:W2:Y:S02]  /*abf0*/  SYNCS.PHASECHK.TRANS64.TRYWAIT P1, [R20+URZ+0x38828], R9 ;  /* 0x03882809140075a7 */ /* 0x0022a4000802017f */
[----:B--2---:R-:W-:Y:S05]  /*ac00*/  @!P1 NANOSLEEP.SYNCS 0x989680 ;  /* 0x009896800000995d */ /* 0x004fea0003900000 */
[----:B------:R-:W2:Y:S02]  /*ac10*/  @!P1 SYNCS.PHASECHK.TRANS64 P1, [R20+URZ+0x38828], R9 ;  /* 0x03882809140095a7 */ /* 0x000ea4000802007f */
[----:B--2---:R-:W-:Y:S05]  /*ac20*/  @!P1 BRA `(.L_x_4028) ;  /* 0xfffffffc00f09947 */ /* 0x004fea000383ffff */
[----:B------:R-:W-:Y:S05]  /*ac30*/  BRA `(.L_x_4063) ;  /* 0xfffffff000847947 */ /* 0x000fea000383ffff */
.L_x_4030:
[----:B----4-:R4:W1:Y:S02]  /*ac40*/  SYNCS.PHASECHK.TRANS64.TRYWAIT P0, [R4+URZ+0x38840], R3 ;  /* 0x03884003040075a7 */ /* 0x010864000800017f */
[----:B-1----:R-:W-:Y:S05]  /*ac50*/  @!P0 NANOSLEEP.SYNCS 0x989680 ;  /* 0x009896800000895d */ /* 0x002fea0003900000 */
[----:B------:R-:W1:Y:S02]  /*ac60*/  @!P0 SYNCS.PHASECHK.TRANS64 P0, [R4+URZ+0x38840], R3 ;  /* 0x03884003040085a7 */ /* 0x000e64000800007f */
[----:B-1----:R-:W-:Y:S05]  /*ac70*/  @!P0 BRA `(.L_x_4030) ;  /* 0xfffffffc00f08947 */ /* 0x002fea000383ffff */
[----:B------:R-:W-:Y:S05]  /*ac80*/  BRA `(.L_x_4064) ;  /* 0xfffffff4000c7947 */ /* 0x000fea000383ffff */
.L_x_4032:
[----:B------:R-:W-:Y:S01]  /*ac90*/  BSSY B0, `(.L_x_4065) ;  /* 0x0000006000007945 */ /* 0x000fe20003800000 */
[----:B------:R-:W-:-:S07]  /*aca0*/  IMAD.MOV.U32 R15, RZ, RZ, -0x1 ;  /* 0xffffffffff0f7424 */ /* 0x000fce00078e00ff */
[----:B------:R-:W-:Y:S05]  /*acb0*/  WARPSYNC.COLLECTIVE R15, `(.L_x_4066) ;  /* 0x000000000f0c7348 */ /* 0x000fea0003c00000 */
[----:B------:R-:W-:Y:S02]  /*acc0*/  ELECT P6, UR62, PT ;  /* 0x00000000003e782f */ /* 0x000fe400038c0000 */
[----:B------:R-:W-:Y:S01]  /*acd0*/  MOV R14, UR62 ;  /* 0x0000003e000e7c02 */ /* 0x000fe20008000f00 */
[----:B------:R-:W-:Y:S10]  /*ace0*/  ENDCOLLECTIVE ;  /* 0x000000000000791b */ /* 0x000ff40003800000 */
.L_x_4066:
[----:B------:R-:W-:Y:S05]  /*acf0*/  BSYNC B0 ;  /* 0x0000000000007941 */ /* 0x000fea0003800000 */
.L_x_4065:
[----:B------:R-:W-:Y:S01]  /*ad00*/  PLOP3.LUT P0, PT, P6, PT, PT, 0x80, 0x0 ;  /* 0x000000000000781c */ /* 0x000fe2000370f070 */
[----:B------:R-:W-:-:S12]  /*ad10*/  BRA `(.L_x_4067) ;  /* 0xfffffff400b47947 */ /* 0x000fd8000383ffff */
.L_x_4034:
[----:B-1----:R1:W2:Y:S02]  /*ad20*/  SYNCS.PHASECHK.TRANS64.TRYWAIT P1, [R7+URZ], R4 ;  /* 0x00000004070075a7 */ /* 0x0022a4000802017f */
[----:B--2---:R-:W-:Y:S05]  /*ad30*/  @!P1 NANOSLEEP.SYNCS 0x989680 ;  /* 0x009896800000995d */ /* 0x004fea0003900000 */
[----:B------:R-:W2:Y:S02]  /*ad40*/  @!P1 SYNCS.PHASECHK.TRANS64 P1, [R7+URZ], R4 ;  /* 0x00000004070095a7 */ /* 0x000ea4000802007f */
[----:B--2---:R-:W-:Y:S05]  /*ad50*/  @!P1 BRA `(.L_x_4034) ;  /* 0xfffffffc00f09947 */ /* 0x004fea000383ffff */
[----:B------:R-:W-:Y:S05]  /*ad60*/  BRA `(.L_x_4068) ;  /* 0xfffffff400f47947 */ /* 0x000fea000383ffff */
.L_x_4035:
[----:B--2---:R2:W3:Y:S02]  /*ad70*/  SYNCS.PHASECHK.TRANS64.TRYWAIT P1, [R3+URZ], R2 ;  /* 0x00000002030075a7 */ /* 0x0044e4000802017f */
[----:B---3--:R-:W-:Y:S05]  /*ad80*/  @!P1 NANOSLEEP.SYNCS 0x989680 ;  /* 0x009896800000995d */ /* 0x008fea0003900000 */
[----:B------:R-:W3:Y:S02]  /*ad90*/  @!P1 SYNCS.PHASECHK.TRANS64 P1, [R3+URZ], R2 ;  /* 0x00000002030095a7 */ /* 0x000ee4000802007f */
[----:B---3--:R-:W-:Y:S05]  /*ada0*/  @!P1 BRA `(.L_x_4035) ;  /* 0xfffffffc00f09947 */ /* 0x008fea000383ffff */
[----:B------:R-:W-:Y:S05]  /*adb0*/  BRA `(.L_x_4069) ;  /* 0xfffffff400e87947 */ /* 0x000fea000383ffff */
.L_x_4037:
[----:B--2---:R2:W3:Y:S02]  /*adc0*/  SYNCS.PHASECHK.TRANS64.TRYWAIT P0, [R5+URZ], R4 ;  /* 0x00000004050075a7 */ /* 0x0044e4000800017f */
[----:B---3--:R-:W-:Y:S05]  /*add0*/  @!P0 NANOSLEEP.SYNCS 0x989680 ;  /* 0x009896800000895d */ /* 0x008fea0003900000 */
[----:B------:R-:W3:Y:S02]  /*ade0*/  @!P0 SYNCS.PHASECHK.TRANS64 P0, [R5+URZ], R4 ;  /* 0x00000004050085a7 */ /* 0x000ee4000800007f */
[----:B---3--:R-:W-:Y:S05]  /*adf0*/  @!P0 BRA `(.L_x_4037) ;  /* 0xfffffffc00f08947 */ /* 0x008fea000383ffff */
[----:B------:R-:W-:Y:S05]  /*ae00*/  BRA `(.L_x_4070) ;  /* 0xfffffff400ec7947 */ /* 0x000fea000383ffff */
.L_x_4071:
        /* <DEDUP_REMOVED lines=15> */
.L_x_7317:


//--------------------- .text._ZN7cutlass13device_kernelIN5flash22FlashAttnBwdPreprocessIN4cute5tupleIJNS3_1CILi80EEENS5_ILi128EEEEEENS_6half_tEfNS_4arch4Sm90ELb1ELb0EEEEEvNT_6ParamsE --------------------------
	.section	.text._ZN7cutlass13device_kernelIN5flash22FlashAttnBwdPreprocessIN4cute5tupleIJNS3_1CILi80EEENS5_ILi128EEEEEENS_6half_tEfNS_4arch4Sm90ELb1ELb0EEEEEvNT_6ParamsE,"ax",@progbits
	.align	128
.text._ZN7cutlass13device_kernelIN5flash22FlashAttnBwdPreprocessIN4cute5tupleIJNS3_1CILi80EEENS5_ILi128EEEEEENS_6half_tEfNS_4arch4Sm90ELb1ELb0EEEEEvNT_6ParamsE:
        .type           _ZN7cutlass13device_kernelIN5flash22FlashAttnBwdPreprocessIN4cute5tupleIJNS3_1CILi80EEENS5_ILi128EEEEEENS_6half_tEfNS_4arch4Sm90ELb1ELb0EEEEEvNT_6ParamsE,@function
        .size           _ZN7cutlass13device_kernelIN5flash22FlashAttnBwdPreprocessIN4cute5tupleIJNS3_1CILi80EEENS5_ILi128EEEEEENS_6half_tEfNS_4arch4Sm90ELb1ELb0EEEEEvNT_6ParamsE,(.L_x_7318 - _ZN7cutlass13device_kernelIN5flash22FlashAttnBwdPreprocessIN4cute5tupleIJNS3_1CILi80EEENS5_ILi128EEEEEENS_6half_tEfNS_4arch4Sm90ELb1ELb0EEEEEvNT_6ParamsE)
        .other          _ZN7cutlass13device_kernelIN5flash22FlashAttnBwdPreprocessIN4cute5tupleIJNS3_1CILi80EEENS5_ILi128EEEEEENS_6half_tEfNS_4arch4Sm90ELb1ELb0EEEEEvNT_6ParamsE,@"STO_CUDA_ENTRY STV_DEFAULT"
_ZN7cutlass13device_kernelIN5flash22FlashAttnBwdPreprocessIN4cute5tupleIJNS3_1CILi80EEENS5_ILi128EEEEEENS_6half_tEfNS_4arch4Sm90ELb1ELb0EEEEEvNT_6ParamsE:
[----:B------:R-:W-:Y:S01]  /*0000*/  LDC R1, c[0x0][0x28] ;  /* 0x00000a00ff017b82 */ /* 0x000fe20000000800 */
[----:B------:R-:W0:Y:S07]  /*0010*/  S2R R0, SR_TID.X ;  /* 0x0000000000007919 */ /* 0x000e2e0000002100 */
[----:B------:R-:W1:Y:S01]  /*0020*/  LDC R7, c[0x0][0x218] ;  /* 0x00008600ff077b82 */ /* 0x000e620000000800 */
[----:B------:R-:W-:Y:S01]  /*0030*/  ULDC.64 UR4, c[0x0][0x208] ;  /* 0x0000820000047ab9 */ /* 0x000fe20000000a00 */
[----:B------:R-:W-:Y:S01]  /*0040*/  BSSY B0, `(.L_x_4072) ;  /* 0x0000027000007945 */ /* 0x000fe20003800000 */
[----:B------:R-:W1:Y:S05]  /*0050*/  S2R R2, SR_CTAID.X ;  /* 0x0000000000027919 */ /* 0x000e6a0000002500 */
[----:B------:R-:W2:Y:S08]  /*0060*/  S2UR UR6, SR_CTAID.Y ;  /* 0x00000000000679c3 */ /* 0x000eb00000002600 */
[----:B------:R-:W3:Y:S08]  /*0070*/  S2UR UR7, SR_CTAID.Z ;  /* 0x00000000000779c3 */ /* 0x000ef00000002700 */
[----:B------:R-:W4:Y:S01]  /*0080*/  LDC.64 R16, c[0x0][0x230] ;  /* 0x00008c00ff107b82 */ /* 0x000f220000000a00 */
[----:B0-----:R-:W-:-:S07]  /*0090*/  SHF.R.S32.HI R3, RZ, 0x1f, R0 ;  /* 0x0000001fff037819 */ /* 0x001fce0000011400 */
[----:B------:R-:W0:Y:S01]  /*00a0*/  LDC.64 R20, c[0x0][0x238] ;  /* 0x00008e00ff147b82 */ /* 0x000e220000000a00 */
[----:B------:R-:W-:Y:S01]  /*00b0*/  ISETP.GT.AND P0, PT, R0, 0x4f, PT ;  /* 0x0000004f0000780c */ /* 0x000fe20003f04270 */
[----:B--2---:R-:W-:Y:S01]  /*00c0*/  USHF.R.S32.HI UR8, URZ, 0x1f, UR6 ;  /* 0x0000001f3f087899 */ /* 0x004fe20008011406 */
[----:B------:R-:W-:Y:S01]  /*00d0*/  LEA.HI R4, R3, R0, RZ, 0x4 ;  /* 0x0000000003047211 */ /* 0x000fe200078f20ff */
[----:B-1----:R-:W-:-:S03]  /*00e0*/  IMAD R3, R2, -0x50, R7 ;  /* 0xffffffb002037824 */ /* 0x002fc600078e0207 */
[----:B------:R-:W-:Y:S01]  /*00f0*/  LOP3.LUT R5, R4, 0xfffffff0, RZ, 0xc0, !PT ;  /* 0xfffffff004057812 */ /* 0x000fe200078ec0ff */
[----:B------:R-:W1:Y:S01]  /*0100*/  LDC.64 R8, c[0x0][0x250] ;  /* 0x00009400ff087b82 */ /* 0x000e620000000a00 */
[-C--:B------:R-:W-:Y:S01]  /*0110*/  ISETP.GE.OR P1, PT, R0, R3.reuse, P0 ;  /* 0x000000030000720c */ /* 0x080fe20000726670 */
[----:B---3--:R-:W-:Y:S01]  /*0120*/  USHF.R.S32.HI UR9, URZ, 0x1f, UR7 ;  /* 0x0000001f3f097899 */ /* 0x008fe20008011407 */
[----:B------:R-:W-:Y:S02]  /*0130*/  SHF.R.S32.HI R54, RZ, 0x4, R4 ;  /* 0x00000004ff367819 */ /* 0x000fe40000011404 */
[----:B------:R-:W-:Y:S02]  /*0140*/  IADD3 R5, -R5, R0, RZ ;  /* 0x0000000005057210 */ /* 0x000fe40007ffe1ff */
[----:B------:R-:W-:Y:S02]  /*0150*/  ISETP.GE.AND P3, PT, R54, R3, PT ;  /* 0x000000033600720c */ /* 0x000fe40003f66270 */
[----:B------:R-:W-:-:S02]  /*0160*/  MOV R4, 0x7f800000 ;  /* 0x7f80000000047802 */ /* 0x000fc40000000f00 */
[----:B------:R-:W-:-:S03]  /*0170*/  SHF.L.U32 R22, R5, 0x3, RZ ;  /* 0x0000000305167819 */ /* 0x000fc600000006ff */
[----:B------:R-:W-:Y:S06]  /*0180*/  @P1 BRA `(.L_x_4073) ;  /* 0x0000000000481947 */ /* 0x000fec0003800000 */
[----:B------:R-:W2:Y:S01]  /*0190*/  LDC.64 R12, c[0x0][0x290] ;  /* 0x0000a400ff0c7b82 */ /* 0x000ea20000000a00 */
[----:B------:R-:W-:Y:S01]  /*01a0*/  IMAD R11, R2, 0x50, RZ ;  /* 0x00000050020b7824 */ /* 0x000fe200078e02ff */
[----:B------:R-:W-:Y:S01]  /*01b0*/  SHF.R.S32.HI R4, RZ, 0x1f, R0 ;  /* 0x0000001fff047819 */ /* 0x000fe20000011400 */
[----:B------:R-:W-:-:S03]  /*01c0*/  ULDC.64 UR10, c[0x0][0x288] ;  /* 0x0000a200000a7ab9 */ /* 0x000fc60000000a00 */
[C---:B------:R-:W-:Y:S02]  /*01d0*/  IADD3 R10, P1, R11.reuse, R0, RZ ;  /* 0x000000000b0a7210 */ /* 0x040fe40007f3e0ff */
[----:B------:R-:W3:Y:S02]  /*01e0*/  LDC.64 R14, c[0x0][0x298] ;  /* 0x0000a600ff0e7b82 */ /* 0x000ee40000000a00 */
[----:B------:R-:W-:Y:S01]  /*01f0*/  LEA.HI.X.SX32 R11, R11, R4, 0x1, P1 ;  /* 0x000000040b0b7211 */ /* 0x000fe200008f0eff */
[C---:B--2---:R-:W-:Y:S02]  /*0200*/  IMAD R6, R12.reuse, UR8, RZ ;  /* 0x000000080c067c24 */ /* 0x044fe4000f8e02ff */
[----:B------:R-:W-:-:S04]  /*0210*/  IMAD.WIDE.U32 R10, R12, UR6, R10 ;  /* 0x000000060c0a7c25 */ /* 0x000fc8000f8e000a */
[----:B------:R-:W-:Y:S02]  /*0220*/  IMAD R13, R13, UR6, R6 ;  /* 0x000000060d0d7c24 */ /* 0x000fe4000f8e0206 */
[----:B---3--:R-:W-:-:S03]  /*0230*/  IMAD R4, R14, UR9, RZ ;  /* 0x000000090e047c24 */ /* 0x008fc6000f8e02ff */
[----:B------:R-:W-:Y:S01]  /*0240*/  IADD3 R11, R11, R13, RZ ;  /* 0x0000000d0b0b7210 */ /* 0x000fe20007ffe0ff */
[----:B------:R-:W-:Y:S02]  /*0250*/  IMAD R13, R15, UR7, R4 ;  /* 0x000000070f0d7c24 */ /* 0x000fe4000f8e0204 */
[----:B------:R-:W-:-:S05]  /*0260*/  IMAD.WIDE.U32 R10, R14, UR7, R10 ;  /* 0x000000070e0a7c25 */ /* 0x000fca000f8e000a */
[----:B------:R-:W-:Y:S02]  /*0270*/  IADD3 R11, R11, R13, RZ ;  /* 0x0000000d0b0b7210 */ /* 0x000fe40007ffe0ff */
[----:B------:R-:W-:-:S04]  /*0280*/  LEA R12, P1, R10, UR10, 0x2 ;  /* 0x0000000a0a0c7c11 */ /* 0x000fc8000f8210ff */
[----:B------:R-:W-:-:S05]  /*0290*/  LEA.HI.X R13, R10, UR11, R11, 0x2, P1 ;  /* 0x0000000b0a0d7c11 */ /* 0x000fca00088f140b */
[----:B------:R2:W5:Y:S04]  /*02a0*/  LDG.E R4, desc[UR4][R12.64] ;  /* 0x000000040c047981 */ /* 0x000568000c1e1900 */
.L_x_4073:
[----:B------:R-:W-:Y:S05]  /*02b0*/  BSYNC B0 ;  /* 0x0000000000007941 */ /* 0x000fea0003800000 */
.L_x_4072:
[----:B------:R-:W-:Y:S01]  /*02c0*/  ULDC UR10, c[0x0][0x21c] ;  /* 0x00008700000a7ab9 */ /* 0x000fe20000000800 */
[----:B------:R-:W3:Y:S01]  /*02d0*/  LDC.64 R18, c[0x0][0x258] ;  /* 0x00009600ff127b82 */ /* 0x000ee20000000a00 */
[----:B------:R-:W-:Y:S01]  /*02e0*/  ISETP.LT.AND P2, PT, R22, UR10, !P3 ;  /* 0x0000000a16007c0c */ /* 0x000fe2000df41270 */
[----:B----4-:R-:W-:Y:S01]  /*02f0*/  IMAD R6, R16, UR8, RZ ;  /* 0x0000000810067c24 */ /* 0x010fe2000f8e02ff */
[----:B------:R-:W-:Y:S02]  /*0300*/  SHF.R.S32.HI R23, RZ, 0x1f, R22 ;  /* 0x0000001fff177819 */ /* 0x000fe40000011416 */
[----:B------:R-:W-:Y:S01]  /*0310*/  SHF.R.S32.HI R55, RZ, 0x1f, R54 ;  /* 0x0000001fff377819 */ /* 0x000fe20000011436 */
[----:B------:R-:W-:Y:S01]  /*0320*/  IMAD R11, R17, UR6, R6 ;  /* 0x00000006110b7c24 */ /* 0x000fe2000f8e0206 */
[----:B------:R-:W-:Y:S01]  /*0330*/  ISETP.GE.AND P1, PT, R22, UR10, PT ;  /* 0x0000000a16007c0c */ /* 0x000fe2000bf26270 */
[----:B--2---:R-:W-:-:S04]  /*0340*/  IMAD.WIDE.U32 R12, R16, UR6, R22 ;  /* 0x00000006100c7c25 */ /* 0x004fc8000f8e0016 */
[----:B0-----:R-:W-:Y:S01]  /*0350*/  IMAD R6, R20, UR9, RZ ;  /* 0x0000000914067c24 */ /* 0x001fe2000f8e02ff */
[----:B------:R-:W-:Y:S01]  /*0360*/  IADD3 R13, R13, R11, RZ ;  /* 0x0000000b0d0d7210 */ /* 0x000fe20007ffe0ff */
[----:B------:R-:W0:Y:S01]  /*0370*/  @P2 LDC.64 R14, c[0x0][0x228] ;  /* 0x00008a00ff0e2b82 */ /* 0x000e220000000a00 */
[----:B-1----:R-:W-:Y:S02]  /*0380*/  IMAD R16, R8, UR8, RZ ;  /* 0x0000000808107c24 */ /* 0x002fe4000f8e02ff */
[----:B------:R-:W-:Y:S01]  /*0390*/  IMAD R17, R21, UR7, R6 ;  /* 0x0000000715117c24 */ /* 0x000fe2000f8e0206 */
[----:B------:R-:W-:Y:S01]  /*03a0*/  IADD3 R6, R54, 0x10, RZ ;  /* 0x0000001036067810 */ /* 0x000fe20007ffe0ff */
[----:B------:R-:W-:-:S03]  /*03b0*/  IMAD.WIDE.U32 R20, R20, UR7, R12 ;  /* 0x0000000714147c25 */ /* 0x000fc6000f8e000c */
[----:B------:R-:W1:Y:S01]  /*03c0*/  @P2 LDC.64 R10, c[0x0][0x248] ;  /* 0x00009200ff0a2b82 */ /* 0x000e620000000a00 */
[----:B------:R-:W-:Y:S01]  /*03d0*/  IMAD R13, R9, UR6, R16 ;  /* 0x00000006090d7c24 */ /* 0x000fe2000f8e0210 */
[----:B------:R-:W-:Y:S01]  /*03e0*/  ISETP.LT.AND P4, PT, R6, R3, !P1 ;  /* 0x000000030600720c */ /* 0x000fe20004f81270 */
[----:B------:R-:W-:-:S04]  /*03f0*/  IMAD.WIDE.U32 R8, R8, UR6, R22 ;  /* 0x0000000608087c25 */ /* 0x000fc8000f8e0016 */
[----:B---3--:R-:W-:Y:S01]  /*0400*/  IMAD R16, R18, UR9, RZ ;  /* 0x0000000912107c24 */ /* 0x008fe2000f8e02ff */
[----:B------:R-:W2:Y:S01]  /*0410*/  @P2 LDC.64 R30, c[0x0][0x210] ;  /* 0x00008400ff1e2b82 */ /* 0x000ea20000000a00 */
[----:B------:R-:W-:Y:S01]  /*0420*/  IADD3 R9, R9, R13, RZ ;  /* 0x0000000d09097210 */ /* 0x000fe20007ffe0ff */
[----:B------:R-:W-:-:S04]  /*0430*/  IMAD.WIDE R48, R2, 0x50, R54 ;  /* 0x0000005002307825 */ /* 0x000fc800078e0236 */
[----:B------:R-:W-:Y:S02]  /*0440*/  IMAD R19, R19, UR7, R16 ;  /* 0x0000000713137c24 */ /* 0x000fe4000f8e0210 */
[----:B------:R-:W3:Y:S01]  /*0450*/  @P2 LDC.64 R12, c[0x0][0x240] ;  /* 0x00009000ff0c2b82 */ /* 0x000ee20000000a00 */
[----:B------:R-:W-:Y:S01]  /*0460*/  IMAD.WIDE.U32 R40, R18, UR7, R8 ;  /* 0x0000000712287c25 */ /* 0x000fe2000f8e0008 */
[----:B------:R-:W-:Y:S02]  /*0470*/  IADD3 R9, R21, R17, RZ ;  /* 0x0000001115097210 */ /* 0x000fe40007ffe0ff */
[----:B------:R-:W-:Y:S01]  /*0480*/  @P2 MOV R8, R20 ;  /* 0x0000001400082202 */ /* 0x000fe20000000f00 */
[----:B0-----:R-:W-:Y:S01]  /*0490*/  @P2 IMAD R16, R49, R14, RZ ;  /* 0x0000000e31102224 */ /* 0x001fe200078e02ff */
[----:B------:R-:W-:Y:S02]  /*04a0*/  IADD3 R41, R41, R19, RZ ;  /* 0x0000001329297210 */ /* 0x000fe40007ffe0ff */
[----:B------:R-:W0:Y:S01]  /*04b0*/  @P4 LDC.64 R24, c[0x0][0x228] ;  /* 0x00008a00ff184b82 */ /* 0x000e220000000a00 */
[----:B------:R-:W-:-:S02]  /*04c0*/  @P2 IMAD R17, R48, R15, R16 ;  /* 0x0000000f30112224 */ /* 0x000fc400078e0210 */
[----:B------:R-:W-:Y:S01]  /*04d0*/  @P2 IMAD.WIDE.U32 R14, R48, R14, R8 ;  /* 0x0000000e300e2225 */ /* 0x000fe200078e0008 */
[----:B------:R-:W-:-:S03]  /*04e0*/  IADD3 R8, R54, 0x20, RZ ;  /* 0x0000002036087810 */ /* 0x000fc60007ffe0ff */
[----:B-1----:R-:W-:Y:S01]  /*04f0*/  @P2 IMAD R16, R49, R10, RZ ;  /* 0x0000000a31102224 */ /* 0x002fe200078e02ff */
[----:B------:R-:W-:Y:S01]  /*0500*/  @P2 IADD3 R15, R15, R17, RZ ;  /* 0x000000110f0f2210 */ /* 0x000fe20007ffe0ff */
[----:B------:R-:W1:Y:S01]  /*0510*/  @P4 LDC.64 R28, c[0x0][0x248] ;  /* 0x00009200ff1c4b82 */ /* 0x000e620000000a00 */
[----:B--2---:R-:W-:Y:S01]  /*0520*/  @P2 LEA R30, P5, R14, R30, 0x1 ;  /* 0x0000001e0e1e2211 */ /* 0x004fe200078a08ff */
[C---:B------:R-:W-:Y:S01]  /*0530*/  @P2 IMAD R19, R48.reuse, R11, R16 ;  /* 0x0000000b30132224 */ /* 0x040fe200078e0210 */
[----:B------:R-:W-:Y:S01]  /*0540*/  CS2R R16, SRZ ;  /* 0x0000000000107805 */ /* 0x000fe2000001ff00 */
[----:B------:R-:W-:Y:S01]  /*0550*/  @P2 IMAD.WIDE.U32 R10, R48, R10, R40 ;  /* 0x0000000a300a2225 */ /* 0x000fe200078e0028 */
[----:B------:R-:W-:Y:S02]  /*0560*/  @P2 LEA.HI.X R31, R14, R31, R15, 0x1, P5 ;  /* 0x0000001f0e1f2211 */ /* 0x000fe400028f0c0f */
[----:B------:R-:W-:Y:S02]  /*0570*/  CS2R R14, SRZ ;  /* 0x00000000000e7805 */ /* 0x000fe4000001ff00 */
[----:B------:R-:W-:Y:S01]  /*0580*/  ISETP.LT.AND P5, PT, R8, R3, !P1 ;  /* 0x000000030800720c */ /* 0x000fe20004fa1270 */
[----:B------:R-:W2:Y:S01]  /*0590*/  @P4 LDC.64 R32, c[0x0][0x210] ;  /* 0x00008400ff204b82 */ /* 0x000ea20000000a00 */
[----:B------:R-:W-:-:S02]  /*05a0*/  @P2 IADD3 R11, R11, R19, RZ ;  /* 0x000000130b0b2210 */ /* 0x000fc40007ffe0ff */
[----:B------:R-:W-:Y:S02]  /*05b0*/  CS2R R18, SRZ ;  /* 0x0000000000127805 */ /* 0x000fe4000001ff00 */
[----:B---3--:R-:W-:-:S04]  /*05c0*/  @P2 LEA R36, P6, R10, R12, 0x1 ;  /* 0x0000000c0a242211 */ /* 0x008fc800078c08ff */
[----:B------:R-:W-:Y:S02]  /*05d0*/  @P2 LEA.HI.X R37, R10, R13, R11, 0x1, P6 ;  /* 0x0000000d0a252211 */ /* 0x000fe400030f0c0b */
[----:B------:R-:W-:Y:S02]  /*05e0*/  CS2R R12, SRZ ;  /* 0x00000000000c7805 */ /* 0x000fe4000001ff00 */
[C---:B------:R-:W-:Y:S01]  /*05f0*/  @P4 IADD3 R23, P6, R48.reuse, 0x10, RZ ;  /* 0x0000001030174810 */ /* 0x040fe20007fde0ff */
[----:B------:R-:W3:Y:S01]  /*0600*/  @P4 LDC.64 R34, c[0x0][0x240] ;  /* 0x00009000ff224b82 */ /* 0x000ee20000000a00 */
[----:B------:R-:W4:Y:S02]  /*0610*/  @P2 LDG.E.128 R16, desc[UR4][R36.64] ;  /* 0x0000000424102981 */ /* 0x000f24000c1e1d00 */
[----:B------:R-:W-:Y:S02]  /*0620*/  @P4 IADD3.X R11, RZ, R49, RZ, P6, !PT ;  /* 0x00000031ff0b4210 */ /* 0x000fe400037fe4ff */
[----:B------:R1:W4:Y:S03]  /*0630*/  @P2 LDG.E.128 R12, desc[UR4][R30.64] ;  /* 0x000000041e0c2981 */ /* 0x000326000c1e1d00 */
[----:B------:R-:W2:Y:S01]  /*0640*/  @P5 LDC.64 R26, c[0x0][0x228] ;  /* 0x00008a00ff1a5b82 */ /* 0x000ea20000000a00 */
[----:B------:R-:W-:Y:S01]  /*0650*/  @P4 IADD3 R45, P2, R48, 0x10, RZ ;  /* 0x00000010302d4810 */ /* 0x000fe20007f5e0ff */
[----:B0-----:R-:W-:-:S03]  /*0660*/  @P4 IMAD R10, R11, R24, RZ ;  /* 0x000000180b0a4224 */ /* 0x001fc600078e02ff */
[----:B------:R-:W-:Y:S01]  /*0670*/  @P4 IADD3.X R21, RZ, R49, RZ, P2, !PT ;  /* 0x00000031ff154210 */ /* 0x000fe200017fe4ff */
[----:B------:R-:W-:Y:S01]  /*0680*/  @P4 IMAD R43, R23, R25, R10 ;  /* 0x00000019172b4224 */ /* 0x000fe200078e020a */
[----:B------:R-:W-:Y:S01]  /*0690*/  IADD3 R10, R54, 0x40, RZ ;  /* 0x00000040360a7810 */ /* 0x000fe20007ffe0ff */
[----:B------:R-:W0:Y:S02]  /*06a0*/  @P5 LDC.64 R64, c[0x0][0x210] ;  /* 0x00008400ff405b82 */ /* 0x000e240000000a00 */
[----:B-1----:R-:W-:Y:S01]  /*06b0*/  @P4 IMAD R30, R21, R28, RZ ;  /* 0x0000001c151e4224 */ /* 0x002fe200078e02ff */
[----:B------:R-:W-:Y:S02]  /*06c0*/  @P4 MOV R21, R9 ;  /* 0x0000000900154202 */ /* 0x000fe40000000f00 */
[----:B------:R-:W-:Y:S02]  /*06d0*/  @P5 IADD3 R39, P6, R48, 0x20, RZ ;  /* 0x0000002030275810 */ /* 0x000fe40007fde0ff */
[----:B------:R-:W-:Y:S01]  /*06e0*/  ISETP.GE.AND P2, PT, R10, R3, PT ;  /* 0x000000030a00720c */ /* 0x000fe20003f46270 */
[----:B------:R-:W-:Y:S01]  /*06f0*/  @P4 IMAD.WIDE.U32 R24, R23, R24, R20 ;  /* 0x0000001817184225 */ /* 0x000fe200078e0014 */
[----:B------:R-:W-:Y:S01]  /*0700*/  IADD3 R52, R54, 0x30, RZ ;  /* 0x0000003036347810 */ /* 0x000fe20007ffe0ff */
[----:B------:R-:W1:Y:S01]  /*0710*/  @P5 LDC.64 R50, c[0x0][0x240] ;  /* 0x00009000ff325b82 */ /* 0x000e620000000a00 */
[----:B------:R-:W-:-:S02]  /*0720*/  @P5 IADD3.X R11, RZ, R49, RZ, P6, !PT ;  /* 0x00000031ff0b5210 */ /* 0x000fc400037fe4ff */
[----:B------:R-:W-:Y:S02]  /*0730*/  ISETP.GE.OR P2, PT, R22, UR10, P2 ;  /* 0x0000000a16007c0c */ /* 0x000fe40009746670 */
[----:B------:R-:W-:Y:S02]  /*0740*/  @P4 MOV R22, R40 ;  /* 0x0000002800164202 */ /* 0x000fe40000000f00 */
[----:B------:R-:W-:Y:S01]  /*0750*/  @P4 MOV R23, R41 ;  /* 0x0000002900174202 */ /* 0x000fe20000000f00 */
[----:B------:R-:W-:Y:S01]  /*0760*/  @P4 IMAD R29, R45, R29, R30 ;  /* 0x0000001d2d1d4224 */ /* 0x000fe200078e021e */
[----:B------:R-:W-:Y:S01]  /*0770*/  ISETP.LT.AND P1, PT, R52, R3, !P1 ;  /* 0x000000033400720c */ /* 0x000fe20004f21270 */
[----:B--2---:R-:W-:Y:S01]  /*0780*/  @P5 IMAD R30, R11, R26, RZ ;  /* 0x0000001a0b1e5224 */ /* 0x004fe200078e02ff */
[----:B------:R-:W-:Y:S01]  /*0790*/  @P4 IADD3 R11, R25, R43, RZ ;  /* 0x0000002b190b4210 */ /* 0x000fe20007ffe0ff */
[----:B------:R-:W-:Y:S01]  /*07a0*/  @P4 IMAD.WIDE.U32 R22, R45, R28, R22 ;  /* 0x0000001c2d164225 */ /* 0x000fe200078e0016 */
[----:B------:R-:W-:-:S02]  /*07b0*/  @P4 LEA R32, P6, R24, R32, 0x1 ;  /* 0x0000002018204211 */ /* 0x000fc400078c08ff */
[----:B------:R-:W-:Y:S01]  /*07c0*/  @P5 MOV R21, R9 ;  /* 0x0000000900155202 */ /* 0x000fe20000000f00 */
[----:B------:R-:W-:Y:S01]  /*07d0*/  @P5 IMAD R25, R39, R27, R30 ;  /* 0x0000001b27195224 */ /* 0x000fe200078e021e */
[----:B------:R-:W-:Y:S01]  /*07e0*/  @P4 LEA.HI.X R33, R24, R33, R11, 0x1, P6 ;  /* 0x0000002118214211 */ /* 0x000fe200030f0c0b */
[----:B------:R-:W2:Y:S01]  /*07f0*/  @!P2 LDC.64 R66, c[0x0][0x228] ;  /* 0x00008a00ff42ab82 */ /* 0x000ea20000000a00 */
[----:B------:R-:W-:Y:S01]  /*0800*/  @P4 IADD3 R11, R23, R29, RZ ;  /* 0x0000001d170b4210 */ /* 0x000fe20007ffe0ff */
[----:B------:R-:W-:Y:S01]  /*0810*/  @P5 IMAD.WIDE.U32 R26, R39, R26, R20 ;  /* 0x0000001a271a5225 */ /* 0x000fe200078e0014 */
[----:B---3--:R-:W-:-:S05]  /*0820*/  @P4 LEA R34, P6, R22, R34, 0x1 ;  /* 0x0000002216224211 */ /* 0x008fca00078c08ff */
[----:B------:R-:W3:Y:S01]  /*0830*/  @P5 LDC.64 R28, c[0x0][0x248] ;  /* 0x00009200ff1c5b82 */ /* 0x000ee20000000a00 */
[----:B------:R-:W-:Y:S02]  /*0840*/  @P4 LEA.HI.X R35, R22, R35, R11, 0x1, P6 ;  /* 0x0000002316234211 */ /* 0x000fe400030f0c0b */
[----:B------:R-:W-:Y:S02]  /*0850*/  @P5 IADD3 R11, R27, R25, RZ ;  /* 0x000000191b0b5210 */ /* 0x000fe40007ffe0ff */
[----:B0-----:R-:W-:-:S03]  /*0860*/  @P5 LEA R64, P6, R26, R64, 0x1 ;  /* 0x000000401a405211 */ /* 0x001fc600078c08ff */
[----:B------:R-:W0:Y:S01]  /*0870*/  @P1 LDC.64 R38, c[0x0][0x228] ;  /* 0x00008a00ff261b82 */ /* 0x000e220000000a00 */
[----:B------:R-:W-:Y:S02]  /*0880*/  @P5 LEA.HI.X R65, R26, R65, R11, 0x1, P6 ;  /* 0x000000411a415211 */ /* 0x000fe400030f0c0b */
[----:B------:R-:W-:-:S04]  /*0890*/  @P5 IADD3 R31, P6, R48, 0x20, RZ ;  /* 0x00000020301f5810 */ /* 0x000fc80007fde0ff */
[----:B------:R-:W-:Y:S01]  /*08a0*/  @P5 IADD3.X R11, RZ, R49, RZ, P6, !PT ;  /* 0x00000031ff0b5210 */ /* 0x000fe200037fe4ff */
[----:B------:R-:W1:Y:S01]  /*08b0*/  @P1 LDC.64 R36, c[0x0][0x248] ;  /* 0x00009200ff241b82 */ /* 0x000e620000000a00 */
[----:B------:R-:W-:-:S04]  /*08c0*/  @P1 IADD3 R27, P6, R48, 0x30, RZ ;  /* 0x00000030301b1810 */ /* 0x000fc80007fde0ff */
[----:B------:R-:W-:Y:S02]  /*08d0*/  @P1 IADD3.X R23, RZ, R49, RZ, P6, !PT ;  /* 0x00000031ff171210 */ /* 0x000fe400037fe4ff */
[----:B------:R-:W-:Y:S01]  /*08e0*/  @!P2 IADD3 R25, P6, R48, 0x40, RZ ;  /* 0x000000403019a810 */ /* 0x000fe20007fde0ff */
[----:B---3--:R-:W-:Y:S01]  /*08f0*/  @P5 IMAD R22, R11, R28, RZ ;  /* 0x0000001c0b165224 */ /* 0x008fe200078e02ff */
[----:B------:R-:W-:Y:S01]  /*0900*/  @P1 MOV R21, R9 ;  /* 0x0000000900151202 */ /* 0x000fe20000000f00 */
[----:B------:R-:W3:Y:S01]  /*0910*/  @!P2 LDC.64 R56, c[0x0][0x210] ;  /* 0x00008400ff38ab82 */ /* 0x000ee20000000a00 */
[----:B------:R-:W-:Y:S02]  /*0920*/  @!P2 IADD3.X R11, RZ, R49, RZ, P6, !PT ;  /* 0x00000031ff0ba210 */ /* 0x000fe400037fe4ff */
[----:B------:R-:W-:Y:S01]  /*0930*/  @!P2 MOV R47, R9 ;  /* 0x00000009002fa202 */ /* 0x000fe20000000f00 */
[----:B------:R-:W-:Y:S01]  /*0940*/  @P5 IMAD R9, R31, R29, R22 ;  /* 0x0000001d1f095224 */ /* 0x000fe200078e0216 */
[----:B------:R-:W-:Y:S01]  /*0950*/  @!P2 MOV R46, R20 ;  /* 0x00000014002ea202 */ /* 0x000fe20000000f00 */
[----:B0-----:R-:W-:Y:S01]  /*0960*/  @P1 IMAD R24, R23, R38, RZ ;  /* 0x0000002617181224 */ /* 0x001fe200078e02ff */
[----:B------:R-:W-:Y:S01]  /*0970*/  @P5 MOV R22, R40 ;  /* 0x0000002800165202 */ /* 0x000fe20000000f00 */
[----:B--2---:R-:W-:Y:S01]  /*0980*/  @!P2 IMAD R26, R11, R66, RZ ;  /* 0x000000420b1aa224 */ /* 0x004fe200078e02ff */
[----:B------:R-:W-:Y:S01]  /*0990*/  @P5 MOV R23, R41 ;  /* 0x0000002900175202 */ /* 0x000fe20000000f00 */
[C---:B------:R-:W-:Y:S01]  /*09a0*/  @P1 IMAD R11, R27.reuse, R39, R24 ;  /* 0x000000271b0b1224 */ /* 0x040fe200078e0218 */
[----:B------:R-:W0:Y:S01]  /*09b0*/  @!P2 LDC.64 R42, c[0x0][0x248] ;  /* 0x00009200ff2aab82 */ /* 0x000e220000000a00 */
[----:B------:R-:W-:Y:S01]  /*09c0*/  @P1 IMAD.WIDE.U32 R38, R27, R38, R20 ;  /* 0x000000261b261225 */ /* 0x000fe200078e0014 */
[----:B------:R-:W-:-:S03]  /*09d0*/  CS2R R20, SRZ ;  /* 0x0000000000147805 */ /* 0x000fc6000001ff00 */
[----:B------:R-:W-:Y:S01]  /*09e0*/  @P5 IMAD.WIDE.U32 R28, R31, R28, R22 ;  /* 0x0000001c1f1c5225 */ /* 0x000fe200078e0016 */
[----:B------:R-:W-:Y:S02]  /*09f0*/  CS2R R22, SRZ ;  /* 0x0000000000167805 */ /* 0x000fe4000001ff00 */
[----:B------:R-:W2:Y:S01]  /*0a00*/  @P1 LDC.64 R58, c[0x0][0x210] ;  /* 0x00008400ff3a1b82 */ /* 0x000ea20000000a00 */
[C---:B------:R-:W-:Y:S01]  /*0a10*/  @!P2 IMAD R67, R25.reuse, R67, R26 ;  /* 0x000000431943a224 */ /* 0x040fe200078e021a */
[----:B------:R-:W-:Y:S01]  /*0a20*/  CS2R R26, SRZ ;  /* 0x00000000001a7805 */ /* 0x000fe2000001ff00 */
[----:B------:R-:W-:Y:S01]  /*0a30*/  @!P2 IMAD.WIDE.U32 R46, R25, R66, R46 ;  /* 0x00000042192ea225 */ /* 0x000fe200078e002e */
[----:B------:R-:W-:Y:S02]  /*0a40*/  CS2R R24, SRZ ;  /* 0x0000000000187805 */ /* 0x000fe4000001ff00 */
[----:B------:R-:W-:Y:S01]  /*0a50*/  @P5 IADD3 R9, R29, R9, RZ ;  /* 0x000000091d095210 */ /* 0x000fe20007ffe0ff */
[----:B------:R3:W4:Y:S01]  /*0a60*/  @P4 LDG.E.128 R20, desc[UR4][R32.64] ;  /* 0x0000000420144981 */ /* 0x000722000c1e1d00 */
[----:B-1----:R-:W-:Y:S01]  /*0a70*/  @P5 LEA R50, P6, R28, R50, 0x1 ;  /* 0x000000321c325211 */ /* 0x002fe200078c08ff */
[----:B------:R-:W1:Y:S02]  /*0a80*/  @P1 LDC.64 R60, c[0x0][0x240] ;  /* 0x00009000ff3c1b82 */ /* 0x000e640000000a00 */
[----:B------:R3:W4:Y:S01]  /*0a90*/  @P4 LDG.E.128 R24, desc[UR4][R34.64] ;  /* 0x0000000422184981 */ /* 0x000722000c1e1d00 */
[----:B------:R-:W-:-:S02]  /*0aa0*/  @P1 IADD3 R63, P4, R48, 0x30, RZ ;  /* 0x00000030303f1810 */ /* 0x000fc40007f9e0ff */
[----:B------:R-:W-:Y:S02]  /*0ab0*/  @P5 LEA.HI.X R51, R28, R51, R9, 0x1, P6 ;  /* 0x000000331c335211 */ /* 0x000fe400030f0c09 */
[----:B------:R-:W-:Y:S02]  /*0ac0*/  @P1 IADD3.X R9, RZ, R49, RZ, P4, !PT ;  /* 0x00000031ff091210 */ /* 0x000fe400027fe4ff */
[----:B------:R-:W-:Y:S02]  /*0ad0*/  CS2R R28, SRZ ;  /* 0x00000000001c7805 */ /* 0x000fe4000001ff00 */
[----:B------:R-:W-:Y:S02]  /*0ae0*/  CS2R R30, SRZ ;  /* 0x00000000001e7805 */ /* 0x000fe4000001ff00 */
[----:B---3--:R-:W-:Y:S01]  /*0af0*/  CS2R R32, SRZ ;  /* 0x0000000000207805 */ /* 0x008fe2000001ff00 */
[----:B------:R-:W-:Y:S01]  /*0b00*/  @P1 IMAD R44, R9, R36, RZ ;  /* 0x00000024092c1224 */ /* 0x000fe200078e02ff */
[----:B------:R-:W-:-:S02]  /*0b10*/  CS2R R34, SRZ ;  /* 0x0000000000227805 */ /* 0x000fc4000001ff00 */
[----:B------:R-:W3:Y:S01]  /*0b20*/  @P5 LDG.E.128 R28, desc[UR4][R64.64] ;  /* 0x00000004401c5981 */ /* 0x000ee2000c1e1d00 */
[----:B------:R-:W-:Y:S02]  /*0b30*/  @P1 IMAD R53, R63, R37, R44 ;  /* 0x000000253f351224 */ /* 0x000fe400078e022c */
[----:B------:R-:W1:Y:S01]  /*0b40*/  @!P2 LDC.64 R44, c[0x0][0x240] ;  /* 0x00009000ff2cab82 */ /* 0x000e620000000a00 */
[----:B------:R1:W3:Y:S01]  /*0b50*/  @P5 LDG.E.128 R32, desc[UR4][R50.64] ;  /* 0x0000000432205981 */ /* 0x0002e2000c1e1d00 */
[----:B------:R-:W-:Y:S02]  /*0b60*/  @!P2 IADD3 R9, P5, R48, 0x40, RZ ;  /* 0x000000403009a810 */ /* 0x000fe40007fbe0ff */
[----:B------:R-:W-:Y:S02]  /*0b70*/  @!P2 IADD3 R67, R47, R67, RZ ;  /* 0x000000432f43a210 */ /* 0x000fe40007ffe0ff */
[----:B------:R-:W-:Y:S02]  /*0b80*/  @!P2 LEA R56, P4, R46, R56, 0x1 ;  /* 0x000000382e38a211 */ /* 0x000fe400078808ff */
[----:B------:R-:W-:-:S02]  /*0b90*/  @!P2 IADD3.X R49, RZ, R49, RZ, P5, !PT ;  /* 0x00000031ff31a210 */ /* 0x000fc40002ffe4ff */
[----:B------:R-:W-:Y:S01]  /*0ba0*/  @!P2 LEA.HI.X R57, R46, R57, R67, 0x1, P4 ;  /* 0x000000392e39a211 */ /* 0x000fe200020f0c43 */
[----:B------:R-:W-:-:S04]  /*0bb0*/  @P1 IMAD.WIDE.U32 R36, R63, R36, R40 ;  /* 0x000000243f241225 */ /* 0x000fc800078e0028 */
[----:B0-----:R-:W-:Y:S01]  /*0bc0*/  @!P2 IMAD R46, R49, R42, RZ ;  /* 0x0000002a312ea224 */ /* 0x001fe200078e02ff */
[----:B------:R-:W-:Y:S02]  /*0bd0*/  @P1 IADD3 R11, R39, R11, RZ ;  /* 0x0000000b270b1210 */ /* 0x000fe40007ffe0ff */
[----:B--2---:R-:W-:Y:S01]  /*0be0*/  @P1 LEA R58, P4, R38, R58, 0x1 ;  /* 0x0000003a263a1211 */ /* 0x004fe200078808ff */
[C---:B------:R-:W-:Y:S02]  /*0bf0*/  @!P2 IMAD R43, R9.reuse, R43, R46 ;  /* 0x0000002b092ba224 */ /* 0x040fe400078e022e */
[----:B------:R-:W-:Y:S01]  /*0c00*/  @!P2 IMAD.WIDE.U32 R46, R9, R42, R40 ;  /* 0x0000002a092ea225 */ /* 0x000fe200078e0028 */
[----:B------:R-:W-:Y:S02]  /*0c10*/  @P1 IADD3 R53, R37, R53, RZ ;  /* 0x0000003525351210 */ /* 0x000fe40007ffe0ff */
[----:B-1----:R-:W-:Y:S02]  /*0c20*/  @P1 LEA R60, P5, R36, R60, 0x1 ;  /* 0x0000003c243c1211 */ /* 0x002fe400078a08ff */
[----:B------:R-:W-:-:S02]  /*0c30*/  @P1 LEA.HI.X R59, R38, R59, R11, 0x1, P4 ;  /* 0x0000003b263b1211 */ /* 0x000fc400020f0c0b */
[----:B------:R-:W-:Y:S02]  /*0c40*/  @!P2 IADD3 R9, R47, R43, RZ ;  /* 0x0000002b2f09a210 */ /* 0x000fe40007ffe0ff */
[----:B------:R-:W-:Y:S02]  /*0c50*/  @!P2 LEA R62, P4, R46, R44, 0x1 ;  /* 0x0000002c2e3ea211 */ /* 0x000fe400078808ff */
[----:B------:R-:W-:Y:S02]  /*0c60*/  CS2R R38, SRZ ;  /* 0x0000000000267805 */ /* 0x000fe4000001ff00 */
[----:B------:R-:W-:Y:S02]  /*0c70*/  @P1 LEA.HI.X R61, R36, R61, R53, 0x1, P5 ;  /* 0x0000003d243d1211 */ /* 0x000fe400028f0c35 */
[----:B------:R-:W-:Y:S02]  /*0c80*/  CS2R R36, SRZ ;  /* 0x0000000000247805 */ /* 0x000fe4000001ff00 */
[----:B------:R-:W-:-:S02]  /*0c90*/  CS2R R40, SRZ ;  /* 0x0000000000287805 */ /* 0x000fc4000001ff00 */
[----:B------:R-:W-:Y:S02]  /*0ca0*/  CS2R R42, SRZ ;  /* 0x00000000002a7805 */ /* 0x000fe4000001ff00 */
[----:B------:R-:W-:Y:S02]  /*0cb0*/  @!P2 LEA.HI.X R63, R46, R45, R9, 0x1, P4 ;  /* 0x0000002d2e3fa211 */ /* 0x000fe400020f0c09 */
[----:B------:R-:W-:Y:S02]  /*0cc0*/  CS2R R44, SRZ ;  /* 0x00000000002c7805 */ /* 0x000fe4000001ff00 */
[----:B------:R-:W-:Y:S02]  /*0cd0*/  CS2R R46, SRZ ;  /* 0x00000000002e7805 */ /* 0x000fe4000001ff00 */
[----:B------:R-:W-:Y:S02]  /*0ce0*/  CS2R R48, SRZ ;  /* 0x0000000000307805 */ /* 0x000fe4000001ff00 */
[----:B------:R-:W-:Y:S01]  /*0cf0*/  CS2R R50, SRZ ;  /* 0x0000000000327805 */ /* 0x000fe2000001ff00 */
[----:B------:R4:W2:Y:S04]  /*0d00*/  @P1 LDG.E.128 R36, desc[UR4][R58.64] ;  /* 0x000000043a241981 */ /* 0x0008a8000c1e1d00 */
[----:B------:R-:W2:Y:S04]  /*0d10*/  @P1 LDG.E.128 R40, desc[UR4][R60.64] ;  /* 0x000000043c281981 */ /* 0x000ea8000c1e1d00 */
[----:B------:R0:W2:Y:S04]  /*0d20*/  @!P2 LDG.E.128 R44, desc[UR4][R56.64] ;  /* 0x00000004382ca981 */ /* 0x0000a8000c1e1d00 */
[----:B------:R-:W2:Y:S01]  /*0d30*/  @!P2 LDG.E.128 R48, desc[UR4][R62.64] ;  /* 0x000000043e30a981 */ /* 0x000ea2000c1e1d00 */
[----:B----4-:R-:W-:-:S02]  /*0d40*/  HADD2.F32 R58, -RZ, R16.H1_H1 ;  /* 0x30000010ff3a7230 */ /* 0x010fc40000004100 */
[--C-:B------:R-:W-:Y:S02]  /*0d50*/  HADD2.F32 R9, -RZ, R12.reuse.H1_H1 ;  /* 0x3000000cff097230 */ /* 0x100fe40000004100 */
[----:B------:R-:W-:Y:S02]  /*0d60*/  HADD2.F32 R12, -RZ, R12.H0_H0 ;  /* 0x2000000cff0c7230 */ /* 0x000fe40000004100 */
[----:B------:R-:W-:Y:S02]  /*0d70*/  HADD2.F32 R11, -RZ, R16.H0_H0 ;  /* 0x20000010ff0b7230 */ /* 0x000fe40000004100 */
[----:B------:R-:W-:Y:S01]  /*0d80*/  FMUL.FTZ R53, R9, R58 ;  /* 0x0000003a09357220 */ /* 0x000fe20000410000 */
[----:B------:R-:W-:Y:S02]  /*0d90*/  HADD2.F32 R9, -RZ, R13.H0_H0 ;  /* 0x2000000dff097230 */ /* 0x000fe40000004100 */
[----:B------:R-:W-:Y:S02]  /*0da0*/  HADD2.F32 R16, -RZ, R17.H0_H0 ;  /* 0x20000011ff107230 */ /* 0x000fe40000004100 */
[----:B------:R-:W-:Y:S01]  /*0db0*/  FFMA.FTZ R58, R12, R11, R53 ;  /* 0x0000000b0c3a7223 */ /* 0x000fe20000010035 */
[----:B------:R-:W-:-:S02]  /*0dc0*/  HADD2.F32 R13, -RZ, R13.H1_H1 ;  /* 0x3000000dff0d7230 */ /* 0x000fc40000004100 */
[----:B------:R-:W-:Y:S02]  /*0dd0*/  HADD2.F32 R12, -RZ, R17.H1_H1 ;  /* 0x30000011ff0c7230 */ /* 0x000fe40000004100 */
[----:B------:R-:W-:Y:S01]  /*0de0*/  FFMA.FTZ R58, R9, R16, R58 ;  /* 0x00000010093a7223 */ /* 0x000fe2000001003a */
[----:B------:R-:W-:Y:S02]  /*0df0*/  HADD2.F32 R9, -RZ, R14.H0_H0 ;  /* 0x2000000eff097230 */ /* 0x000fe40000004100 */
[----:B------:R-:W-:Y:S02]  /*0e00*/  HADD2.F32 R16, -RZ, R18.H0_H0 ;  /* 0x20000012ff107230 */ /* 0x000fe40000004100 */
[----:B------:R-:W-:Y:S01]  /*0e10*/  FFMA.FTZ R12, R13, R12, R58 ;  /* 0x0000000c0d0c7223 */ /* 0x000fe2000001003a */
[----:B------:R-:W-:Y:S02]  /*0e20*/  HADD2.F32 R14, -RZ, R14.H1_H1 ;  /* 0x3000000eff0e7230 */ /* 0x000fe40000004100 */
[----:B------:R-:W-:-:S02]  /*0e30*/  HADD2.F32 R11, -RZ, R18.H1_H1 ;  /* 0x30000012ff0b7230 */ /* 0x000fc40000004100 */
[----:B------:R-:W-:Y:S01]  /*0e40*/  FFMA.FTZ R13, R9, R16, R12 ;  /* 0x00000010090d7223 */ /* 0x000fe2000001000c */
[----:B------:R-:W-:Y:S02]  /*0e50*/  HADD2.F32 R9, -RZ, R15.H0_H0 ;  /* 0x2000000fff097230 */ /* 0x000fe40000004100 */
[----:B------:R-:W-:Y:S02]  /*0e60*/  HADD2.F32 R12, -RZ, R19.H0_H0 ;  /* 0x20000013ff0c7230 */ /* 0x000fe40000004100 */
[----:B------:R-:W-:Y:S01]  /*0e70*/  FFMA.FTZ R16, R14, R11, R13 ;  /* 0x0000000b0e107223 */ /* 0x000fe2000001000d */
[----:B------:R-:W-:Y:S02]  /*0e80*/  HADD2.F32 R15, -RZ, R15.H1_H1 ;  /* 0x3000000fff0f7230 */ /* 0x000fe40000004100 */
[----:B------:R-:W-:Y:S02]  /*0e90*/  HADD2.F32 R14, -RZ, R19.H1_H1 ;  /* 0x30000013ff0e7230 */ /* 0x000fe40000004100 */
[----:B------:R-:W-:-:S04]  /*0ea0*/  FFMA.FTZ R12, R9, R12, R16 ;  /* 0x0000000c090c7223 */ /* 0x000fc80000010010 */
[----:B------:R-:W-:Y:S01]  /*0eb0*/  FFMA.FTZ R9, R15, R14, R12 ;  /* 0x0000000e0f097223 */ /* 0x000fe2000001000c */
[--C-:B------:R-:W-:Y:S02]  /*0ec0*/  HADD2.F32 R18, -RZ, R20.reuse.H0_H0 ;  /* 0x20000014ff127230 */ /* 0x100fe40000004100 */
[----:B------:R-:W-:Y:S02]  /*0ed0*/  HADD2.F32 R20, -RZ, R20.H1_H1 ;  /* 0x30000014ff147230 */ /* 0x000fe40000004100 */
[--C-:B0-----:R-:W-:Y:S02]  /*0ee0*/  HADD2.F32 R57, -RZ, R24.reuse.H1_H1 ;  /* 0x30000018ff397230 */ /* 0x101fe40000004100 */
[----:B------:R-:W-:Y:S02]  /*0ef0*/  HADD2.F32 R53, -RZ, R24.H0_H0 ;  /* 0x20000018ff357230 */ /* 0x000fe40000004100 */
[--C-:B------:R-:W-:Y:S02]  /*0f00*/  HADD2.F32 R56, -RZ, R25.reuse.H0_H0 ;  /* 0x20000019ff387230 */ /* 0x100fe40000004100 */
[----:B------:R-:W-:Y:S01]  /*0f10*/  FMUL.FTZ R57, R20, R57 ;  /* 0x0000003914397220 */ /* 0x000fe20000410000 */
[----:B------:R-:W-:-:S02]  /*0f20*/  HADD2.F32 R58, -RZ, R25.H1_H1 ;  /* 0x30000019ff3a7230 */ /* 0x000fc40000004100 */
[--C-:B------:R-:W-:Y:S02]  /*0f30*/  HADD2.F32 R14, -RZ, R27.reuse.H0_H0 ;  /* 0x2000001bff0e7230 */ /* 0x100fe40000004100 */
[----:B---3--:R-:W-:Y:S02]  /*0f40*/  HADD2.F32 R19, -RZ, R28.H1_H1 ;  /* 0x3000001cff137230 */ /* 0x008fe40000004100 */
[----:B------:R-:W-:Y:S02]  /*0f50*/  HADD2.F32 R24, -RZ, R32.H1_H1 ;  /* 0x30000020ff187230 */ /* 0x000fe40000004100 */
[----:B------:R-:W-:Y:S02]  /*0f60*/  HADD2.F32 R12, -RZ, R27.H1_H1 ;  /* 0x3000001bff0c7230 */ /* 0x000fe40000004100 */
[----:B------:R-:W-:Y:S02]  /*0f70*/  HADD2.F32 R28, -RZ, R28.H0_H0 ;  /* 0x2000001cff1c7230 */ /* 0x000fe40000004100 */
[----:B------:R-:W-:Y:S01]  /*0f80*/  FMUL.FTZ R27, R19, R24 ;  /* 0x00000018131b7220 */ /* 0x000fe20000410000 */
[----:B------:R-:W-:-:S02]  /*0f90*/  HADD2.F32 R25, -RZ, R32.H0_H0 ;  /* 0x20000020ff197230 */ /* 0x000fc40000004100 */
[----:B------:R-:W-:Y:S01]  /*0fa0*/  FFMA.FTZ R20, R18, R53, R57 ;  /* 0x0000003512147223 */ /* 0x000fe20000010039 */
[----:B------:R-:W-:Y:S02]  /*0fb0*/  HADD2.F32 R17, -RZ, R21.H0_H0 ;  /* 0x20000015ff117230 */ /* 0x000fe40000004100 */
[----:B------:R-:W-:Y:S02]  /*0fc0*/  HADD2.F32 R18, -RZ, R29.H0_H0 ;  /* 0x2000001dff127230 */ /* 0x000fe40000004100 */
[----:B------:R-:W-:Y:S01]  /*0fd0*/  FFMA.FTZ R25, R28, R25, R27 ;  /* 0x000000191c197223 */ /* 0x000fe2000001001b */
[----:B------:R-:W-:Y:S02]  /*0fe0*/  HADD2.F32 R19, -RZ, R33.H0_H0 ;  /* 0x20000021ff137230 */ /* 0x000fe40000004100 */
[----:B------:R-:W-:Y:S01]  /*0ff0*/  FFMA.FTZ R56, R17, R56, R20 ;  /* 0x0000003811387223 */ /* 0x000fe20000010014 */
[----:B------:R-:W-:Y:S02]  /*1000*/  HADD2.F32 R21, -RZ, R21.H1_H1 ;  /* 0x30000015ff157230 */ /* 0x000fe40000004100 */
[----:B------:R-:W-:-:S02]  /*1010*/  HADD2.F32 R29, -RZ, R29.H1_H1 ;  /* 0x3000001dff1d7230 */ /* 0x000fc40000004100 */
[----:B------:R-:W-:Y:S01]  /*1020*/  FFMA.FTZ R24, R18, R19, R25 ;  /* 0x0000001312187223 */ /* 0x000fe20000010019 */
[----:B------:R-:W-:Y:S02]  /*1030*/  HADD2.F32 R20, -RZ, R33.H1_H1 ;  /* 0x30000021ff147230 */ /* 0x000fe40000004100 */
[----:B------:R-:W-:Y:S01]  /*1040*/  FFMA.FTZ R56, R21, R58, R56 ;  /* 0x0000003a15387223 */ /* 0x000fe20000010038 */
[----:B------:R-:W-:Y:S02]  /*1050*/  HADD2.F32 R13, -RZ, R22.H0_H0 ;  /* 0x20000016ff0d7230 */ /* 0x000fe40000004100 */
[----:B------:R-:W-:Y:S02]  /*1060*/  HADD2.F32 R16, -RZ, R26.H0_H0 ;  /* 0x2000001aff107230 */ /* 0x000fe40000004100 */
[----:B------:R-:W-:Y:S01]  /*1070*/  FFMA.FTZ R20, R29, R20, R24 ;  /* 0x000000141d147223 */ /* 0x000fe20000010018 */
[----:B------:R-:W-:Y:S02]  /*1080*/  HADD2.F32 R17, -RZ, R30.H0_H0 ;  /* 0x2000001eff117230 */ /* 0x000fe40000004100 */
[----:B------:R-:W-:-:S02]  /*1090*/  HADD2.F32 R18, -RZ, R34.H0_H0 ;  /* 0x20000022ff127230 */ /* 0x000fc40000004100 */
[----:B------:R-:W-:Y:S01]  /*10a0*/  FFMA.FTZ R19, R13, R16, R56 ;  /* 0x000000100d137223 */ /* 0x000fe20000010038 */
[----:B------:R-:W-:Y:S02]  /*10b0*/  HADD2.F32 R22, -RZ, R22.H1_H1 ;  /* 0x30000016ff167230 */ /* 0x000fe40000004100 */
[----:B------:R-:W-:Y:S02]  /*10c0*/  HADD2.F32 R15, -RZ, R26.H1_H1 ;  /* 0x3000001aff0f7230 */ /* 0x000fe40000004100 */
[----:B------:R-:W-:Y:S01]  /*10d0*/  FFMA.FTZ R17, R17, R18, R20 ;  /* 0x0000001211117223 */ /* 0x000fe20000010014 */
[----:B------:R-:W-:Y:S02]  /*10e0*/  HADD2.F32 R30, -RZ, R30.H1_H1 ;  /* 0x3000001eff1e7230 */ /* 0x000fe40000004100 */
[----:B------:R-:W-:Y:S02]  /*10f0*/  HADD2.F32 R13, -RZ, R34.H1_H1 ;  /* 0x30000022ff0d7230 */ /* 0x000fe40000004100 */
[----:B------:R-:W-:Y:S01]  /*1100*/  FFMA.FTZ R22, R22, R15, R19 ;  /* 0x0000000f16167223 */ /* 0x000fe20000010013 */
[----:B------:R-:W-:-:S02]  /*1110*/  HADD2.F32 R18, -RZ, R31.H0_H0 ;  /* 0x2000001fff127230 */ /* 0x000fc40000004100 */
[----:B------:R-:W-:Y:S02]  /*1120*/  HADD2.F32 R15, -RZ, R35.H0_H0 ;  /* 0x20000023ff0f7230 */ /* 0x000fe40000004100 */
[----:B------:R-:W-:-:S04]  /*1130*/  FFMA.FTZ R13, R30, R13, R17 ;  /* 0x0000000d1e0d7223 */ /* 0x000fc80000010011 */
[----:B------:R-:W-:Y:S01]  /*1140*/  FFMA.FTZ R18, R18, R15, R13 ;  /* 0x0000000f12127223 */ /* 0x000fe2000001000d */
[--C-:B--2---:R-:W-:Y:S02]  /*1150*/  HADD2.F32 R13, -RZ, R36.reuse.H0_H0 ;  /* 0x20000024ff0d7230 */ /* 0x104fe40000004100 */
[----:B------:R-:W-:Y:S02]  /*1160*/  HADD2.F32 R36, -RZ, R36.H1_H1 ;  /* 0x30000024ff247230 */ /* 0x000fe40000004100 */
[----:B------:R-:W-:Y:S02]  /*1170*/  HADD2.F32 R21, -RZ, R40.H1_H1 ;  /* 0x30000028ff157230 */ /* 0x000fe40000004100 */
[----:B------:R-:W-:Y:S02]  /*1180*/  HADD2.F32 R15, -RZ, R44.H1_H1 ;  /* 0x3000002cff0f7230 */ /* 0x000fe40000004100 */
[----:B------:R-:W-:Y:S02]  /*1190*/  HADD2.F32 R26, -RZ, R48.H1_H1 ;  /* 0x30000030ff1a7230 */ /* 0x000fe40000004100 */
[----:B------:R-:W-:Y:S01]  /*11a0*/  FMUL.FTZ R36, R36, R21 ;  /* 0x0000001524247220 */ /* 0x000fe20000410000 */
[----:B------:R-:W-:-:S02]  /*11b0*/  HADD2.F32 R24, -RZ, R40.H0_H0 ;  /* 0x20000028ff187230 */ /* 0x000fc40000004100 */
[----:B------:R-:W-:Y:S02]  /*11c0*/  HADD2.F32 R44, -RZ, R44.H0_H0 ;  /* 0x2000002cff2c7230 */ /* 0x000fe40000004100 */
[----:B------:R-:W-:Y:S01]  /*11d0*/  FMUL.FTZ R15, R15, R26 ;  /* 0x0000001a0f0f7220 */ /* 0x000fe20000410000 */
[----:B------:R-:W-:Y:S02]  /*11e0*/  HADD2.F32 R21, -RZ, R48.H0_H0 ;  /* 0x20000030ff157230 */ /* 0x000fe40000004100 */
[----:B------:R-:W-:Y:S01]  /*11f0*/  FFMA.FTZ R36, R13, R24, R36 ;  /* 0x000000180d247223 */ /* 0x000fe20000010024 */
[----:B------:R-:W-:Y:S02]  /*1200*/  HADD2.F32 R17, -RZ, R37.H0_H0 ;  /* 0x20000025ff117230 */ /* 0x000fe40000004100 */
[----:B------:R-:W-:Y:S02]  /*1210*/  HADD2.F32 R28, -RZ, R41.H0_H0 ;  /* 0x20000029ff1c7230 */ /* 0x000fe40000004100 */
[----:B------:R-:W-:Y:S01]  /*1220*/  FFMA.FTZ R44, R44, R21, R15 ;  /* 0x000000152c2c7223 */ /* 0x000fe2000001000f */
[----:B------:R-:W-:-:S02]  /*1230*/  HADD2.F32 R13, -RZ, R45.H0_H0 ;  /* 0x2000002dff0d7230 */ /* 0x000fc40000004100 */
[----:B------:R-:W-:Y:S02]  /*1240*/  HADD2.F32 R24, -RZ, R49.H0_H0 ;  /* 0x20000031ff187230 */ /* 0x000fe40000004100 */
[----:B------:R-:W-:Y:S01]  /*1250*/  FFMA.FTZ R28, R17, R28, R36 ;  /* 0x0000001c111c7223 */ /* 0x000fe20000010024 */
[----:B------:R-:W-:Y:S02]  /*1260*/  HADD2.F32 R37, -RZ, R37.H1_H1 ;  /* 0x30000025ff257230 */ /* 0x000fe40000004100 */
[----:B------:R-:W-:Y:S02]  /*1270*/  HADD2.F32 R30, -RZ, R41.H1_H1 ;  /* 0x30000029ff1e7230 */ /* 0x000fe40000004100 */
[----:B------:R-:W-:Y:S01]  /*1280*/  FFMA.FTZ R44, R13, R24, R44 ;  /* 0x000000180d2c7223 */ /* 0x000fe2000001002c */
[----:B------:R-:W-:Y:S02]  /*1290*/  HADD2.F32 R45, -RZ, R45.H1_H1 ;  /* 0x3000002dff2d7230 */ /* 0x000fe40000004100 */
[----:B------:R-:W-:-:S02]  /*12a0*/  HADD2.F32 R26, -RZ, R49.H1_H1 ;  /* 0x30000031ff1a7230 */ /* 0x000fc40000004100 */
[----:B------:R-:W-:Y:S01]  /*12b0*/  FFMA.FTZ R28, R37, R30, R28 ;  /* 0x0000001e251c7223 */ /* 0x000fe2000001001c */
[----:B------:R-:W-:Y:S02]  /*12c0*/  HADD2.F32 R19, -RZ, R38.H0_H0 ;  /* 0x20000026ff137230 */ /* 0x000fe40000004100 */
[----:B------:R-:W-:Y:S02]  /*12d0*/  HADD2.F32 R32, -RZ, R42.H0_H0 ;  /* 0x2000002aff207230 */ /* 0x000fe40000004100 */
[----:B------:R-:W-:Y:S01]  /*12e0*/  FFMA.FTZ R26, R45, R26, R44 ;  /* 0x0000001a2d1a7223 */ /* 0x000fe2000001002c */
[----:B------:R-:W-:Y:S02]  /*12f0*/  HADD2.F32 R11, -RZ, R23.H0_H0 ;  /* 0x20000017ff0b7230 */ /* 0x000fe40000004100 */
[----:B------:R-:W-:Y:S02]  /*1300*/  HADD2.F32 R13, -RZ, R46.H0_H0 ;  /* 0x2000002eff0d7230 */ /* 0x000fe40000004100 */
[----:B------:R-:W-:-:S02]  /*1310*/  HADD2.F32 R24, -RZ, R50.H0_H0 ;  /* 0x20000032ff187230 */ /* 0x000fc40000004100 */
[----:B------:R-:W-:Y:S01]  /*1320*/  FFMA.FTZ R19, R19, R32, R28 ;  /* 0x0000002013137223 */ /* 0x000fe2000001001c */
[----:B------:R-:W-:Y:S02]  /*1330*/  HADD2.F32 R38, -RZ, R38.H1_H1 ;  /* 0x30000026ff267230 */ /* 0x000fe40000004100 */
[----:B------:R-:W-:Y:S02]  /*1340*/  HADD2.F32 R25, -RZ, R42.H1_H1 ;  /* 0x3000002aff197230 */ /* 0x000fe40000004100 */
[----:B------:R-:W-:Y:S01]  /*1350*/  FFMA.FTZ R14, R11, R14, R22 ;  /* 0x0000000e0b0e7223 */ /* 0x000fe20000010016 */
[----:B------:R-:W-:Y:S02]  /*1360*/  HADD2.F32 R46, -RZ, R46.H1_H1 ;  /* 0x3000002eff2e7230 */ /* 0x000fe40000004100 */
[----:B------:R-:W-:Y:S01]  /*1370*/  FFMA.FTZ R17, R13, R24, R26 ;  /* 0x000000180d117223 */ /* 0x000fe2000001001a */
[----:B------:R-:W-:Y:S02]  /*1380*/  HADD2.F32 R15, -RZ, R50.H1_H1 ;  /* 0x30000032ff0f7230 */ /* 0x000fe40000004100 */
[----:B------:R-:W-:Y:S01]  /*1390*/  FFMA.FTZ R38, R38, R25, R19 ;  /* 0x0000001926267223 */ /* 0x000fe20000010013 */
[----:B------:R-:W-:-:S02]  /*13a0*/  HADD2.F32 R23, -RZ, R23.H1_H1 ;  /* 0x30000017ff177230 */ /* 0x000fc40000004100 */
[----:B------:R-:W-:Y:S02]  /*13b0*/  HADD2.F32 R31, -RZ, R31.H1_H1 ;  /* 0x3000001fff1f7230 */ /* 0x000fe40000004100 */
[----:B------:R-:W-:Y:S02]  /*13c0*/  HADD2.F32 R16, -RZ, R35.H1_H1 ;  /* 0x30000023ff107230 */ /* 0x000fe40000004100 */
[----:B------:R-:W-:Y:S02]  /*13d0*/  HADD2.F32 R11, -RZ, R39.H0_H0 ;  /* 0x20000027ff0b7230 */ /* 0x000fe40000004100 */
[----:B------:R-:W-:Y:S02]  /*13e0*/  HADD2.F32 R22, -RZ, R43.H0_H0 ;  /* 0x2000002bff167230 */ /* 0x000fe40000004100 */
[----:B------:R-:W-:Y:S01]  /*13f0*/  FFMA.FTZ R46, R46, R15, R17 ;  /* 0x0000000f2e2e7223 */ /* 0x000fe20000010011 */
[----:B------:R-:W-:Y:S02]  /*1400*/  HADD2.F32 R13, -RZ, R47.H0_H0 ;  /* 0x2000002fff0d7230 */ /* 0x000fe40000004100 */
[----:B------:R-:W-:-:S02]  /*1410*/  HADD2.F32 R24, -RZ, R51.H0_H0 ;  /* 0x20000033ff187230 */ /* 0x000fc40000004100 */
[----:B------:R-:W-:Y:S01]  /*1420*/  FFMA.FTZ R38, R11, R22, R38 ;  /* 0x000000160b267223 */ /* 0x000fe20000010026 */
[----:B------:R-:W-:Y:S02]  /*1430*/  HADD2.F32 R39, -RZ, R39.H1_H1 ;  /* 0x30000027ff277230 */ /* 0x000fe40000004100 */
[----:B------:R-:W-:Y:S01]  /*1440*/  FFMA.FTZ R14, R23, R12, R14 ;  /* 0x0000000c170e7223 */ /* 0x000fe2000001000e */
[----:B------:R-:W-:Y:S02]  /*1450*/  HADD2.F32 R20, -RZ, R43.H1_H1 ;  /* 0x3000002bff147230 */ /* 0x000fe40000004100 */
[----:B------:R-:W-:Y:S01]  /*1460*/  FFMA.FTZ R18, R31, R16, R18 ;  /* 0x000000101f127223 */ /* 0x000fe20000010012 */
[----:B------:R-:W-:Y:S02]  /*1470*/  HADD2.F32 R47, -RZ, R47.H1_H1 ;  /* 0x3000002fff2f7230 */ /* 0x000fe40000004100 */
[----:B------:R-:W-:Y:S01]  /*1480*/  FFMA.FTZ R24, R13, R24, R46 ;  /* 0x000000180d187223 */ /* 0x000fe2000001002e */
[----:B------:R-:W-:-:S02]  /*1490*/  HADD2.F32 R22, -RZ, R51.H1_H1 ;  /* 0x30000033ff167230 */ /* 0x000fc40000004100 */
[----:B------:R-:W-:Y:S01]  /*14a0*/  FFMA.FTZ R20, R39, R20, R38 ;  /* 0x0000001427147223 */ /* 0x000fe20000010026 */
[----:B------:R-:W0:Y:S02]  /*14b0*/  SHFL.BFLY PT, R12, R9, 0x8, 0x1f ;  /* 0x0d001f00090c7f89 */ /* 0x000e2400000e0000 */
[----:B------:R-:W-:Y:S02]  /*14c0*/  FFMA.FTZ R22, R47, R22, R24 ;  /* 0x000000162f167223 */ /* 0x000fe40000010018 */
[----:B------:R-:W1:Y:S04]  /*14d0*/  SHFL.BFLY PT, R11, R14, 0x8, 0x1f ;  /* 0x0d001f000e0b7f89 */ /* 0x000e6800000e0000 */
[----:B------:R-:W2:Y:S04]  /*14e0*/  SHFL.BFLY PT, R15, R18, 0x8, 0x1f ;  /* 0x0d001f00120f7f89 */ /* 0x000ea800000e0000 */
[----:B------:R-:W3:Y:S04]  /*14f0*/  SHFL.BFLY PT, R17, R20, 0x8, 0x1f ;  /* 0x0d001f0014117f89 */ /* 0x000ee800000e0000 */
[----:B------:R-:W4:Y:S01]  /*1500*/  SHFL.BFLY PT, R21, R22, 0x8, 0x1f ;  /* 0x0d001f0016157f89 */ /* 0x000f2200000e0000 */
[----:B0-----:R-:W-:Y:S01]  /*1510*/  FADD.FTZ R12, R9, R12 ;  /* 0x0000000c090c7221 */ /* 0x001fe20000010000 */
[----:B-1----:R-:W-:Y:S01]  /*1520*/  FADD.FTZ R13, R14, R11 ;  /* 0x0000000b0e0d7221 */ /* 0x002fe20000010000 */
[----:B--2---:R-:W-:-:S03]  /*1530*/  FADD.FTZ R15, R18, R15 ;  /* 0x0000000f120f7221 */ /* 0x004fc60000010000 */
[----:B------:R-:W0:Y:S01]  /*1540*/  SHFL.BFLY PT, R11, R12, 0x4, 0x1f ;  /* 0x0c801f000c0b7f89 */ /* 0x000e2200000e0000 */
[----:B---3--:R-:W-:-:S03]  /*1550*/  FADD.FTZ R19, R20, R17 ;  /* 0x0000001114137221 */ /* 0x008fc60000010000 */
[----:B------:R-:W1:Y:S01]  /*1560*/  SHFL.BFLY PT, R16, R13, 0x4, 0x1f ;  /* 0x0c801f000d107f89 */ /* 0x000e6200000e0000 */
[----:B----4-:R-:W-:-:S03]  /*1570*/  FADD.FTZ R23, R22, R21 ;  /* 0x0000001516177221 */ /* 0x010fc60000010000 */
[----:B------:R-:W2:Y:S04]  /*1580*/  SHFL.BFLY PT, R14, R15, 0x4, 0x1f ;  /* 0x0c801f000f0e7f89 */ /* 0x000ea800000e0000 */
[----:B------:R-:W3:Y:S04]  /*1590*/  SHFL.BFLY PT, R18, R19, 0x4, 0x1f ;  /* 0x0c801f0013127f89 */ /* 0x000ee800000e0000 */
[----:B------:R-:W4:Y:S01]  /*15a0*/  SHFL.BFLY PT, R24, R23, 0x4, 0x1f ;  /* 0x0c801f0017187f89 */ /* 0x000f2200000e0000 */
[----:B0-----:R-:W-:Y:S01]  /*15b0*/  FADD.FTZ R11, R12, R11 ;  /* 0x0000000b0c0b7221 */ /* 0x001fe20000010000 */
[----:B-1----:R-:W-:-:S02]  /*15c0*/  FADD.FTZ R16, R13, R16 ;  /* 0x000000100d107221 */ /* 0x002fc40000010000 */
[----:B------:R-:W0:Y:S01]  /*15d0*/  LDC.64 R12, c[0x0][0x2d0] ;  /* 0x0000b400ff0c7b82 */ /* 0x000e220000000a00 */
[----:B--2---:R-:W-:Y:S02]  /*15e0*/  FADD.FTZ R17, R15, R14 ;  /* 0x0000000e0f117221 */ /* 0x004fe40000010000 */
[----:B------:R-:W1:Y:S01]  /*15f0*/  SHFL.BFLY PT, R9, R16, 0x2, 0x1f ;  /* 0x0c401f0010097f89 */ /* 0x000e6200000e0000 */
[----:B---3--:R-:W-:-:S03]  /*1600*/  FADD.FTZ R20, R19, R18 ;  /* 0x0000001213147221 */ /* 0x008fc60000010000 */
[----:B------:R-:W2:Y:S01]  /*1610*/  SHFL.BFLY PT, R14, R11, 0x2, 0x1f ;  /* 0x0c401f000b0e7f89 */ /* 0x000ea200000e0000 */
[----:B----4-:R-:W-:-:S03]  /*1620*/  FADD.FTZ R24, R23, R24 ;  /* 0x0000001817187221 */ /* 0x010fc60000010000 */
[----:B------:R-:W3:Y:S01]  /*1630*/  SHFL.BFLY PT, R18, R17, 0x2, 0x1f ;  /* 0x0c401f0011127f89 */ /* 0x000ee200000e0000 */
[----:B------:R-:W-:-:S03]  /*1640*/  IADD3 R23, R7, 0x4f, RZ ;  /* 0x0000004f07177810 */ /* 0x000fc60007ffe0ff */
[----:B------:R-:W4:Y:S04]  /*1650*/  SHFL.BFLY PT, R21, R20, 0x2, 0x1f ;  /* 0x0c401f0014157f89 */ /* 0x000f2800000e0000 */
[----:B------:R-:W0:Y:S01]  /*1660*/  SHFL.BFLY PT, R19, R24, 0x2, 0x1f ;  /* 0x0c401f0018137f89 */ /* 0x000e2200000e0000 */
[----:B------:R-:W-:-:S05]  /*1670*/  IMAD.HI R7, R23, 0x66666667, RZ ;  /* 0x6666666717077827 */ /* 0x000fca00078e02ff */
[----:B------:R-:W-:Y:S01]  /*1680*/  SHF.R.U32.HI R22, RZ, 0x1f, R7 ;  /* 0x0000001fff167819 */ /* 0x000fe20000011607 */
[----:B-1----:R-:W-:-:S03]  /*1690*/  FADD.FTZ R9, R16, R9 ;  /* 0x0000000910097221 */ /* 0x002fc60000010000 */
[----:B------:R-:W-:Y:S01]  /*16a0*/  LEA.HI.SX32 R28, R7, R22, 0x1b ;  /* 0x00000016071c7211 */ /* 0x000fe200078fdaff */
[----:B--2---:R-:W-:Y:S01]  /*16b0*/  FADD.FTZ R7, R11, R14 ;  /* 0x0000000e0b077221 */ /* 0x004fe20000010000 */
[----:B------:R-:W-:Y:S01]  /*16c0*/  SHF.L.U32 R16, R0, 0x2, RZ ;  /* 0x0000000200107819 */ /* 0x000fe200000006ff */
[----:B------:R-:W1:Y:S01]  /*16d0*/  LDC.64 R14, c[0x0][0x2d8] ;  /* 0x0000b600ff0e7b82 */ /* 0x000e620000000a00 */
[----:B---3--:R-:W-:Y:S01]  /*16e0*/  FADD.FTZ R11, R17, R18 ;  /* 0x00000012110b7221 */ /* 0x008fe20000010000 */
[----:B------:R-:W-:Y:S01]  /*16f0*/  IMAD R17, R2, 0x2800, RZ ;  /* 0x0000280002117824 */ /* 0x000fe200078e02ff */
[----:B------:R-:W-:Y:S01]  /*1700*/  SHF.R.S32.HI R26, RZ, 0x1f, R16 ;  /* 0x0000001fff1a7819 */ /* 0x000fe20000011410 */
[----:B----4-:R-:W-:-:S03]  /*1710*/  FADD.FTZ R21, R20, R21 ;  /* 0x0000001514157221 */ /* 0x010fc60000010000 */
[C---:B------:R-:W-:Y:S01]  /*1720*/  IADD3 R16, P1, R17.reuse, R16, RZ ;  /* 0x0000001011107210 */ /* 0x040fe20007f3e0ff */
[----:B0-----:R-:W-:Y:S01]  /*1730*/  FADD.FTZ R19, R24, R19 ;  /* 0x0000001318137221 */ /* 0x001fe20000010000 */
[----:B------:R-:W0:Y:S02]  /*1740*/  SHFL.BFLY PT, R18, R7, 0x1, 0x1f ;  /* 0x0c201f0007127f89 */ /* 0x000e2400000e0000 */
[----:B------:R-:W-:Y:S02]  /*1750*/  LEA.HI.X.SX32 R17, R17, R26, 0x1, P1 ;  /* 0x0000001a11117211 */ /* 0x000fe400008f0eff */
[----:B------:R-:W2:Y:S04]  /*1760*/  SHFL.BFLY PT, R20, R9, 0x1, 0x1f ;  /* 0x0c201f0009147f89 */ /* 0x000ea800000e0000 */
[----:B------:R-:W3:Y:S04]  /*1770*/  SHFL.BFLY PT, R22, R11, 0x1, 0x1f ;  /* 0x0c201f000b167f89 */ /* 0x000ee800000e0000 */
[----:B------:R-:W4:Y:S04]  /*1780*/  SHFL.BFLY PT, R24, R21, 0x1, 0x1f ;  /* 0x0c201f0015187f89 */ /* 0x000f2800000e0000 */
[----:B------:R-:W4:Y:S01]  /*1790*/  SHFL.BFLY PT, R26, R19, 0x1, 0x1f ;  /* 0x0c201f00131a7f89 */ /* 0x000f2200000e0000 */
[----:B------:R-:W-:Y:S01]  /*17a0*/  IMAD R30, R12, UR8, RZ ;  /* 0x000000080c1e7c24 */ /* 0x000fe2000f8e02ff */
[----:B------:R-:W-:-:S03]  /*17b0*/  ISETP.NE.AND P1, PT, R5, RZ, PT ;  /* 0x000000ff0500720c */ /* 0x000fc60003f25270 */
[----:B------:R-:W-:Y:S02]  /*17c0*/  IMAD R25, R13, UR6, R30 ;  /* 0x000000060d197c24 */ /* 0x000fe4000f8e021e */
[----:B------:R-:W-:-:S04]  /*17d0*/  IMAD.WIDE.U32 R12, R12, UR6, R16 ;  /* 0x000000060c0c7c25 */ /* 0x000fc8000f8e0010 */
[--C-:B------:R-:W-:Y:S01]  /*17e0*/  IMAD R28, R28, 0x50, -R23.reuse ;  /* 0x000000501c1c7824 */ /* 0x100fe200078e0a17 */
[----:B------:R-:W-:Y:S01]  /*17f0*/  IADD3 R13, R13, R25, RZ ;  /* 0x000000190d0d7210 */ /* 0x000fe20007ffe0ff */
[----:B------:R-:W-:Y:S02]  /*1800*/  IMAD R23, R2, -0x50, R23 ;  /* 0xffffffb002177824 */ /* 0x000fe400078e0217 */
[C---:B-1----:R-:W-:Y:S02]  /*1810*/  IMAD R16, R14.reuse, UR9, RZ ;  /* 0x000000090e107c24 */ /* 0x042fe4000f8e02ff */
[----:B------:R-:W-:Y:S01]  /*1820*/  IMAD.WIDE.U32 R12, R14, UR7, R12 ;  /* 0x000000070e0c7c25 */ /* 0x000fe2000f8e000c */
[----:B------:R-:W-:Y:S01]  /*1830*/  IADD3 R23, R23, R28, RZ ;  /* 0x0000001c17177210 */ /* 0x000fe20007ffe0ff */
[----:B------:R-:W-:Y:S02]  /*1840*/  BSSY B0, `(.L_x_4074) ;  /* 0x0000028000007945 */ /* 0x000fe40003800000 */
[----:B------:R-:W-:Y:S01]  /*1850*/  IMAD R5, R15, UR7, R16 ;  /* 0x000000070f057c24 */ /* 0x000fe2000f8e0210 */
[----:B------:R-:W-:Y:S01]  /*1860*/  ISETP.GE.OR P0, PT, R0, R23, P0 ;  /* 0x000000170000720c */ /* 0x000fe20000706670 */
[----:B0-----:R-:W-:Y:S01]  /*1870*/  FADD.FTZ R17, R7, R18 ;  /* 0x0000001207117221 */ /* 0x001fe20000010000 */
[----:B--2---:R-:W-:Y:S01]  /*1880*/  FADD.FTZ R23, R9, R20 ;  /* 0x0000001409177221 */ /* 0x004fe20000010000 */
[----:B---3--:R-:W-:Y:S01]  /*1890*/  FADD.FTZ R22, R11, R22 ;  /* 0x000000160b167221 */ /* 0x008fe20000010000 */
[----:B----4-:R-:W-:Y:S01]  /*18a0*/  FADD.FTZ R24, R21, R24 ;  /* 0x0000001815187221 */ /* 0x010fe20000010000 */
[----:B------:R-:W-:Y:S01]  /*18b0*/  IADD3 R5, R13, R5, RZ ;  /* 0x000000050d057210 */ /* 0x000fe20007ffe0ff */
[----:B------:R-:W-:Y:S01]  /*18c0*/  FADD.FTZ R26, R19, R26 ;  /* 0x0000001a131a7221 */ /* 0x000fe20000010000 */
[----:B------:R-:W-:Y:S06]  /*18d0*/  @P1 BRA `(.L_x_4075) ;  /* 0x0000000000781947 */ /* 0x000fec0003800000 */
[----:B------:R-:W0:Y:S01]  /*18e0*/  LDC.64 R18, c[0x0][0x278] ;  /* 0x00009e00ff127b82 */ /* 0x000e220000000a00 */
[----:B------:R-:W-:Y:S01]  /*18f0*/  IMAD R14, R2, 0x50, RZ ;  /* 0x00000050020e7824 */ /* 0x000fe200078e02ff */
[----:B------:R-:W-:Y:S01]  /*1900*/  ULDC.64 UR10, c[0x0][0x260] ;  /* 0x00009800000a7ab9 */ /* 0x000fe20000000a00 */
[-C--:B------:R-:W-:Y:S02]  /*1910*/  ISETP.GE.AND P1, PT, R10, R3.reuse, PT ;  /* 0x000000030a00720c */ /* 0x080fe40003f26270 */
[-C--:B------:R-:W-:Y:S02]  /*1920*/  ISETP.GE.AND P5, PT, R6, R3.reuse, PT ;  /* 0x000000030600720c */ /* 0x080fe40003fa6270 */
[----:B------:R-:W-:Y:S01]  /*1930*/  SHF.R.S32.HI R15, RZ, 0x1f, R14 ;  /* 0x0000001fff0f7819 */ /* 0x000fe2000001140e */
[----:B------:R-:W1:Y:S01]  /*1940*/  LDC.64 R20, c[0x0][0x280] ;  /* 0x0000a000ff147b82 */ /* 0x000e620000000a00 */
[----:B------:R-:W-:Y:S01]  /*1950*/  ISETP.GE.AND P4, PT, R8, R3, PT ;  /* 0x000000030800720c */ /* 0x000fe20003f86270 */
[----:B0-----:R-:W-:-:S02]  /*1960*/  IMAD R16, R18, UR8, RZ ;  /* 0x0000000812107c24 */ /* 0x001fc4000f8e02ff */
[----:B------:R-:W-:-:S04]  /*1970*/  IMAD.WIDE.U32 R14, R18, UR6, R14 ;  /* 0x00000006120e7c25 */ /* 0x000fc8000f8e000e */
[----:B------:R-:W-:Y:S02]  /*1980*/  IMAD R7, R19, UR6, R16 ;  /* 0x0000000613077c24 */ /* 0x000fe4000f8e0210 */
[----:B-1----:R-:W-:-:S03]  /*1990*/  IMAD R16, R20, UR9, RZ ;  /* 0x0000000914107c24 */ /* 0x002fc6000f8e02ff */
[----:B------:R-:W-:Y:S01]  /*19a0*/  IADD3 R15, R15, R7, RZ ;  /* 0x000000070f0f7210 */ /* 0x000fe20007ffe0ff */
[----:B------:R-:W-:Y:S02]  /*19b0*/  IMAD R9, R21, UR7, R16 ;  /* 0x0000000715097c24 */ /* 0x000fe4000f8e0210 */
[----:B------:R-:W-:-:S03]  /*19c0*/  IMAD.WIDE.U32 R14, R20, UR7, R14 ;  /* 0x00000007140e7c25 */ /* 0x000fc6000f8e000e */
[----:B------:R-:W-:-:S04]  /*19d0*/  IADD3 R7, P2, R54, R14, RZ ;  /* 0x0000000e36077210 */ /* 0x000fc80007f5e0ff */
[----:B------:R-:W-:Y:S02]  /*19e0*/  IADD3.X R14, R55, R15, R9, P2, !PT ;  /* 0x0000000f370e7210 */ /* 0x000fe400017fe409 */
[C---:B------:R-:W-:Y:S02]  /*19f0*/  LEA R10, P6, R7.reuse, UR10, 0x2 ;  /* 0x0000000a070a7c11 */ /* 0x040fe4000f8c10ff */
[----:B------:R-:W-:Y:S02]  /*1a00*/  ISETP.GE.AND P2, PT, R52, R3, PT ;  /* 0x000000033400720c */ /* 0x000fe40003f46270 */
[----:B------:R-:W-:Y:S02]  /*1a10*/  LEA.HI.X R11, R7, UR11, R14, 0x2, P6 ;  /* 0x0000000b070b7c11 */ /* 0x000fe4000b0f140e */
[----:B------:R-:W-:Y:S02]  /*1a20*/  FSEL R3, R17, RZ, !P3 ;  /* 0x000000ff11037208 */ /* 0x000fe40005800000 */
[----:B------:R-:W-:-:S02]  /*1a30*/  FSEL R7, R23, RZ, !P5 ;  /* 0x000000ff17077208 */ /* 0x000fc40006800000 */
[----:B------:R-:W-:Y:S01]  /*1a40*/  FSEL R9, R22, RZ, !P4 ;  /* 0x000000ff16097208 */ /* 0x000fe20006000000 */
[----:B------:R0:W-:Y:S01]  /*1a50*/  STG.E desc[UR4][R10.64], R3 ;  /* 0x000000030a007986 */ /* 0x0001e2000c101904 */
[----:B------:R-:W-:Y:S02]  /*1a60*/  FSEL R15, R24, RZ, !P2 ;  /* 0x000000ff180f7208 */ /* 0x000fe40005000000 */
[----:B------:R-:W-:Y:S01]  /*1a70*/  FSEL R17, R26, RZ, !P1 ;  /* 0x000000ff1a117208 */ /* 0x000fe20004800000 */
[----:B------:R0:W-:Y:S04]  /*1a80*/  STG.E desc[UR4][R10.64+0x40], R7 ;  /* 0x000040070a007986 */ /* 0x0001e8000c101904 */
[----:B------:R0:W-:Y:S04]  /*1a90*/  STG.E desc[UR4][R10.64+0x80], R9 ;  /* 0x000080090a007986 */ /* 0x0001e8000c101904 */
[----:B------:R0:W-:Y:S04]  /*1aa0*/  STG.E desc[UR4][R10.64+0xc0], R15 ;  /* 0x0000c00f0a007986 */ /* 0x0001e8000c101904 */
[----:B------:R0:W-:Y:S02]  /*1ab0*/  STG.E desc[UR4][R10.64+0x100], R17 ;  /* 0x000100110a007986 */ /* 0x0001e4000c101904 */
.L_x_4075:
[----:B------:R-:W-:Y:S05]  /*1ac0*/  BSYNC B0 ;  /* 0x0000000000007941 */ /* 0x000fea0003800000 */
.L_x_4074:
[----:B------:R-:W-:Y:S04]  /*1ad0*/  BSSY B0, `(.L_x_4076) ;  /* 0x0000017000007945 */ /* 0x000fe80003800000 */
[----:B------:R-:W-:Y:S05]  /*1ae0*/  @P0 BRA `(.L_x_4077) ;  /* 0x0000000000540947 */ /* 0x000fea0003800000 */
[----:B0-----:R-:W0:Y:S01]  /*1af0*/  LDC.64 R10, c[0x0][0x2a8] ;  /* 0x0000aa00ff0a7b82 */ /* 0x001e220000000a00 */
[----:B------:R-:W-:Y:S01]  /*1b00*/  IMAD R3, R2, 0x50, RZ ;  /* 0x0000005002037824 */ /* 0x000fe200078e02ff */
[----:B------:R-:W-:Y:S01]  /*1b10*/  SHF.R.S32.HI R16, RZ, 0x1f, R0 ;  /* 0x0000001fff107819 */ /* 0x000fe20000011400 */
[----:B------:R-:W-:-:S03]  /*1b20*/  ULDC.64 UR10, c[0x0][0x2a0] ;  /* 0x0000a800000a7ab9 */ /* 0x000fc60000000a00 */
[C---:B------:R-:W-:Y:S02]  /*1b30*/  IADD3 R6, P0, R3.reuse, R0, RZ ;  /* 0x0000000003067210 */ /* 0x040fe40007f1e0ff */
[----:B------:R-:W1:Y:S02]  /*1b40*/  LDC.64 R14, c[0x0][0x2b0] ;  /* 0x0000ac00ff0e7b82 */ /* 0x000e640000000a00 */
[----:B------:R-:W-:Y:S02]  /*1b50*/  LEA.HI.X.SX32 R7, R3, R16, 0x1, P0 ;  /* 0x0000001003077211 */ /* 0x000fe400000f0eff */
[----:B-----5:R-:W-:Y:S01]  /*1b60*/  FSETP.NEU.FTZ.AND P0, PT, R4, -INF , PT ;  /* 0xff8000000400780b */ /* 0x020fe20003f1d000 */
[C---:B0-----:R-:W-:Y:S02]  /*1b70*/  IMAD R8, R10.reuse, UR8, RZ ;  /* 0x000000080a087c24 */ /* 0x041fe4000f8e02ff */
[----:B------:R-:W-:-:S04]  /*1b80*/  IMAD.WIDE.U32 R6, R10, UR6, R6 ;  /* 0x000000060a067c25 */ /* 0x000fc8000f8e0006 */
[----:B------:R-:W-:Y:S02]  /*1b90*/  IMAD R3, R11, UR6, R8 ;  /* 0x000000060b037c24 */ /* 0x000fe4000f8e0208 */
[----:B-1----:R-:W-:-:S03]  /*1ba0*/  IMAD R8, R14, UR9, RZ ;  /* 0x000000090e087c24 */ /* 0x002fc6000f8e02ff */
[----:B------:R-:W-:Y:S01]  /*1bb0*/  IADD3 R7, R7, R3, RZ ;  /* 0x0000000307077210 */ /* 0x000fe20007ffe0ff */
[----:B------:R-:W-:Y:S02]  /*1bc0*/  IMAD R9, R15, UR7, R8 ;  /* 0x000000070f097c24 */ /* 0x000fe4000f8e0208 */
[----:B------:R-:W-:Y:S01]  /*1bd0*/  FMUL.FTZ R3, R4, 1.4426950216293334961 ;  /* 0x3fb8aa3b04037820 */ /* 0x000fe20000410000 */
[----:B------:R-:W-:-:S04]  /*1be0*/  IMAD.WIDE.U32 R6, R14, UR7, R6 ;  /* 0x000000070e067c25 */ /* 0x000fc8000f8e0006 */
[----:B------:R-:W-:Y:S02]  /*1bf0*/  FSEL R3, R3, RZ, P0 ;  /* 0x000000ff03037208 */ /* 0x000fe40000000000 */
[----:B------:R-:W-:Y:S02]  /*1c00*/  IADD3 R7, R7, R9, RZ ;  /* 0x0000000907077210 */ /* 0x000fe40007ffe0ff */
[----:B------:R-:W-:-:S04]  /*1c10*/  LEA R8, P1, R6, UR10, 0x2 ;  /* 0x0000000a06087c11 */ /* 0x000fc8000f8210ff */
[----:B------:R-:W-:-:S05]  /*1c20*/  LEA.HI.X R9, R6, UR11, R7, 0x2, P1 ;  /* 0x0000000b06097c11 */ /* 0x000fca00088f1407 */
[----:B------:R1:W-:Y:S04]  /*1c30*/  STG.E desc[UR4][R8.64], R3 ;  /* 0x0000000308007986 */ /* 0x0003e8000c101904 */
.L_x_4077:
[----:B------:R-:W-:Y:S05]  /*1c40*/  BSYNC B0 ;  /* 0x0000000000007941 */ /* 0x000fea0003800000 */
.L_x_4076:
[----:B------:R-:W-:Y:S01]  /*1c50*/  ULDC.64 UR12, c[0x0][0x2e8] ;  /* 0x0000ba00000c7ab9 */ /* 0x000fe20000000a00 */
[----:B------:R-:W-:Y:S01]  /*1c60*/  ULDC.64 UR10, c[0x0][0x2b8] ;  /* 0x0000ae00000a7ab9 */ /* 0x000fe20000000a00 */
[----:B------:R-:W-:Y:S02]  /*1c70*/  ISETP.NE.U32.AND P0, PT, RZ, UR12, PT ;  /* 0x0000000cff007c0c */ /* 0x000fe4000bf05070 */
[C---:B-----5:R-:W-:Y:S02]  /*1c80*/  LEA R4, P1, R12.reuse, UR10, 0x2 ;  /* 0x0000000a0c047c11 */ /* 0x060fe4000f8210ff */
[----:B------:R-:W-:Y:S02]  /*1c90*/  ISETP.NE.AND.EX P0, PT, RZ, UR13, PT, P0 ;  /* 0x0000000dff007c0c */ /* 0x000fe4000bf05300 */
[----:B------:R-:W-:Y:S02]  /*1ca0*/  LEA.HI.X R5, R12, UR11, R5, 0x2, P1 ;  /* 0x0000000b0c057c11 */ /* 0x000fe400088f1405 */
[----:B------:R-:W-:-:S03]  /*1cb0*/  ISETP.NE.OR P0, PT, R0, RZ, !P0 ;  /* 0x000000ff0000720c */ /* 0x000fc60004705670 */
[----:B------:R2:W-:Y:S04]  /*1cc0*/  STG.E.128 desc[UR4][R4.64], RZ ;  /* 0x000000ff04007986 */ /* 0x0005e8000c101d04 */
        /* <DEDUP_REMOVED lines=8> */
[----:B------:R2:W-:Y:S01]  /*1d50*/  STG.E.128 desc[UR4][R4.64+0x9000], RZ ;  /* 0x009000ff04007986 */ /* 0x0005e2000c101d04 */
[----:B------:R-:W-:Y:S05]  /*1d60*/  @P0 EXIT ;  /* 0x000000000000094d */ /* 0x000fea0003800000 */
[----:B01----:R-:W0:Y:S08]  /*1d70*/  LDC R3, c[0x0][0x2e0] ;  /* 0x0000b800ff037b82 */ /* 0x003e300000000800 */
[----:B------:R-:W1:Y:S08]  /*1d80*/  LDC R7, c[0x0][0x220] ;  /* 0x00008800ff077b82 */ /* 0x000e700000000800 */
[----:B--2---:R-:W2:Y:S01]  /*1d90*/  LDC.64 R4, c[0x0][0x2e8] ;  /* 0x0000ba00ff047b82 */ /* 0x004ea20000000a00 */
[----:B0-----:R-:W-:-:S04]  /*1da0*/  IMAD R2, R2, R3, UR7 ;  /* 0x0000000702027e24 */ /* 0x001fc8000f8e0203 */
[----:B-1----:R-:W-:-:S04]  /*1db0*/  IMAD R3, R2, R7, UR6 ;  /* 0x0000000602037e24 */ /* 0x002fc8000f8e0207 */
[----:B--2---:R-:W-:-:S05]  /*1dc0*/  IMAD.WIDE R2, R3, 0x4, R4 ;  /* 0x0000000403027825 */ /* 0x004fca00078e0204 */
[----:B------:R-:W-:Y:S01]  /*1dd0*/  STG.E desc[UR4][R2.64], RZ ;  /* 0x000000ff02007986 */ /* 0x000fe2000c101904 */
[----:B------:R-:W-:Y:S05]  /*1de0*/  EXIT ;  /* 0x000000000000794d */ /* 0x000fea0003800000 */
.L_x_4078:
        /* <DEDUP_REMOVED lines=9> */
.L_x_7318:


//--------------------- .text._ZN7cutlass13device_kernelIN5flash11enable_sm90INS1_16FlashAttnBwdSm90INS1_25CollectiveMainloopBwdSm90ILi2ELi2ELi2EN4cute5tupleIJNS5_1CILi1EEES8_S8_EEENS6_IJNS7_ILi80EEENS7_ILi128EEESB_EEENS_6half_tEfNS_4arch4Sm90ELb0ELb0ELb0ELb1ELb0ELb1ELb0ELb1ELi2ELi1ELi2ELi1ELb0EEENS1_21CollectiveEpilogueBwdISC_SD_SF_Li256ELb1ELb0ELi1EEENS1_19SingleTileSchedulerILb1ELb0ELb0ELi128EEEEEEEEEvNT_6ParamsE --------------------------
	.section	.text._ZN7cutlass13device_kernelIN5flash11enable_sm90INS1_16FlashAttnBwdSm90INS1_25CollectiveMainloopBwdSm90ILi2ELi2ELi2EN4cute5tupleIJNS5_1CILi1EEES8_S8_EEENS6_IJNS7_ILi80EEENS7_ILi128EEESB_EEENS_6half_tEfNS_4arch4Sm90ELb0ELb0ELb0ELb1ELb0ELb1ELb0ELb1ELi2ELi1ELi2ELi1ELb0EEENS1_21CollectiveEpilogueBwdISC_SD_SF_Li256ELb1ELb0ELi1EEENS1_19SingleTileSchedulerILb1ELb0ELb0ELi128EEEEEEEEEvNT_6ParamsE,"ax",@progbits
	.align	128
.text._ZN7cutlass13device_kernelIN5flash11enable_sm90INS1_16FlashAttnBwdSm90INS1_25CollectiveMainloopBwdSm90ILi2ELi2ELi2EN4cute5tupleIJNS5_1CILi1EEES8_S8_EEENS6_IJNS7_ILi80EEENS7_ILi128EEESB_EEENS_6half_tEfNS_4arch4Sm90ELb0ELb0ELb0ELb1ELb0ELb1ELb0ELb1ELi2ELi1ELi2ELi1ELb0EEENS1_21CollectiveEpilogueBwdISC_SD_SF_Li256ELb1ELb0ELi1EEENS1_19SingleTileSchedulerILb1ELb0ELb0ELi128EEEEEEEEEvNT_6ParamsE:
        .type           _ZN7cutlass13device_kernelIN5flash11enable_sm90INS1_16FlashAttnBwdSm90INS1_25CollectiveMainloopBwdSm90ILi2ELi2ELi2EN4cute5tupleIJNS5_1CILi1EEES8_S8_EEENS6_IJNS7_ILi80EEENS7_ILi128EEESB_EEENS_6half_tEfNS_4arch4Sm90ELb0ELb0ELb0ELb1ELb0ELb1ELb0ELb1ELi2ELi1ELi2ELi1ELb0EEENS1_21CollectiveEpilogueBwdISC_SD_SF_Li256ELb1ELb0ELi1EEENS1_19SingleTileSchedulerILb1ELb0ELb0ELi128EEEEEEEEEvNT_6ParamsE,@function
        .size           _ZN7cutlass13device_kernelIN5flash11enable_sm90INS1_16FlashAttnBwdSm90INS1_25CollectiveMainloopBwdSm90ILi2ELi2ELi2EN4cute5tupleIJNS5_1CILi1EEES8_S8_EEENS6_IJNS7_ILi80EEENS7_ILi128EEESB_EEENS_6half_tEfNS_4arch4Sm90ELb0ELb0ELb0ELb1ELb0ELb1ELb0ELb1ELi2ELi1ELi2ELi1ELb0EEENS1_21CollectiveEpilogueBwdISC_SD_SF_Li256ELb1ELb0ELi1EEENS1_19SingleTileSchedulerILb1ELb0ELb0ELi128EEEEEEEEEvNT_6ParamsE,(.L_x_7319 - _ZN7cutlass13device_kernelIN5flash11enable_sm90INS1_16FlashAttnBwdSm90INS1_25CollectiveMainloopBwdSm90ILi2ELi2ELi2EN4cute5tupleIJNS5_1CILi1EEES8_S8_EEENS6_IJNS7_ILi80EEENS7_ILi128EEESB_EEENS_6half_tEfNS_4arch4Sm90ELb0ELb0ELb0ELb1ELb0ELb1ELb0ELb1ELi2ELi1ELi2ELi1ELb0EEENS1_21CollectiveEpilogueBwdISC_SD_SF_Li256ELb1ELb0ELi1EEENS1_19SingleTileSchedulerILb1ELb0ELb0ELi128EEEEEEEEEvNT_6ParamsE)
        .other          _ZN7cutlass13device_kernelIN5flash11enable_sm90INS1_16FlashAttnBwdSm90INS1_25CollectiveMainloopBwdSm90ILi2ELi2ELi2EN4cute5tupleIJNS5_1CILi1EEES8_S8_EEENS6_IJNS7_ILi80EEENS7_ILi128EEESB_EEENS_6half_tEfNS_4arch4Sm90ELb0ELb0ELb0ELb1ELb0ELb1ELb0ELb1ELi2ELi1ELi2ELi1ELb0EEENS1_21CollectiveEpilogueBwdISC_SD_SF_Li256ELb1ELb0ELi1EEENS1_19SingleTileSchedulerILb1ELb0ELb0ELi128EEEEEEEEEvNT_6ParamsE,@"STO_CUDA_ENTRY STV_DEFAULT"
_ZN7cutlass13device_kernelIN5flash11enable_sm90INS1_16FlashAttnBwdSm90INS1_25CollectiveMainloopBwdSm90ILi2ELi2ELi2EN4cute5tupleIJNS5_1CILi1EEES8_S8_EEENS6_IJNS7_ILi80EEENS7_ILi128EEESB_EEENS_6half_tEfNS_4arch4Sm90ELb0ELb0ELb0ELb1ELb0ELb1ELb0ELb1ELi2ELi1ELi2ELi1ELb0EEENS1_21CollectiveEpilogueBwdISC_SD_SF_Li256ELb1ELb0ELi1EEENS1_19SingleTileSchedulerILb1ELb0ELb0ELi128EEEEEEEEEvNT_6ParamsE:
        /* <DEDUP_REMOVED lines=23> */
.L_x_4080:
[----:B------:R-:W-:Y:S05]  /*0170*/  BSYNC B0 ;  /* 0x0000000000007941 */ /* 0x000fea0003800000 */
.L_x_4079:
        /* <DEDUP_REMOVED lines=34> */
.L_x_4081:
        /* <DEDUP_REMOVED lines=22> */
.L_x_4082:
        /* <DEDUP_REMOVED lines=9> */
.L_x_4085:
        /* <DEDUP_REMOVED lines=20> */
.L_x_4086:
        /* <DEDUP_REMOVED lines=10> */
.L_x_4088:
[----:B------:R-:W2:Y:S02]  /*0770*/  LDC R0, c[0x0][0x8bc] ;  /* 0x00022f00ff007b82 */ /* 0x000ea40000000800 */
.L_x_4087:
[----:B------:R-:W3:Y:S02]  /*0780*/  S2R R17, SR_CTAID.X ;  /* 0x0000000000117919 */ /* 0x000ee40000002500 */
[----:B---3--:R-:W-:-:S05]  /*0790*/  IMAD.SHL.U32 R17, R17, 0x80, RZ ;  /* 0x0000008011117824 */ /* 0x008fca00078e00ff */
[----:B--2--5:R-:W-:-:S04]  /*07a0*/  ISETP.GE.AND P0, PT, R17, R0, PT ;  /* 0x000000001100720c */ /* 0x024fc80003f06270 */
[----:B------:R-:W-:-:S04]  /*07b0*/  SEL R4, R7, 0xffffffff, !P0 ;  /* 0xffffffff07047807 */ /* 0x000fc80004000000 */
[----:B------:R-:W-:Y:S01]  /*07c0*/  ISETP.GE.AND P0, PT, R4, RZ, PT ;  /* 0x000000ff0400720c */ /* 0x000fe20003f06270 */
[----:B------:R2:W-:-:S12]  /*07d0*/  STL [R1+0x1c], R4 ;  /* 0x00001c0401007387 */ /* 0x0005d80000100800 */
[----:B--2---:R-:W-:Y:S05]  /*07e0*/  @!P0 BRA `(.L_x_4089) ;  /* 0x000000c800a48947 */ /* 0x004fea0003800000 */
        /* <DEDUP_REMOVED lines=10> */
.L_x_4090:
        /* <DEDUP_REMOVED lines=10> */
.L_x_4091:
        /* <DEDUP_REMOVED lines=8> */
.L_x_4092:
        /* <DEDUP_REMOVED lines=9> */
.L_x_4093:
        /* <DEDUP_REMOVED lines=70> */
[----:B------:R-:W-:-:S03]  /*0ea0*/  ULDC UR36, c[0x0][0x744] ;  /* 0x0001d10000247ab9 */ /* 0x000fc60000000800 */
        /* <DEDUP_REMOVED lines=18> */
.L_x_4096:
        /* <DEDUP_REMOVED lines=15> */
.L_x_4095:
[----:B-1----:R-:W1:Y:S01]  /*10c0*/  S2R R3, SR_CgaCtaId ;  /* 0x0000000000037919 */ /* 0x002e620000008800 */
        /* <DEDUP_REMOVED lines=22> */
.L_x_4098:
        /* <DEDUP_REMOVED lines=15> */
.L_x_4097:
        /* <DEDUP_REMOVED lines=8> */
.L_x_4234:
[----:B------:R-:W-:Y:S01]  /*13a0*/  SHF.L.U32 R12, RZ, 0x1f, RZ ;  /* 0x0000001fff0c7819 */ /* 0x000fe200000006ff */
[----:B------:R-:W-:Y:S01]  /*13b0*/  VIADD R18, R18, 0x4f ;  /* 0x0000004f12127836 */ /* 0x000fe20000000000 */
[----:B------:R-:W-:Y:S01]  /*13c0*/  LOP3.LUT R5, R2, 0xffffff80, RZ, 0xc0, !PT ;  /* 0xffffff8002057812 */ /* 0x000fe200078ec0ff */
[----:B------:R-:W-:Y:S01]  /*13d0*/  IMAD.IADD R16, R16, 0x1, -R17 ;  /* 0x0000000110107824 */ /* 0x000fe200078e0a11 */
[----:B------:R-:W3:Y:S01]  /*13e0*/  SYNCS.PHASECHK.TRANS64.TRYWAIT P0, [R19+URZ+0x38800], R12 ;  /* 0x0388000c130075a7 */ /* 0x000ee2000800017f */
[CC--:B------:R-:W-:Y:S01]  /*13f0*/  LEA.HI R2, R3.reuse, R0.reuse, RZ, 0x5 ;  /* 0x0000000003027211 */ /* 0x0c0fe200078f28ff */
[----:B------:R-:W-:Y:S01]  /*1400*/  IMAD.HI R18, R18, 0x66666667, RZ ;  /* 0x6666666712127827 */ /* 0x000fe200078e02ff */
[CC--:B------:R-:W-:Y:S02]  /*1410*/  LEA.HI R8, R3.reuse, R0.reuse, RZ, 0x3 ;  /* 0x0000000003087211 */ /* 0x0c0fe400078f18ff */
[----:B------:R-:W-:Y:S01]  /*1420*/  LEA.HI R10, R3, R0, RZ, 0x4 ;  /* 0x00000000030a7211 */ /* 0x000fe200078f20ff */
[C---:B------:R-:W-:Y:S01]  /*1430*/  IMAD.SHL.U32 R3, R0.reuse, 0x40, RZ ;  /* 0x0000004000037824 */ /* 0x040fe200078e00ff */
[----:B------:R-:W-:Y:S01]  /*1440*/  SHF.R.S32.HI R6, RZ, 0x5, R2 ;  /* 0x00000005ff067819 */ /* 0x000fe20000011402 */
[----:B------:R-:W-:Y:S01]  /*1450*/  IMAD.IADD R5, R0, 0x1, -R5 ;  /* 0x0000000100057824 */ /* 0x000fe200078e0a05 */
[----:B--2---:R-:W-:-:S02]  /*1460*/  LEA.HI R2, R14, R14, RZ, 0x1 ;  /* 0x0000000e0e027211 */ /* 0x004fc400078f08ff */
[----:B------:R-:W-:Y:S01]  /*1470*/  LOP3.LUT R4, R3, 0x1c0, RZ, 0xc0, !PT ;  /* 0x000001c003047812 */ /* 0x000fe200078ec0ff */
[----:B------:R-:W-:Y:S01]  /*1480*/  IMAD.SHL.U32 R9, R6, 0x10, RZ ;  /* 0x0000001006097824 */ /* 0x000fe200078e00ff */
[----:B------:R-:W-:Y:S02]  /*1490*/  LOP3.LUT R3, R2, 0xfffffffe, RZ, 0xc0, !PT ;  /* 0xfffffffe02037812 */ /* 0x000fe400078ec0ff */
[----:B------:R-:W-:Y:S02]  /*14a0*/  SHF.R.U32.HI R7, RZ, 0x1f, R18 ;  /* 0x0000001fff077819 */ /* 0x000fe40000011612 */
[----:B------:R-:W-:Y:S01]  /*14b0*/  SHF.R.S32.HI R0, RZ, 0x1f, R5 ;  /* 0x0000001fff007819 */ /* 0x000fe20000011405 */
[----:B------:R-:W-:Y:S01]  /*14c0*/  IMAD.IADD R2, R14, 0x1, -R3 ;  /* 0x000000010e027824 */ /* 0x000fe200078e0a03 */
[----:B------:R-:W-:Y:S02]  /*14d0*/  LEA.HI.SX32 R3, R18, R7, 0x1b ;  /* 0x0000000712037211 */ /* 0x000fe400078fdaff */
[----:B------:R-:W-:-:S02]  /*14e0*/  SHF.R.S32.HI R11, RZ, 0x4, R10 ;  /* 0x00000004ff0b7819 */ /* 0x000fc4000001140a */
[----:B------:R2:W-:Y:S01]  /*14f0*/  STL [R1+0x4], R2 ;  /* 0x0000040201007387 */ /* 0x0005e20000100800 */
[----:B------:R-:W-:Y:S02]  /*1500*/  LOP3.LUT R9, R4, 0x30, R9, 0xf8, !PT ;  /* 0x0000003004097812 */ /* 0x000fe400078ef809 */
[----:B------:R-:W-:Y:S01]  /*1510*/  LEA.HI R10, R10, R11, RZ, 0x1 ;  /* 0x0000000b0a0a7211 */ /* 0x000fe200078f08ff */
[----:B------:R4:W-:Y:S01]  /*1520*/  STL [R1+0x10], R3 ;  /* 0x0000100301007387 */ /* 0x0009e20000100800 */
[----:B------:R-:W-:Y:S02]  /*1530*/  LEA.HI R6, R13, R13, RZ, 0x1 ;  /* 0x0000000d0d067211 */ /* 0x000fe400078f08ff */
[----:B------:R-:W-:Y:S02]  /*1540*/  LOP3.LUT R10, R10, 0x7ffffe, RZ, 0xc0, !PT ;  /* 0x007ffffe0a0a7812 */ /* 0x000fe400078ec0ff */
[----:B------:R-:W-:Y:S02]  /*1550*/  LOP3.LUT R9, R9, 0x8, R8, 0xf8, !PT ;  /* 0x0000000809097812 */ /* 0x000fe400078ef808 */
[CC--:B--2---:R-:W-:Y:S01]  /*1560*/  LEA.HI R2, R0.reuse, R5.reuse, RZ, 0x5 ;  /* 0x0000000500027211 */ /* 0x0c4fe200078f28ff */
[----:B------:R-:W-:Y:S01]  /*1570*/  IMAD.IADD R11, R11, 0x1, -R10 ;  /* 0x000000010b0b7824 */ /* 0x000fe200078e0a0a */
[----:B------:R-:W-:-:S02]  /*1580*/  LEA.HI R0, R0, R5, RZ, 0x2 ;  /* 0x0000000500007211 */ /* 0x000fc400078f10ff */
[----:B------:R-:W-:Y:S02]  /*1590*/  SHF.R.S32.HI R7, RZ, 0x5, R2 ;  /* 0x00000005ff077819 */ /* 0x000fe40000011402 */
[--C-:B----4-:R-:W-:Y:S02]  /*15a0*/  SHF.R.S32.HI R3, RZ, 0x2, R0.reuse ;  /* 0x00000002ff037819 */ /* 0x110fe40000011400 */
[----:B------:R-:W-:Y:S01]  /*15b0*/  SHF.R.S32.HI R2, RZ, 0x1f, R0 ;  /* 0x0000001fff027819 */ /* 0x000fe20000011400 */
[----:B------:R-:W-:Y:S01]  /*15c0*/  IMAD R7, R7, -0x10, R16 ;  /* 0xfffffff007077824 */ /* 0x000fe200078e0210 */
[----:B------:R-:W-:Y:S02]  /*15d0*/  SHF.R.U32.HI R8, RZ, 0x3, R4 ;  /* 0x00000003ff087819 */ /* 0x000fe40000011604 */
[----:B------:R-:W-:Y:S02]  /*15e0*/  LEA.HI R2, R2, R3, RZ, 0x3 ;  /* 0x0000000302027211 */ /* 0x000fe400078f18ff */
[----:B------:R-:W-:-:S02]  /*15f0*/  LOP3.LUT R6, R6, 0xfffffffe, RZ, 0xc0, !PT ;  /* 0xfffffffe06067812 */ /* 0x000fc400078ec0ff */
[----:B------:R-:W-:Y:S01]  /*1600*/  LOP3.LUT R4, R2, 0xfffffff8, RZ, 0xc0, !PT ;  /* 0xfffffff802047812 */ /* 0x000fe200078ec0ff */
[----:B------:R-:W-:Y:S01]  /*1610*/  IMAD R2, R13, 0x1400, RZ ;  /* 0x000014000d027824 */ /* 0x000fe200078e02ff */
[----:B------:R-:W-:Y:S01]  /*1620*/  LOP3.LUT R8, R9, R8, RZ, 0x3c, !PT ;  /* 0x0000000809087212 */ /* 0x000fe200078e3cff */
[----:B------:R-:W-:Y:S01]  /*1630*/  IMAD.IADD R6, R13, 0x1, -R6 ;  /* 0x000000010d067824 */ /* 0x000fe200078e0a06 */
[----:B------:R-:W-:Y:S01]  /*1640*/  IADD3 R7, R7, R4, -R3 ;  /* 0x0000000407077210 */ /* 0x000fe20007ffe803 */
[----:B------:R-:W-:Y:S01]  /*1650*/  IMAD R11, R11, 0x200, R2 ;  /* 0x000002000b0b7824 */ /* 0x000fe200078e0202 */
[----:B------:R-:W-:Y:S01]  /*1660*/  LOP3.LUT R0, R0, 0x7ffffffc, RZ, 0xc0, !PT ;  /* 0x7ffffffc00007812 */ /* 0x000fe200078ec0ff */
[----:B---3--:R-:W-:Y:S06]  /*1670*/  @P0 BRA `(.L_x_4100) ;  /* 0x0000000000080947 */ /* 0x008fec0003800000 */
[----:B------:R-:W2:Y:S02]  /*1680*/  SYNCS.PHASECHK.TRANS64.TRYWAIT P0, [R19+URZ+0x38800], R12 ;  /* 0x0388000c130075a7 */ /* 0x000ea4000800017f */
[----:B--2---:R-:W-:Y:S05]  /*1690*/  @!P0 BRA `(.L_x_4101) ;  /* 0x000000bc001c8947 */ /* 0x004fea0003800000 */
.L_x_4100:
[----:B--2---:R-:W2:Y:S01]  /*16a0*/  LDL.LU R3, [R1+0x8] ;  /* 0x0000080001037983 */ /* 0x004ea20000300800 */
[C---:B------:R-:W-:Y:S01]  /*16b0*/  IMAD.IADD R0, R5.reuse, 0x1, -R0 ;  /* 0x0000000105007824 */ /* 0x040fe200078e0a00 */
[----:B------:R-:W-:Y:S01]  /*16c0*/  CS2R R234, SRZ ;  /* 0x0000000000ea7805 */ /* 0x000fe2000001ff00 */
[----:B------:R-:W-:Y:S01]  /*16d0*/  IMAD R2, R5, 0x4, R2 ;  /* 0x0000000405027824 */ /* 0x000fe200078e0202 */
[----:B------:R-:W3:Y:S01]  /*16e0*/  S2R R9, SR_CgaCtaId ;  /* 0x0000000000097919 */ /* 0x000ee20000008800 */
[----:B------:R-:W-:Y:S01]  /*16f0*/  IMAD.IADD R5, R8, 0x1, R11 ;  /* 0x0000000108057824 */ /* 0x000fe200078e020b */
[----:B------:R-:W-:Y:S01]  /*1700*/  CS2R R86, SRZ ;  /* 0x0000000000567805 */ /* 0x000fe2000001ff00 */
[----:B------:R-:W-:Y:S01]  /*1710*/  IMAD R4, R6, -0x40, R7 ;  /* 0xffffffc006047824 */ /* 0x000fe200078e0207 */
[----:B------:R2:W-:Y:S01]  /*1720*/  STL [R1+0x18], R0 ;  /* 0x0000180001007387 */ /* 0x0005e20000100800 */
[----:B------:R-:W-:Y:S02]  /*1730*/  CS2R R84, SRZ ;  /* 0x0000000000547805 */ /* 0x000fe4000001ff00 */
[----:B------:R-:W-:-:S02]  /*1740*/  CS2R R82, SRZ ;  /* 0x0000000000527805 */ /* 0x000fc4000001ff00 */
[----:B------:R-:W-:Y:S01]  /*1750*/  CS2R R80, SRZ ;  /* 0x0000000000507805 */ /* 0x000fe2000001ff00 */
[----:B------:R-:W-:Y:S01]  /*1760*/  STL [R1+0x14], R5 ;  /* 0x0000140501007387 */ /* 0x000fe20000100800 */
        /* <DEDUP_REMOVED lines=60> */
[----:B--2---:R-:W-:Y:S02]  /*1b30*/  LOP3.LUT R0, R3, 0x1, RZ, 0xfc, !PT ;  /* 0x0000000103007812 */ /* 0x004fe400078efcff */
[----:B------:R-:W-:-:S03]  /*1b40*/  MOV R3, 0x400 ;  /* 0x0000040000037802 */ /* 0x000fc60000000f00 */
[----:B------:R2:W-:Y:S01]  /*1b50*/  STL [R1], R0 ;  /* 0x0000000001007387 */ /* 0x0005e20000100800 */
[----:B---3--:R-:W-:-:S05]  /*1b60*/  LEA R3, R9, R3, 0x18 ;  /* 0x0000000309037211 */ /* 0x008fca00078ec0ff */
[----:B------:R-:W-:Y:S02]  /*1b70*/  IMAD R2, R2, 0x4, R3 ;  /* 0x0000000402027824 */ /* 0x000fe400078e0203 */
[----:B--2---:R-:W-:-:S07]  /*1b80*/  IMAD.MOV.U32 R0, RZ, RZ, RZ ;  /* 0x000000ffff007224 */ /* 0x004fce00078e00ff */
.L_x_4112:
[----:B------:R-:W2:Y:S02]  /*1b90*/  LDL R3, [R1] ;  /* 0x0000000001037983 */ /* 0x000ea40000100800 */
[----:B--2---:R-:W-:-:S13]  /*1ba0*/  ISETP.NE.AND P0, PT, R3, 0x3, PT ;  /* 0x000000030300780c */ /* 0x004fda0003f05270 */
[----:B------:R-:W-:Y:S05]  /*1bb0*/  @!P0 BRA `(.L_x_4102) ;  /* 0x0000000000048947 */ /* 0x000fea0003800000 */
[----:B------:R-:W-:Y:S01]  /*1bc0*/  BPT.TRAP 0x1 ;  /* 0x000000040000795c */ /* 0x000fe20000300000 */
.L_x_4102:
        /* <DEDUP_REMOVED lines=8> */
.L_x_4103:
[----:B---3--:R-:W-:Y:S05]  /*1c50*/  @P1 BRA `(.L_x_4104) ;  /* 0x0000000000081947 */ /* 0x008fea0003800000 */
[----:B------:R-:W3:Y:S02]  /*1c60*/  SYNCS.PHASECHK.TRANS64.TRYWAIT P1, [R3+URZ+0x38810], R154 ;  /* 0x0388109a030075a7 */ /* 0x000ee4000802017f */
[----:B---3--:R-:W-:Y:S05]  /*1c70*/  @!P1 BRA `(.L_x_4105) ;  /* 0x000000b400c49947 */ /* 0x008fea0003800000 */
.L_x_4104:
        /* <DEDUP_REMOVED lines=286> */
.L_x_4106:
[----:B------:R1:W1:Y:S01]  /*2e60*/  SYNCS.PHASECHK.TRANS64.TRYWAIT P1, [R3+URZ+0x38830], R154 ;  /* 0x0388309a030075a7 */ /* 0x000262000802017f */
[----:B------:R-:W-:Y:S05]  /*2e70*/  @!P0 BRA `(.L_x_4107) ;  /* 0x0000000000048947 */ /* 0x000fea0003800000 */
[----:B------:R-:W-:Y:S01]  /*2e80*/  BPT.TRAP 0x1 ;  /* 0x000000040000795c */ /* 0x000fe20000300000 */
.L_x_4107:
[----:B------:R-:W-:-:S05]  /*2e90*/  VIADD R152, R152, 0x24000 ;  /* 0x0002400098987836 */ /* 0x000fca0000000000 */
[----:B------:R-:W-:-:S04]  /*2ea0*/  SHF.R.U32.HI R152, RZ, 0x4, R152 ;  /* 0x00000004ff987819 */ /* 0x000fc80000011698 */
[----:B------:R-:W-:-:S04]  /*2eb0*/  LOP3.LUT R236, R152, 0x3fff, RZ, 0xc0, !PT ;  /* 0x00003fff98ec7812 */ /* 0x000fc800078ec0ff */
[----:B------:R-:W-:Y:S01]  /*2ec0*/  LOP3.LUT R153, R236, 0x10000, RZ, 0xfc, !PT ;  /* 0x00010000ec997812 */ /* 0x000fe200078efcff */
[----:B-1----:R-:W-:Y:S06]  /*2ed0*/  @P1 BRA `(.L_x_4108) ;  /* 0x0000000000081947 */ /* 0x002fec0003800000 */
[----:B------:R-:W1:Y:S02]  /*2ee0*/  SYNCS.PHASECHK.TRANS64.TRYWAIT P1, [R3+URZ+0x38830], R154 ;  /* 0x0388309a030075a7 */ /* 0x000e64000802017f */
[----:B-1----:R-:W-:Y:S05]  /*2ef0*/  @!P1 BRA `(.L_x_4109) ;  /* 0x000000a400389947 */ /* 0x002fea0003800000 */
.L_x_4108:
[----:B------:R-:W-:Y:S01]  /*2f00*/  UIADD3 UR4, UR4, 0x8000, URZ ;  /* 0x0000800004047890 */ /* 0x000fe2000fffe03f */
[----:B------:R-:W-:Y:S01]  /*2f10*/  IMAD R153, R0, 0x500, R153 ;  /* 0x0000050000997824 */ /* 0x000fe200078e0299 */
[----:B------:R-:W-:Y:S01]  /*2f20*/  WARPGROUP.ARRIVE ;  /* 0x00000000000079c5 */ /* 0x000fe20000000000 */
[----:B------:R-:W-:Y:S01]  /*2f30*/  UMOV UR11, 0x40000040 ;  /* 0x40000040000b7882 */ /* 0x000fe20000000000 */
[----:B------:R-:W-:Y:S01]  /*2f40*/  USHF.R.U32.HI UR5, URZ, 0x4, UR4 ;  /* 0x000000043f057899 */ /* 0x000fe20008011604 */
[C---:B------:R-:W-:Y:S01]  /*2f50*/  ISETP.GT.AND P2, PT, R4.reuse, RZ, PT ;  /* 0x000000ff0400720c */ /* 0x040fe20003f44270 */
[----:B------:R-:W-:Y:S01]  /*2f60*/  UMOV UR9, 0x40000040 ;  /* 0x4000004000097882 */ /* 0x000fe20000000000 */
[----:B------:R-:W-:Y:S01]  /*2f70*/  R2UR UR4, R153 ;  /* 0x00000000990472ca */ /* 0x000fe200000e0000 */
[----:B------:R-:W-:Y:S01]  /*2f80*/  ULOP3.LUT UR5, UR5, 0x3fff, URZ, 0xc0, !UPT ;  /* 0x00003fff05057892 */ /* 0x000fe2000f8ec03f */
[----:B------:R-:W-:Y:S01]  /*2f90*/  ISETP.GT.AND P1, PT, R4, 0x8, PT ;  /* 0x000000080400780c */ /* 0x000fe20003f24270 */
[----:B------:R-:W-:Y:S01]  /*2fa0*/  UMOV UR15, 0x40000040 ;  /* 0x40000040000f7882 */ /* 0x000fe20000000000 */
[----:B------:R-:W-:Y:S01]  /*2fb0*/  UMOV UR13, UR9 ;  /* 0x00000009000d7c82 */ /* 0x000fe20008000000 */
[----:B------:R-:W-:Y:S01]  /*2fc0*/  ULOP3.LUT UR6, UR5, 0x10000, URZ, 0xfc, !UPT ;  /* 0x0001000005067892 */ /* 0x000fe2000f8efc3f */
[----:B------:R-:W-:Y:S01]  /*2fd0*/  FSEL R224, R224, -INF , P2 ;  /* 0xff800000e0e07808 */ /* 0x000fe20001000000 */
        /* <DEDUP_REMOVED lines=11> */
[----:B------:R-:W-:Y:S01]  /*3090*/  FSEL R226, R226, -INF , P1 ;  /* 0xff800000e2e27808 */ /* 0x000fe20000800000 */
[----:B------:R-:W-:Y:S01]  /*30a0*/  UMOV UR16, UR8 ;  /* 0x0000000800107c82 */ /* 0x000fe20008000000 */
[----:B------:R-:W-:Y:S01]  /*30b0*/  UIADD3 UR22, UR4, 0x180, URZ ;  /* 0x0000018004167890 */ /* 0x000fe2000fffe03f */
[--C-:B----4-:R-:W-:Y:S01]  /*30c0*/  FFMA.FTZ R224, R224, UR36, -R6.reuse ;  /* 0x00000024e0e07c23 */ /* 0x110fe20008010806 */
[----:B------:R-:W-:Y:S01]  /*30d0*/  UMOV UR20, UR8 ;  /* 0x0000000800147c82 */ /* 0x000fe20008000000 */
[----:B------:R-:W-:Y:S01]  /*30e0*/  UIADD3 UR26, UR4, 0x200, URZ ;  /* 0x00000200041a7890 */ /* 0x000fe2000fffe03f */
[----:B------:R-:W-:Y:S01]  /*30f0*/  FFMA.FTZ R226, R226, UR36, -R6 ;  /* 0x00000024e2e27c23 */ /* 0x000fe20008010806 */
[----:B------:R-:W-:Y:S01]  /*3100*/  UMOV UR24, UR8 ;  /* 0x0000000800187c82 */ /* 0x000fe20008000000 */
[----:B------:R-:W-:Y:S01]  /*3110*/  UMOV UR25, UR9 ;  /* 0x0000000900197c82 */ /* 0x000fe20008000000 */
[----:B------:R-:W-:Y:S01]  /*3120*/  UIADD3 UR10, UR4, 0x2, URZ ;  /* 0x00000002040a7890 */ /* 0x000fe2000fffe03f */
[----:B------:R-:W-:Y:S01]  /*3130*/  FSEL R6, R225, -INF , P2 ;  /* 0xff800000e1067808 */ /* 0x000fe20001000000 */
[----:B------:R-:W-:Y:S01]  /*3140*/  UIADD3 UR5, UR6, 0x2, URZ ;  /* 0x0000000206057890 */ /* 0x000fe2000fffe03f */
[----:B------:R-:W-:Y:S01]  /*3150*/  FSEL R228, R228, -INF , P2 ;  /* 0xff800000e4e47808 */ /* 0x000fe20001000000 */
[----:B------:R-:W-:Y:S01]  /*3160*/  UMOV UR11, 0x40000040 ;  /* 0x40000040000b7882 */ /* 0x000fe20000000000 */
[----:B------:R-:W-:Y:S01]  /*3170*/  UMOV UR9, 0x40000040 ;  /* 0x4000004000097882 */ /* 0x000fe20000000000 */
[----:B------:R-:W-:Y:S01]  /*3180*/  UIADD3 UR7, UR4, 0x182, URZ ;  /* 0x0000018204077890 */ /* 0x000fe2000fffe03f */
[----:B------:R-:W-:Y:S01]  /*3190*/  FSEL R227, R227, -INF , P1 ;  /* 0xff800000e3e37808 */ /* 0x000fe20000800000 */
[--C-:B------:R-:W-:Y:S01]  /*31a0*/  FFMA.FTZ R6, R6, UR36, -R7.reuse ;  /* 0x0000002406067c23 */ /* 0x100fe20008010807 */
[----:B------:R-:W-:Y:S01]  /*31b0*/  UMOV UR8, UR5 ;  /* 0x0000000500087c82 */ /* 0x000fe20008000000 */
[----:B------:R-:W-:Y:S01]  /*31c0*/  UIADD3 UR5, UR4, 0x102, URZ ;  /* 0x0000010204057890 */ /* 0x000fe2000fffe03f */
[----:B--2---:R-:W-:Y:S01]  /*31d0*/  FFMA.FTZ R228, R228, UR36, -R8 ;  /* 0x00000024e4e47c23 */ /* 0x004fe20008010808 */
[----:B------:R-:W-:Y:S01]  /*31e0*/  FFMA.FTZ R225, R227, UR36, -R7 ;  /* 0x00000024e3e17c23 */ /* 0x000fe20008010807 */
[----:B------:R-:W-:Y:S01]  /*31f0*/  FSEL R216, R216, -INF , P2 ;  /* 0xff800000d8d87808 */ /* 0x000fe20001000000 */
[----:B------:R-:W-:Y:S01]  /*3200*/  MUFU.EX2 R7, R6 ;  /* 0x0000000600077308 */ /* 0x000fe20000000800 */
[----:B------:R-:W-:-:S02]  /*3210*/  FSEL R230, R230, -INF , P1 ;  /* 0xff800000e6e67808 */ /* 0x000fc40000800000 */
[----:B------:R-:W-:Y:S01]  /*3220*/  FSEL R229, R229, -INF , P2 ;  /* 0xff800000e5e57808 */ /* 0x000fe20001000000 */
[----:B------:R-:W-:Y:S01]  /*3230*/  FFMA.FTZ R216, R216, UR36, -R10 ;  /* 0x00000024d8d87c23 */ /* 0x000fe2000801080a */
[----:B------:R-:W-:Y:S02]  /*3240*/  WARPGROUP.DEPBAR.LE gsb0, 0x0 ;  /* 0x00008000000079c5 */ /* 0x000fe40000010000 */
[----:B------:R-:W-:Y:S01]  /*3250*/  WARPGROUP.ARRIVE ;  /* 0x00000000000079c5 */ /* 0x000fe20000000000 */
[----:B------:R-:W1:Y:S01]  /*3260*/  MUFU.EX2 R6, R228 ;  /* 0x000000e400067308 */ /* 0x000e620000000800 */
[----:B------:R-:W-:Y:S01]  /*3270*/  FSEL R227, R231, -INF , P1 ;  /* 0xff800000e7e37808 */ /* 0x000fe20000800000 */
[----:B------:R-:W-:Y:S01]  /*3280*/  FFMA.FTZ R8, R230, UR36, -R8 ;  /* 0x00000024e6087c23 */ /* 0x000fe20008010808 */
[----:B------:R-:W-:Y:S01]  /*3290*/  FSEL R218, R218, -INF , P1 ;  /* 0xff800000dada7808 */ /* 0x000fe20000800000 */
[----:B------:R-:W-:Y:S01]  /*32a0*/  FFMA.FTZ R229, R229, UR36, -R9 ;  /* 0x00000024e5e57c23 */ /* 0x000fe20008010809 */
[----:B------:R-:W-:Y:S01]  /*32b0*/  HGMMA.64x16x16.F32 R176, gdesc[UR12], RZ, !UPT, gsb0 ;  /* 0x002000000cb079f0 */ /* 0x000fe2000c0008ff */
[----:B------:R-:W-:-:S02]  /*32c0*/  UIADD3 UR12, UR4, 0x202, URZ ;  /* 0x00000202040c7890 */ /* 0x000fc4000fffe03f */
[----:B------:R2:W-:Y:S01]  /*32d0*/  MUFU.EX2 R228, R216 ;  /* 0x000000d800e47308 */ /* 0x0005e20000000800 */
[----:B------:R-:W-:Y:S01]  /*32e0*/  FFMA.FTZ R227, R227, UR36, -R9 ;  /* 0x00000024e3e37c23 */ /* 0x000fe20008010809 */
[----:B------:R-:W-:Y:S01]  /*32f0*/  FFMA.FTZ R10, R218, UR36, -R10 ;  /* 0x00000024da0a7c23 */ /* 0x000fe2000801080a */
[----:B------:R-:W-:Y:S02]  /*3300*/  FSEL R222, R222, -INF , P1 ;  /* 0xff800000dede7808 */ /* 0x000fe40000800000 */
[----:B------:R-:W-:Y:S02]  /*3310*/  FSEL R212, R212, -INF , P2 ;  /* 0xff800000d4d47808 */ /* 0x000fe40001000000 */
[----:B------:R-:W-:Y:S01]  /*3320*/  FSEL R211, R211, -INF , P1 ;  /* 0xff800000d3d37808 */ /* 0x000fe20000800000 */
[----:B------:R-:W-:Y:S01]  /*3330*/  MUFU.EX2 R224, R224 ;  /* 0x000000e000e07308 */ /* 0x000fe20000000800 */
[----:B-1----:R1:W-:Y:S07]  /*3340*/  STL [R1+0x8], R6 ;  /* 0x0000080601007387 */ /* 0x0023ee0000100800 */
[----:B------:R-:W-:Y:S01]  /*3350*/  MUFU.EX2 R229, R229 ;  /* 0x000000e500e57308 */ /* 0x000fe20000000800 */
[----:B------:R-:W-:-:S02]  /*3360*/  WARPGROUP.DEPBAR.LE gsb0, 0x0 ;  /* 0x00008000000079c5 */ /* 0x000fc40000010000 */
[----:B------:R-:W-:Y:S01]  /*3370*/  WARPGROUP.ARRIVE ;  /* 0x00000000000079c5 */ /* 0x000fe20000000000 */
[----:B--2---:R-:W-:Y:S01]  /*3380*/  FSEL R216, R217, -INF , P2 ;  /* 0xff800000d9d87808 */ /* 0x004fe20001000000 */
[----:B------:R-:W2:Y:S04]  /*3390*/  LDL R230, [R1+0xc] ;  /* 0x00000c0001e67983 */ /* 0x000ea80000100800 */
[----:B------:R-:W-:Y:S01]  /*33a0*/  HGMMA.64x16x16.F32 R168, gdesc[UR16], RZ, !UPT, gsb0 ;  /* 0x0020000010a879f0 */ /* 0x000fe2000c0008ff */
[----:B-1----:R-:W-:Y:S01]  /*33b0*/  FSEL R6, R219, -INF , P1 ;  /* 0xff800000db067808 */ /* 0x002fe20000800000 */
[----:B------:R-:W-:Y:S01]  /*33c0*/  FFMA.FTZ R216, R216, UR36, -R11 ;  /* 0x00000024d8d87c23 */ /* 0x000fe2000801080b */
[----:B------:R-:W-:Y:S02]  /*33d0*/  FSEL R9, R221, -INF , P2 ;  /* 0xff800000dd097808 */ /* 0x000fe40001000000 */
[----:B------:R-:W-:Y:S01]  /*33e0*/  FSEL R218, R214, -INF , P1 ;  /* 0xff800000d6da7808 */ /* 0x000fe20000800000 */
[----:B------:R1:W4:Y:S01]  /*33f0*/  MUFU.EX2 R217, R10 ;  /* 0x0000000a00d97308 */ /* 0x0003220000000800 */
[----:B------:R-:W5:Y:S01]  /*3400*/  LDL.LU R231, [R1+0x8] ;  /* 0x0000080001e77983 */ /* 0x000f620000300800 */
[----:B------:R-:W-:-:S02]  /*3410*/  WARPGROUP.DEPBAR.LE gsb0, 0x0 ;  /* 0x00008000000079c5 */ /* 0x000fc40000010000 */
[----:B------:R-:W-:-:S06]  /*3420*/  WARPGROUP.ARRIVE ;  /* 0x00000000000079c5 */ /* 0x000fcc0000000000 */
[----:B------:R-:W-:Y:S03]  /*3430*/  HGMMA.64x16x16.F32 R160, gdesc[UR20], RZ, !UPT, gsb0 ;  /* 0x0020000014a079f0 */ /* 0x000fe6000c0008ff */
[----:B------:R-:W-:Y:S02]  /*3440*/  WARPGROUP.DEPBAR.LE gsb0, 0x0 ;  /* 0x00008000000079c5 */ /* 0x000fe40000010000 */
[----:B---3--:R-:W-:-:S06]  /*3450*/  WARPGROUP.ARRIVE ;  /* 0x00000000000079c5 */ /* 0x008fcc0000000000 */
[----:B------:R-:W-:Y:S03]  /*3460*/  HGMMA.64x16x16.F32 R152, gdesc[UR24], RZ, !UPT, gsb0 ;  /* 0x00200000189879f0 */ /* 0x000fe6000c0008ff */
        /* <DEDUP_REMOVED lines=189> */
[----:B------:R-:W-:Y:S01]  /*4040*/  FFMA.FTZ R6, R6, UR36, -R11 ;  /* 0x0000002406067c23 */ /* 0x000fe2000801080b */
[----:B------:R3:W-:Y:S01]  /*4050*/  MUFU.EX2 R219, R8 ;  /* 0x0000000800db7308 */ /* 0x0007e20000000800 */
[----:B------:R-:W-:Y:S01]  /*4060*/  FSEL R11, R223, -INF , P1 ;  /* 0xff800000df0b7808 */ /* 0x000fe20000800000 */
[----:B-1----:R-:W-:Y:S01]  /*4070*/  FFMA.FTZ R10, R222, UR36, -R12 ;  /* 0x00000024de0a7c23 */ /* 0x002fe2000801080c */
[----:B------:R-:W-:Y:S01]  /*4080*/  FFMA.FTZ R9, R9, UR36, -R13 ;  /* 0x0000002409097c23 */ /* 0x000fe2000801080d */
[----:B------:R-:W-:Y:S01]  /*4090*/  FFMA.FTZ R214, R212, UR36, -R16 ;  /* 0x00000024d4d67c23 */ /* 0x000fe20008010810 */
[----:B---3--:R-:W-:Y:S01]  /*40a0*/  FSEL R8, R220, -INF , P2 ;  /* 0xff800000dc087808 */ /* 0x008fe20001000000 */
[----:B------:R-:W-:-:S02]  /*40b0*/  WARPGROUP.DEPBAR.LE gsb0, 0x0 ;  /* 0x00008000000079c5 */ /* 0x000fc40000010000 */
[----:B------:R-:W-:Y:S01]  /*40c0*/  WARPGROUP.ARRIVE ;  /* 0x00000000000079c5 */ /* 0x000fe20000000000 */
[----:B------:R-:W-:Y:S01]  /*40d0*/  FFMA.FTZ R11, R11, UR36, -R13 ;  /* 0x000000240b0b7c23 */ /* 0x000fe2000801080d */
[----:B------:R-:W-:Y:S01]  /*40e0*/  FFMA.FTZ R218, R218, UR36, -R16 ;  /* 0x00000024dada7c23 */ /* 0x000fe20008010810 */
[----:B------:R-:W3:Y:S03]  /*40f0*/  LDL R222, [R1+0x14] ;  /* 0x0000140001de7983 */ /* 0x000ee60000100800 */
[----:B------:R-:W-:Y:S01]  /*4100*/  HGMMA.64x16x16.F32 R184, gdesc[UR8], R184, gsb0 ;  /* 0x0020000008b879f0 */ /* 0x000fe200080008b8 */
[----:B------:R-:W-:Y:S01]  /*4110*/  FFMA.FTZ R8, R8, UR36, -R12 ;  /* 0x0000002408087c23 */ /* 0x000fe2000801080c */
[----:B------:R-:W-:Y:S02]  /*4120*/  FSEL R12, R208, -INF , P2 ;  /* 0xff800000d00c7808 */ /* 0x000fe40001000000 */
[----:B------:R-:W-:-:S02]  /*4130*/  FSEL R13, R210, -INF , P1 ;  /* 0xff800000d20d7808 */ /* 0x000fc40000800000 */
[----:B------:R-:W-:Y:S02]  /*4140*/  FSEL R16, R213, -INF , P2 ;  /* 0xff800000d5107808 */ /* 0x000fe40001000000 */
[----:B------:R-:W-:Y:S01]  /*4150*/  FSEL R212, R215, -INF , P1 ;  /* 0xff800000d7d47808 */ /* 0x000fe20000800000 */
[--C-:B------:R-:W-:Y:S01]  /*4160*/  FFMA.FTZ R12, R12, UR36, -R14.reuse ;  /* 0x000000240c0c7c23 */ /* 0x100fe2000801080e */
[----:B------:R-:W-:Y:S01]  /*4170*/  FFMA.FTZ R13, R13, UR36, -R14 ;  /* 0x000000240d0d7c23 */ /* 0x000fe2000801080e */
[----:B------:R-:W-:Y:S01]  /*4180*/  FSEL R14, R209, -INF , P2 ;  /* 0xff800000d10e7808 */ /* 0x000fe20001000000 */
[--C-:B------:R-:W-:Y:S01]  /*4190*/  FFMA.FTZ R215, R16, UR36, -R17.reuse ;  /* 0x0000002410d77c23 */ /* 0x100fe20008010811 */
[----:B------:R-:W-:Y:S01]  /*41a0*/  FFMA.FTZ R212, R212, UR36, -R17 ;  /* 0x00000024d4d47c23 */ /* 0x000fe20008010811 */
[----:B------:R-:W-:Y:S02]  /*41b0*/  FSEL R17, R200, -INF , P2 ;  /* 0xff800000c8117808 */ /* 0x000fe40001000000 */
[----:B------:R-:W-:-:S02]  /*41c0*/  FSEL R209, R202, -INF , P1 ;  /* 0xff800000cad17808 */ /* 0x000fc40000800000 */
[----:B------:R-:W-:Y:S01]  /*41d0*/  FSEL R16, R201, -INF , P2 ;  /* 0xff800000c9107808 */ /* 0x000fe20001000000 */
[--C-:B------:R-:W-:Y:S02]  /*41e0*/  FFMA.FTZ R210, R17, UR36, -R18.reuse ;  /* 0x0000002411d27c23 */ /* 0x100fe40008010812 */
[----:B------:R-:W-:Y:S01]  /*41f0*/  FFMA.FTZ R208, R209, UR36, -R18 ;  /* 0x00000024d1d07c23 */ /* 0x000fe20008010812 */
[----:B------:R-:W-:Y:S01]  /*4200*/  FSEL R18, R203, -INF , P1 ;  /* 0xff800000cb127808 */ /* 0x000fe20000800000 */
[--C-:B------:R-:W-:Y:S01]  /*4210*/  FFMA.FTZ R14, R14, UR36, -R15.reuse ;  /* 0x000000240e0e7c23 */ /* 0x100fe2000801080f */
[----:B------:R-:W-:Y:S01]  /*4220*/  FFMA.FTZ R15, R211, UR36, -R15 ;  /* 0x00000024d30f7c23 */ /* 0x000fe2000801080f */
[--C-:B------:R-:W-:Y:S02]  /*4230*/  FFMA.FTZ R209, R16, UR36, -R19.reuse ;  /* 0x0000002410d17c23 */ /* 0x100fe40008010813 */
[----:B------:R-:W-:Y:S01]  /*4240*/  FFMA.FTZ R211, R18, UR36, -R19 ;  /* 0x0000002412d37c23 */ /* 0x000fe20008010813 */
[----:B------:R-:W-:Y:S01]  /*4250*/  FSEL R19, R204, -INF , P2 ;  /* 0xff800000cc137808 */ /* 0x000fe20001000000 */
[----:B------:R1:W-:Y:S01]  /*4260*/  MUFU.EX2 R16, R214 ;  /* 0x000000d600107308 */ /* 0x0003e20000000800 */
[----:B------:R-:W-:Y:S01]  /*4270*/  UIADD3 UR10, UR4, 0x306, URZ ;  /* 0x00000306040a7890 */ /* 0x000fe2000fffe03f */
[----:B------:R-:W-:-:S02]  /*4280*/  FSEL R204, R193, -INF , P2 ;  /* 0xff800000c1cc7808 */ /* 0x000fc40001000000 */
[----:B-1----:R-:W-:Y:S01]  /*4290*/  FFMA.FTZ R214, R19, UR36, -R20 ;  /* 0x0000002413d67c23 */ /* 0x002fe20008010814 */
[----:B------:R-:W-:Y:S01]  /*42a0*/  FSEL R19, R192, -INF , P2 ;  /* 0xff800000c0137808 */ /* 0x000fe20001000000 */
[----:B------:R-:W-:Y:S01]  /*42b0*/  UMOV UR11, 0x40000040 ;  /* 0x40000040000b7882 */ /* 0x000fe20000000000 */
[----:B------:R-:W-:Y:S02]  /*42c0*/  WARPGROUP.DEPBAR.LE gsb0, 0x0 ;  /* 0x00008000000079c5 */ /* 0x000fe40000010000 */
[----:B------:R-:W1:Y:S04]  /*42d0*/  LDS.64 R200, [R237+0x2e380] ;  /* 0x02e38000edc87984 */ /* 0x000e680000000a00 */
[----:B------:R-:W4:Y:S01]  /*42e0*/  LDS.64 R192, [R237+0x2e3a0] ;  /* 0x02e3a000edc07984 */ /* 0x000f220000000a00 */
        /* <DEDUP_REMOVED lines=8> */
[----:B------:R-:W-:-:S05]  /*4370*/  FSEL R213, R206, -INF , P1 ;  /* 0xff800000ced57808 */ /* 0x000fca0000800000 */
[----:B------:R-:W-:Y:S01]  /*4380*/  FFMA.FTZ R213, R213, UR36, -R20 ;  /* 0x00000024d5d57c23 */ /* 0x000fe20008010814 */
[----:B------:R-:W-:Y:S02]  /*4390*/  FSEL R20, R205, -INF , P2 ;  /* 0xff800000cd147808 */ /* 0x000fe40001000000 */
[----:B------:R-:W-:-:S03]  /*43a0*/  FSEL R203, R194, -INF , P1 ;  /* 0xff800000c2cb7808 */ /* 0x000fc60000800000 */
[----:B------:R-:W-:Y:S02]  /*43b0*/  FFMA.FTZ R194, R20, UR36, -R21 ;  /* 0x0000002414c27c23 */ /* 0x000fe40008010815 */
        /* <DEDUP_REMOVED lines=13> */
[--C-:B------:R-:W-:Y:S01]  /*4490*/  FFMA.FTZ R202, R19, UR36, -R22.reuse ;  /* 0x0000002413ca7c23 */ /* 0x100fe20008010816 */
[----:B------:R-:W-:Y:S01]  /*44a0*/  FFMA.FTZ R203, R203, UR36, -R22 ;  /* 0x00000024cbcb7c23 */ /* 0x000fe20008010816 */
[----:B------:R-:W-:Y:S01]  /*44b0*/  FSEL R22, R195, -INF , P1 ;  /* 0xff800000c3167808 */ /* 0x000fe20000800000 */
[----:B------:R-:W-:Y:S01]  /*44c0*/  FFMA.FTZ R204, R204, UR36, -R23 ;  /* 0x00000024cccc7c23 */ /* 0x000fe20008010817 */
[----:B------:R-:W-:-:S03]  /*44d0*/  FSEL R206, R207, -INF , P1 ;  /* 0xff800000cfce7808 */ /* 0x000fc60000800000 */
[----:B------:R-:W-:Y:S01]  /*44e0*/  FFMA.FTZ R207, R22, UR36, -R23 ;  /* 0x0000002416cf7c23 */ /* 0x000fe20008010817 */
[----:B------:R-:W-:Y:S01]  /*44f0*/  FSEL R23, R196, -INF , P2 ;  /* 0xff800000c4177808 */ /* 0x000fe20001000000 */
[----:B------:R-:W-:Y:S02]  /*4500*/  FFMA.FTZ R206, R206, UR36, -R21 ;  /* 0x00000024cece7c23 */ /* 0x000fe40008010815 */
[----:B------:R4:W-:Y:S02]  /*4510*/  MUFU.EX2 R21, R208 ;  /* 0x000000d000157308 */ /* 0x0009e40000000800 */
[----:B----4-:R-:W-:Y:S01]  /*4520*/  FFMA.FTZ R208, R23, UR36, -R232 ;  /* 0x0000002417d07c23 */ /* 0x010fe200080108e8 */
[----:B------:R-:W-:-:S05]  /*4530*/  LOP3.LUT R23, R236, 0x2800000, RZ, 0xfc, !PT ;  /* 0x02800000ec177812 */ /* 0x000fca00078efcff */
[----:B------:R-:W-:Y:S01]  /*4540*/  IMAD R23, R0, 0x500, R23 ;  /* 0x0000050000177824 */ /* 0x000fe200078e0217 */
[----:B------:R-:W-:Y:S01]  /*4550*/  UIADD3 UR4, UR4, 0x486, URZ ;  /* 0x0000048604047890 */ /* 0x000fe2000fffe03f */
[----:B------:R4:W-:Y:S01]  /*4560*/  MUFU.EX2 R18, R215 ;  /* 0x000000d700127308 */ /* 0x0009e20000000800 */
[----:B------:R-:W-:Y:S02]  /*4570*/  FADD.FTZ R220, R191, -R193 ;  /* 0x800000c1bfdc7221 */ /* 0x000fe40000010000 */
[----:B------:R-:W-:-:S05]  /*4580*/  R2UR UR12, R23 ;  /* 0x00000000170c72ca */ /* 0x000fca00000e0000 */
[----:B------:R2:W-:Y:S01]  /*4590*/  MUFU.EX2 R19, R212 ;  /* 0x000000d400137308 */ /* 0x0005e20000000800 */
[----:B----4-:R-:W-:Y:S01]  /*45a0*/  FADD.FTZ R215, R190, -R192 ;  /* 0x800000c0bed77221 */ /* 0x010fe20000010000 */
[----:B------:R-:W-:-:S06]  /*45b0*/  UMOV UR6, UR4 ;  /* 0x0000000400067c82 */ /* 0x000fcc0008000000 */
[----:B------:R4:W-:Y:S01]  /*45c0*/  MUFU.EX2 R22, R209 ;  /* 0x000000d100167308 */ /* 0x0009e20000000800 */
[----:B--2---:R-:W-:Y:S01]  /*45d0*/  FADD.FTZ R212, R187, -R201 ;  /* 0x800000c9bbd47221 */ /* 0x004fe20000010000 */
[----:B------:R-:W-:-:S06]  /*45e0*/  WARPGROUP.DEPBAR.LE gsb0, 0x0 ;  /* 0x00008000000079c5 */ /* 0x000fcc0000010000 */
[----:B------:R2:W-:Y:S01]  /*45f0*/  MUFU.EX2 R23, R211 ;  /* 0x000000d300177308 */ /* 0x0005e20000000800 */
[----:B----4-:R-:W-:Y:S01]  /*4600*/  FADD.FTZ R209, R186, -R200 ;  /* 0x800000c8bad17221 */ /* 0x010fe20000010000 */
[----:B------:R-:W4:Y:S01]  /*4610*/  LDS.64 R190, [R237+0x2e400] ;  /* 0x02e40000edbe7984 */ /* 0x000f220000000a00 */
[----:B------:R-:W-:Y:S01]  /*4620*/  UMOV UR7, 0x40000040 ;  /* 0x4000004000077882 */ /* 0x000fe20000000000 */
[----:B--2---:R-:W-:Y:S02]  /*4630*/  FADD.FTZ R211, R185, -R201 ;  /* 0x800000c9b9d37221 */ /* 0x004fe40000010000 */
[----:B------:R-:W-:Y:S01]  /*4640*/  LDS.64 R200, [R237+0x2e3e0] ;  /* 0x02e3e000edc87984 */ /* 0x000fe20000000a00 */
[----:B------:R-:W-:Y:S01]  /*4650*/  WARPGROUP.ARRIVE ;  /* 0x00000000000079c5 */ /* 0x000fe20000000000 */
[----:B------:R-:W-:Y:S01]  /*4660*/  UMOV UR4, UR8 ;  /* 0x0000000800047c82 */ /* 0x000fe20008000000 */
[----:B------:R-:W-:-:S04]  /*4670*/  UMOV UR5, UR9 ;  /* 0x0000000900057c82 */ /* 0x000fc80008000000 */
[----:B------:R-:W-:Y:S01]  /*4680*/  HGMMA.64x16x16.F32 R152, gdesc[UR4], R152, gsb0 ;  /* 0x00200000049879f0 */ /* 0x000fe20008000898 */
[----:B------:R-:W-:Y:S01]  /*4690*/  FSEL R195, R198, -INF , P1 ;  /* 0xff800000c6c37808 */ /* 0x000fe20000800000 */
[----:B------:R2:W-:Y:S01]  /*46a0*/  MUFU.EX2 R185, R194 ;  /* 0x000000c200b97308 */ /* 0x0005e20000000800 */
[----:B------:R-:W-:-:S03]  /*46b0*/  FSEL R196, R197, -INF , P2 ;  /* 0xff800000c5c47808 */ /* 0x000fc60001000000 */
[----:B------:R-:W-:Y:S02]  /*46c0*/  FFMA.FTZ R232, R195, UR36, -R232 ;  /* 0x00000024c3e87c23 */ /* 0x000fe400080108e8 */
[----:B------:R-:W-:Y:S01]  /*46d0*/  FFMA.FTZ R205, R196, UR36, -R233 ;  /* 0x00000024c4cd7c23 */ /* 0x000fe200080108e9 */
[----:B------:R-:W-:-:S05]  /*46e0*/  FSEL R198, R199, -INF , P1 ;  /* 0xff800000c7c67808 */ /* 0x000fca0000800000 */
[----:B------:R-:W-:Y:S01]  /*46f0*/  FFMA.FTZ R233, R198, UR36, -R233 ;  /* 0x00000024c6e97c23 */ /* 0x000fe200080108e9 */
[----:B------:R-:W5:Y:S01]  /*4700*/  MUFU.EX2 R6, R6 ;  /* 0x0000000600067308 */ /* 0x000f620000000800 */
[----:B------:R-:W-:Y:S02]  /*4710*/  WARPGROUP.DEPBAR.LE gsb0, 0x0 ;  /* 0x00008000000079c5 */ /* 0x000fe40000010000 */
[----:B------:R-:W4:Y:S04]  /*4720*/  LDS.64 R192, [R237+0x2e420] ;  /* 0x02e42000edc07984 */ /* 0x000f280000000a00 */
[----:B--2---:R-:W2:Y:S04]  /*4730*/  LDS.64 R194, [R237+0x2e460] ;  /* 0x02e46000edc27984 */ /* 0x004ea80000000a00 */
[----:B------:R-:W2:Y:S04]  /*4740*/  LDS.64 R196, [R237+0x2e440] ;  /* 0x02e44000edc47984 */ /* 0x000ea80000000a00 */
[----:B------:R-:W3:Y:S04]  /*4750*/  LDS.64 R198, [R237+0x2e480] ;  /* 0x02e48000edc67984 */ /* 0x000ee80000000a00 */
[----:B------:R-:W3:Y:S01]  /*4760*/  LDS.64 R236, [R237+0x2e4a0] ;  /* 0x02e4a000edec7984 */ /* 0x000ee20000000a00 */
[----:B-1----:R-:W-:Y:S01]  /*4770*/  FADD.FTZ R178, R178, -R188 ;  /* 0x800000bcb2b27221 */ /* 0x002fe20000010000 */
[--C-:B------:R-:W-:Y:S01]  /*4780*/  FADD.FTZ R179, R179, -R189.reuse ;  /* 0x800000bdb3b37221 */ /* 0x100fe20000010000 */
[----:B------:R-:W1:Y:S01]  /*4790*/  MUFU.EX2 R216, R216 ;  /* 0x000000d800d87308 */ /* 0x000e620000000800 */
[----:B------:R-:W-:Y:S01]  /*47a0*/  FMUL.FTZ R211, R7, R211 ;  /* 0x000000d307d37220 */ /* 0x000fe20000410000 */
[----:B------:R-:W-:Y:S01]  /*47b0*/  FMUL.FTZ R178, R217, R178 ;  /* 0x000000b2d9b27220 */ /* 0x000fe20000410000 */
[----:B-----5:R-:W-:Y:S01]  /*47c0*/  FMUL.FTZ R179, R6, R179 ;  /* 0x000000b306b37220 */ /* 0x020fe20000410000 */
[----:B------:R-:W-:Y:S01]  /*47d0*/  FADD.FTZ R177, R177, -R189 ;  /* 0x800000bdb1b17221 */ /* 0x000fe20000010000 */
[----:B----4-:R-:W-:Y:S01]  /*47e0*/  FADD.FTZ R170, R170, -R190 ;  /* 0x800000beaaaa7221 */ /* 0x010fe20000010000 */
[----:B------:R-:W-:-:S02]  /*47f0*/  FADD.FTZ R189, R169, -R191 ;  /* 0x800000bfa9bd7221 */ /* 0x000fc40000010000 */
[----:B------:R4:W-:Y:S01]  /*4800*/  MUFU.EX2 R186, R206 ;  /* 0x000000ce00ba7308 */ /* 0x0009e20000000800 */
[----:B------:R-:W-:-:S07]  /*4810*/  FADD.FTZ R171, R171, -R191 ;  /* 0x800000bfabab7221 */ /* 0x000fce0000010000 */
[----:B------:R-:W5:Y:S01]  /*4820*/  MUFU.EX2 R226, R226 ;  /* 0x000000e200e27308 */ /* 0x000f620000000800 */
[--C-:B------:R-:W-:Y:S01]  /*4830*/  FADD.FTZ R172, R172, -R192.reuse ;  /* 0x800000c0acac7221 */ /* 0x100fe20000010000 */
[----:B------:R-:W-:Y:S01]  /*4840*/  FADD.FTZ R174, R174, -R192 ;  /* 0x800000c0aeae7221 */ /* 0x000fe20000010000 */
[----:B------:R-:W-:Y:S01]  /*4850*/  FMUL.FTZ R192, R224, R210 ;  /* 0x000000d2e0c07220 */ /* 0x000fe20000410000 */
[----:B------:R-:W-:Y:S01]  /*4860*/  F2FP.F16.F32.PACK_AB R224, R7, R224 ;  /* 0x000000e007e0723e */ /* 0x000fe200000000ff */
[--C-:B--2---:R-:W-:Y:S01]  /*4870*/  FADD.FTZ R164, R164, -R194.reuse ;  /* 0x800000c2a4a47221 */ /* 0x104fe20000010000 */
[----:B------:R-:W-:Y:S01]  /*4880*/  FADD.FTZ R166, R166, -R194 ;  /* 0x800000c2a6a67221 */ /* 0x000fe20000010000 */
[----:B------:R-:W-:Y:S01]  /*4890*/  FMUL.FTZ R194, R231, R214 ;  /* 0x000000d6e7c27220 */ /* 0x000fe20000410000 */
[----:B------:R-:W-:Y:S01]  /*48a0*/  FMUL.FTZ R7, R229, R218 ;  /* 0x000000dae5077220 */ /* 0x000fe20000410000 */
[----:B------:R-:W2:Y:S01]  /*48b0*/  MUFU.EX2 R225, R225 ;  /* 0x000000e100e17308 */ /* 0x000ea20000000800 */
[----:B----4-:R-:W-:Y:S01]  /*48c0*/  FADD.FTZ R206, R176, -R188 ;  /* 0x800000bcb0ce7221 */ /* 0x010fe20000010000 */
[----:B------:R-:W-:Y:S01]  /*48d0*/  FADD.FTZ R188, R168, -R190 ;  /* 0x800000bea8bc7221 */ /* 0x000fe20000010000 */
[----:B------:R-:W-:Y:S01]  /*48e0*/  FADD.FTZ R190, R173, -R193 ;  /* 0x800000c1adbe7221 */ /* 0x000fe20000010000 */
[--C-:B------:R-:W-:Y:S01]  /*48f0*/  FADD.FTZ R191, R161, -R197.reuse ;  /* 0x800000c5a1bf7221 */ /* 0x100fe20000010000 */
[----:B------:R-:W-:-:S03]  /*4900*/  FADD.FTZ R163, R163, -R197 ;  /* 0x800000c5a3a37221 */ /* 0x000fc60000010000 */
[----:B------:R-:W4:Y:S01]  /*4910*/  MUFU.EX2 R227, R227 ;  /* 0x000000e300e37308 */ /* 0x000f220000000800 */
[----:B------:R-:W-:Y:S01]  /*4920*/  FADD.FTZ R173, R160, -R196 ;  /* 0x800000c4a0ad7221 */ /* 0x000fe20000010000 */
[----:B------:R-:W-:Y:S02]  /*4930*/  F2FP.F16.F32.PACK_AB R194, R7, R194 ;  /* 0x000000c207c2723e */ /* 0x000fe400000000ff */
[----:B------:R-:W-:-:S04]  /*4940*/  F2FP.F16.F32.PACK_AB R197, R179, R178 ;  /* 0x000000b2b3c5723e */ /* 0x000fc800000000ff */
[----:B------:R-:W4:Y:S01]  /*4950*/  MUFU.EX2 R8, R8 ;  /* 0x0000000800087308 */ /* 0x000f220000000800 */
[----:B------:R-:W-:-:S07]  /*4960*/  FADD.FTZ R162, R162, -R196 ;  /* 0x800000c4a2a27221 */ /* 0x000fce0000010000 */
[----:B------:R-:W4:Y:S08]  /*4970*/  MUFU.EX2 R10, R10 ;  /* 0x0000000a000a7308 */ /* 0x000f300000000800 */
        /* <DEDUP_REMOVED lines=13> */
[----:B------:R4:W4:Y:S08]  /*4a50*/  MUFU.EX2 R7, R205 ;  /* 0x000000cd00077308 */ /* 0x0009300000000800 */
[----:B------:R-:W4:Y:S01]  /*4a60*/  MUFU.EX2 R179, R233 ;  /* 0x000000e900b37308 */ /* 0x000f220000000800 */
        /* <DEDUP_REMOVED lines=8> */
[----:B------:R-:W-:Y:S01]  /*4af0*/  FADD.FTZ R175, R175, -R193 ;  /* 0x800000c1afaf7221 */ /* 0x000fe20000010000 */
[--C-:B------:R-:W-:Y:S01]  /*4b00*/  FADD.FTZ R165, R165, -R195.reuse ;  /* 0x800000c3a5a57221 */ /* 0x100fe20000010000 */
[----:B------:R-:W-:Y:S01]  /*4b10*/  FADD.FTZ R167, R167, -R195 ;  /* 0x800000c3a7a77221 */ /* 0x000fe20000010000 */
[--C-:B---3--:R-:W-:Y:S01]  /*4b20*/  FADD.FTZ R152, R152, -R198.reuse ;  /* 0x800000c698987221 */ /* 0x108fe20000010000 */
[----:B------:R-:W-:Y:S01]  /*4b30*/  FADD.FTZ R154, R154, -R198 ;  /* 0x800000c69a9a7221 */ /* 0x000fe20000010000 */
[--C-:B------:R-:W-:Y:S01]  /*4b40*/  FADD.FTZ R153, R153, -R199.reuse ;  /* 0x800000c799997221 */ /* 0x100fe20000010000 */
[----:B------:R-:W-:Y:S01]  /*4b50*/  FADD.FTZ R155, R155, -R199 ;  /* 0x800000c79b9b7221 */ /* 0x000fe20000010000 */
[--C-:B------:R-:W-:Y:S01]  /*4b60*/  FADD.FTZ R156, R156, -R236.reuse ;  /* 0x800000ec9c9c7221 */ /* 0x100fe20000010000 */
[----:B------:R-:W-:Y:S01]  /*4b70*/  FADD.FTZ R158, R158, -R236 ;  /* 0x800000ec9e9e7221 */ /* 0x000fe20000010000 */
[--C-:B------:R-:W-:Y:S01]  /*4b80*/  FADD.FTZ R157, R157, -R237.reuse ;  /* 0x800000ed9d9d7221 */ /* 0x100fe20000010000 */
[----:B------:R-:W-:Y:S01]  /*4b90*/  FADD.FTZ R159, R159, -R237 ;  /* 0x800000ed9f9f7221 */ /* 0x000fe20000010000 */
[----:B-----5:R-:W-:Y:S01]  /*4ba0*/  FMUL.FTZ R193, R226, R209 ;  /* 0x000000d1e2c17220 */ /* 0x020fe20000410000 */
[----:B--2---:R-:W-:Y:S01]  /*4bb0*/  FMUL.FTZ R212, R225, R212 ;  /* 0x000000d4e1d47220 */ /* 0x004fe20000410000 */
[----:B------:R-:W-:Y:S01]  /*4bc0*/  FMUL.FTZ R195, R219, R215 ;  /* 0x000000d7dbc37220 */ /* 0x000fe20000410000 */
[----:B----4-:R-:W-:Y:S01]  /*4bd0*/  FMUL.FTZ R220, R227, R220 ;  /* 0x000000dce3dc7220 */ /* 0x010fe20000410000 */
[----:B------:R-:W-:Y:S01]  /*4be0*/  F2FP.F16.F32.PACK_AB R205, R163, R162 ;  /* 0x000000a2a3cd723e */ /* 0x000fe200000000ff */
[----:B------:R-:W-:Y:S01]  /*4bf0*/  FMUL.FTZ R180, R8, R180 ;  /* 0x000000b408b47220 */ /* 0x000fe20000410000 */
[----:B------:R-:W-:Y:S01]  /*4c00*/  F2FP.F16.F32.PACK_AB R196, R177, R196 ;  /* 0x000000c4b1c4723e */ /* 0x000fe200000000ff */
        /* <DEDUP_REMOVED lines=52> */
[----:B------:R-:W-:-:S03]  /*4f50*/  F2FP.F16.F32.PACK_AB R227, R227, R219 ;  /* 0x000000dbe3e3723e */ /* 0x000fc600000000ff */
        /* <DEDUP_REMOVED lines=31> */
[----:B------:R-:W-:Y:S01]  /*5150*/  UMOV UR11, 0x40000040 ;  /* 0x40000040000b7882 */ /* 0x000fe20000000000 */
[----:B------:R-:W-:Y:S01]  /*5160*/  UMOV UR10, UR12 ;  /* 0x0000000c000a7c82 */ /* 0x000fe20008000000 */
[----:B------:R-:W-:-:S02]  /*5170*/  WARPGROUP.DEPBAR.LE gsb0, 0x0 ;  /* 0x00008000000079c5 */ /* 0x000fc40000010000 */
        /* <DEDUP_REMOVED lines=8> */
[----:B--2---:R-:W-:-:S05]  /*5200*/  IMAD R8, R163, 0x4000, R230 ;  /* 0x00004000a3087824 */ /* 0x004fca00078e02e6 */
[----:B------:R-:W-:Y:S01]  /*5210*/  R2UR UR5, R8 ;  /* 0x00000000080572ca */ /* 0x000fe200000e0000 */
[----:B------:R-:W-:Y:S02]  /*5220*/  WARPGROUP.DEPBAR.LE gsb0, 0x0 ;  /* 0x00008000000079c5 */ /* 0x000fe40000010000 */
[----:B------:R-:W-:-:S06]  /*5230*/  WARPGROUP.ARRIVE ;  /* 0x00000000000079c5 */ /* 0x000fcc0000000000 */
[----:B------:R-:W-:Y:S01]  /*5240*/  HGMMA.64x128x16.F32 R88, R176, gdesc[UR8].tnspB, R88, gsb0 ;  /* 0x41e00008b0587df0 */ /* 0x000fe20008000858 */
[----:B---3--:R-:W-:-:S05]  /*5250*/  LEA R164, R165, R164, 0x18 ;  /* 0x000000a4a5a47211 */ /* 0x008fca00078ec0ff */
[----:B------:R-:W-:-:S05]  /*5260*/  VIADD R164, R164, 0x2e800 ;  /* 0x0002e800a4a47836 */ /* 0x000fca0000000000 */
[----:B------:R-:W-:-:S04]  /*5270*/  SHF.R.U32.HI R6, RZ, 0x4, R164 ;  /* 0x00000004ff067819 */ /* 0x000fc800000116a4 */
[----:B------:R-:W-:-:S04]  /*5280*/  LOP3.LUT R6, R6, 0x3fff, RZ, 0xc0, !PT ;  /* 0x00003fff06067812 */ /* 0x000fc800078ec0ff */
[----:B------:R-:W-:-:S05]  /*5290*/  LOP3.LUT R9, R6, 0x10000, RZ, 0xfc, !PT ;  /* 0x0001000006097812 */ /* 0x000fca00078efcff */
[----:B------:R-:W-:Y:S01]  /*52a0*/  IMAD R9, R0, 0x500, R9 ;  /* 0x0000050000097824 */ /* 0x000fe200078e0209 */
[----:B------:R-:W-:-:S04]  /*52b0*/  USHF.R.U32.HI UR5, URZ, 0x4, UR5 ;  /* 0x000000043f057899 */ /* 0x000fc80008011605 */
[----:B------:R-:W-:Y:S01]  /*52c0*/  R2UR UR4, R9 ;  /* 0x00000000090472ca */ /* 0x000fe200000e0000 */
[----:B------:R-:W-:Y:S01]  /*52d0*/  ULOP3.LUT UR6, UR5, 0x3fff, URZ, 0xc0, !UPT ;  /* 0x00003fff05067892 */ /* 0x000fe2000f8ec03f */
[----:B------:R-:W-:Y:S01]  /*52e0*/  UMOV UR11, 0x40000040 ;  /* 0x40000040000b7882 */ /* 0x000fe20000000000 */
[----:B------:R-:W-:-:S05]  /*52f0*/  UMOV UR9, 0x40000040 ;  /* 0x4000004000097882 */ /* 0x000fca0000000000 */
[----:B------:R-:W-:-:S05]  /*5300*/  UMOV UR8, UR6 ;  /* 0x0000000600087c82 */ /* 0x000fca0008000000 */
        /* <DEDUP_REMOVED lines=255> */
.L_x_4110:
        /* <DEDUP_REMOVED lines=56> */
.L_x_4111:
        /* <DEDUP_REMOVED lines=78> */
.L_x_4094:
[----:B------:R-:W-:Y:S05]  /*6b60*/  @P0 BRA `(.L_x_4113) ;  /* 0x0000001c00b00947 */ /* 0x000fea0003800000 */
[----:B------:R-:W2:Y:S01]  /*6b70*/  LDL R152, [R1+0x1c] ;  /* 0x00001c0001987983 */ /* 0x000ea20000100800 */
[----:B------:R-:W3:Y:S01]  /*6b80*/  S2UR UR5, SR_CgaCtaId ;  /* 0x00000000000579c3 */ /* 0x000ee20000008800 */
[----:B------:R-:W-:Y:S01]  /*6b90*/  UMOV UR4, 0x400 ;  /* 0x0000040000047882 */ /* 0x000fe20000000000 */
[----:B------:R-:W-:Y:S01]  /*6ba0*/  F2FP.F16.F32.PACK_AB R88, R89, R88 ;  /* 0x000000585958723e */ /* 0x000fe200000000ff */
[----:B------:R-:W4:Y:S01]  /*6bb0*/  S2R R16, SR_TID.X ;  /* 0x0000000000107919 */ /* 0x000f220000002100 */
[----:B------:R-:W-:Y:S02]  /*6bc0*/  F2FP.F16.F32.PACK_AB R89, R91, R90 ;  /* 0x0000005a5b59723e */ /* 0x000fe400000000ff */
[----:B------:R-:W-:Y:S02]  /*6bd0*/  F2FP.F16.F32.PACK_AB R96, R97, R96 ;  /* 0x000000606160723e */ /* 0x000fe400000000ff */
[----:B------:R-:W-:Y:S01]  /*6be0*/  F2FP.F16.F32.PACK_AB R90, R93, R92 ;  /* 0x0000005c5d5a723e */ /* 0x000fe200000000ff */
[----:B------:R-:W1:Y:S01]  /*6bf0*/  LDC.64 R26, c[0x0][0x870] ;  /* 0x00021c00ff1a7b82 */ /* 0x000e620000000a00 */
[----:B------:R-:W-:-:S02]  /*6c00*/  F2FP.F16.F32.PACK_AB R91, R95, R94 ;  /* 0x0000005e5f5b723e */ /* 0x000fc400000000ff */
[----:B------:R-:W-:Y:S02]  /*6c10*/  F2FP.F16.F32.PACK_AB R97, R99, R98 ;  /* 0x000000626361723e */ /* 0x000fe400000000ff */
[----:B------:R-:W-:Y:S02]  /*6c20*/  F2FP.F16.F32.PACK_AB R104, R105, R104 ;  /* 0x000000686968723e */ /* 0x000fe400000000ff */
[----:B------:R-:W-:Y:S01]  /*6c30*/  F2FP.F16.F32.PACK_AB R98, R101, R100 ;  /* 0x000000646562723e */ /* 0x000fe200000000ff */
[----:B------:R-:W2:Y:S01]  /*6c40*/  LDC.64 R38, c[0x0][0x850] ;  /* 0x00021400ff267b82 */ /* 0x000ea20000000a00 */
[----:B------:R-:W-:Y:S02]  /*6c50*/  F2FP.F16.F32.PACK_AB R99, R103, R102 ;  /* 0x000000666763723e */ /* 0x000fe400000000ff */
[----:B------:R-:W-:Y:S02]  /*6c60*/  F2FP.F16.F32.PACK_AB R105, R107, R106 ;  /* 0x0000006a6b69723e */ /* 0x000fe400000000ff */
[----:B------:R-:W-:Y:S01]  /*6c70*/  F2FP.F16.F32.PACK_AB R112, R113, R112 ;  /* 0x000000707170723e */ /* 0x000fe200000000ff */
[----:B---3--:R-:W-:Y:S01]  /*6c80*/  ULEA UR4, UR5, UR4, 0x18 ;  /* 0x0000000405047291 */ /* 0x008fe2000f8ec03f */
[----:B------:R-:W-:-:S02]  /*6c90*/  F2FP.F16.F32.PACK_AB R106, R109, R108 ;  /* 0x0000006c6d6a723e */ /* 0x000fc400000000ff */
[----:B------:R-:W-:Y:S02]  /*6ca0*/  F2FP.F16.F32.PACK_AB R107, R111, R110 ;  /* 0x0000006e6f6b723e */ /* 0x000fe400000000ff */
[----:B------:R-:W-:Y:S02]  /*6cb0*/  F2FP.F16.F32.PACK_AB R113, R115, R114 ;  /* 0x000000727371723e */ /* 0x000fe400000000ff */
[----:B------:R-:W-:Y:S02]  /*6cc0*/  F2FP.F16.F32.PACK_AB R120, R121, R120 ;  /* 0x000000787978723e */ /* 0x000fe400000000ff */
[----:B------:R-:W-:Y:S01]  /*6cd0*/  F2FP.F16.F32.PACK_AB R114, R117, R116 ;  /* 0x000000747572723e */ /* 0x000fe200000000ff */
[----:B----4-:R-:W-:Y:S01]  /*6ce0*/  VIADD R16, R16, 0xffffff80 ;  /* 0xffffff8010107836 */ /* 0x010fe20000000000 */
        /* <DEDUP_REMOVED lines=10> */
[----:B------:R-:W-:Y:S01]  /*6d90*/  IMAD.IADD R2, R16, 0x1, -R3 ;  /* 0x0000000110027824 */ /* 0x000fe200078e0a03 */
        /* <DEDUP_REMOVED lines=30> */
[----:B------:R-:W-:Y:S01]  /*6f80*/  LEA R17, R17, UR4, 0x1 ;  /* 0x0000000411117c11 */ /* 0x000fe2000f8e08ff */
[----:B------:R-:W-:Y:S01]  /*6f90*/  BAR.SYNC.DEFER_BLOCKING 0x1, 0x100 ;  /* 0x0044000000007b1d */ /* 0x000fe20000010000 */
[----:B------:R-:W-:-:S02]  /*6fa0*/  F2FP.F16.F32.PACK_AB R147, R151, R150 ;  /* 0x000000969793723e */ /* 0x000fc400000000ff */
[--C-:B------:R-:W-:Y:S02]  /*6fb0*/  IADD3 R20, R18, 0x8000, R17.reuse ;  /* 0x0000800012147810 */ /* 0x100fe40007ffe011 */
[----:B------:R-:W-:Y:S02]  /*6fc0*/  IADD3 R21, R19, 0x8000, R17 ;  /* 0x0000800013157810 */ /* 0x000fe40007ffe011 */
[----:B------:R-:W-:Y:S01]  /*6fd0*/  F2FP.F16.F32.PACK_AB R4, R25, R4 ;  /* 0x000000041904723e */ /* 0x000fe200000000ff */
[----:B------:R-:W-:Y:S01]  /*6fe0*/  IMAD.IADD R22, R20, 0x1, R19 ;  /* 0x0000000114167824 */ /* 0x000fe200078e0213 */
[----:B------:R-:W-:Y:S01]  /*6ff0*/  F2FP.F16.F32.PACK_AB R5, R8, R5 ;  /* 0x000000050805723e */ /* 0x000fe200000000ff */
[----:B------:R-:W2:Y:S01]  /*7000*/  LDC.64 R18, c[0x0][0x870] ;  /* 0x00021c00ff127b82 */ /* 0x000ea20000000a00 */
[----:B------:R-:W-:Y:S02]  /*7010*/  F2FP.F16.F32.PACK_AB R6, R29, R6 ;  /* 0x000000061d06723e */ /* 0x000fe400000000ff */
[----:B------:R-:W-:-:S02]  /*7020*/  F2FP.F16.F32.PACK_AB R7, R10, R7 ;  /* 0x000000070a07723e */ /* 0x000fc400000000ff */
[----:B------:R-:W-:Y:S02]  /*7030*/  F2FP.F16.F32.PACK_AB R40, R41, R40 ;  /* 0x000000282928723e */ /* 0x000fe400000000ff */
[----:B------:R-:W-:Y:S02]  /*7040*/  F2FP.F16.F32.PACK_AB R8, R33, R32 ;  /* 0x000000202108723e */ /* 0x000fe400000000ff */
[----:B------:R-:W-:Y:S02]  /*7050*/  F2FP.F16.F32.PACK_AB R9, R12, R9 ;  /* 0x000000090c09723e */ /* 0x000fe400000000ff */
[----:B------:R-:W-:Y:S02]  /*7060*/  F2FP.F16.F32.PACK_AB R10, R37, R36 ;  /* 0x00000024250a723e */ /* 0x000fe400000000ff */
[----:B------:R-:W-:Y:S01]  /*7070*/  F2FP.F16.F32.PACK_AB R11, R14, R11 ;  /* 0x0000000b0e0b723e */ /* 0x000fe200000000ff */
[----:B------:R-:W-:Y:S01]  /*7080*/  STSM.16.M88.4 [R17+0x8000], R88 ;  /* 0x0080005811007844 */ /* 0x000fe20000000200 */
[----:B------:R-:W-:-:S02]  /*7090*/  F2FP.F16.F32.PACK_AB R41, R43, R42 ;  /* 0x0000002a2b29723e */ /* 0x000fc400000000ff */
[----:B------:R-:W-:Y:S01]  /*70a0*/  F2FP.F16.F32.PACK_AB R48, R49, R48 ;  /* 0x000000303130723e */ /* 0x000fe200000000ff */
        /* <DEDUP_REMOVED lines=32> */
[----:B------:R-:W-:Y:S01]  /*72b0*/  ISETP.NE.U32.AND P3, PT, R26, RZ, PT ;  /* 0x000000ff1a00720c */ /* 0x000fe20003f65070 */
[----:B------:R2:W-:Y:S01]  /*72c0*/  STSM.16.M88.4 [R17+0x4000], R56 ;  /* 0x0040003811007844 */ /* 0x0005e20000000200 */
[----:B-1----:R-:W1:Y:S02]  /*72d0*/  LDC.64 R4, c[0x0][0x878] ;  /* 0x00021e00ff047b82 */ /* 0x002e640000000a00 */
[----:B------:R-:W-:Y:S01]  /*72e0*/  ISETP.NE.AND.EX P3, PT, R27, RZ, PT, P3 ;  /* 0x000000ff1b00720c */ /* 0x000fe20003f65330 */
[----:B------:R1:W-:Y:S04]  /*72f0*/  STSM.16.M88.4 [R20+-0x4000], R64 ;  /* 0xffc0004014007844 */ /* 0x0003e80000000200 */
[----:B------:R1:W-:Y:S04]  /*7300*/  STSM.16.M88.4 [R21+-0x4000], R72 ;  /* 0xffc0004815007844 */ /* 0x0003e80000000200 */
[----:B------:R1:W-:Y:S01]  /*7310*/  STSM.16.M88.4 [R22+-0x4000], R80 ;  /* 0xffc0005016007844 */ /* 0x0003e20000000200 */
[----:B--2---:R-:W-:Y:S01]  /*7320*/  IMAD.WIDE R18, R152, 0x4, R18 ;  /* 0x0000000498127825 */ /* 0x004fe200078e0212 */
[----:B------:R-:W-:Y:S06]  /*7330*/  BAR.SYNC.DEFER_BLOCKING 0x1, 0x100 ;  /* 0x0044000000007b1d */ /* 0x000fec0000010000 */
[----:B------:R-:W2:Y:S01]  /*7340*/  @P3 LDG.E R7, desc[UR38][R18.64] ;  /* 0x0000002612073981 */ /* 0x000ea2000c1e1900 */
[----:B-1----:R-:W-:Y:S01]  /*7350*/  ISETP.NE.U32.AND P0, PT, R4, RZ, PT ;  /* 0x000000ff0400720c */ /* 0x002fe20003f05070 */
[----:B------:R-:W-:Y:S01]  /*7360*/  ULDC UR5, c[0x0][0x808] ;  /* 0x0002020000057ab9 */ /* 0x000fe20000000800 */
[----:B---3--:R-:W-:Y:S01]  /*7370*/  LEA.HI R9, R15, R16, RZ, 0x7 ;  /* 0x000000100f097211 */ /* 0x008fe200078f38ff */
[----:B----4-:R-:W1:Y:S01]  /*7380*/  S2R R43, SR_CTAID.X ;  /* 0x00000000002b7919 */ /* 0x010e620000002500 */
[----:B------:R-:W-:Y:S01]  /*7390*/  ISETP.NE.AND.EX P0, PT, R5, RZ, PT, P0 ;  /* 0x000000ff0500720c */ /* 0x000fe20003f05300 */
[----:B------:R-:W-:-:S02]  /*73a0*/  IMAD.SHL.U32 R8, R0, 0x40, RZ ;  /* 0x0000004000087824 */ /* 0x000fc400078e00ff */
[----:B------:R-:W-:Y:S02]  /*73b0*/  IMAD.SHL.U32 R3, R3, 0x8, RZ ;  /* 0x0000000803037824 */ /* 0x000fe400078e00ff */
[----:B------:R-:W-:-:S08]  /*73c0*/  IMAD.U32 R6, RZ, RZ, UR5 ;  /* 0x00000005ff067e24 */ /* 0x000fd0000f8e00ff */
[----:B------:R-:W3:Y:S01]  /*73d0*/  @P0 LDC.64 R4, c[0x0][0x878] ;  /* 0x00021e00ff040b82 */ /* 0x000ee20000000a00 */
[----:B------:R-:W-:Y:S01]  /*73e0*/  IMAD.SHL.U32 R9, R9, 0x4, RZ ;  /* 0x0000000409097824 */ /* 0x000fe200078e00ff */
[----:B------:R-:W-:-:S04]  /*73f0*/  LOP3.LUT R8, R8, 0x1c0, RZ, 0xc0, !PT ;  /* 0x000001c008087812 */ /* 0x000fc800078ec0ff */
[----:B------:R-:W-:Y:S02]  /*7400*/  LOP3.LUT R3, R8, 0x38, R3, 0xf8, !PT ;  /* 0x0000003808037812 */ /* 0x000fe400078ef803 */
[----:B------:R-:W-:Y:S02]  /*7410*/  LOP3.LUT R10, R9, 0x7ffffe00, RZ, 0xc0, !PT ;  /* 0x7ffffe00090a7812 */ /* 0x000fe400078ec0ff */
[----:B------:R-:W-:Y:S01]  /*7420*/  SHF.R.U32.HI R8, RZ, 0x3, R8 ;  /* 0x00000003ff087819 */ /* 0x000fe20000011608 */
[----:B------:R-:W4:Y:S02]  /*7430*/  S2UR UR5, SR_CTAID.Y ;  /* 0x00000000000579c3 */ /* 0x000f240000002600 */
[----:B------:R-:W-:Y:S01]  /*7440*/  IMAD R10, R13, 0x2000, R10 ;  /* 0x000020000d0a7824 */ /* 0x000fe200078e020a */
[----:B------:R-:W-:Y:S02]  /*7450*/  LOP3.LUT R3, R3, R8, RZ, 0x3c, !PT ;  /* 0x0000000803037212 */ /* 0x000fe400078e3cff */
[----:B------:R-:W-:Y:S01]  /*7460*/  CS2R R28, SRZ ;  /* 0x00000000001c7805 */ /* 0x000fe2000001ff00 */
[----:B---3--:R-:W-:-:S04]  /*7470*/  @P0 IMAD.WIDE R4, R152, 0x4, R4 ;  /* 0x0000000498040825 */ /* 0x008fc800078e0204 */
[----:B------:R-:W-:Y:S01]  /*7480*/  IMAD.IADD R3, R10, 0x1, R3 ;  /* 0x000000010a037824 */ /* 0x000fe200078e0203 */
[----:B------:R2:W5:Y:S02]  /*7490*/  @P0 LDG.E R6, desc[UR38][R4.64] ;  /* 0x0000002604060981 */ /* 0x000564000c1e1900 */
[----:B--2---:R-:W-:Y:S01]  /*74a0*/  @P3 SHF.R.S32.HI R4, RZ, 0x1f, R7 ;  /* 0x0000001fff043819 */ /* 0x004fe20000011407 */
[----:B-1--4-:R-:W-:Y:S06]  /*74b0*/  @P0 BRA `(.L_x_4114) ;  /* 0x0000000000100947 */ /* 0x012fec0003800000 */
[----:B------:R-:W-:Y:S05]  /*74c0*/  @!P3 BRA `(.L_x_4114) ;  /* 0x00000000000cb947 */ /* 0x000fea0003800000 */
[----:B------:R-:W2:Y:S04]  /*74d0*/  LDG.E R5, desc[UR38][R18.64] ;  /* 0x0000002612057981 */ /* 0x000ea8000c1e1900 */
[----:B-----5:R-:W2:Y:S02]  /*74e0*/  LDG.E R6, desc[UR38][R18.64+0x4] ;  /* 0x0000042612067981 */ /* 0x020ea4000c1e1900 */
[----:B--2---:R-:W-:-:S07]  /*74f0*/  IMAD.IADD R6, R6, 0x1, -R5 ;  /* 0x0000000106067824 */ /* 0x004fce00078e0a05 */
.L_x_4114:
        /* <DEDUP_REMOVED lines=58> */
.L_x_4116:
[----:B------:R-:W-:Y:S05]  /*78a0*/  BSYNC B0 ;  /* 0x0000000000007941 */ /* 0x000fea0003800000 */
.L_x_4115:
        /* <DEDUP_REMOVED lines=15> */
.L_x_4118:
[----:B------:R-:W-:Y:S05]  /*79a0*/  BSYNC B0 ;  /* 0x0000000000007941 */ /* 0x000fea0003800000 */
.L_x_4117:
        /* <DEDUP_REMOVED lines=18> */
.L_x_4120:
[----:B------:R-:W-:Y:S05]  /*7ad0*/  BSYNC B0 ;  /* 0x0000000000007941 */ /* 0x000fea0003800000 */
.L_x_4119:
        /* <DEDUP_REMOVED lines=17> */
.L_x_4122:
[----:B------:R-:W-:Y:S05]  /*7bf0*/  BSYNC B0 ;  /* 0x0000000000007941 */ /* 0x000fea0003800000 */
.L_x_4121:
        /* <DEDUP_REMOVED lines=18> */
.L_x_4124:
[----:B------:R-:W-:Y:S05]  /*7d20*/  BSYNC B0 ;  /* 0x0000000000007941 */ /* 0x000fea0003800000 */
.L_x_4123:
        /* <DEDUP_REMOVED lines=18> */
.L_x_4126:
[----:B------:R-:W-:Y:S05]  /*7e50*/  BSYNC B0 ;  /* 0x0000000000007941 */ /* 0x000fea0003800000 */
.L_x_4125:
        /* <DEDUP_REMOVED lines=19> */
.L_x_4128:
[----:B------:R-:W-:Y:S05]  /*7f90*/  BSYNC B0 ;  /* 0x0000000000007941 */ /* 0x000fea0003800000 */
.L_x_4127:
        /* <DEDUP_REMOVED lines=21> */
.L_x_4130:
[----:B------:R-:W-:Y:S05]  /*80f0*/  BSYNC B0 ;  /* 0x0000000000007941 */ /* 0x000fea0003800000 */
.L_x_4129:
        /* <DEDUP_REMOVED lines=33> */
.L_x_4132:
[----:B------:R-:W-:Y:S05]  /*8310*/  BSYNC B0 ;  /* 0x0000000000007941 */ /* 0x000fea0003800000 */
.L_x_4131:
        /* <DEDUP_REMOVED lines=17> */
.L_x_4134:
[----:B------:R-:W-:Y:S05]  /*8430*/  BSYNC B0 ;  /* 0x0000000000007941 */ /* 0x000fea0003800000 */
.L_x_4133:
        /* <DEDUP_REMOVED lines=15> */
.L_x_4136:
[----:B------:R-:W-:Y:S05]  /*8530*/  BSYNC B0 ;  /* 0x0000000000007941 */ /* 0x000fea0003800000 */
.L_x_4135:
        /* <DEDUP_REMOVED lines=15> */
.L_x_4138:
[----:B------:R-:W-:Y:S05]  /*8630*/  BSYNC B0 ;  /* 0x0000000000007941 */ /* 0x000fea0003800000 */
.L_x_4137:
        /* <DEDUP_REMOVED lines=15> */
.L_x_4140:
[----:B------:R-:W-:Y:S05]  /*8730*/  BSYNC B0 ;  /* 0x0000000000007941 */ /* 0x000fea0003800000 */
.L_x_4139:
        /* <DEDUP_REMOVED lines=15> */
.L_x_4142:
[----:B------:R-:W-:Y:S05]  /*8830*/  BSYNC B0 ;  /* 0x0000000000007941 */ /* 0x000fea0003800000 */
.L_x_4141:
        /* <DEDUP_REMOVED lines=15> */
.L_x_4144:
[----:B------:R-:W-:Y:S05]  /*8930*/  BSYNC B0 ;  /* 0x0000000000007941 */ /* 0x000fea0003800000 */
.L_x_4143:
        /* <DEDUP_REMOVED lines=15> */
.L_x_4113:
[----:B------:R-:W2:Y:S01]  /*8a30*/  LDL R10, [R1+0x1c] ;  /* 0x00001c00010a7983 */ /* 0x000ea20000100800 */
[----:B------:R-:W3:Y:S08]  /*8a40*/  LDC.64 R4, c[0x0][0x870] ;  /* 0x00021c00ff047b82 */ /* 0x000ef00000000a00 */
[----:B-1----:R-:W2:Y:S01]  /*8a50*/  LDC.64 R2, c[0x0][0x870] ;  /* 0x00021c00ff027b82 */ /* 0x002ea20000000a00 */
[----:B------:R-:W-:Y:S01]  /*8a60*/  ULDC UR4, c[0x0][0x808] ;  /* 0x0002020000047ab9 */ /* 0x000fe20000000800 */
[----:B------:R-:W1:Y:S06]  /*8a70*/  S2R R13, SR_CTAID.X ;  /* 0x00000000000d7919 */ /* 0x000e6c0000002500 */
[----:B------:R-:W4:Y:S01]  /*8a80*/  LDC.64 R14, c[0x0][0x820] ;  /* 0x00020800ff0e7b82 */ /* 0x000f220000000a00 */
[----:B---3--:R-:W-:-:S04]  /*8a90*/  ISETP.NE.U32.AND P3, PT, R4, RZ, PT ;  /* 0x000000ff0400720c */ /* 0x008fc80003f65070 */
[----:B------:R-:W-:Y:S01]  /*8aa0*/  ISETP.NE.AND.EX P3, PT, R5, RZ, PT, P3 ;  /* 0x000000ff0500720c */ /* 0x000fe20003f65330 */
[----:B------:R-:W-:Y:S02]  /*8ab0*/  IMAD.U32 R0, RZ, RZ, UR4 ;  /* 0x00000004ff007e24 */ /* 0x000fe4000f8e00ff */
[----:B--2---:R-:W-:Y:S02]  /*8ac0*/  IMAD.WIDE R4, R10, 0x4, R2 ;  /* 0x000000040a047825 */ /* 0x004fe400078e0202 */
[----:B------:R-:W2:Y:S08]  /*8ad0*/  LDC.64 R2, c[0x0][0x878] ;  /* 0x00021e00ff027b82 */ /* 0x000eb00000000a00 */
[----:B------:R-:W3:Y:S01]  /*8ae0*/  @P3 LDG.E R9, desc[UR38][R4.64] ;  /* 0x0000002604093981 */ /* 0x000ee2000c1e1900 */
[----:B--2---:R-:W-:-:S04]  /*8af0*/  ISETP.NE.U32.AND P0, PT, R2, RZ, PT ;  /* 0x000000ff0200720c */ /* 0x004fc80003f05070 */
[----:B------:R-:W-:-:S13]  /*8b00*/  ISETP.NE.AND.EX P0, PT, R3, RZ, PT, P0 ;  /* 0x000000ff0300720c */ /* 0x000fda0003f05300 */
[----:B------:R-:W2:Y:S02]  /*8b10*/  @P0 LDC.64 R2, c[0x0][0x878] ;  /* 0x00021e00ff020b82 */ /* 0x000ea40000000a00 */
[----:B--2---:R-:W-:-:S05]  /*8b20*/  @P0 IMAD.WIDE R6, R10, 0x4, R2 ;  /* 0x000000040a060825 */ /* 0x004fca00078e0202 */
[----:B------:R2:W5:Y:S01]  /*8b30*/  @P0 LDG.E R0, desc[UR38][R6.64] ;  /* 0x0000002606000981 */ /* 0x000562000c1e1900 */
[----:B------:R-:W1:Y:S01]  /*8b40*/  S2UR UR4, SR_CTAID.Y ;  /* 0x00000000000479c3 */ /* 0x000e620000002600 */
[----:B------:R-:W4:Y:S02]  /*8b50*/  S2R R2, SR_TID.X ;  /* 0x0000000000027919 */ /* 0x000f240000002100 */
[----:B----4-:R-:W-:Y:S01]  /*8b60*/  VIADD R11, R2, 0xffffff80 ;  /* 0xffffff80020b7836 */ /* 0x010fe20000000000 */
[----:B------:R-:W-:-:S04]  /*8b70*/  CS2R R2, SRZ ;  /* 0x0000000000027805 */ /* 0x000fc8000001ff00 */
[----:B------:R-:W-:-:S04]  /*8b80*/  SHF.R.S32.HI R8, RZ, 0x1f, R11 ;  /* 0x0000001fff087819 */ /* 0x000fc8000001140b */
[----:B------:R-:W-:-:S04]  /*8b90*/  LEA.HI R8, R8, R11, RZ, 0x4 ;  /* 0x0000000b08087211 */ /* 0x000fc800078f20ff */
[----:B------:R-:W-:Y:S02]  /*8ba0*/  SHF.R.S32.HI R17, RZ, 0x4, R8 ;  /* 0x00000004ff117819 */ /* 0x000fe40000011408 */
[--C-:B---3--:R-:W-:Y:S01]  /*8bb0*/  @P3 SHF.R.S32.HI R3, RZ, 0x1f, R9.reuse ;  /* 0x0000001fff033819 */ /* 0x108fe20000011409 */
[----:B------:R-:W-:Y:S01]  /*8bc0*/  @P3 IMAD.MOV.U32 R2, RZ, RZ, R9 ;  /* 0x000000ffff023224 */ /* 0x000fe200078e0009 */
[----:B-12---:R-:W-:Y:S06]  /*8bd0*/  @P0 BRA `(.L_x_4145) ;  /* 0x0000000000100947 */ /* 0x006fec0003800000 */
[----:B------:R-:W-:Y:S05]  /*8be0*/  @!P3 BRA `(.L_x_4145) ;  /* 0x00000000000cb947 */ /* 0x000fea0003800000 */
[----:B------:R-:W2:Y:S04]  /*8bf0*/  LDG.E R7, desc[UR38][R4.64] ;  /* 0x0000002604077981 */ /* 0x000ea8000c1e1900 */
[----:B-----5:R-:W2:Y:S02]  /*8c00*/  LDG.E R0, desc[UR38][R4.64+0x4] ;  /* 0x0000042604007981 */ /* 0x020ea4000c1e1900 */
[----:B--2---:R-:W-:-:S07]  /*8c10*/  IMAD.IADD R0, R0, 0x1, -R7 ;  /* 0x0000000100007824 */ /* 0x004fce00078e0a07 */
.L_x_4145:
        /* <DEDUP_REMOVED lines=48> */
.L_x_4147:
[----:B------:R-:W-:Y:S05]  /*8f20*/  BSYNC B0 ;  /* 0x0000000000007941 */ /* 0x000fea0003800000 */
.L_x_4146:
        /* <DEDUP_REMOVED lines=16> */
.L_x_4149:
[----:B------:R-:W-:Y:S05]  /*9030*/  BSYNC B0 ;  /* 0x0000000000007941 */ /* 0x000fea0003800000 */
.L_x_4148:
        /* <DEDUP_REMOVED lines=16> */
.L_x_4151:
[----:B------:R-:W-:Y:S05]  /*9140*/  BSYNC B0 ;  /* 0x0000000000007941 */ /* 0x000fea0003800000 */
.L_x_4150:
        /* <DEDUP_REMOVED lines=17> */
.L_x_4153:
[----:B------:R-:W-:Y:S05]  /*9260*/  BSYNC B0 ;  /* 0x0000000000007941 */ /* 0x000fea0003800000 */
.L_x_4152:
        /* <DEDUP_REMOVED lines=16> */
.L_x_4155:
[----:B------:R-:W-:Y:S05]  /*9370*/  BSYNC B0 ;  /* 0x0000000000007941 */ /* 0x000fea0003800000 */
.L_x_4154:
        /* <DEDUP_REMOVED lines=18> */
.L_x_4157:
[----:B------:R-:W-:Y:S05]  /*94a0*/  BSYNC B0 ;  /* 0x0000000000007941 */ /* 0x000fea0003800000 */
.L_x_4156:
        /* <DEDUP_REMOVED lines=20> */
.L_x_4159:
[----:B------:R-:W-:Y:S05]  /*95f0*/  BSYNC B0 ;  /* 0x0000000000007941 */ /* 0x000fea0003800000 */
.L_x_4158:
        /* <DEDUP_REMOVED lines=17> */
.L_x_4161:
[----:B------:R-:W-:Y:S05]  /*9710*/  BSYNC B0 ;  /* 0x0000000000007941 */ /* 0x000fea0003800000 */
.L_x_4160:
        /* <DEDUP_REMOVED lines=32> */
.L_x_4163:
[----:B------:R-:W-:Y:S05]  /*9920*/  BSYNC B0 ;  /* 0x0000000000007941 */ /* 0x000fea0003800000 */
.L_x_4162:
        /* <DEDUP_REMOVED lines=16> */
.L_x_4165:
[----:B------:R-:W-:Y:S05]  /*9a30*/  BSYNC B0 ;  /* 0x0000000000007941 */ /* 0x000fea0003800000 */
.L_x_4164:
        /* <DEDUP_REMOVED lines=15> */
.L_x_4167:
[----:B------:R-:W-:Y:S05]  /*9b30*/  BSYNC B0 ;  /* 0x0000000000007941 */ /* 0x000fea0003800000 */
.L_x_4166:
        /* <DEDUP_REMOVED lines=15> */
.L_x_4169:
[----:B------:R-:W-:Y:S05]  /*9c30*/  BSYNC B0 ;  /* 0x0000000000007941 */ /* 0x000fea0003800000 */
.L_x_4168:
        /* <DEDUP_REMOVED lines=15> */
.L_x_4171:
[----:B------:R-:W-:Y:S05]  /*9d30*/  BSYNC B0 ;  /* 0x0000000000007941 */ /* 0x000fea0003800000 */
.L_x_4170:
        /* <DEDUP_REMOVED lines=15> */
.L_x_4173:
[----:B------:R-:W-:Y:S05]  /*9e30*/  BSYNC B0 ;  /* 0x0000000000007941 */ /* 0x000fea0003800000 */
.L_x_4172:
        /* <DEDUP_REMOVED lines=15> */
.L_x_4175:
[----:B------:R-:W-:Y:S05]  /*9f30*/  BSYNC B0 ;  /* 0x0000000000007941 */ /* 0x000fea0003800000 */
.L_x_4174:
        /* <DEDUP_REMOVED lines=15> */
.L_x_4084:
        /* <DEDUP_REMOVED lines=20> */
.L_x_4177:
        /* <DEDUP_REMOVED lines=13> */
.L_x_4179:
[----:B------:R-:W-:-:S05]  /*a240*/  ULDC UR5, c[0x0][0x8bc] ;  /* 0x00022f0000057ab9 */ /* 0x000fca0000000800 */
.L_x_4178:
        /* <DEDUP_REMOVED lines=30> */
[----:B------:R-:W-:-:S04]  /*a430*/  @UP0 UIMAD UR4, UR12, 0x50, UR4 ;  /* 0x000000500c0408a4 */ /* 0x000fc8000f8e0204 */
[----:B------:R-:W-:-:S04]  /*a440*/  UIMAD.WIDE UR4, UR4, 0x66666667, URZ ;  /* 0x66666667040478a5 */ /* 0x000fc8000f8e023f */
[----:B------:R-:W-:-:S04]  /*a450*/  @UP0 USHF.R.U32.HI UR4, URZ, 0x1f, UR5 ;  /* 0x0000001f3f040899 */ /* 0x000fc80008011605 */
[----:B------:R-:W-:-:S04]  /*a460*/  @UP0 ULEA.HI.SX32 UR4, UR5, UR4, 0x1b ;  /* 0x0000000405040291 */ /* 0x000fc8000f8fda3f */
[----:B------:R-:W-:Y:S01]  /*a470*/  @UP0 UIMAD UR6, UR4, 0x2800, URZ ;  /* 0x00002800040608a4 */ /* 0x000fe2000f8e023f */
[----:B-1----:R-:W-:Y:S11]  /*a480*/  @P1 BRA `(.L_x_4180) ;  /* 0x0000000000101947 */ /* 0x002ff60003800000 */
[----:B------:R-:W-:Y:S05]  /*a490*/  @!P0 BRA `(.L_x_4180) ;  /* 0x00000000000c8947 */ /* 0x000fea0003800000 */
[----:B------:R-:W2:Y:S04]  /*a4a0*/  LDG.E R5, desc[UR38][R2.64] ;  /* 0x0000002602057981 */ /* 0x000ea8000c1e1900 */
[----:B-----5:R-:W2:Y:S02]  /*a4b0*/  LDG.E R0, desc[UR38][R2.64+0x4] ;  /* 0x0000042602007981 */ /* 0x020ea4000c1e1900 */
[----:B--2---:R-:W-:-:S07]  /*a4c0*/  IMAD.IADD R0, R0, 0x1, -R5 ;  /* 0x0000000100007824 */ /* 0x004fce00078e0a05 */
.L_x_4180:
        /* <DEDUP_REMOVED lines=11> */
[----:B------:R-:W-:Y:S01]  /*a580*/  USHF.R.S32.HI UR6, URZ, 0x1f, UR12 ;  /* 0x0000001f3f067899 */ /* 0x000fe2000801140c */
[----:B------:R-:W-:Y:S01]  /*a590*/  IMAD.HI R2, R2, 0x66666667, RZ ;  /* 0x6666666702027827 */ /* 0x000fe200078e02ff */
[----:B------:R-:W-:Y:S02]  /*a5a0*/  UIMAD.WIDE.U32 UR10, UR13, UR8, URZ ;  /* 0x000000080d0a72a5 */ /* 0x000fe4000f8e003f */
[----:B------:R-:W-:Y:S02]  /*a5b0*/  UIMAD UR7, UR13, UR9, UR7 ;  /* 0x000000090d0772a4 */ /* 0x000fe4000f8e0207 */
[----:B------:R-:W-:Y:S01]  /*a5c0*/  UIADD3 UR8, UP1, UR4, UR10, URZ ;  /* 0x0000000a04087290 */ /* 0x000fe2000ff3e03f */
[----:B------:R-:W-:Y:S01]  /*a5d0*/  SHF.R.U32.HI R3, RZ, 0x1f, R2 ;  /* 0x0000001fff037819 */ /* 0x000fe20000011602 */
[----:B------:R-:W-:-:S02]  /*a5e0*/  UIADD3 UR7, UR11, UR7, URZ ;  /* 0x000000070b077290 */ /* 0x000fc4000fffe03f */
[----:B------:R-:W-:Y:S01]  /*a5f0*/  USEL UR6, UR6, URZ, !UP0 ;  /* 0x0000003f06067287 */ /* 0x000fe2000c000000 */
[----:B------:R-:W-:Y:S01]  /*a600*/  LEA.HI.SX32 R3, R2, R3, 0x1b ;  /* 0x0000000302037211 */ /* 0x000fe200078fdaff */
        /* <DEDUP_REMOVED lines=29> */
.L_x_4194:
        /* <DEDUP_REMOVED lines=21> */
.L_x_4183:
[----:B------:R-:W-:Y:S05]  /*a930*/  BSYNC B0 ;  /* 0x0000000000007941 */ /* 0x000fea0003800000 */
.L_x_4182:
        /* <DEDUP_REMOVED lines=13> */
.L_x_4185:
[----:B------:R-:W-:Y:S05]  /*aa10*/  BSYNC B0 ;  /* 0x0000000000007941 */ /* 0x000fea0003800000 */
.L_x_4184:
[----:B------:R-:W-:Y:S06]  /*aa20*/  BAR.ARV 0xa, 0xa0 ;  /* 0x0282800000007b1d */ /* 0x000fec0000002000 */
[----:B------:R-:W-:Y:S04]  /*aa30*/  BSSY B0, `(.L_x_4186) ;  /* 0x0000003000007945 */ /* 0x000fe80003800000 */
[----:B------:R-:W-:Y:S05]  /*aa40*/  @!P0 BRA `(.L_x_4187) ;  /* 0x0000000000048947 */ /* 0x000fea0003800000 */
[----:B------:R-:W-:-:S04]  /*aa50*/  DEPBAR.LE SB0, 0x0 ;  /* 0x000080000000791a */ /* 0x000fc80000000000 */
.L_x_4187:
[----:B------:R-:W-:Y:S05]  /*aa60*/  BSYNC B0 ;  /* 0x0000000000007941 */ /* 0x000fea0003800000 */
.L_x_4186:
        /* <DEDUP_REMOVED lines=13> */
.L_x_4189:
[----:B------:R-:W-:Y:S05]  /*ab40*/  BSYNC B0 ;  /* 0x0000000000007941 */ /* 0x000fea0003800000 */
.L_x_4188:
        /* <DEDUP_REMOVED lines=13> */
.L_x_4191:
[----:B------:R-:W-:Y:S05]  /*ac20*/  BSYNC B0 ;  /* 0x0000000000007941 */ /* 0x000fea0003800000 */
.L_x_4190:
[----:B------:R-:W-:Y:S01]  /*ac30*/  VIADD R0, R0, 0xfffffffe ;  /* 0xfffffffe00007836 */ /* 0x000fe20000000000 */
[----:B------:R-:W-:Y:S06]  /*ac40*/  BAR.ARV 0xa, 0xa0 ;  /* 0x0282800000007b1d */ /* 0x000fec0000002000 */
[----:B------:R-:W-:Y:S01]  /*ac50*/  BSSY B0, `(.L_x_4192) ;  /* 0x0000004000007945 */ /* 0x000fe20003800000 */
[----:B------:R-:W-:-:S03]  /*ac60*/  ISETP.NE.AND P1, PT, R0, RZ, PT ;  /* 0x000000ff0000720c */ /* 0x000fc60003f25270 */
[----:B------:R-:W-:Y:S10]  /*ac70*/  @!P0 BRA `(.L_x_4193) ;  /* 0x0000000000048947 */ /* 0x000ff40003800000 */
[----:B------:R-:W-:-:S04]  /*ac80*/  DEPBAR.LE SB0, 0x0 ;  /* 0x000080000000791a */ /* 0x000fc80000000000 */
.L_x_4193:
[----:B------:R-:W-:Y:S05]  /*ac90*/  BSYNC B0 ;  /* 0x0000000000007941 */ /* 0x000fea0003800000 */
.L_x_4192:
[----:B------:R-:W-:Y:S06]  /*aca0*/  BAR.ARV 0xb, 0xa0 ;  /* 0x02c2800000007b1d */ /* 0x000fec0000002000 */
[----:B------:R-:W-:Y:S02]  /*acb0*/  UIADD3 UR5, UR5, 0x2, URZ ;  /* 0x0000000205057890 */ /* 0x000fe4000fffe03f */
[----:B------:R-:W-:Y:S01]  /*acc0*/  UIADD3 UR4, UR4, 0x1, URZ ;  /* 0x0000000104047890 */ /* 0x000fe2000fffe03f */
[----:B------:R-:W-:Y:S11]  /*acd0*/  @P1 BRA `(.L_x_4194) ;  /* 0xfffffff800c01947 */ /* 0x000ff6000383ffff */
[----:B------:R-:W-:-:S12]  /*ace0*/  UIADD3 UR6, UR16, 0x5000, URZ ;  /* 0x0000500010067890 */ /* 0x000fd8000fffe03f */
.L_x_4181:
        /* <DEDUP_REMOVED lines=19> */
.L_x_4196:
[----:B------:R-:W-:Y:S05]  /*ae20*/  BSYNC B0 ;  /* 0x0000000000007941 */ /* 0x000fea0003800000 */
.L_x_4195:
        /* <DEDUP_REMOVED lines=19> */
.L_x_4198:
[----:B------:R-:W-:Y:S05]  /*af60*/  BSYNC B0 ;  /* 0x0000000000007941 */ /* 0x000fea0003800000 */
.L_x_4197:
[----:B------:R-:W-:Y:S06]  /*af70*/  BAR.ARV 0xa, 0xa0 ;  /* 0x0282800000007b1d */ /* 0x000fec0000002000 */
[----:B------:R-:W-:Y:S04]  /*af80*/  BSSY B0, `(.L_x_4199) ;  /* 0x0000003000007945 */ /* 0x000fe80003800000 */
[----:B------:R-:W-:Y:S05]  /*af90*/  @!P0 BRA `(.L_x_4200) ;  /* 0x0000000000048947 */ /* 0x000fea0003800000 */
[----:B------:R-:W-:-:S04]  /*afa0*/  DEPBAR.LE SB0, 0x0 ;  /* 0x000080000000791a */ /* 0x000fc80000000000 */
.L_x_4200:
[----:B------:R-:W-:Y:S05]  /*afb0*/  BSYNC B0 ;  /* 0x0000000000007941 */ /* 0x000fea0003800000 */
.L_x_4199:
[----:B------:R-:W-:Y:S06]  /*afc0*/  BAR.ARV 0xb, 0xa0 ;  /* 0x02c2800000007b1d */ /* 0x000fec0000002000 */
[----:B------:R-:W-:Y:S05]  /*afd0*/  BRA `(.L_x_4089) ;  /* 0x0000002000a87947 */ /* 0x000fea0003800000 */
.L_x_4176:
        /* <DEDUP_REMOVED lines=10> */
.L_x_4201:
        /* <DEDUP_REMOVED lines=10> */
.L_x_4203:
[----:B------:R-:W3:Y:S02]  /*b120*/  LDC R5, c[0x0][0x8bc] ;  /* 0x00022f00ff057b82 */ /* 0x000ee40000000800 */
.L_x_4202:
        /* <DEDUP_REMOVED lines=23> */
[----:B------:R-:W-:Y:S02]  /*b2a0*/  IMAD.MOV.U32 R5, RZ, RZ, RZ ;  /* 0x000000ffff057224 */ /* 0x000fe400078e00ff */
[----:B-1----:R-:W-:-:S05]  /*b2b0*/  @P0 IMAD.WIDE R2, R8, 0x4, R2 ;  /* 0x0000000408020825 */ /* 0x002fca00078e0202 */
[----:B------:R2:W5:Y:S01]  /*b2c0*/  @P0 LDG.E R5, desc[UR38][R2.64] ;  /* 0x0000002602050981 */ /* 0x000562000c1e1900 */
[----:B------:R-:W-:Y:S01]  /*b2d0*/  ULDC UR4, c[0x0][0x280] ;  /* 0x0000a00000047ab9 */ /* 0x000fe20000000800 */
[----:B--2---:R-:W-:-:S04]  /*b2e0*/  @P2 IMAD.WIDE R2, R8, 0x4, R12 ;  /* 0x0000000408022825 */ /* 0x004fc800078e020c */
[----:B------:R-:W-:Y:S01]  /*b2f0*/  IMAD.U32 R4, RZ, RZ, UR4 ;  /* 0x00000004ff047e24 */ /* 0x000fe2000f8e00ff */
[----:B------:R-:W-:-:S05]  /*b300*/  VOTEU.ANY UP0, P1 ;  /* 0x00000000003f7886 */ /* 0x000fca0000800100 */
[----:B------:R1:W5:Y:S02]  /*b310*/  @P2 LDG.E R4, desc[UR38][R2.64] ;  /* 0x0000002602042981 */ /* 0x000364000c1e1900 */
[----:B-1----:R-:W-:Y:S01]  /*b320*/  CS2R R2, SRZ ;  /* 0x0000000000027805 */ /* 0x002fe2000001ff00 */
[----:B---3--:R-:W-:-:S04]  /*b330*/  @P1 IMAD R9, R8, 0x50, R9 ;  /* 0x0000005008091824 */ /* 0x008fc800078e0209 */
[----:B------:R-:W-:-:S05]  /*b340*/  @P1 IMAD.HI R9, R9, 0x66666667, RZ ;  /* 0x6666666709091827 */ /* 0x000fca00078e02ff */
[----:B------:R-:W-:-:S04]  /*b350*/  @P1 SHF.R.U32.HI R12, RZ, 0x1f, R9 ;  /* 0x0000001fff0c1819 */ /* 0x000fc80000011609 */
[----:B------:R-:W-:-:S05]  /*b360*/  @P1 LEA.HI.SX32 R12, R9, R12, 0x1b ;  /* 0x0000000c090c1211 */ /* 0x000fca00078fdaff */
[----:B------:R-:W-:Y:S01]  /*b370*/  @P1 IMAD R12, R12, 0x50, RZ ;  /* 0x000000500c0c1824 */ /* 0x000fe200078e02ff */
[----:B----4-:R-:W-:-:S04]  /*b380*/  @P1 R2UR UR4, R15 ;  /* 0x000000000f0412ca */ /* 0x010fc800000e0000 */
[--C-:B------:R-:W-:Y:S01]  /*b390*/  @P1 SHF.R.S32.HI R9, RZ, 0x1f, R12.reuse ;  /* 0x0000001fff091819 */ /* 0x100fe2000001140c */
[----:B------:R-:W-:-:S04]  /*b3a0*/  @P1 IMAD.MOV.U32 R2, RZ, RZ, R12 ;  /* 0x000000ffff021224 */ /* 0x000fc800078e000c */
[----:B------:R-:W-:Y:S01]  /*b3b0*/  @P1 IMAD.MOV.U32 R3, RZ, RZ, R9 ;  /* 0x000000ffff031224 */ /* 0x000fe200078e0009 */
[----:B------:R-:W-:Y:S06]  /*b3c0*/  @P2 BRA `(.L_x_4205) ;  /* 0x0000000000102947 */ /* 0x000fec0003800000 */
[----:B------:R-:W-:Y:S05]  /*b3d0*/  @!P1 BRA `(.L_x_4205) ;  /* 0x00000000000c9947 */ /* 0x000fea0003800000 */
[----:B------:R-:W2:Y:S04]  /*b3e0*/  LDG.E R9, desc[UR38][R6.64] ;  /* 0x0000002606097981 */ /* 0x000ea8000c1e1900 */
[----:B-----5:R-:W2:Y:S02]  /*b3f0*/  LDG.E R4, desc[UR38][R6.64+0x4] ;  /* 0x0000042606047981 */ /* 0x020ea4000c1e1900 */
[----:B--2---:R-:W-:-:S07]  /*b400*/  IMAD.IADD R4, R4, 0x1, -R9 ;  /* 0x0000000104047824 */ /* 0x004fce00078e0a09 */
.L_x_4205:
        /* <DEDUP_REMOVED lines=66> */
.L_x_4235:
        /* <DEDUP_REMOVED lines=9> */
.L_x_4208:
        /* <DEDUP_REMOVED lines=65> */
[C---:B------:R-:W-:Y:S01]  /*bcd0*/  VIADD R0, R4.reuse, 0x4f ;  /* 0x0000004f04007836 */ /* 0x040fe20000000000 */
[----:B------:R-:W1:Y:S01]  /*bce0*/  S2R R13, SR_TID.X ;  /* 0x00000000000d7919 */ /* 0x000e620000002100 */
[----:B------:R-:W-:Y:S01]  /*bcf0*/  ISETP.GE.AND P1, PT, R4, 0xa1, PT ;  /* 0x000000a10400780c */ /* 0x000fe20003f26270 */
[----:B------:R-:W-:Y:S02]  /*bd00*/  IMAD.MOV.U32 R10, RZ, RZ, 0x1 ;  /* 0x00000001ff0a7424 */ /* 0x000fe400078e00ff */
[----:B------:R-:W-:-:S04]  /*bd10*/  IMAD.HI R0, R0, 0x66666667, RZ ;  /* 0x6666666700007827 */ /* 0x000fc800078e02ff */
[----:B------:R-:W-:Y:S01]  /*bd20*/  IMAD.MOV.U32 R19, RZ, RZ, RZ ;  /* 0x000000ffff137224 */ /* 0x000fe200078e00ff */
[----:B------:R-:W-:-:S04]  /*bd30*/  SHF.R.U32.HI R5, RZ, 0x1f, R0 ;  /* 0x0000001fff057819 */ /* 0x000fc80000011600 */
[----:B------:R-:W-:Y:S01]  /*bd40*/  LEA.HI.SX32 R5, R0, R5, 0x1b ;  /* 0x0000000500057211 */ /* 0x000fe200078fdaff */
[----:B------:R-:W-:-:S05]  /*bd50*/  IMAD.MOV.U32 R0, RZ, RZ, 0x1 ;  /* 0x00000001ff007424 */ /* 0x000fca00078e00ff */
[----:B------:R-:W-:Y:S01]  /*bd60*/  VIADDMNMX R18, R5, -R0, 0x1, !PT ;  /* 0x0000000105127446 */ /* 0x000fe20007800900 */
[----:B------:R-:W-:Y:S02]  /*bd70*/  IMAD.MOV.U32 R0, RZ, RZ, RZ ;  /* 0x000000ffff007224 */ /* 0x000fe400078e00ff */
[----:B------:R-:W-:Y:S01]  /*bd80*/  IMAD.MOV.U32 R5, RZ, RZ, RZ ;  /* 0x000000ffff057224 */ /* 0x000fe200078e00ff */
[----:B------:R-:W-:-:S05]  /*bd90*/  LOP3.LUT R4, R18, 0x1, RZ, 0xc0, !PT ;  /* 0x0000000112047812 */ /* 0x000fca00078ec0ff */
[----:B------:R2:W-:Y:S01]  /*bda0*/  STL [R1], R4 ;  /* 0x0000000401007387 */ /* 0x0005e20000100800 */
[----:B-1----:R-:W-:Y:S01]  /*bdb0*/  LOP3.LUT R20, R13, 0x1f, RZ, 0xc0, !PT ;  /* 0x0000001f0d147812 */ /* 0x002fe200078ec0ff */
[----:B------:R-:W-:Y:S06]  /*bdc0*/  @!P1 BRA `(.L_x_4210) ;  /* 0x00000008007c9947 */ /* 0x000fec0003800000 */
[----:B------:R-:W-:Y:S02]  /*bdd0*/  IMAD.IADD R18, R18, 0x1, -R4 ;  /* 0x0000000112127824 */ /* 0x000fe400078e0a04 */
[----:B------:R-:W-:Y:S02]  /*bde0*/  IMAD.MOV.U32 R19, RZ, RZ, RZ ;  /* 0x000000ffff137224 */ /* 0x000fe400078e00ff */
[----:B------:R-:W-:-:S07]  /*bdf0*/  IMAD.MOV.U32 R10, RZ, RZ, 0x1 ;  /* 0x00000001ff0a7424 */ /* 0x000fce00078e00ff */
.L_x_4219:
[----:B------:R-:W-:-:S04]  /*be00*/  SHF.L.U32 R21, R10, 0x1f, RZ ;  /* 0x0000001f0a157819 */ /* 0x000fc800000006ff */
[----:B-1----:R-:W1:Y:S02]  /*be10*/  SYNCS.PHASECHK.TRANS64.TRYWAIT P1, [R12+URZ+0x38840], R21 ;  /* 0x038840150c0075a7 */ /* 0x002e64000802017f */
[----:B-12--5:R-:W-:Y:S05]  /*be20*/  @!P1 BRA `(.L_x_4211) ;  /* 0x0000001400949947 */ /* 0x026fea0003800000 */
.L_x_4236:
[----:B------:R-:W-:Y:S05]  /*be30*/  @P0 BRA `(.L_x_4212) ;  /* 0x0000000000140947 */ /* 0x000fea0003800000 */
[----:B------:R-:W-:Y:S01]  /*be40*/  ISETP.NE.AND P1, PT, R20, RZ, PT ;  /* 0x000000ff1400720c */ /* 0x000fe20003f25270 */
[----:B------:R-:W-:-:S04]  /*be50*/  IMAD.MOV.U32 R3, RZ, RZ, 0x5140 ;  /* 0x00005140ff037424 */ /* 0x000fc800078e00ff */
[----:B------:R3:W-:Y:S08]  /*be60*/  SYNCS.ARRIVE.TRANS64 RZ, [R12+URZ+0x38830], R3 ;  /* 0x038830030cff79a7 */ /* 0x0007f0000800003f */
[----:B------:R-:W-:Y:S05]  /*be70*/  @!P1 BRA `(.L_x_4212) ;  /* 0x0000000000049947 */ /* 0x000fea0003800000 */
[----:B------:R-:W-:Y:S01]  /*be80*/  BPT.TRAP 0x1 ;  /* 0x000000040000795c */ /* 0x000fe20000300000 */
.L_x_4212:
        /* <DEDUP_REMOVED lines=37> */
.L_x_4237:
[----:B------:R-:W-:Y:S05]  /*c0e0*/  @P0 BRA `(.L_x_4214) ;  /* 0x0000000000140947 */ /* 0x000fea0003800000 */
[----:B------:R-:W-:Y:S01]  /*c0f0*/  ISETP.NE.AND P1, PT, R20, RZ, PT ;  /* 0x000000ff1400720c */ /* 0x000fe20003f25270 */
[----:B------:R-:W-:-:S04]  /*c100*/  IMAD.MOV.U32 R2, RZ, RZ, 0x5140 ;  /* 0x00005140ff027424 */ /* 0x000fc800078e00ff */
[----:B------:R3:W-:Y:S08]  /*c110*/  SYNCS.ARRIVE.TRANS64 RZ, [R12+URZ+0x38818], R2 ;  /* 0x038818020cff79a7 */ /* 0x0007f0000800003f */
[----:B------:R-:W-:Y:S05]  /*c120*/  @!P1 BRA `(.L_x_4214) ;  /* 0x0000000000049947 */ /* 0x000fea0003800000 */
[----:B------:R-:W-:Y:S01]  /*c130*/  BPT.TRAP 0x1 ;  /* 0x000000040000795c */ /* 0x000fe20000300000 */
.L_x_4214:
        /* <DEDUP_REMOVED lines=29> */
.L_x_4238:
        /* <DEDUP_REMOVED lines=9> */
.L_x_4216:
        /* <DEDUP_REMOVED lines=31> */
.L_x_4240:
[----:B------:R-:W-:Y:S05]  /*c590*/  @P0 BRA `(.L_x_4218) ;  /* 0x0000000000140947 */ /* 0x000fea0003800000 */
[----:B------:R-:W-:Y:S01]  /*c5a0*/  ISETP.NE.AND P1, PT, R20, RZ, PT ;  /* 0x000000ff1400720c */ /* 0x000fe20003f25270 */
[----:B-1----:R-:W-:-:S04]  /*c5b0*/  IMAD.MOV.U32 R5, RZ, RZ, 0x5140 ;  /* 0x00005140ff057424 */ /* 0x002fc800078e00ff */
[----:B------:R2:W-:Y:S08]  /*c5c0*/  SYNCS.ARRIVE.TRANS64 RZ, [R12+URZ+0x38810], R5 ;  /* 0x038810050cff79a7 */ /* 0x0005f0000800003f */
[----:B------:R-:W-:Y:S05]  /*c5d0*/  @!P1 BRA `(.L_x_4218) ;  /* 0x0000000000049947 */ /* 0x000fea0003800000 */
[----:B------:R-:W-:Y:S01]  /*c5e0*/  BPT.TRAP 0x1 ;  /* 0x000000040000795c */ /* 0x000fe20000300000 */
.L_x_4218:
        /* <DEDUP_REMOVED lines=17> */
[----:B------:R-:W-:Y:S02]  /*c700*/  UIADD3 UR27, UR10, UR35, URZ ;  /* 0x000000230a1b7290 */ /* 0x000fe4000fffe03f */
        /* <DEDUP_REMOVED lines=11> */
.L_x_4210:
[----:B--2---:R-:W2:Y:S02]  /*c7c0*/  LDL.LU R4, [R1] ;  /* 0x0000000001047983 */ /* 0x004ea40000300800 */
[----:B--2---:R-:W-:-:S13]  /*c7d0*/  ISETP.NE.AND P1, PT, R4, RZ, PT ;  /* 0x000000ff0400720c */ /* 0x004fda0003f25270 */
[----:B------:R-:W-:Y:S05]  /*c7e0*/  @!P1 BRA `(.L_x_4209) ;  /* 0x0000000400309947 */ /* 0x000fea0003800000 */
[----:B------:R-:W-:-:S04]  /*c7f0*/  SHF.L.U32 R13, R10, 0x1f, RZ ;  /* 0x0000001f0a0d7819 */ /* 0x000fc800000006ff */
[----:B------:R-:W1:Y:S02]  /*c800*/  SYNCS.PHASECHK.TRANS64.TRYWAIT P1, [R12+URZ+0x38840], R13 ;  /* 0x0388400d0c0075a7 */ /* 0x000e64000802017f */
[----:B-1----:R-:W-:Y:S05]  /*c810*/  @!P1 BRA `(.L_x_4220) ;  /* 0x0000000c006c9947 */ /* 0x002fea0003800000 */
.L_x_4241:
[----:B------:R-:W-:Y:S05]  /*c820*/  @P0 BRA `(.L_x_4221) ;  /* 0x0000000000140947 */ /* 0x000fea0003800000 */
[----:B------:R-:W-:Y:S01]  /*c830*/  ISETP.NE.AND P1, PT, R20, RZ, PT ;  /* 0x000000ff1400720c */ /* 0x000fe20003f25270 */
[----:B------:R-:W-:-:S04]  /*c840*/  IMAD.MOV.U32 R5, RZ, RZ, 0x5140 ;  /* 0x00005140ff057424 */ /* 0x000fc800078e00ff */
[----:B------:R2:W-:Y:S08]  /*c850*/  SYNCS.ARRIVE.TRANS64 RZ, [R12+URZ+0x38830], R5 ;  /* 0x038830050cff79a7 */ /* 0x0005f0000800003f */
[----:B------:R-:W-:Y:S05]  /*c860*/  @!P1 BRA `(.L_x_4221) ;  /* 0x0000000000049947 */ /* 0x000fea0003800000 */
[----:B------:R-:W-:Y:S01]  /*c870*/  BPT.TRAP 0x1 ;  /* 0x000000040000795c */ /* 0x000fe20000300000 */
.L_x_4221:
[----:B--2---:R-:W2:Y:S01]  /*c880*/  LDC.64 R4, c[0x0][0x728] ;  /* 0x0001ca00ff047b82 */ /* 0x004ea20000000a00 */
[----:B------:R-:W-:Y:S01]  /*c890*/  IMAD R19, R19, 0x50, RZ ;  /* 0x0000005013137824 */ /* 0x000fe200078e02ff */
        /* <DEDUP_REMOVED lines=32> */
.L_x_4242:
[----:B------:R-:W-:Y:S05]  /*caa0*/  @P0 BRA `(.L_x_4223) ;  /* 0x0000000000140947 */ /* 0x000fea0003800000 */
[----:B------:R-:W-:Y:S01]  /*cab0*/  ISETP.NE.AND P0, PT, R20, RZ, PT ;  /* 0x000000ff1400720c */ /* 0x000fe20003f05270 */
[----:B------:R-:W-:-:S04]  /*cac0*/  IMAD.MOV.U32 R5, RZ, RZ, 0x5140 ;  /* 0x00005140ff057424 */ /* 0x000fc800078e00ff */
[----:B------:R3:W-:Y:S08]  /*cad0*/  SYNCS.ARRIVE.TRANS64 RZ, [R12+URZ+0x38818], R5 ;  /* 0x038818050cff79a7 */ /* 0x0007f0000800003f */
[----:B------:R-:W-:Y:S05]  /*cae0*/  @!P0 BRA `(.L_x_4223) ;  /* 0x0000000000048947 */ /* 0x000fea0003800000 */
[----:B------:R-:W-:Y:S01]  /*caf0*/  BPT.TRAP 0x1 ;  /* 0x000000040000795c */ /* 0x000fe20000300000 */
.L_x_4223:
        /* <DEDUP_REMOVED lines=27> */
.L_x_4209:
[----:B-----5:R-:W-:Y:S01]  /*ccb0*/  IMAD R4, R0, 0x8, R12 ;  /* 0x0000000800047824 */ /* 0x020fe200078e020c */
[----:B------:R-:W-:Y:S01]  /*ccc0*/  SHF.L.U32 R3, R10, 0x1f, RZ ;  /* 0x0000001f0a037819 */ /* 0x000fe200000006ff */
[----:B------:R-:W3:Y:S03]  /*ccd0*/  S2R R2, SR_TID.X ;  /* 0x0000000000027919 */ /* 0x000ee60000002100 */
[----:B------:R-:W4:Y:S01]  /*cce0*/  SYNCS.PHASECHK.TRANS64.TRYWAIT P0, [R4+URZ+0x38840], R3 ;  /* 0x03884003040075a7 */ /* 0x000f22000800017f */
[----:B---3--:R-:W-:-:S04]  /*ccf0*/  LOP3.LUT R2, R2, 0x7f, RZ, 0xc0, !PT ;  /* 0x0000007f02027812 */ /* 0x008fc800078ec0ff */
[----:B------:R-:W-:Y:S01]  /*cd00*/  ISETP.NE.AND P1, PT, R2, RZ, PT ;  /* 0x000000ff0200720c */ /* 0x000fe20003f25270 */
[----:B----4-:R-:W-:-:S12]  /*cd10*/  @!P0 BRA `(.L_x_4224) ;  /* 0x0000000800548947 */ /* 0x010fd80003800000 */
.L_x_4243:
[----:B------:R-:W-:Y:S05]  /*cd20*/  @P1 BRA `(.L_x_4225) ;  /* 0x0000000000181947 */ /* 0x000fea0003800000 */
[----:B------:R-:W4:Y:S01]  /*cd30*/  S2R R2, SR_TID.X ;  /* 0x0000000000027919 */ /* 0x000f220000002100 */
[----:B---3--:R-:W-:-:S04]  /*cd40*/  IMAD.MOV.U32 R3, RZ, RZ, 0x5140 ;  /* 0x00005140ff037424 */ /* 0x008fc800078e00ff */
[----:B------:R3:W-:Y:S01]  /*cd50*/  SYNCS.ARRIVE.TRANS64 RZ, [R4+URZ+0x38830], R3 ;  /* 0x0388300304ff79a7 */ /* 0x0007e2000800003f */
[----:B----4-:R-:W-:-:S13]  /*cd60*/  LOP3.LUT P0, RZ, R2, 0x1f, RZ, 0xc0, !PT ;  /* 0x0000001f02ff7812 */ /* 0x010fda000780c0ff */
[----:B---3--:R-:W-:Y:S05]  /*cd70*/  @!P0 BRA `(.L_x_4225) ;  /* 0x0000000000048947 */ /* 0x008fea0003800000 */
[----:B------:R-:W-:Y:S01]  /*cd80*/  BPT.TRAP 0x1 ;  /* 0x000000040000795c */ /* 0x000fe20000300000 */
.L_x_4225:
        /* <DEDUP_REMOVED lines=41> */
.L_x_4206:
[----:B------:R-:W-:Y:S05]  /*d020*/  BSYNC B0 ;  /* 0x0000000000007941 */ /* 0x000fea0003800000 */
.L_x_4204:
[----:B------:R-:W-:-:S03]  /*d030*/  UMOV UR6, 0xffffffff ;  /* 0xffffffff00067882 */ /* 0x000fc60000000000 */
[----:B------:R-:W-:Y:S05]  /*d040*/  BRA.DIV UR6, `(.L_x_4226) ;  /* 0x00000006069c7947 */ /* 0x000fea000b800000 */
[----:B------:R-:W-:-:S13]  /*d050*/  ELECT P6, URZ, PT ;  /* 0x00000000003f782f */ /* 0x000fda00038c0000 */
.L_x_4246:
[----:B------:R-:W-:Y:S05]  /*d060*/  @!P6 BRA `(.L_x_4089) ;  /* 0x000000000084e947 */ /* 0x000fea0003800000 */
[----:B------:R-:W3:Y:S02]  /*d070*/  LDL.LU R2, [R1+0x8] ;  /* 0x0000080001027983 */ /* 0x000ee40000300800 */
[----:B---3--:R-:W-:-:S04]  /*d080*/  LOP3.LUT R2, R2, 0x2, RZ, 0xfc, !PT ;  /* 0x0000000202027812 */ /* 0x008fc800078efcff */
[----:B------:R-:W-:-:S13]  /*d090*/  ISETP.NE.AND P2, PT, R2, 0x3, PT ;  /* 0x000000030200780c */ /* 0x000fda0003f45270 */
[----:B------:R-:W-:Y:S05]  /*d0a0*/  @!P2 BRA `(.L_x_4227) ;  /* 0x000000000004a947 */ /* 0x000fea0003800000 */
[----:B--2---:R-:W-:Y:S01]  /*d0b0*/  BPT.TRAP 0x1 ;  /* 0x000000040000795c */ /* 0x004fe20000300000 */
.L_x_4227:
        /* <DEDUP_REMOVED lines=15> */
.L_x_4247:
[----:B------:R-:W3:Y:S02]  /*d1b0*/  SYNCS.PHASECHK.TRANS64.TRYWAIT P0, [R11+URZ], R2 ;  /* 0x000000020b0075a7 */ /* 0x000ee4000800017f */
[----:B---3--:R-:W-:Y:S05]  /*d1c0*/  @!P0 BRA `(.L_x_4229) ;  /* 0x0000000400708947 */ /* 0x008fea0003800000 */
.L_x_4248:
[----:B------:R-:W-:Y:S05]  /*d1d0*/  @!P2 BRA `(.L_x_4230) ;  /* 0x000000000004a947 */ /* 0x000fea0003800000 */
[----:B--2---:R-:W-:Y:S01]  /*d1e0*/  BPT.TRAP 0x1 ;  /* 0x000000040000795c */ /* 0x004fe20000300000 */
.L_x_4230:
[----:B------:R-:W-:-:S04]  /*d1f0*/  VIADD R0, R6, 0x38840 ;  /* 0x0003884006007836 */ /* 0x000fc80000000000 */
[----:B------:R-:W-:-:S04]  /*d200*/  IMAD R9, R9, 0x8, R0 ;  /* 0x0000000809097824 */ /* 0x000fc800078e0200 */
[----:B------:R-:W4:Y:S02]  /*d210*/  SYNCS.PHASECHK.TRANS64.TRYWAIT P0, [R9+URZ], R4 ;  /* 0x00000004090075a7 */ /* 0x000f24000800017f */
[----:B----4-:R-:W-:Y:S05]  /*d220*/  @!P0 BRA `(.L_x_4231) ;  /* 0x00000004006c8947 */ /* 0x010fea0003800000 */
.L_x_4249:
[----:B------:R-:W-:-:S07]  /*d230*/  IMAD R3, R3, 0x8, R0 ;  /* 0x0000000803037824 */ /* 0x000fce00078e0200 */
.L_x_4232:
[----:B------:R1:W1:Y:S02]  /*d240*/  SYNCS.PHASECHK.TRANS64.TRYWAIT P0, [R3+URZ], R2 ;  /* 0x00000002030075a7 */ /* 0x000264000800017f */
[----:B-1----:R-:W-:Y:S05]  /*d250*/  @!P0 NANOSLEEP.SYNCS 0x989680 ;  /* 0x009896800000895d */ /* 0x002fea0003900000 */
[----:B------:R-:W1:Y:S02]  /*d260*/  @!P0 SYNCS.PHASECHK.TRANS64 P0, [R3+URZ], R2 ;  /* 0x00000002030085a7 */ /* 0x000e64000800007f */
[----:B-1----:R-:W-:Y:S05]  /*d270*/  @!P0 BRA `(.L_x_4232) ;  /* 0xfffffffc00f08947 */ /* 0x002fea000383ffff */
.L_x_4089:
[----:B--2---:R-:W-:Y:S05]  /*d280*/  BSYNC B6 ;  /* 0x0000000000067941 */ /* 0x004fea0003800000 */
.L_x_4083:
[----:B------:R-:W-:Y:S05]  /*d290*/  EXIT ;  /* 0x000000000000794d */ /* 0x000fea0003800000 */
.L_x_4099:
[----:B------:R-:W-:Y:S02]  /*d2a0*/  IMAD.MOV.U32 R12, RZ, RZ, RZ ;  /* 0x000000ffff0c7224 */ /* 0x000fe400078e00ff */
[----:B------:R-:W-:Y:S02]  /*d2b0*/  IMAD.MOV.U32 R11, RZ, RZ, 0x1f ;  /* 0x0000001fff0b7424 */ /* 0x000fe400078e00ff */
[----:B------:R-:W-:-:S07]  /*d2c0*/  IMAD.MOV.U32 R15, RZ, RZ, -0x1 ;  /* 0xffffffffff0f7424 */ /* 0x000fce00078e00ff */
[----:B------:R-:W-:Y:S05]  /*d2d0*/  WARPSYNC.COLLECTIVE R15, `(.L_x_4233) ;  /* 0x000000000f087348 */ /* 0x000fea0003c00000 */
[----:B------:R1:W2:Y:S02]  /*d2e0*/  SHFL.IDX P6, R14, R13, R12, R11 ;  /* 0x0000000c0d0e7389 */ /* 0x0002a400000c000b */
[----:B-12---:R-:W-:Y:S01]  /*d2f0*/  ENDCOLLECTIVE ;  /* 0x000000000000791b */ /* 0x006fe20003800000 */
.L_x_4233:
[----:B------:R-:W-:Y:S05]  /*d300*/  BRA `(.L_x_4234) ;  /* 0xffffff4000247947 */ /* 0x000fea000383ffff */
.L_x_4101:
        /* <DEDUP_REMOVED lines=8> */
.L_x_4105:
[----:B---3--:R3:W4:Y:S02]  /*d390*/  SYNCS.PHASECHK.TRANS64.TRYWAIT P1, [R3+URZ+0x38810], R154 ;  /* 0x0388109a030075a7 */ /* 0x008724000802017f */
[----:B----4-:R-:W-:Y:S05]  /*d3a0*/  @!P1 NANOSLEEP.SYNCS 0x989680 ;  /* 0x009896800000995d */ /* 0x010fea0003900000 */
[----:B------:R-:W4:Y:S02]  /*d3b0*/  @!P1 SYNCS.PHASECHK.TRANS64 P1, [R3+URZ+0x38810], R154 ;  /* 0x0388109a030095a7 */ /* 0x000f24000802007f */
[----:B----4-:R-:W-:Y:S05]  /*d3c0*/  @!P1 BRA `(.L_x_4105) ;  /* 0xfffffffc00f09947 */ /* 0x010fea000383ffff */
[----:B------:R-:W-:Y:S05]  /*d3d0*/  BRA `(.L_x_4104) ;  /* 0xffffff4800287947 */ /* 0x000fea000383ffff */
.L_x_4109:
[----:B------:R1:W1:Y:S02]  /*d3e0*/  SYNCS.PHASECHK.TRANS64.TRYWAIT P1, [R3+URZ+0x38830], R154 ;  /* 0x0388309a030075a7 */ /* 0x000264000802017f */
[----:B-1----:R-:W-:Y:S05]  /*d3f0*/  @!P1 NANOSLEEP.SYNCS 0x989680 ;  /* 0x009896800000995d */ /* 0x002fea0003900000 */
[----:B------:R-:W1:Y:S02]  /*d400*/  @!P1 SYNCS.PHASECHK.TRANS64 P1, [R3+URZ+0x38830], R154 ;  /* 0x0388309a030095a7 */ /* 0x000e64000802007f */
[----:B-1----:R-:W-:Y:S05]  /*d410*/  @!P1 BRA `(.L_x_4109) ;  /* 0xfffffffc00f09947 */ /* 0x002fea000383ffff */
[----:B------:R-:W-:Y:S05]  /*d420*/  BRA `(.L_x_4108) ;  /* 0xffffff5800b47947 */ /* 0x000fea000383ffff */
.L_x_4207:
[----:B-1----:R1:W2:Y:S02]  /*d430*/  SYNCS.PHASECHK.TRANS64.TRYWAIT P1, [R12+URZ+0x38820], R3 ;  /* 0x038820030c0075a7 */ /* 0x0022a4000802017f */
[----:B--2---:R-:W-:Y:S05]  /*d440*/  @!P1 NANOSLEEP.SYNCS 0x989680 ;  /* 0x009896800000995d */ /* 0x004fea0003900000 */
[----:B------:R-:W2:Y:S02]  /*d450*/  @!P1 SYNCS.PHASECHK.TRANS64 P1, [R12+URZ+0x38820], R3 ;  /* 0x038820030c0095a7 */ /* 0x000ea4000802007f */
[----:B--2---:R-:W-:Y:S05]  /*d460*/  @!P1 BRA `(.L_x_4207) ;  /* 0xfffffffc00f09947 */ /* 0x004fea000383ffff */
[----:B------:R-:W-:Y:S05]  /*d470*/  BRA `(.L_x_4235) ;  /* 0xffffffe000ec7947 */ /* 0x000fea000383ffff */
.L_x_4211:
[----:B-1----:R1:W3:Y:S02]  /*d480*/  SYNCS.PHASECHK.TRANS64.TRYWAIT P1, [R12+URZ+0x38840], R21 ;  /* 0x038840150c0075a7 */ /* 0x0022e4000802017f */
[----:B---3--:R-:W-:Y:S05]  /*d490*/  @!P1 NANOSLEEP.SYNCS 0x989680 ;  /* 0x009896800000995d */ /* 0x008fea0003900000 */
[----:B------:R-:W3:Y:S02]  /*d4a0*/  @!P1 SYNCS.PHASECHK.TRANS64 P1, [R12+URZ+0x38840], R21 ;  /* 0x038840150c0095a7 */ /* 0x000ee4000802007f */
[----:B---3--:R-:W-:Y:S05]  /*d4b0*/  @!P1 BRA `(.L_x_4211) ;  /* 0xfffffffc00f09947 */ /* 0x008fea000383ffff */
[----:B------:R-:W-:Y:S05]  /*d4c0*/  BRA `(.L_x_4236) ;  /* 0xffffffe800587947 */ /* 0x000fea000383ffff */
.L_x_4213:
[----:B--2---:R2:W3:Y:S02]  /*d4d0*/  SYNCS.PHASECHK.TRANS64.TRYWAIT P1, [R12+URZ+0x38828], R21 ;  /* 0x038828150c0075a7 */ /* 0x0044e4000802017f */
[----:B---3--:R-:W-:Y:S05]  /*d4e0*/  @!P1 NANOSLEEP.SYNCS 0x989680 ;  /* 0x009896800000995d */ /* 0x008fea0003900000 */
[----:B------:R-:W3:Y:S02]  /*d4f0*/  @!P1 SYNCS.PHASECHK.TRANS64 P1, [R12+URZ+0x38828], R21 ;  /* 0x038828150c0095a7 */ /* 0x000ee4000802007f */
[----:B---3--:R-:W-:Y:S05]  /*d500*/  @!P1 BRA `(.L_x_4213) ;  /* 0xfffffffc00f09947 */ /* 0x008fea000383ffff */
[----:B------:R-:W-:Y:S05]  /*d510*/  BRA `(.L_x_4237) ;  /* 0xffffffe800f07947 */ /* 0x000fea000383ffff */
.L_x_4215:
[----:B---3--:R3:W4:Y:S02]  /*d520*/  SYNCS.PHASECHK.TRANS64.TRYWAIT P1, [R12+URZ+0x38848], R21 ;  /* 0x038848150c0075a7 */ /* 0x008724000802017f */
[----:B----4-:R-:W-:Y:S05]  /*d530*/  @!P1 NANOSLEEP.SYNCS 0x989680 ;  /* 0x009896800000995d */ /* 0x010fea0003900000 */
[----:B------:R-:W4:Y:S02]  /*d540*/  @!P1 SYNCS.PHASECHK.TRANS64 P1, [R12+URZ+0x38848], R21 ;  /* 0x038848150c0095a7 */ /* 0x000f24000802007f */
[----:B----4-:R-:W-:Y:S05]  /*d550*/  @!P1 BRA `(.L_x_4215) ;  /* 0xfffffffc00f09947 */ /* 0x010fea000383ffff */
[----:B------:R-:W-:Y:S05]  /*d560*/  BRA `(.L_x_4238) ;  /* 0xffffffec00687947 */ /* 0x000fea000383ffff */
.L_x_4217:
[----:B------:R-:W-:-:S07]  /*d570*/  SHF.L.U32 R5, R10, 0x1f, RZ ;  /* 0x0000001f0a057819 */ /* 0x000fce00000006ff */
.L_x_4239:
[----:B-1----:R1:W2:Y:S02]  /*d580*/  SYNCS.PHASECHK.TRANS64.TRYWAIT P1, [R12+URZ+0x38820], R5 ;  /* 0x038820050c0075a7 */ /* 0x0022a4000802017f */
[----:B--2---:R-:W-:Y:S05]  /*d590*/  @!P1 NANOSLEEP.SYNCS 0x989680 ;  /* 0x009896800000995d */ /* 0x004fea0003900000 */
[----:B------:R-:W2:Y:S02]  /*d5a0*/  @!P1 SYNCS.PHASECHK.TRANS64 P1, [R12+URZ+0x38820], R5 ;  /* 0x038820050c0095a7 */ /* 0x000ea4000802007f */
[----:B--2---:R-:W-:Y:S05]  /*d5b0*/  @!P1 BRA `(.L_x_4239) ;  /* 0xfffffffc00f09947 */ /* 0x004fea000383ffff */
[----:B------:R-:W-:Y:S05]  /*d5c0*/  BRA `(.L_x_4240) ;  /* 0xffffffec00f07947 */ /* 0x000fea000383ffff */
.L_x_4220:
[----:B-1----:R1:W2:Y:S02]  /*d5d0*/  SYNCS.PHASECHK.TRANS64.TRYWAIT P1, [R12+URZ+0x38840], R13 ;  /* 0x0388400d0c0075a7 */ /* 0x0022a4000802017f */
[----:B--2---:R-:W-:Y:S05]  /*d5e0*/  @!P1 NANOSLEEP.SYNCS 0x989680 ;  /* 0x009896800000995d */ /* 0x004fea0003900000 */
[----:B------:R-:W2:Y:S02]  /*d5f0*/  @!P1 SYNCS.PHASECHK.TRANS64 P1, [R12+URZ+0x38840], R13 ;  /* 0x0388400d0c0095a7 */ /* 0x000ea4000802007f */
[----:B--2---:R-:W-:Y:S05]  /*d600*/  @!P1 BRA `(.L_x_4220) ;  /* 0xfffffffc00f09947 */ /* 0x004fea000383ffff */
[----:B------:R-:W-:Y:S05]  /*d610*/  BRA `(.L_x_4241) ;  /* 0xfffffff000807947 */ /* 0x000fea000383ffff */
.L_x_4222:
[----:B--2---:R2:W3:Y:S02]  /*d620*/  SYNCS.PHASECHK.TRANS64.TRYWAIT P1, [R12+URZ+0x38828], R13 ;  /* 0x0388280d0c0075a7 */ /* 0x0044e4000802017f */
[----:B---3--:R-:W-:Y:S05]  /*d630*/  @!P1 NANOSLEEP.SYNCS 0x989680 ;  /* 0x009896800000995d */ /* 0x008fea0003900000 */
[----:B------:R-:W3:Y:S02]  /*d640*/  @!P1 SYNCS.PHASECHK.TRANS64 P1, [R12+URZ+0x38828], R13 ;  /* 0x0388280d0c0095a7 */ /* 0x000ee4000802007f */
[----:B---3--:R-:W-:Y:S05]  /*d650*/  @!P1 BRA `(.L_x_4222) ;  /* 0xfffffffc00f09947 */ /* 0x008fea000383ffff */
[----:B------:R-:W-:Y:S05]  /*d660*/  BRA `(.L_x_4242) ;  /* 0xfffffff4000c7947 */ /* 0x000fea000383ffff */
.L_x_4224:
[----:B---3--:R3:W4:Y:S02]  /*d670*/  SYNCS.PHASECHK.TRANS64.TRYWAIT P0, [R4+URZ+0x38840], R3 ;  /* 0x03884003040075a7 */ /* 0x008724000800017f */
[----:B----4-:R-:W-:Y:S05]  /*d680*/  @!P0 NANOSLEEP.SYNCS 0x989680 ;  /* 0x009896800000895d */ /* 0x010fea0003900000 */
[----:B------:R-:W4:Y:S02]  /*d690*/  @!P0 SYNCS.PHASECHK.TRANS64 P0, [R4+URZ+0x38840], R3 ;  /* 0x03884003040085a7 */ /* 0x000f24000800007f */
[----:B----4-:R-:W-:Y:S05]  /*d6a0*/  @!P0 BRA `(.L_x_4224) ;  /* 0xfffffffc00f08947 */ /* 0x010fea000383ffff */
[----:B------:R-:W-:Y:S05]  /*d6b0*/  BRA `(.L_x_4243) ;  /* 0xfffffff400987947 */ /* 0x000fea000383ffff */
.L_x_4226:
[----:B------:R-:W-:Y:S01]  /*d6c0*/  BSSY B0, `(.L_x_4244) ;  /* 0x0000006000007945 */ /* 0x000fe20003800000 */
[----:B------:R-:W-:-:S07]  /*d6d0*/  IMAD.MOV.U32 R15, RZ, RZ, -0x1 ;  /* 0xffffffffff0f7424 */ /* 0x000fce00078e00ff */
[----:B--2---:R-:W-:Y:S05]  /*d6e0*/  WARPSYNC.COLLECTIVE R15, `(.L_x_4245) ;  /* 0x000000000f0c7348 */ /* 0x004fea0003c00000 */
[----:B------:R-:W-:Y:S02]  /*d6f0*/  ELECT P6, UR62, PT ;  /* 0x00000000003e782f */ /* 0x000fe400038c0000 */
[----:B------:R-:W-:Y:S01]  /*d700*/  MOV R14, UR62 ;  /* 0x0000003e000e7c02 */ /* 0x000fe20008000f00 */
[----:B--2---:R-:W-:Y:S10]  /*d710*/  ENDCOLLECTIVE ;  /* 0x000000000000791b */ /* 0x004ff40003800000 */
.L_x_4245:
[----:B------:R-:W-:Y:S05]  /*d720*/  BSYNC B0 ;  /* 0x0000000000007941 */ /* 0x000fea0003800000 */
.L_x_4244:
[----:B------:R-:W-:Y:S05]  /*d730*/  BRA `(.L_x_4246) ;  /* 0xfffffff800487947 */ /* 0x000fea000383ffff */
.L_x_4228:
[----:B-1----:R1:W3:Y:S02]  /*d740*/  SYNCS.PHASECHK.TRANS64.TRYWAIT P0, [R7+URZ], R4 ;  /* 0x00000004070075a7 */ /* 0x0022e4000800017f */
[----:B---3--:R-:W-:Y:S05]  /*d750*/  @!P0 NANOSLEEP.SYNCS 0x989680 ;  /* 0x009896800000895d */ /* 0x008fea0003900000 */
[----:B------:R-:W3:Y:S02]  /*d760*/  @!P0 SYNCS.PHASECHK.TRANS64 P0, [R7+URZ], R4 ;  /* 0x00000004070085a7 */ /* 0x000ee4000800007f */
[----:B---3--:R-:W-:Y:S05]  /*d770*/  @!P0 BRA `(.L_x_4228) ;  /* 0xfffffffc00f08947 */ /* 0x008fea000383ffff */
[----:B------:R-:W-:Y:S05]  /*d780*/  BRA `(.L_x_4247) ;  /* 0xfffffff800887947 */ /* 0x000fea000383ffff */
.L_x_4229:
[----:B---3--:R3:W4:Y:S02]  /*d790*/  SYNCS.PHASECHK.TRANS64.TRYWAIT P0, [R11+URZ], R2 ;  /* 0x000000020b0075a7 */ /* 0x008724000800017f */
[----:B----4-:R-:W-:Y:S05]  /*d7a0*/  @!P0 NANOSLEEP.SYNCS 0x989680 ;  /* 0x009896800000895d */ /* 0x010fea0003900000 */
[----:B------:R-:W4:Y:S02]  /*d7b0*/  @!P0 SYNCS.PHASECHK.TRANS64 P0, [R11+URZ], R2 ;  /* 0x000000020b0085a7 */ /* 0x000f24000800007f */
[----:B----4-:R-:W-:Y:S05]  /*d7c0*/  @!P0 BRA `(.L_x_4229) ;  /* 0xfffffffc00f08947 */ /* 0x010fea000383ffff */
[----:B------:R-:W-:Y:S05]  /*d7d0*/  BRA `(.L_x_4248) ;  /* 0xfffffff8007c7947 */ /* 0x000fea000383ffff */
.L_x_4231:
[----:B----4-:R4:W1:Y:S02]  /*d7e0*/  SYNCS.PHASECHK.TRANS64.TRYWAIT P0, [R9+URZ], R4 ;  /* 0x00000004090075a7 */ /* 0x010864000800017f */
[----:B-1----:R-:W-:Y:S05]  /*d7f0*/  @!P0 NANOSLEEP.SYNCS 0x989680 ;  /* 0x009896800000895d */ /* 0x002fea0003900000 */
[----:B------:R-:W1:Y:S02]  /*d800*/  @!P0 SYNCS.PHASECHK.TRANS64 P0, [R9+URZ], R4 ;  /* 0x00000004090085a7 */ /* 0x000e64000800007f */
[----:B-1----:R-:W-:Y:S05]  /*d810*/  @!P0 BRA `(.L_x_4231) ;  /* 0xfffffffc00f08947 */ /* 0x002fea000383ffff */
[----:B------:R-:W-:Y:S05]  /*d820*/  BRA `(.L_x_4249) ;  /* 0xfffffff800807947 */ /* 0x000fea000383ffff */
.L_x_4250:
        /* <DEDUP_REMOVED lines=13> */
.L_x_7319:


//--------------------- .text._ZN7cutlass13device_kernelIN5flash11enable_sm90INS1_16FlashAttnBwdSm90INS1_25CollectiveMainloopBwdSm90ILi2ELi2ELi2EN4cute5tupleIJNS5_1CILi1EEES8_S8_EEENS6_IJNS7_ILi80EEENS7_ILi128EEESB_EEENS_6half_tEfNS_4arch4Sm90ELb0ELb0ELb0ELb1ELb1ELb1ELb0ELb1ELi2ELi1ELi2ELi1ELb0EEENS1_21CollectiveEpilogueBwdISC_SD_SF_Li256ELb1ELb0ELi1EEENS1_19SingleTileSchedulerILb1ELb0ELb0ELi128EEEEEEEEEvNT_6ParamsE --------------------------
	.section	.text._ZN7cutlass13device_kernelIN5flash11enable_sm90INS1_16FlashAttnBwdSm90INS1_25CollectiveMainloopBwdSm90ILi2ELi2ELi2EN4cute5tupleIJNS5_1CILi1EEES8_S8_EEENS6_IJNS7_ILi80EEENS7_ILi128EEESB_EEENS_6half_tEfNS_4arch4Sm90ELb0ELb0ELb0ELb1ELb1ELb1ELb0ELb1ELi2ELi1ELi2ELi1ELb0EEENS1_21CollectiveEpilogueBwdISC_SD_SF_Li256ELb1ELb0ELi1EEENS1_19SingleTileSchedulerILb1ELb0ELb0ELi128EEEEEEEEEvNT_6ParamsE,"ax",@progbits
	.align	128
.text._ZN7cutlass13device_kernelIN5flash11enable_sm90INS1_16FlashAttnBwdSm90INS1_25CollectiveMainloopBwdSm90ILi2ELi2ELi2EN4cute5tupleIJNS5_1CILi1EEES8_S8_EEENS6_IJNS7_ILi80EEENS7_ILi128EEESB_EEENS_6half_tEfNS_4arch4Sm90ELb0ELb0ELb0ELb1ELb1ELb1ELb0ELb1ELi2ELi1ELi2ELi1ELb0EEENS1_21CollectiveEpilogueBwdISC_SD_SF_Li256ELb1ELb0ELi1EEENS1_19SingleTileSchedulerILb1ELb0ELb0ELi128EEEEEEEEEvNT_6ParamsE:
        .type           _ZN7cutlass13device_kernelIN5flash11enable_sm90INS1_16FlashAttnBwdSm90INS1_25CollectiveMainloopBwdSm90ILi2ELi2ELi2EN4cute5tupleIJNS5_1CILi1EEES8_S8_EEENS6_IJNS7_ILi80EEENS7_ILi128EEESB_EEENS_6half_tEfNS_4arch4Sm90ELb0ELb0ELb0ELb1ELb1ELb1ELb0ELb1ELi2ELi1ELi2ELi1ELb0EEENS1_21CollectiveEpilogueBwdISC_SD_SF_Li256ELb1ELb0ELi1EEENS1_19SingleTileSchedulerILb1ELb0ELb0ELi128EEEEEEEEEvNT_6ParamsE,@function
        .size           _ZN7cutlass13device_kernelIN5flash11enable_sm90INS1_16FlashAttnBwdSm90INS1_25CollectiveMainloopBwdSm90ILi2ELi2ELi2EN4cute5tupleIJNS5_1CILi1EEES8_S8_EEENS6_IJNS7_ILi80EEENS7_ILi128EEESB_EEENS_6half_tEfNS_4arch4Sm90ELb0ELb0ELb0ELb1ELb1ELb1ELb0ELb1ELi2ELi1ELi2ELi1ELb0EEENS1_21CollectiveEpilogueBwdISC_SD_SF_Li256ELb1ELb0ELi1EEENS1_19SingleTileSchedulerILb1ELb0ELb0ELi128EEEEEEEEEvNT_6ParamsE,(.L_x_7320 - _ZN7cutlass13device_kernelIN5flash11enable_sm90INS1_16FlashAttnBwdSm90INS1_25CollectiveMainloopBwdSm90ILi2ELi2ELi2EN4cute5tupleIJNS5_1CILi1EEES8_S8_EEENS6_IJNS7_ILi80EEENS7_ILi128EEESB_EEENS_6half_tEfNS_4arch4Sm90ELb0ELb0ELb0ELb1ELb1ELb1ELb0ELb1ELi2ELi1ELi2ELi1ELb0EEENS1_21CollectiveEpilogueBwdISC_SD_SF_Li256ELb1ELb0ELi1EEENS1_19SingleTileSchedulerILb1ELb0ELb0ELi128EEEEEEEEEvNT_6ParamsE)
        .other          _ZN7cutlass13device_kernelIN5flash11enable_sm90INS1_16FlashAttnBwdSm90INS1_25CollectiveMainloopBwdSm90ILi2ELi2ELi2EN4cute5tupleIJNS5_1CILi1EEES8_S8_EEENS6_IJNS7_ILi80EEENS7_ILi128EEESB_EEENS_6half_tEfNS_4arch4Sm90ELb0ELb0ELb0ELb1ELb1ELb1ELb0ELb1ELi2ELi1ELi2ELi1ELb0EEENS1_21CollectiveEpilogueBwdISC_SD_SF_Li256ELb1ELb0ELi1EEENS1_19SingleTileSchedulerILb1ELb0ELb0ELi128EEEEEEEEEvNT_6ParamsE,@"STO_CUDA_ENTRY STV_DEFAULT"
_ZN7cutlass13device_kernelIN5flash11enable_sm90INS1_16FlashAttnBwdSm90INS1_25CollectiveMainloopBwdSm90ILi2ELi2ELi2EN4cute5tupleIJNS5_1CILi1EEES8_S8_EEENS6_IJNS7_ILi80EEENS7_ILi128EEESB_EEENS_6half_tEfNS_4arch4Sm90ELb0ELb0ELb0ELb1ELb1ELb1ELb0ELb1ELi2ELi1ELi2ELi1ELb0EEENS1_21CollectiveEpilogueBwdISC_SD_SF_Li256ELb1ELb0ELi1EEENS1_19SingleTileSchedulerILb1ELb0ELb0ELi128EEEEEEEEEvNT_6ParamsE:
        /* <DEDUP_REMOVED lines=23> */
.L_x_4252:
[----:B------:R-:W-:Y:S05]  /*0170*/  BSYNC B0 ;  /* 0x0000000000007941 */ /* 0x000fea0003800000 */
.L_x_4251:
        /* <DEDUP_REMOVED lines=34> */
.L_x_4253:
        /* <DEDUP_REMOVED lines=22> */
.L_x_4254:
        /* <DEDUP_REMOVED lines=9> */
.L_x_4257:
        /* <DEDUP_REMOVED lines=20> */
.L_x_4258:
        /* <DEDUP_REMOVED lines=10> */
.L_x_4260:
[----:B------:R-:W2:Y:S02]  /*0770*/  LDC R0, c[0x0][0x8bc] ;  /* 0x00022f00ff007b82 */ /* 0x000ea40000000800 */
.L_x_4259:
        /* <DEDUP_REMOVED lines=17> */
.L_x_4262:
        /* <DEDUP_REMOVED lines=10> */
.L_x_4263:
        /* <DEDUP_REMOVED lines=8> */
.L_x_4264:
        /* <DEDUP_REMOVED lines=9> */
.L_x_4265:
        /* <DEDUP_REMOVED lines=89> */
.L_x_4268:
        /* <DEDUP_REMOVED lines=15> */
.L_x_4267:
        /* <DEDUP_REMOVED lines=23> */
.L_x_4270:
        /* <DEDUP_REMOVED lines=15> */
.L_x_4269:
        /* <DEDUP_REMOVED lines=8> */
.L_x_4422:
        /* <DEDUP_REMOVED lines=48> */
.L_x_4272:
        /* <DEDUP_REMOVED lines=79> */
.L_x_4284:
[----:B------:R-:W2:Y:S02]  /*1b90*/  LDL R3, [R1] ;  /* 0x0000000001037983 */ /* 0x000ea40000100800 */
[----:B--2---:R-:W-:-:S13]  /*1ba0*/  ISETP.NE.AND P0, PT, R3, 0x3, PT ;  /* 0x000000030300780c */ /* 0x004fda0003f05270 */
[----:B------:R-:W-:Y:S05]  /*1bb0*/  @!P0 BRA `(.L_x_4274) ;  /* 0x0000000000048947 */ /* 0x000fea0003800000 */
[----:B------:R-:W-:Y:S01]  /*1bc0*/  BPT.TRAP 0x1 ;  /* 0x000000040000795c */ /* 0x000fe20000300000 */
.L_x_4274:
        /* <DEDUP_REMOVED lines=8> */
.L_x_4275:
[----:B---3--:R-:W-:Y:S05]  /*1c50*/  @P1 BRA `(.L_x_4276) ;  /* 0x0000000000081947 */ /* 0x008fea0003800000 */
[----:B------:R-:W3:Y:S02]  /*1c60*/  SYNCS.PHASECHK.TRANS64.TRYWAIT P1, [R3+URZ+0x38810], R154 ;  /* 0x0388109a030075a7 */ /* 0x000ee4000802017f */
[----:B---3--:R-:W-:Y:S05]  /*1c70*/  @!P1 BRA `(.L_x_4277) ;  /* 0x000000bc00c49947 */ /* 0x008fea0003800000 */
.L_x_4276:
        /* <DEDUP_REMOVED lines=286> */
.L_x_4278:
[----:B------:R1:W1:Y:S01]  /*2e60*/  SYNCS.PHASECHK.TRANS64.TRYWAIT P1, [R3+URZ+0x38830], R154 ;  /* 0x0388309a030075a7 */ /* 0x000262000802017f */
[----:B------:R-:W-:Y:S05]  /*2e70*/  @!P0 BRA `(.L_x_4279) ;  /* 0x0000000000048947 */ /* 0x000fea0003800000 */
[----:B------:R-:W-:Y:S01]  /*2e80*/  BPT.TRAP 0x1 ;  /* 0x000000040000795c */ /* 0x000fe20000300000 */
.L_x_4279:
[----:B------:R-:W-:-:S05]  /*2e90*/  VIADD R152, R152, 0x24000 ;  /* 0x0002400098987836 */ /* 0x000fca0000000000 */
[----:B------:R-:W-:-:S04]  /*2ea0*/  SHF.R.U32.HI R152, RZ, 0x4, R152 ;  /* 0x00000004ff987819 */ /* 0x000fc80000011698 */
[----:B------:R-:W-:-:S04]  /*2eb0*/  LOP3.LUT R236, R152, 0x3fff, RZ, 0xc0, !PT ;  /* 0x00003fff98ec7812 */ /* 0x000fc800078ec0ff */
[----:B------:R-:W-:Y:S01]  /*2ec0*/  LOP3.LUT R153, R236, 0x10000, RZ, 0xfc, !PT ;  /* 0x00010000ec997812 */ /* 0x000fe200078efcff */
[----:B-1----:R-:W-:Y:S06]  /*2ed0*/  @P1 BRA `(.L_x_4280) ;  /* 0x0000000000081947 */ /* 0x002fec0003800000 */
[----:B------:R-:W1:Y:S02]  /*2ee0*/  SYNCS.PHASECHK.TRANS64.TRYWAIT P1, [R3+URZ+0x38830], R154 ;  /* 0x0388309a030075a7 */ /* 0x000e64000802017f */
[----:B-1----:R-:W-:Y:S05]  /*2ef0*/  @!P1 BRA `(.L_x_4281) ;  /* 0x000000ac00389947 */ /* 0x002fea0003800000 */
.L_x_4280:
        /* <DEDUP_REMOVED lines=832> */
.L_x_4282:
        /* <DEDUP_REMOVED lines=56> */
.L_x_4283:
        /* <DEDUP_REMOVED lines=78> */
.L_x_4266:
        /* <DEDUP_REMOVED lines=154> */
.L_x_4286:
        /* <DEDUP_REMOVED lines=58> */
.L_x_4288:
[----:B------:R-:W-:Y:S05]  /*78a0*/  BSYNC B0 ;  /* 0x0000000000007941 */ /* 0x000fea0003800000 */
.L_x_4287:
        /* <DEDUP_REMOVED lines=15> */
.L_x_4290:
[----:B------:R-:W-:Y:S05]  /*79a0*/  BSYNC B0 ;  /* 0x0000000000007941 */ /* 0x000fea0003800000 */
.L_x_4289:
        /* <DEDUP_REMOVED lines=18> */
.L_x_4292:
[----:B------:R-:W-:Y:S05]  /*7ad0*/  BSYNC B0 ;  /* 0x0000000000007941 */ /* 0x000fea0003800000 */
.L_x_4291:
        /* <DEDUP_REMOVED lines=17> */
.L_x_4294:
[----:B------:R-:W-:Y:S05]  /*7bf0*/  BSYNC B0 ;  /* 0x0000000000007941 */ /* 0x000fea0003800000 */
.L_x_4293:
        /* <DEDUP_REMOVED lines=18> */
.L_x_4296:
[----:B------:R-:W-:Y:S05]  /*7d20*/  BSYNC B0 ;  /* 0x0000000000007941 */ /* 0x000fea0003800000 */
.L_x_4295:
        /* <DEDUP_REMOVED lines=18> */
.L_x_4298:
[----:B------:R-:W-:Y:S05]  /*7e50*/  BSYNC B0 ;  /* 0x0000000000007941 */ /* 0x000fea0003800000 */
.L_x_4297:
        /* <DEDUP_REMOVED lines=19> */
.L_x_4300:
[----:B------:R-:W-:Y:S05]  /*7f90*/  BSYNC B0 ;  /* 0x0000000000007941 */ /* 0x000fea0003800000 */
.L_x_4299:
        /* <DEDUP_REMOVED lines=21> */
.L_x_4302:
[----:B------:R-:W-:Y:S05]  /*80f0*/  BSYNC B0 ;  /* 0x0000000000007941 */ /* 0x000fea0003800000 */
.L_x_4301:
        /* <DEDUP_REMOVED lines=33> */
.L_x_4304:
[----:B------:R-:W-:Y:S05]  /*8310*/  BSYNC B0 ;  /* 0x0000000000007941 */ /* 0x000fea0003800000 */
.L_x_4303:
        /* <DEDUP_REMOVED lines=17> */
.L_x_4306:
[----:B------:R-:W-:Y:S05]  /*8430*/  BSYNC B0 ;  /* 0x0000000000007941 */ /* 0x000fea0003800000 */
.L_x_4305:
        /* <DEDUP_REMOVED lines=15> */
.L_x_4308:
[----:B------:R-:W-:Y:S05]  /*8530*/  BSYNC B0 ;  /* 0x0000000000007941 */ /* 0x000fea0003800000 */
.L_x_4307:
        /* <DEDUP_REMOVED lines=15> */
.L_x_4310:
[----:B------:R-:W-:Y:S05]  /*8630*/  BSYNC B0 ;  /* 0x0000000000007941 */ /* 0x000fea0003800000 */
.L_x_4309:
        /* <DEDUP_REMOVED lines=15> */
.L_x_4312:
[----:B------:R-:W-:Y:S05]  /*8730*/  BSYNC B0 ;  /* 0x0000000000007941 */ /* 0x000fea0003800000 */
.L_x_4311:
        /* <DEDUP_REMOVED lines=15> */
.L_x_4314:
[----:B------:R-:W-:Y:S05]  /*8830*/  BSYNC B0 ;  /* 0x0000000000007941 */ /* 0x000fea0003800000 */
.L_x_4313:
        /* <DEDUP_REMOVED lines=15> */
.L_x_4316:
[----:B------:R-:W-:Y:S05]  /*8930*/  BSYNC B0 ;  /* 0x0000000000007941 */ /* 0x000fea0003800000 */
.L_x_4315:
        /* <DEDUP_REMOVED lines=15> */
.L_x_4285:
        /* <DEDUP_REMOVED lines=31> */
.L_x_4317:
        /* <DEDUP_REMOVED lines=48> */
.L_x_4319:
[----:B------:R-:W-:Y:S05]  /*8f20*/  BSYNC B0 ;  /* 0x0000000000007941 */ /* 0x000fea0003800000 */
.L_x_4318:
        /* <DEDUP_REMOVED lines=16> */
.L_x_4321:
[----:B------:R-:W-:Y:S05]  /*9030*/  BSYNC B0 ;  /* 0x0000000000007941 */ /* 0x000fea0003800000 */
.L_x_4320:
        /* <DEDUP_REMOVED lines=16> */
.L_x_4323:
[----:B------:R-:W-:Y:S05]  /*9140*/  BSYNC B0 ;  /* 0x0000000000007941 */ /* 0x000fea0003800000 */
.L_x_4322:
        /* <DEDUP_REMOVED lines=17> */
.L_x_4325:
[----:B------:R-:W-:Y:S05]  /*9260*/  BSYNC B0 ;  /* 0x0000000000007941 */ /* 0x000fea0003800000 */
.L_x_4324:
        /* <DEDUP_REMOVED lines=16> */
.L_x_4327:
[----:B------:R-:W-:Y:S05]  /*9370*/  BSYNC B0 ;  /* 0x0000000000007941 */ /* 0x000fea0003800000 */
.L_x_4326:
        /* <DEDUP_REMOVED lines=18> */
.L_x_4329:
[----:B------:R-:W-:Y:S05]  /*94a0*/  BSYNC B0 ;  /* 0x0000000000007941 */ /* 0x000fea0003800000 */
.L_x_4328:
        /* <DEDUP_REMOVED lines=20> */
.L_x_4331:
[----:B------:R-:W-:Y:S05]  /*95f0*/  BSYNC B0 ;  /* 0x0000000000007941 */ /* 0x000fea0003800000 */
.L_x_4330:
        /* <DEDUP_REMOVED lines=17> */
.L_x_4333:
[----:B------:R-:W-:Y:S05]  /*9710*/  BSYNC B0 ;  /* 0x0000000000007941 */ /* 0x000fea0003800000 */
.L_x_4332:
        /* <DEDUP_REMOVED lines=32> */
.L_x_4335:
[----:B------:R-:W-:Y:S05]  /*9920*/  BSYNC B0 ;  /* 0x0000000000007941 */ /* 0x000fea0003800000 */
.L_x_4334:
        /* <DEDUP_REMOVED lines=16> */
.L_x_4337:
[----:B------:R-:W-:Y:S05]  /*9a30*/  BSYNC B0 ;  /* 0x0000000000007941 */ /* 0x000fea0003800000 */
.L_x_4336:
        /* <DEDUP_REMOVED lines=15> */
.L_x_4339:
[----:B------:R-:W-:Y:S05]  /*9b30*/  BSYNC B0 ;  /* 0x0000000000007941 */ /* 0x000fea0003800000 */
.L_x_4338:
        /* <DEDUP_REMOVED lines=15> */
.L_x_4341:
[----:B------:R-:W-:Y:S05]  /*9c30*/  BSYNC B0 ;  /* 0x0000000000007941 */ /* 0x000fea0003800000 */
.L_x_4340:
        /* <DEDUP_REMOVED lines=15> */
.L_x_4343:
[----:B------:R-:W-:Y:S05]  /*9d30*/  BSYNC B0 ;  /* 0x0000000000007941 */ /* 0x000fea0003800000 */
.L_x_4342:
        /* <DEDUP_REMOVED lines=15> */
.L_x_4345:
[----:B------:R-:W-:Y:S05]  /*9e30*/  BSYNC B0 ;  /* 0x0000000000007941 */ /* 0x000fea0003800000 */
.L_x_4344:
        /* <DEDUP_REMOVED lines=15> */
.L_x_4347:
[----:B------:R-:W-:Y:S05]  /*9f30*/  BSYNC B0 ;  /* 0x0000000000007941 */ /* 0x000fea0003800000 */
.L_x_4346:
        /* <DEDUP_REMOVED lines=15> */
.L_x_4256:
        /* <DEDUP_REMOVED lines=21> */
.L_x_4349:
        /* <DEDUP_REMOVED lines=13> */
.L_x_4351:
[----:B------:R-:W-:-:S05]  /*a250*/  ULDC UR4, c[0x0][0x8bc] ;  /* 0x00022f0000047ab9 */ /* 0x000fca0000000800 */
.L_x_4350:
        /* <DEDUP_REMOVED lines=28> */
[----:B------:R-:W-:-:S04]  /*a420*/  @UP0 UIMAD UR4, UR12, 0x50, UR4 ;  /* 0x000000500c0408a4 */ /* 0x000fc8000f8e0204 */
[----:B------:R-:W-:-:S04]  /*a430*/  UIMAD.WIDE UR4, UR4, 0x66666667, URZ ;  /* 0x66666667040478a5 */ /* 0x000fc8000f8e023f */
[----:B------:R-:W-:-:S04]  /*a440*/  @UP0 USHF.R.U32.HI UR4, URZ, 0x1f, UR5 ;  /* 0x0000001f3f040899 */ /* 0x000fc80008011605 */
[----:B------:R-:W-:Y:S01]  /*a450*/  @UP0 ULEA.HI.SX32 UR4, UR5, UR4, 0x1b ;  /* 0x0000000405040291 */ /* 0x000fe2000f8fda3f */
[----:B-1-3--:R-:W-:Y:S11]  /*a460*/  @P1 BRA `(.L_x_4352) ;  /* 0x0000000000101947 */ /* 0x00aff60003800000 */
[----:B------:R-:W-:Y:S05]  /*a470*/  @!P0 BRA `(.L_x_4352) ;  /* 0x00000000000c8947 */ /* 0x000fea0003800000 */
[----:B------:R-:W2:Y:S04]  /*a480*/  LDG.E R5, desc[UR38][R2.64] ;  /* 0x0000002602057981 */ /* 0x000ea8000c1e1900 */
[----:B-----5:R-:W2:Y:S02]  /*a490*/  LDG.E R0, desc[UR38][R2.64+0x4] ;  /* 0x0000042602007981 */ /* 0x020ea4000c1e1900 */
[----:B--2---:R-:W-:-:S07]  /*a4a0*/  IMAD.IADD R0, R0, 0x1, -R5 ;  /* 0x0000000100007824 */ /* 0x004fce00078e0a05 */
.L_x_4352:
[----:B-----5:R-:W-:Y:S01]  /*a4b0*/  ISETP.GE.AND P0, PT, R0, 0x1, PT ;  /* 0x000000010000780c */ /* 0x020fe20003f06270 */
[----:B------:R-:W-:Y:S01]  /*a4c0*/  @UP0 UIMAD UR4, UR4, 0x2800, URZ ;  /* 0x00002800040408a4 */ /* 0x000fe2000f8e023f */
        /* <DEDUP_REMOVED lines=16> */
[----:B------:R-:W-:Y:S01]  /*a5d0*/  USEL UR18, UR12, URZ, !UP0 ;  /* 0x0000003f0c127287 */ /* 0x000fe2000c000000 */
[----:B------:R-:W-:Y:S01]  /*a5e0*/  SHF.R.U32.HI R3, RZ, 0x1f, R2 ;  /* 0x0000001fff037819 */ /* 0x000fe20000011602 */
[----:B------:R-:W-:Y:S01]  /*a5f0*/  USEL UR4, UR4, URZ, !UP0 ;  /* 0x0000003f04047287 */ /* 0x000fe2000c000000 */
[----:B------:R-:W-:Y:S01]  /*a600*/  ULDC UR10, c[0x0][0x288] ;  /* 0x0000a200000a7ab9 */ /* 0x000fe20000000800 */
[----:B------:R-:W-:Y:S01]  /*a610*/  UIADD3 UR8, UP0, UR6, UR14, URZ ;  /* 0x0000000e06087290 */ /* 0x000fe2000ff1e03f */
[----:B------:R-:W-:Y:S01]  /*a620*/  LEA.HI.SX32 R3, R2, R3, 0x1b ;  /* 0x0000000302037211 */ /* 0x000fe200078fdaff */
        /* <DEDUP_REMOVED lines=34> */
.L_x_4378:
        /* <DEDUP_REMOVED lines=17> */
.L_x_4356:
[----:B------:R-:W2:Y:S04]  /*a960*/  LDG.E.STRONG.GPU R5, desc[UR38][R2.64] ;  /* 0x0000002602057981 */ /* 0x000ea8000c1ef900 */
[----:B--2---:R-:W-:Y:S01]  /*a970*/  CCTL.IVALL ;  /* 0x00000000ff00798f */ /* 0x004fe20002000000 */
[----:B------:R-:W-:Y:S05]  /*a980*/  YIELD ;  /* 0x0000000000007946 */ /* 0x000fea0003800000 */
[----:B------:R-:W-:-:S13]  /*a990*/  ISETP.NE.AND P1, PT, R5, UR24, PT ;  /* 0x0000001805007c0c */ /* 0x000fda000bf25270 */
[----:B------:R-:W-:Y:S05]  /*a9a0*/  @P1 BRA `(.L_x_4356) ;  /* 0xfffffffc00ec1947 */ /* 0x000fea000383ffff */
.L_x_4355:
[----:B------:R-:W-:Y:S05]  /*a9b0*/  BSYNC B0 ;  /* 0x0000000000007941 */ /* 0x000fea0003800000 */
.L_x_4354:
[----:B------:R-:W-:-:S03]  /*a9c0*/  UMOV UR22, 0xffffffff ;  /* 0xffffffff00167882 */ /* 0x000fc60000000000 */
[----:B------:R-:W-:Y:S05]  /*a9d0*/  BRA.DIV UR22, `(.L_x_4357) ;  /* 0x0000003216947947 */ /* 0x000fea000b800000 */
[----:B------:R-:W-:Y:S01]  /*a9e0*/  NOP ;  /* 0x0000000000007918 */ /* 0x000fe20000000000 */
.L_x_4425:
        /* <DEDUP_REMOVED lines=19> */
.L_x_4359:
[----:B------:R-:W-:Y:S05]  /*ab20*/  BSYNC B0 ;  /* 0x0000000000007941 */ /* 0x000fea0003800000 */
.L_x_4358:
        /* <DEDUP_REMOVED lines=13> */
.L_x_4361:
[----:B------:R-:W-:Y:S05]  /*ac00*/  BSYNC B0 ;  /* 0x0000000000007941 */ /* 0x000fea0003800000 */
.L_x_4360:
[----:B------:R-:W-:Y:S06]  /*ac10*/  BAR.ARV 0xa, 0xa0 ;  /* 0x0282800000007b1d */ /* 0x000fec0000002000 */
[----:B------:R-:W-:Y:S04]  /*ac20*/  BSSY B0, `(.L_x_4362) ;  /* 0x0000003000007945 */ /* 0x000fe80003800000 */
[----:B------:R-:W-:Y:S05]  /*ac30*/  @!P0 BRA `(.L_x_4363) ;  /* 0x0000000000048947 */ /* 0x000fea0003800000 */
[----:B------:R-:W-:-:S04]  /*ac40*/  DEPBAR.LE SB0, 0x0 ;  /* 0x000080000000791a */ /* 0x000fc80000000000 */
.L_x_4363:
[----:B------:R-:W-:Y:S05]  /*ac50*/  BSYNC B0 ;  /* 0x0000000000007941 */ /* 0x000fea0003800000 */
.L_x_4362:
        /* <DEDUP_REMOVED lines=19> */
.L_x_4365:
[----:B------:R-:W-:Y:S05]  /*ad90*/  BSYNC B0 ;  /* 0x0000000000007941 */ /* 0x000fea0003800000 */
.L_x_4364:
        /* <DEDUP_REMOVED lines=9> */
.L_x_4368:
[----:B------:R-:W2:Y:S04]  /*ae30*/  LDG.E.STRONG.GPU R5, desc[UR38][R2.64] ;  /* 0x0000002602057981 */ /* 0x000ea8000c1ef900 */
[----:B--2---:R-:W-:Y:S01]  /*ae40*/  CCTL.IVALL ;  /* 0x00000000ff00798f */ /* 0x004fe20002000000 */
[----:B------:R-:W-:Y:S05]  /*ae50*/  YIELD ;  /* 0x0000000000007946 */ /* 0x000fea0003800000 */
[----:B------:R-:W-:-:S13]  /*ae60*/  ISETP.NE.AND P1, PT, R5, UR24, PT ;  /* 0x0000001805007c0c */ /* 0x000fda000bf25270 */
[----:B------:R-:W-:Y:S05]  /*ae70*/  @P1 BRA `(.L_x_4368) ;  /* 0xfffffffc00ec1947 */ /* 0x000fea000383ffff */
.L_x_4367:
[----:B------:R-:W-:Y:S05]  /*ae80*/  BSYNC B0 ;  /* 0x0000000000007941 */ /* 0x000fea0003800000 */
.L_x_4366:
[----:B------:R-:W-:-:S03]  /*ae90*/  UMOV UR6, 0xffffffff ;  /* 0xffffffff00067882 */ /* 0x000fc60000000000 */
[----:B------:R-:W-:Y:S05]  /*aea0*/  BRA.DIV UR6, `(.L_x_4369) ;  /* 0x0000002e067c7947 */ /* 0x000fea000b800000 */
[----:B------:R-:W-:Y:S01]  /*aeb0*/  NOP ;  /* 0x0000000000007918 */ /* 0x000fe20000000000 */
.L_x_4428:
        /* <DEDUP_REMOVED lines=13> */
.L_x_4371:
[----:B------:R-:W-:Y:S05]  /*af90*/  BSYNC B0 ;  /* 0x0000000000007941 */ /* 0x000fea0003800000 */
.L_x_4370:
        /* <DEDUP_REMOVED lines=13> */
.L_x_4373:
[----:B------:R-:W-:Y:S05]  /*b070*/  BSYNC B0 ;  /* 0x0000000000007941 */ /* 0x000fea0003800000 */
.L_x_4372:
[----:B------:R-:W-:Y:S06]  /*b080*/  BAR.ARV 0xa, 0xa0 ;  /* 0x0282800000007b1d */ /* 0x000fec0000002000 */
[----:B------:R-:W-:Y:S04]  /*b090*/  BSSY B0, `(.L_x_4374) ;  /* 0x0000003000007945 */ /* 0x000fe80003800000 */
[----:B------:R-:W-:Y:S05]  /*b0a0*/  @!P0 BRA `(.L_x_4375) ;  /* 0x0000000000048947 */ /* 0x000fea0003800000 */
[----:B------:R-:W-:-:S04]  /*b0b0*/  DEPBAR.LE SB0, 0x0 ;  /* 0x000080000000791a */ /* 0x000fc80000000000 */
.L_x_4375:
[----:B------:R-:W-:Y:S05]  /*b0c0*/  BSYNC B0 ;  /* 0x0000000000007941 */ /* 0x000fea0003800000 */
.L_x_4374:
        /* <DEDUP_REMOVED lines=19> */
.L_x_4377:
[----:B------:R-:W-:Y:S05]  /*b200*/  BSYNC B0 ;  /* 0x0000000000007941 */ /* 0x000fea0003800000 */
.L_x_4376:
[----:B------:R-:W-:Y:S02]  /*b210*/  UIADD3 UR4, UR4, 0x2, URZ ;  /* 0x0000000204047890 */ /* 0x000fe4000fffe03f */
[----:B------:R-:W-:Y:S01]  /*b220*/  UIADD3 UR5, UR5, 0x1, URZ ;  /* 0x0000000105057890 */ /* 0x000fe2000fffe03f */
[----:B------:R-:W-:Y:S11]  /*b230*/  @P3 BRA `(.L_x_4378) ;  /* 0xfffffff400843947 */ /* 0x000ff6000383ffff */
.L_x_4353:
        /* <DEDUP_REMOVED lines=13> */
.L_x_4381:
[----:B------:R-:W2:Y:S04]  /*b310*/  LDG.E.STRONG.GPU R0, desc[UR38][R2.64] ;  /* 0x0000002602007981 */ /* 0x000ea8000c1ef900 */
[----:B--2---:R-:W-:Y:S01]  /*b320*/  CCTL.IVALL ;  /* 0x00000000ff00798f */ /* 0x004fe20002000000 */
[----:B------:R-:W-:Y:S05]  /*b330*/  YIELD ;  /* 0x0000000000007946 */ /* 0x000fea0003800000 */
[----:B------:R-:W-:-:S13]  /*b340*/  ISETP.NE.AND P1, PT, R0, UR24, PT ;  /* 0x0000001800007c0c */ /* 0x000fda000bf25270 */
[----:B------:R-:W-:Y:S05]  /*b350*/  @P1 BRA `(.L_x_4381) ;  /* 0xfffffffc00ec1947 */ /* 0x000fea000383ffff */
.L_x_4380:
[----:B------:R-:W-:Y:S05]  /*b360*/  BSYNC B0 ;  /* 0x0000000000007941 */ /* 0x000fea0003800000 */
.L_x_4379:
[----:B------:R-:W-:-:S03]  /*b370*/  UMOV UR5, 0xffffffff ;  /* 0xffffffff00057882 */ /* 0x000fc60000000000 */
[----:B------:R-:W-:Y:S05]  /*b380*/  BRA.DIV UR5, `(.L_x_4382) ;  /* 0x0000002a05607947 */ /* 0x000fea000b800000 */
[----:B------:R-:W-:Y:S01]  /*b390*/  NOP ;  /* 0x0000000000007918 */ /* 0x000fe20000000000 */
.L_x_4431:
        /* <DEDUP_REMOVED lines=22> */
.L_x_4384:
[----:B------:R-:W-:Y:S05]  /*b500*/  BSYNC B0 ;  /* 0x0000000000007941 */ /* 0x000fea0003800000 */
.L_x_4383:
        /* <DEDUP_REMOVED lines=20> */
.L_x_4386:
[----:B------:R-:W-:Y:S05]  /*b650*/  BSYNC B0 ;  /* 0x0000000000007941 */ /* 0x000fea0003800000 */
.L_x_4385:
[----:B------:R-:W-:Y:S06]  /*b660*/  BAR.ARV 0xa, 0xa0 ;  /* 0x0282800000007b1d */ /* 0x000fec0000002000 */
[----:B------:R-:W-:Y:S04]  /*b670*/  BSSY B0, `(.L_x_4387) ;  /* 0x0000003000007945 */ /* 0x000fe80003800000 */
[----:B------:R-:W-:Y:S05]  /*b680*/  @!P0 BRA `(.L_x_4388) ;  /* 0x0000000000048947 */ /* 0x000fea0003800000 */
[----:B------:R-:W-:-:S04]  /*b690*/  DEPBAR.LE SB0, 0x0 ;  /* 0x000080000000791a */ /* 0x000fc80000000000 */
.L_x_4388:
[----:B------:R-:W-:Y:S05]  /*b6a0*/  BSYNC B0 ;  /* 0x0000000000007941 */ /* 0x000fea0003800000 */
.L_x_4387:
        /* <DEDUP_REMOVED lines=19> */
.L_x_4348:
        /* <DEDUP_REMOVED lines=10> */
.L_x_4389:
        /* <DEDUP_REMOVED lines=10> */
.L_x_4391:
[----:B------:R-:W3:Y:S02]  /*b920*/  LDC R5, c[0x0][0x8bc] ;  /* 0x00022f00ff057b82 */ /* 0x000ee40000000800 */
.L_x_4390:
        /* <DEDUP_REMOVED lines=23> */
[----:B------:R-:W-:Y:S02]  /*baa0*/  IMAD.MOV.U32 R5, RZ, RZ, RZ ;  /* 0x000000ffff057224 */ /* 0x000fe400078e00ff */
[----:B-1----:R-:W-:-:S05]  /*bab0*/  @P0 IMAD.WIDE R2, R8, 0x4, R2 ;  /* 0x0000000408020825 */ /* 0x002fca00078e0202 */
[----:B------:R4:W5:Y:S01]  /*bac0*/  @P0 LDG.E R5, desc[UR38][R2.64] ;  /* 0x0000002602050981 */ /* 0x000962000c1e1900 */
[----:B------:R-:W-:Y:S01]  /*bad0*/  ULDC UR4, c[0x0][0x280] ;  /* 0x0000a00000047ab9 */ /* 0x000fe20000000800 */
[----:B----4-:R-:W-:-:S04]  /*bae0*/  @P2 IMAD.WIDE R2, R8, 0x4, R12 ;  /* 0x0000000408022825 */ /* 0x010fc800078e020c */
[----:B------:R-:W-:Y:S01]  /*baf0*/  IMAD.U32 R4, RZ, RZ, UR4 ;  /* 0x00000004ff047e24 */ /* 0x000fe2000f8e00ff */
[----:B------:R-:W-:-:S05]  /*bb00*/  VOTEU.ANY UP0, P1 ;  /* 0x00000000003f7886 */ /* 0x000fca0000800100 */
[----:B------:R1:W5:Y:S02]  /*bb10*/  @P2 LDG.E R4, desc[UR38][R2.64] ;  /* 0x0000002602042981 */ /* 0x000364000c1e1900 */
[----:B-1----:R-:W-:Y:S01]  /*bb20*/  CS2R R2, SRZ ;  /* 0x0000000000027805 */ /* 0x002fe2000001ff00 */
[----:B--2---:R-:W-:-:S04]  /*bb30*/  @P1 IMAD R9, R8, 0x50, R9 ;  /* 0x0000005008091824 */ /* 0x004fc800078e0209 */
[----:B------:R-:W-:-:S05]  /*bb40*/  @P1 IMAD.HI R9, R9, 0x66666667, RZ ;  /* 0x6666666709091827 */ /* 0x000fca00078e02ff */
[----:B------:R-:W-:-:S04]  /*bb50*/  @P1 SHF.R.U32.HI R12, RZ, 0x1f, R9 ;  /* 0x0000001fff0c1819 */ /* 0x000fc80000011609 */
[----:B------:R-:W-:-:S05]  /*bb60*/  @P1 LEA.HI.SX32 R12, R9, R12, 0x1b ;  /* 0x0000000c090c1211 */ /* 0x000fca00078fdaff */
[----:B------:R-:W-:Y:S01]  /*bb70*/  @P1 IMAD R12, R12, 0x50, RZ ;  /* 0x000000500c0c1824 */ /* 0x000fe200078e02ff */
[----:B---3--:R-:W-:-:S04]  /*bb80*/  @P1 R2UR UR4, R15 ;  /* 0x000000000f0412ca */ /* 0x008fc800000e0000 */
        /* <DEDUP_REMOVED lines=8> */
.L_x_4393:
        /* <DEDUP_REMOVED lines=66> */
.L_x_4432:
        /* <DEDUP_REMOVED lines=9> */
.L_x_4396:
        /* <DEDUP_REMOVED lines=84> */
.L_x_4407:
[----:B------:R-:W-:-:S04]  /*c600*/  SHF.L.U32 R21, R10, 0x1f, RZ ;  /* 0x0000001f0a157819 */ /* 0x000fc800000006ff */
[----:B-1----:R-:W1:Y:S02]  /*c610*/  SYNCS.PHASECHK.TRANS64.TRYWAIT P1, [R12+URZ+0x38840], R21 ;  /* 0x038840150c0075a7 */ /* 0x002e64000802017f */
[----:B-12--5:R-:W-:Y:S05]  /*c620*/  @!P1 BRA `(.L_x_4399) ;  /* 0x0000001400e89947 */ /* 0x026fea0003800000 */
.L_x_4433:
[----:B------:R-:W-:Y:S05]  /*c630*/  @P0 BRA `(.L_x_4400) ;  /* 0x0000000000140947 */ /* 0x000fea0003800000 */
[----:B------:R-:W-:Y:S01]  /*c640*/  ISETP.NE.AND P1, PT, R20, RZ, PT ;  /* 0x000000ff1400720c */ /* 0x000fe20003f25270 */
[----:B------:R-:W-:-:S04]  /*c650*/  IMAD.MOV.U32 R3, RZ, RZ, 0x5140 ;  /* 0x00005140ff037424 */ /* 0x000fc800078e00ff */
[----:B------:R3:W-:Y:S08]  /*c660*/  SYNCS.ARRIVE.TRANS64 RZ, [R12+URZ+0x38830], R3 ;  /* 0x038830030cff79a7 */ /* 0x0007f0000800003f */
[----:B------:R-:W-:Y:S05]  /*c670*/  @!P1 BRA `(.L_x_4400) ;  /* 0x0000000000049947 */ /* 0x000fea0003800000 */
[----:B------:R-:W-:Y:S01]  /*c680*/  BPT.TRAP 0x1 ;  /* 0x000000040000795c */ /* 0x000fe20000300000 */
.L_x_4400:
        /* <DEDUP_REMOVED lines=37> */
.L_x_4434:
[----:B------:R-:W-:Y:S05]  /*c8e0*/  @P0 BRA `(.L_x_4402) ;  /* 0x0000000000140947 */ /* 0x000fea0003800000 */
[----:B------:R-:W-:Y:S01]  /*c8f0*/  ISETP.NE.AND P1, PT, R20, RZ, PT ;  /* 0x000000ff1400720c */ /* 0x000fe20003f25270 */
[----:B------:R-:W-:-:S04]  /*c900*/  IMAD.MOV.U32 R2, RZ, RZ, 0x5140 ;  /* 0x00005140ff027424 */ /* 0x000fc800078e00ff */
[----:B------:R3:W-:Y:S08]  /*c910*/  SYNCS.ARRIVE.TRANS64 RZ, [R12+URZ+0x38818], R2 ;  /* 0x038818020cff79a7 */ /* 0x0007f0000800003f */
[----:B------:R-:W-:Y:S05]  /*c920*/  @!P1 BRA `(.L_x_4402) ;  /* 0x0000000000049947 */ /* 0x000fea0003800000 */
[----:B------:R-:W-:Y:S01]  /*c930*/  BPT.TRAP 0x1 ;  /* 0x000000040000795c */ /* 0x000fe20000300000 */
.L_x_4402:
        /* <DEDUP_REMOVED lines=29> */
.L_x_4435:
        /* <DEDUP_REMOVED lines=9> */
.L_x_4404:
        /* <DEDUP_REMOVED lines=31> */
.L_x_4437:
[----:B------:R-:W-:Y:S05]  /*cd90*/  @P0 BRA `(.L_x_4406) ;  /* 0x0000000000140947 */ /* 0x000fea0003800000 */
[----:B------:R-:W-:Y:S01]  /*cda0*/  ISETP.NE.AND P1, PT, R20, RZ, PT ;  /* 0x000000ff1400720c */ /* 0x000fe20003f25270 */
[----:B-1----:R-:W-:-:S04]  /*cdb0*/  IMAD.MOV.U32 R5, RZ, RZ, 0x5140 ;  /* 0x00005140ff057424 */ /* 0x002fc800078e00ff */
[----:B------:R2:W-:Y:S08]  /*cdc0*/  SYNCS.ARRIVE.TRANS64 RZ, [R12+URZ+0x38810], R5 ;  /* 0x038810050cff79a7 */ /* 0x0005f0000800003f */
[----:B------:R-:W-:Y:S05]  /*cdd0*/  @!P1 BRA `(.L_x_4406) ;  /* 0x0000000000049947 */ /* 0x000fea0003800000 */
[----:B------:R-:W-:Y:S01]  /*cde0*/  BPT.TRAP 0x1 ;  /* 0x000000040000795c */ /* 0x000fe20000300000 */
.L_x_4406:
        /* <DEDUP_REMOVED lines=29> */
.L_x_4398:
[----:B--2---:R-:W2:Y:S02]  /*cfc0*/  LDL.LU R4, [R1] ;  /* 0x0000000001047983 */ /* 0x004ea40000300800 */
[----:B--2---:R-:W-:-:S13]  /*cfd0*/  ISETP.NE.AND P1, PT, R4, RZ, PT ;  /* 0x000000ff0400720c */ /* 0x004fda0003f25270 */
[----:B------:R-:W-:Y:S05]  /*cfe0*/  @!P1 BRA `(.L_x_4397) ;  /* 0x0000000400309947 */ /* 0x000fea0003800000 */
[----:B------:R-:W-:-:S04]  /*cff0*/  SHF.L.U32 R13, R10, 0x1f, RZ ;  /* 0x0000001f0a0d7819 */ /* 0x000fc800000006ff */
[----:B------:R-:W1:Y:S02]  /*d000*/  SYNCS.PHASECHK.TRANS64.TRYWAIT P1, [R12+URZ+0x38840], R13 ;  /* 0x0388400d0c0075a7 */ /* 0x000e64000802017f */
[----:B-1----:R-:W-:Y:S05]  /*d010*/  @!P1 BRA `(.L_x_4408) ;  /* 0x0000000c00c09947 */ /* 0x002fea0003800000 */
.L_x_4438:
[----:B------:R-:W-:Y:S05]  /*d020*/  @P0 BRA `(.L_x_4409) ;  /* 0x0000000000140947 */ /* 0x000fea0003800000 */
[----:B------:R-:W-:Y:S01]  /*d030*/  ISETP.NE.AND P1, PT, R20, RZ, PT ;  /* 0x000000ff1400720c */ /* 0x000fe20003f25270 */
[----:B------:R-:W-:-:S04]  /*d040*/  IMAD.MOV.U32 R5, RZ, RZ, 0x5140 ;  /* 0x00005140ff057424 */ /* 0x000fc800078e00ff */
[----:B------:R2:W-:Y:S08]  /*d050*/  SYNCS.ARRIVE.TRANS64 RZ, [R12+URZ+0x38830], R5 ;  /* 0x038830050cff79a7 */ /* 0x0005f0000800003f */
[----:B------:R-:W-:Y:S05]  /*d060*/  @!P1 BRA `(.L_x_4409) ;  /* 0x0000000000049947 */ /* 0x000fea0003800000 */
[----:B------:R-:W-:Y:S01]  /*d070*/  BPT.TRAP 0x1 ;  /* 0x000000040000795c */ /* 0x000fe20000300000 */
.L_x_4409:
        /* <DEDUP_REMOVED lines=34> */
.L_x_4439:
[----:B------:R-:W-:Y:S05]  /*d2a0*/  @P0 BRA `(.L_x_4411) ;  /* 0x0000000000140947 */ /* 0x000fea0003800000 */
[----:B------:R-:W-:Y:S01]  /*d2b0*/  ISETP.NE.AND P0, PT, R20, RZ, PT ;  /* 0x000000ff1400720c */ /* 0x000fe20003f05270 */
[----:B------:R-:W-:-:S04]  /*d2c0*/  IMAD.MOV.U32 R5, RZ, RZ, 0x5140 ;  /* 0x00005140ff057424 */ /* 0x000fc800078e00ff */
[----:B------:R3:W-:Y:S08]  /*d2d0*/  SYNCS.ARRIVE.TRANS64 RZ, [R12+URZ+0x38818], R5 ;  /* 0x038818050cff79a7 */ /* 0x0007f0000800003f */
[----:B------:R-:W-:Y:S05]  /*d2e0*/  @!P0 BRA `(.L_x_4411) ;  /* 0x0000000000048947 */ /* 0x000fea0003800000 */
[----:B------:R-:W-:Y:S01]  /*d2f0*/  BPT.TRAP 0x1 ;  /* 0x000000040000795c */ /* 0x000fe20000300000 */
.L_x_4411:
        /* <DEDUP_REMOVED lines=27> */
.L_x_4397:
[----:B-----5:R-:W-:Y:S01]  /*d4b0*/  IMAD R4, R0, 0x8, R12 ;  /* 0x0000000800047824 */ /* 0x020fe200078e020c */
[----:B------:R-:W-:Y:S01]  /*d4c0*/  SHF.L.U32 R3, R10, 0x1f, RZ ;  /* 0x0000001f0a037819 */ /* 0x000fe200000006ff */
[----:B------:R-:W3:Y:S03]  /*d4d0*/  S2R R2, SR_TID.X ;  /* 0x0000000000027919 */ /* 0x000ee60000002100 */
[----:B------:R-:W4:Y:S01]  /*d4e0*/  SYNCS.PHASECHK.TRANS64.TRYWAIT P0, [R4+URZ+0x38840], R3 ;  /* 0x03884003040075a7 */ /* 0x000f22000800017f */
[----:B---3--:R-:W-:-:S04]  /*d4f0*/  LOP3.LUT R2, R2, 0x7f, RZ, 0xc0, !PT ;  /* 0x0000007f02027812 */ /* 0x008fc800078ec0ff */
[----:B------:R-:W-:Y:S01]  /*d500*/  ISETP.NE.AND P1, PT, R2, RZ, PT ;  /* 0x000000ff0200720c */ /* 0x000fe20003f25270 */
[----:B----4-:R-:W-:-:S12]  /*d510*/  @!P0 BRA `(.L_x_4412) ;  /* 0x0000000800a88947 */ /* 0x010fd80003800000 */
.L_x_4440:
[----:B------:R-:W-:Y:S05]  /*d520*/  @P1 BRA `(.L_x_4413) ;  /* 0x0000000000181947 */ /* 0x000fea0003800000 */
[----:B------:R-:W4:Y:S01]  /*d530*/  S2R R2, SR_TID.X ;  /* 0x0000000000027919 */ /* 0x000f220000002100 */
[----:B---3--:R-:W-:-:S04]  /*d540*/  IMAD.MOV.U32 R3, RZ, RZ, 0x5140 ;  /* 0x00005140ff037424 */ /* 0x008fc800078e00ff */
[----:B------:R3:W-:Y:S01]  /*d550*/  SYNCS.ARRIVE.TRANS64 RZ, [R4+URZ+0x38830], R3 ;  /* 0x0388300304ff79a7 */ /* 0x0007e2000800003f */
[----:B----4-:R-:W-:-:S13]  /*d560*/  LOP3.LUT P0, RZ, R2, 0x1f, RZ, 0xc0, !PT ;  /* 0x0000001f02ff7812 */ /* 0x010fda000780c0ff */
[----:B---3--:R-:W-:Y:S05]  /*d570*/  @!P0 BRA `(.L_x_4413) ;  /* 0x0000000000048947 */ /* 0x008fea0003800000 */
[----:B------:R-:W-:Y:S01]  /*d580*/  BPT.TRAP 0x1 ;  /* 0x000000040000795c */ /* 0x000fe20000300000 */
.L_x_4413:
        /* <DEDUP_REMOVED lines=41> */
.L_x_4394:
[----:B------:R-:W-:Y:S05]  /*d820*/  BSYNC B0 ;  /* 0x0000000000007941 */ /* 0x000fea0003800000 */
.L_x_4392:
[----:B------:R-:W-:-:S03]  /*d830*/  UMOV UR6, 0xffffffff ;  /* 0xffffffff00067882 */ /* 0x000fc60000000000 */
[----:B------:R-:W-:Y:S05]  /*d840*/  BRA.DIV UR6, `(.L_x_4414) ;  /* 0x0000000606f07947 */ /* 0x000fea000b800000 */
[----:B------:R-:W-:-:S13]  /*d850*/  ELECT P6, URZ, PT ;  /* 0x00000000003f782f */ /* 0x000fda00038c0000 */
.L_x_4443:
[----:B------:R-:W-:Y:S05]  /*d860*/  @!P6 BRA `(.L_x_4261) ;  /* 0x000000000084e947 */ /* 0x000fea0003800000 */
[----:B----4-:R-:W3:Y:S02]  /*d870*/  LDL.LU R2, [R1+0x8] ;  /* 0x0000080001027983 */ /* 0x010ee40000300800 */
[----:B---3--:R-:W-:-:S04]  /*d880*/  LOP3.LUT R2, R2, 0x2, RZ, 0xfc, !PT ;  /* 0x0000000202027812 */ /* 0x008fc800078efcff */
[----:B------:R-:W-:-:S13]  /*d890*/  ISETP.NE.AND P2, PT, R2, 0x3, PT ;  /* 0x000000030200780c */ /* 0x000fda0003f45270 */
[----:B------:R-:W-:Y:S05]  /*d8a0*/  @!P2 BRA `(.L_x_4415) ;  /* 0x000000000004a947 */ /* 0x000fea0003800000 */
[----:B--2---:R-:W-:Y:S01]  /*d8b0*/  BPT.TRAP 0x1 ;  /* 0x000000040000795c */ /* 0x004fe20000300000 */
.L_x_4415:
        /* <DEDUP_REMOVED lines=15> */
.L_x_4444:
[----:B------:R-:W3:Y:S02]  /*d9b0*/  SYNCS.PHASECHK.TRANS64.TRYWAIT P0, [R11+URZ], R2 ;  /* 0x000000020b0075a7 */ /* 0x000ee4000800017f */
[----:B---3--:R-:W-:Y:S05]  /*d9c0*/  @!P0 BRA `(.L_x_4417) ;  /* 0x0000000400c48947 */ /* 0x008fea0003800000 */
.L_x_4445:
[----:B------:R-:W-:Y:S05]  /*d9d0*/  @!P2 BRA `(.L_x_4418) ;  /* 0x000000000004a947 */ /* 0x000fea0003800000 */
[----:B--2---:R-:W-:Y:S01]  /*d9e0*/  BPT.TRAP 0x1 ;  /* 0x000000040000795c */ /* 0x004fe20000300000 */
.L_x_4418:
[----:B------:R-:W-:-:S04]  /*d9f0*/  VIADD R0, R6, 0x38840 ;  /* 0x0003884006007836 */ /* 0x000fc80000000000 */
[----:B------:R-:W-:-:S04]  /*da00*/  IMAD R9, R9, 0x8, R0 ;  /* 0x0000000809097824 */ /* 0x000fc800078e0200 */
[----:B------:R-:W4:Y:S02]  /*da10*/  SYNCS.PHASECHK.TRANS64.TRYWAIT P0, [R9+URZ], R4 ;  /* 0x00000004090075a7 */ /* 0x000f24000800017f */
[----:B----4-:R-:W-:Y:S05]  /*da20*/  @!P0 BRA `(.L_x_4419) ;  /* 0x0000000400c08947 */ /* 0x010fea0003800000 */
.L_x_4446:
[----:B------:R-:W-:-:S07]  /*da30*/  IMAD R3, R3, 0x8, R0 ;  /* 0x0000000803037824 */ /* 0x000fce00078e0200 */
.L_x_4420:
[----:B------:R1:W1:Y:S02]  /*da40*/  SYNCS.PHASECHK.TRANS64.TRYWAIT P0, [R3+URZ], R2 ;  /* 0x00000002030075a7 */ /* 0x000264000800017f */
[----:B-1----:R-:W-:Y:S05]  /*da50*/  @!P0 NANOSLEEP.SYNCS 0x989680 ;  /* 0x009896800000895d */ /* 0x002fea0003900000 */
[----:B------:R-:W1:Y:S02]  /*da60*/  @!P0 SYNCS.PHASECHK.TRANS64 P0, [R3+URZ], R2 ;  /* 0x00000002030085a7 */ /* 0x000e64000800007f */
[----:B-1----:R-:W-:Y:S05]  /*da70*/  @!P0 BRA `(.L_x_4420) ;  /* 0xfffffffc00f08947 */ /* 0x002fea000383ffff */
.L_x_4261:
[----:B--2---:R-:W-:Y:S05]  /*da80*/  BSYNC B6 ;  /* 0x0000000000067941 */ /* 0x004fea0003800000 */
.L_x_4255:
[----:B------:R-:W-:Y:S05]  /*da90*/  EXIT ;  /* 0x000000000000794d */ /* 0x000fea0003800000 */
.L_x_4271:
[----:B------:R-:W-:Y:S02]  /*daa0*/  IMAD.MOV.U32 R12, RZ, RZ, RZ ;  /* 0x000000ffff0c7224 */ /* 0x000fe400078e00ff */
[----:B------:R-:W-:Y:S02]  /*dab0*/  IMAD.MOV.U32 R11, RZ, RZ, 0x1f ;  /* 0x0000001fff0b7424 */ /* 0x000fe400078e00ff */
[----:B------:R-:W-:-:S07]  /*dac0*/  IMAD.MOV.U32 R15, RZ, RZ, -0x1 ;  /* 0xffffffffff0f7424 */ /* 0x000fce00078e00ff */
[----:B------:R-:W-:Y:S05]  /*dad0*/  WARPSYNC.COLLECTIVE R15, `(.L_x_4421) ;  /* 0x000000000f087348 */ /* 0x000fea0003c00000 */
[----:B------:R1:W2:Y:S02]  /*dae0*/  SHFL.IDX P6, R14, R13, R12, R11 ;  /* 0x0000000c0d0e7389 */ /* 0x0002a400000c000b */
[----:B-12---:R-:W-:Y:S01]  /*daf0*/  ENDCOLLECTIVE ;  /* 0x000000000000791b */ /* 0x006fe20003800000 */
.L_x_4421:
[----:B------:R-:W-:Y:S05]  /*db00*/  BRA `(.L_x_4422) ;  /* 0xffffff3800247947 */ /* 0x000fea000383ffff */
.L_x_4273:
        /* <DEDUP_REMOVED lines=8> */
.L_x_4277:
[----:B---3--:R3:W4:Y:S02]  /*db90*/  SYNCS.PHASECHK.TRANS64.TRYWAIT P1, [R3+URZ+0x38810], R154 ;  /* 0x0388109a030075a7 */ /* 0x008724000802017f */
[----:B----4-:R-:W-:Y:S05]  /*dba0*/  @!P1 NANOSLEEP.SYNCS 0x989680 ;  /* 0x009896800000995d */ /* 0x010fea0003900000 */
[----:B------:R-:W4:Y:S02]  /*dbb0*/  @!P1 SYNCS.PHASECHK.TRANS64 P1, [R3+URZ+0x38810], R154 ;  /* 0x0388109a030095a7 */ /* 0x000f24000802007f */
[----:B----4-:R-:W-:Y:S05]  /*dbc0*/  @!P1 BRA `(.L_x_4277) ;  /* 0xfffffffc00f09947 */ /* 0x010fea000383ffff */
[----:B------:R-:W-:Y:S05]  /*dbd0*/  BRA `(.L_x_4276) ;  /* 0xffffff4000287947 */ /* 0x000fea000383ffff */
.L_x_4281:
[----:B------:R1:W1:Y:S02]  /*dbe0*/  SYNCS.PHASECHK.TRANS64.TRYWAIT P1, [R3+URZ+0x38830], R154 ;  /* 0x0388309a030075a7 */ /* 0x000264000802017f */
[----:B-1----:R-:W-:Y:S05]  /*dbf0*/  @!P1 NANOSLEEP.SYNCS 0x989680 ;  /* 0x009896800000995d */ /* 0x002fea0003900000 */
[----:B------:R-:W1:Y:S02]  /*dc00*/  @!P1 SYNCS.PHASECHK.TRANS64 P1, [R3+URZ+0x38830], R154 ;  /* 0x0388309a030095a7 */ /* 0x000e64000802007f */
[----:B-1----:R-:W-:Y:S05]  /*dc10*/  @!P1 BRA `(.L_x_4281) ;  /* 0xfffffffc00f09947 */ /* 0x002fea000383ffff */
[----:B------:R-:W-:Y:S05]  /*dc20*/  BRA `(.L_x_4280) ;  /* 0xffffff5000b47947 */ /* 0x000fea000383ffff */
.L_x_4357:
[----:B------:R-:W-:Y:S01]  /*dc30*/  BSSY B0, `(.L_x_4423) ;  /* 0x0000005000007945 */ /* 0x000fe20003800000 */
[----:B------:R-:W-:-:S07]  /*dc40*/  IMAD.MOV.U32 R15, RZ, RZ, -0x1 ;  /* 0xffffffffff0f7424 */ /* 0x000fce00078e00ff */
[----:B------:R-:W-:Y:S05]  /*dc50*/  WARPSYNC.COLLECTIVE R15, `(.L_x_4424) ;  /* 0x000000000f087348 */ /* 0x000fea0003c00000 */
[----:B------:R-:W-:Y:S01]  /*dc60*/  NOP ;  /* 0x0000000000007918 */ /* 0x000fe20000000000 */
[----:B------:R-:W-:Y:S01]  /*dc70*/  ENDCOLLECTIVE ;  /* 0x000000000000791b */ /* 0x000fe20003800000 */
.L_x_4424:
[----:B------:R-:W-:Y:S05]  /*dc80*/  BSYNC B0 ;  /* 0x0000000000007941 */ /* 0x000fea0003800000 */
.L_x_4423:
[----:B------:R-:W-:Y:S05]  /*dc90*/  BRA `(.L_x_4425) ;  /* 0xffffffcc00547947 */ /* 0x000fea000383ffff */
.L_x_4369:
[----:B------:R-:W-:Y:S01]  /*dca0*/  BSSY B0, `(.L_x_4426) ;  /* 0x0000005000007945 */ /* 0x000fe20003800000 */
[----:B------:R-:W-:-:S07]  /*dcb0*/  IMAD.MOV.U32 R15, RZ, RZ, -0x1 ;  /* 0xffffffffff0f7424 */ /* 0x000fce00078e00ff */
[----:B------:R-:W-:Y:S05]  /*dcc0*/  WARPSYNC.COLLECTIVE R15, `(.L_x_4427) ;  /* 0x000000000f087348 */ /* 0x000fea0003c00000 */
[----:B------:R-:W-:Y:S01]  /*dcd0*/  NOP ;  /* 0x0000000000007918 */ /* 0x000fe20000000000 */
[----:B------:R-:W-:Y:S01]  /*dce0*/  ENDCOLLECTIVE ;  /* 0x000000000000791b */ /* 0x000fe20003800000 */
.L_x_4427:
[----:B------:R-:W-:Y:S05]  /*dcf0*/  BSYNC B0 ;  /* 0x0000000000007941 */ /* 0x000fea0003800000 */
.L_x_4426:
[----:B------:R-:W-:Y:S05]  /*dd00*/  BRA `(.L_x_4428) ;  /* 0xffffffd0006c7947 */ /* 0x000fea000383ffff */
.L_x_4382:
[----:B------:R-:W-:Y:S01]  /*dd10*/  BSSY B0, `(.L_x_4429) ;  /* 0x0000005000007945 */ /* 0x000fe20003800000 */
[----:B------:R-:W-:-:S07]  /*dd20*/  IMAD.MOV.U32 R15, RZ, RZ, -0x1 ;  /* 0xffffffffff0f7424 */ /* 0x000fce00078e00ff */
[----:B------:R-:W-:Y:S05]  /*dd30*/  WARPSYNC.COLLECTIVE R15, `(.L_x_4430) ;  /* 0x000000000f087348 */ /* 0x000fea0003c00000 */
[----:B------:R-:W-:Y:S01]  /*dd40*/  NOP ;  /* 0x0000000000007918 */ /* 0x000fe20000000000 */
[----:B------:R-:W-:Y:S01]  /*dd50*/  ENDCOLLECTIVE ;  /* 0x000000000000791b */ /* 0x000fe20003800000 */
.L_x_4430:
[----:B------:R-:W-:Y:S05]  /*dd60*/  BSYNC B0 ;  /* 0x0000000000007941 */ /* 0x000fea0003800000 */
.L_x_4429:
[----:B------:R-:W-:Y:S05]  /*dd70*/  BRA `(.L_x_4431) ;  /* 0xffffffd400887947 */ /* 0x000fea000383ffff */
.L_x_4395:
[----:B-1----:R1:W2:Y:S02]  /*dd80*/  SYNCS.PHASECHK.TRANS64.TRYWAIT P1, [R12+URZ+0x38820], R3 ;  /* 0x038820030c0075a7 */ /* 0x0022a4000802017f */
[----:B--2---:R-:W-:Y:S05]  /*dd90*/  @!P1 NANOSLEEP.SYNCS 0x989680 ;  /* 0x009896800000995d */ /* 0x004fea0003900000 */
[----:B------:R-:W2:Y:S02]  /*dda0*/  @!P1 SYNCS.PHASECHK.TRANS64 P1, [R12+URZ+0x38820], R3 ;  /* 0x038820030c0095a7 */ /* 0x000ea4000802007f */
[----:B--2---:R-:W-:Y:S05]  /*ddb0*/  @!P1 BRA `(.L_x_4395) ;  /* 0xfffffffc00f09947 */ /* 0x004fea000383ffff */
[----:B------:R-:W-:Y:S05]  /*ddc0*/  BRA `(.L_x_4432) ;  /* 0xffffffe000987947 */ /* 0x000fea000383ffff */
.L_x_4399:
[----:B-1----:R1:W3:Y:S02]  /*ddd0*/  SYNCS.PHASECHK.TRANS64.TRYWAIT P1, [R12+URZ+0x38840], R21 ;  /* 0x038840150c0075a7 */ /* 0x0022e4000802017f */
[----:B---3--:R-:W-:Y:S05]  /*dde0*/  @!P1 NANOSLEEP.SYNCS 0x989680 ;  /* 0x009896800000995d */ /* 0x008fea0003900000 */
[----:B------:R-:W3:Y:S02]  /*ddf0*/  @!P1 SYNCS.PHASECHK.TRANS64 P1, [R12+URZ+0x38840], R21 ;  /* 0x038840150c0095a7 */ /* 0x000ee4000802007f */
[----:B---3--:R-:W-:Y:S05]  /*de00*/  @!P1 BRA `(.L_x_4399) ;  /* 0xfffffffc00f09947 */ /* 0x008fea000383ffff */
[----:B------:R-:W-:Y:S05]  /*de10*/  BRA `(.L_x_4433) ;  /* 0xffffffe800047947 */ /* 0x000fea000383ffff */
.L_x_4401:
[----:B--2---:R2:W3:Y:S02]  /*de20*/  SYNCS.PHASECHK.TRANS64.TRYWAIT P1, [R12+URZ+0x38828], R21 ;  /* 0x038828150c0075a7 */ /* 0x0044e4000802017f */
[----:B---3--:R-:W-:Y:S05]  /*de30*/  @!P1 NANOSLEEP.SYNCS 0x989680 ;  /* 0x009896800000995d */ /* 0x008fea0003900000 */
[----:B------:R-:W3:Y:S02]  /*de40*/  @!P1 SYNCS.PHASECHK.TRANS64 P1, [R12+URZ+0x38828], R21 ;  /* 0x038828150c0095a7 */ /* 0x000ee4000802007f */
[----:B---3--:R-:W-:Y:S05]  /*de50*/  @!P1 BRA `(.L_x_4401) ;  /* 0xfffffffc00f09947 */ /* 0x008fea000383ffff */
[----:B------:R-:W-:Y:S05]  /*de60*/  BRA `(.L_x_4434) ;  /* 0xffffffe8009c7947 */ /* 0x000fea000383ffff */
.L_x_4403:
[----:B---3--:R3:W4:Y:S02]  /*de70*/  SYNCS.PHASECHK.TRANS64.TRYWAIT P1, [R12+URZ+0x38848], R21 ;  /* 0x038848150c0075a7 */ /* 0x008724000802017f */
[----:B----4-:R-:W-:Y:S05]  /*de80*/  @!P1 NANOSLEEP.SYNCS 0x989680 ;  /* 0x009896800000995d */ /* 0x010fea0003900000 */
[----:B------:R-:W4:Y:S02]  /*de90*/  @!P1 SYNCS.PHASECHK.TRANS64 P1, [R12+URZ+0x38848], R21 ;  /* 0x038848150c0095a7 */ /* 0x000f24000802007f */
[----:B----4-:R-:W-:Y:S05]  /*dea0*/  @!P1 BRA `(.L_x_4403) ;  /* 0xfffffffc00f09947 */ /* 0x010fea000383ffff */
[----:B------:R-:W-:Y:S05]  /*deb0*/  BRA `(.L_x_4435) ;  /* 0xffffffec00147947 */ /* 0x000fea000383ffff */
.L_x_4405:
[----:B------:R-:W-:-:S07]  /*dec0*/  SHF.L.U32 R5, R10, 0x1f, RZ ;  /* 0x0000001f0a057819 */ /* 0x000fce00000006ff */
.L_x_4436:
[----:B-1----:R1:W2:Y:S02]  /*ded0*/  SYNCS.PHASECHK.TRANS64.TRYWAIT P1, [R12+URZ+0x38820], R5 ;  /* 0x038820050c0075a7 */ /* 0x0022a4000802017f */
[----:B--2---:R-:W-:Y:S05]  /*dee0*/  @!P1 NANOSLEEP.SYNCS 0x989680 ;  /* 0x009896800000995d */ /* 0x004fea0003900000 */
[----:B------:R-:W2:Y:S02]  /*def0*/  @!P1 SYNCS.PHASECHK.TRANS64 P1, [R12+URZ+0x38820], R5 ;  /* 0x038820050c0095a7 */ /* 0x000ea4000802007f */
[----:B--2---:R-:W-:Y:S05]  /*df00*/  @!P1 BRA `(.L_x_4436) ;  /* 0xfffffffc00f09947 */ /* 0x004fea000383ffff */
[----:B------:R-:W-:Y:S05]  /*df10*/  BRA `(.L_x_4437) ;  /* 0xffffffec009c7947 */ /* 0x000fea000383ffff */
.L_x_4408:
[----:B-1----:R1:W2:Y:S02]  /*df20*/  SYNCS.PHASECHK.TRANS64.TRYWAIT P1, [R12+URZ+0x38840], R13 ;  /* 0x0388400d0c0075a7 */ /* 0x0022a4000802017f */
[----:B--2---:R-:W-:Y:S05]  /*df30*/  @!P1 NANOSLEEP.SYNCS 0x989680 ;  /* 0x009896800000995d */ /* 0x004fea0003900000 */
[----:B------:R-:W2:Y:S02]  /*df40*/  @!P1 SYNCS.PHASECHK.TRANS64 P1, [R12+URZ+0x38840], R13 ;  /* 0x0388400d0c0095a7 */ /* 0x000ea4000802007f */
[----:B--2---:R-:W-:Y:S05]  /*df50*/  @!P1 BRA `(.L_x_4408) ;  /* 0xfffffffc00f09947 */ /* 0x004fea000383ffff */
[----:B------:R-:W-:Y:S05]  /*df60*/  BRA `(.L_x_4438) ;  /* 0xfffffff0002c7947 */ /* 0x000fea000383ffff */
.L_x_4410:
[----:B--2---:R2:W3:Y:S02]  /*df70*/  SYNCS.PHASECHK.TRANS64.TRYWAIT P1, [R12+URZ+0x38828], R13 ;  /* 0x0388280d0c0075a7 */ /* 0x0044e4000802017f */
[----:B---3--:R-:W-:Y:S05]  /*df80*/  @!P1 NANOSLEEP.SYNCS 0x989680 ;  /* 0x009896800000995d */ /* 0x008fea0003900000 */
[----:B------:R-:W3:Y:S02]  /*df90*/  @!P1 SYNCS.PHASECHK.TRANS64 P1, [R12+URZ+0x38828], R13 ;  /* 0x0388280d0c0095a7 */ /* 0x000ee4000802007f */
[----:B---3--:R-:W-:Y:S05]  /*dfa0*/  @!P1 BRA `(.L_x_4410) ;  /* 0xfffffffc00f09947 */ /* 0x008fea000383ffff */
[----:B------:R-:W-:Y:S05]  /*dfb0*/  BRA `(.L_x_4439) ;  /* 0xfffffff000b87947 */ /* 0x000fea000383ffff */
.L_x_4412:
[----:B---3--:R3:W4:Y:S02]  /*dfc0*/  SYNCS.PHASECHK.TRANS64.TRYWAIT P0, [R4+URZ+0x38840], R3 ;  /* 0x03884003040075a7 */ /* 0x008724000800017f */
[----:B----4-:R-:W-:Y:S05]  /*dfd0*/  @!P0 NANOSLEEP.SYNCS 0x989680 ;  /* 0x009896800000895d */ /* 0x010fea0003900000 */
[----:B------:R-:W4:Y:S02]  /*dfe0*/  @!P0 SYNCS.PHASECHK.TRANS64 P0, [R4+URZ+0x38840], R3 ;  /* 0x03884003040085a7 */ /* 0x000f24000800007f */
[----:B----4-:R-:W-:Y:S05]  /*dff0*/  @!P0 BRA `(.L_x_4412) ;  /* 0xfffffffc00f08947 */ /* 0x010fea000383ffff */
[----:B------:R-:W-:Y:S05]  /*e000*/  BRA `(.L_x_4440) ;  /* 0xfffffff400447947 */ /* 0x000fea000383ffff */
.L_x_4414:
[----:B------:R-:W-:Y:S01]  /*e010*/  BSSY B0, `(.L_x_4441) ;  /* 0x0000006000007945 */ /* 0x000fe20003800000 */
[----:B------:R-:W-:-:S07]  /*e020*/  IMAD.MOV.U32 R15, RZ, RZ, -0x1 ;  /* 0xffffffffff0f7424 */ /* 0x000fce00078e00ff */
[----:B--2-4-:R-:W-:Y:S05]  /*e030*/  WARPSYNC.COLLECTIVE R15, `(.L_x_4442) ;  /* 0x000000000f0c7348 */ /* 0x014fea0003c00000 */
[----:B------:R-:W-:Y:S02]  /*e040*/  ELECT P6, UR62, PT ;  /* 0x00000000003e782f */ /* 0x000fe400038c0000 */
[----:B------:R-:W-:Y:S01]  /*e050*/  MOV R14, UR62 ;  /* 0x0000003e000e7c02 */ /* 0x000fe20008000f00 */
[----:B--2-4-:R-:W-:Y:S10]  /*e060*/  ENDCOLLECTIVE ;  /* 0x000000000000791b */ /* 0x014ff40003800000 */
.L_x_4442:
[----:B------:R-:W-:Y:S05]  /*e070*/  BSYNC B0 ;  /* 0x0000000000007941 */ /* 0x000fea0003800000 */
.L_x_4441:
[----:B------:R-:W-:Y:S05]  /*e080*/  BRA `(.L_x_4443) ;  /* 0xfffffff400f47947 */ /* 0x000fea000383ffff */
.L_x_4416:
[----:B-1----:R1:W3:Y:S02]  /*e090*/  SYNCS.PHASECHK.TRANS64.TRYWAIT P0, [R7+URZ], R4 ;  /* 0x00000004070075a7 */ /* 0x0022e4000800017f */
[----:B---3--:R-:W-:Y:S05]  /*e0a0*/  @!P0 NANOSLEEP.SYNCS 0x989680 ;  /* 0x009896800000895d */ /* 0x008fea0003900000 */
[----:B------:R-:W3:Y:S02]  /*e0b0*/  @!P0 SYNCS.PHASECHK.TRANS64 P0, [R7+URZ], R4 ;  /* 0x00000004070085a7 */ /* 0x000ee4000800007f */
[----:B---3--:R-:W-:Y:S05]  /*e0c0*/  @!P0 BRA `(.L_x_4416) ;  /* 0xfffffffc00f08947 */ /* 0x008fea000383ffff */
[----:B------:R-:W-:Y:S05]  /*e0d0*/  BRA `(.L_x_4444) ;  /* 0xfffffff800347947 */ /* 0x000fea000383ffff */
.L_x_4417:
[----:B---3--:R3:W4:Y:S02]  /*e0e0*/  SYNCS.PHASECHK.TRANS64.TRYWAIT P0, [R11+URZ], R2 ;  /* 0x000000020b0075a7 */ /* 0x008724000800017f */
[----:B----4-:R-:W-:Y:S05]  /*e0f0*/  @!P0 NANOSLEEP.SYNCS 0x989680 ;  /* 0x009896800000895d */ /* 0x010fea0003900000 */
[----:B------:R-:W4:Y:S02]  /*e100*/  @!P0 SYNCS.PHASECHK.TRANS64 P0, [R11+URZ], R2 ;  /* 0x000000020b0085a7 */ /* 0x000f24000800007f */
[----:B----4-:R-:W-:Y:S05]  /*e110*/  @!P0 BRA `(.L_x_4417) ;  /* 0xfffffffc00f08947 */ /* 0x010fea000383ffff */
[----:B------:R-:W-:Y:S05]  /*e120*/  BRA `(.L_x_4445) ;  /* 0xfffffff800287947 */ /* 0x000fea000383ffff */
.L_x_4419:
[----:B----4-:R4:W1:Y:S02]  /*e130*/  SYNCS.PHASECHK.TRANS64.TRYWAIT P0, [R9+URZ], R4 ;  /* 0x00000004090075a7 */ /* 0x010864000800017f */
[----:B-1----:R-:W-:Y:S05]  /*e140*/  @!P0 NANOSLEEP.SYNCS 0x989680 ;  /* 0x009896800000895d */ /* 0x002fea0003900000 */
[----:B------:R-:W1:Y:S02]  /*e150*/  @!P0 SYNCS.PHASECHK.TRANS64 P0, [R9+URZ], R4 ;  /* 0x00000004090085a7 */ /* 0x000e64000800007f */
[----:B-1----:R-:W-:Y:S05]  /*e160*/  @!P0 BRA `(.L_x_4419) ;  /* 0xfffffffc00f08947 */ /* 0x002fea000383ffff */
[----:B------:R-:W-:Y:S05]  /*e170*/  BRA `(.L_x_4446) ;  /* 0xfffffff8002c7947 */ /* 0x000fea000383ffff */
.L_x_4447:
        /* <DEDUP_REMOVED lines=16> */
.L_x_7320:


//--------------------- .text._ZN7cutlass13device_kernelIN5flash11enable_sm90INS1_16FlashAttnBwdSm90INS1_25CollectiveMainloopBwdSm90ILi2ELi2ELi2EN4cute5tupleIJNS5_1CILi1EEES8_S8_EEENS6_IJNS7_ILi80EEENS7_ILi128EEESB_EEENS_6half_tEfNS_4arch4Sm90ELb0ELb0ELb0ELb1ELb0ELb1ELb0ELb1ELi2ELi1ELi2ELi1ELb0EEENS1_24CollectiveEpilogueBwdGQAISC_fSF_Li256ELb1ELb0EEENS1_19SingleTileSchedulerILb1ELb0ELb0ELi128EEEEEEEEEvNT_6ParamsE --------------------------
	.section	.text._ZN7cutlass13device_kernelIN5flash11enable_sm90INS1_16FlashAttnBwdSm90INS1_25CollectiveMainloopBwdSm90ILi2ELi2ELi2EN4cute5tupleIJNS5_1CILi1EEES8_S8_EEENS6_IJNS7_ILi80EEENS7_ILi128EEESB_EEENS_6half_tEfNS_4arch4Sm90ELb0ELb0ELb0ELb1ELb0ELb1ELb0ELb1ELi2ELi1ELi2ELi1ELb0EEENS1_24CollectiveEpilogueBwdGQAISC_fSF_Li256ELb1ELb0EEENS1_19SingleTileSchedulerILb1ELb0ELb0ELi128EEEEEEEEEvNT_6ParamsE,"ax",@progbits
	.align	128
.text._ZN7cutlass13device_kernelIN5flash11enable_sm90INS1_16FlashAttnBwdSm90INS1_25CollectiveMainloopBwdSm90ILi2ELi2ELi2EN4cute5tupleIJNS5_1CILi1EEES8_S8_EEENS6_IJNS7_ILi80EEENS7_ILi128EEESB_EEENS_6half_tEfNS_4arch4Sm90ELb0ELb0ELb0ELb1ELb0ELb1ELb0ELb1ELi2ELi1ELi2ELi1ELb0EEENS1_24CollectiveEpilogueBwdGQAISC_fSF_Li256ELb1ELb0EEENS1_19SingleTileSchedulerILb1ELb0ELb0ELi128EEEEEEEEEvNT_6ParamsE:
        .type           _ZN7cutlass13device_kernelIN5flash11enable_sm90INS1_16FlashAttnBwdSm90INS1_25CollectiveMainloopBwdSm90ILi2ELi2ELi2EN4cute5tupleIJNS5_1CILi1EEES8_S8_EEENS6_IJNS7_ILi80EEENS7_ILi128EEESB_EEENS_6half_tEfNS_4arch4Sm90ELb0ELb0ELb0ELb1ELb0ELb1ELb0ELb1ELi2ELi1ELi2ELi1ELb0EEENS1_24CollectiveEpilogueBwdGQAISC_fSF_Li256ELb1ELb0EEENS1_19SingleTileSchedulerILb1ELb0ELb0ELi128EEEEEEEEEvNT_6ParamsE,@function
        .size           _ZN7cutlass13device_kernelIN5flash11enable_sm90INS1_16FlashAttnBwdSm90INS1_25CollectiveMainloopBwdSm90ILi2ELi2ELi2EN4cute5tupleIJNS5_1CILi1EEES8_S8_EEENS6_IJNS7_ILi80EEENS7_ILi128EEESB_EEENS_6half_tEfNS_4arch4Sm90ELb0ELb0ELb0ELb1ELb0ELb1ELb0ELb1ELi2ELi1ELi2ELi1ELb0EEENS1_24CollectiveEpilogueBwdGQAISC_fSF_Li256ELb1ELb0EEENS1_19SingleTileSchedulerILb1ELb0ELb0ELi128EEEEEEEEEvNT_6ParamsE,(.L_x_7321 - _ZN7cutlass13device_kernelIN5flash11enable_sm90INS1_16FlashAttnBwdSm90INS1_25CollectiveMainloopBwdSm90ILi2ELi2ELi2EN4cute5tupleIJNS5_1CILi1EEES8_S8_EEENS6_IJNS7_ILi80EEENS7_ILi128EEESB_EEENS_6half_tEfNS_4arch4Sm90ELb0ELb0ELb0ELb1ELb0ELb1ELb0ELb1ELi2ELi1ELi2ELi1ELb0EEENS1_24CollectiveEpilogueBwdGQAISC_fSF_Li256ELb1ELb0EEENS1_19SingleTileSchedulerILb1ELb0ELb0ELi128EEEEEEEEEvNT_6ParamsE)
        .other          _ZN7cutlass13device_kernelIN5flash11enable_sm90INS1_16FlashAttnBwdSm90INS1_25CollectiveMainloopBwdSm90ILi2ELi2ELi2EN4cute5tupleIJNS5_1CILi1EEES8_S8_EEENS6_IJNS7_ILi80EEENS7_ILi128EEESB_EEENS_6half_tEfNS_4arch4Sm90ELb0ELb0ELb0ELb1ELb0ELb1ELb0ELb1ELi2ELi1ELi2ELi1ELb0EEENS1_24CollectiveEpilogueBwdGQAISC_fSF_Li256ELb1ELb0EEENS1_19SingleTileSchedulerILb1ELb0ELb0ELi128EEEEEEEEEvNT_6ParamsE,@"STO_CUDA_ENTRY STV_DEFAULT"
_ZN7cutlass13device_kernelIN5flash11enable_sm90INS1_16FlashAttnBwdSm90INS1_25CollectiveMainloopBwdSm90ILi2ELi2ELi2EN4cute5tupleIJNS5_1CILi1EEES8_S8_EEENS6_IJNS7_ILi80EEENS7_ILi128EEESB_EEENS_6half_tEfNS_4arch4Sm90ELb0ELb0ELb0ELb1ELb0ELb1ELb0ELb1ELi2ELi1ELi2ELi1ELb0EEENS1_24CollectiveEpilogueBwdGQAISC_fSF_Li256ELb1ELb0EEENS1_19SingleTileSchedulerILb1ELb0ELb0ELi128EEEEEEEEEvNT_6ParamsE:
        /* <DEDUP_REMOVED lines=23> */
.L_x_4449:
[----:B------:R-:W-:Y:S05]  /*0170*/  BSYNC B0 ;  /* 0x0000000000007941 */ /* 0x000fea0003800000 */
.L_x_4448:
        /* <DEDUP_REMOVED lines=34> */
.L_x_4450:
        /* <DEDUP_REMOVED lines=22> */
.L_x_4451:
        /* <DEDUP_REMOVED lines=9> */
.L_x_4454:
        /* <DEDUP_REMOVED lines=20> */
.L_x_4455:
        /* <DEDUP_REMOVED lines=10> */
.L_x_4457:
[----:B------:R-:W2:Y:S02]  /*0770*/  LDC R0, c[0x0][0x8c4] ;  /* 0x00023100ff007b82 */ /* 0x000ea40000000800 */
.L_x_4456:
        /* <DEDUP_REMOVED lines=17> */
.L_x_4459:
        /* <DEDUP_REMOVED lines=10> */
.L_x_4460:
        /* <DEDUP_REMOVED lines=8> */
.L_x_4461:
        /* <DEDUP_REMOVED lines=9> */
.L_x_4462:
        /* <DEDUP_REMOVED lines=87> */
.L_x_4465:
        /* <DEDUP_REMOVED lines=15> */
.L_x_4464:
        /* <DEDUP_REMOVED lines=23> */
.L_x_4467:
        /* <DEDUP_REMOVED lines=15> */
.L_x_4466:
        /* <DEDUP_REMOVED lines=8> */
.L_x_4544:
        /* <DEDUP_REMOVED lines=48> */
.L_x_4469:
        /* <DEDUP_REMOVED lines=79> */
.L_x_4481:
[----:B------:R-:W2:Y:S02]  /*1b70*/  LDL R3, [R1] ;  /* 0x0000000001037983 */ /* 0x000ea40000100800 */
[----:B--2---:R-:W-:-:S13]  /*1b80*/  ISETP.NE.AND P0, PT, R3, 0x3, PT ;  /* 0x000000030300780c */ /* 0x004fda0003f05270 */
[----:B------:R-:W-:Y:S05]  /*1b90*/  @!P0 BRA `(.L_x_4471) ;  /* 0x0000000000048947 */ /* 0x000fea0003800000 */
[----:B------:R-:W-:Y:S01]  /*1ba0*/  BPT.TRAP 0x1 ;  /* 0x000000040000795c */ /* 0x000fe20000300000 */
.L_x_4471:
        /* <DEDUP_REMOVED lines=8> */
.L_x_4472:
[----:B---3--:R-:W-:Y:S05]  /*1c30*/  @P1 BRA `(.L_x_4473) ;  /* 0x0000000000081947 */ /* 0x008fea0003800000 */
[----:B------:R-:W3:Y:S02]  /*1c40*/  SYNCS.PHASECHK.TRANS64.TRYWAIT P1, [R3+URZ+0x38810], R154 ;  /* 0x0388109a030075a7 */ /* 0x000ee4000802017f */
[----:B---3--:R-:W-:Y:S05]  /*1c50*/  @!P1 BRA `(.L_x_4474) ;  /* 0x0000008800e89947 */ /* 0x008fea0003800000 */
.L_x_4473:
        /* <DEDUP_REMOVED lines=286> */
.L_x_4475:
[----:B------:R1:W1:Y:S01]  /*2e40*/  SYNCS.PHASECHK.TRANS64.TRYWAIT P1, [R3+URZ+0x38830], R154 ;  /* 0x0388309a030075a7 */ /* 0x000262000802017f */
[----:B------:R-:W-:Y:S05]  /*2e50*/  @!P0 BRA `(.L_x_4476) ;  /* 0x0000000000048947 */ /* 0x000fea0003800000 */
[----:B------:R-:W-:Y:S01]  /*2e60*/  BPT.TRAP 0x1 ;  /* 0x000000040000795c */ /* 0x000fe20000300000 */
.L_x_4476:
[----:B------:R-:W-:-:S05]  /*2e70*/  VIADD R152, R152, 0x24000 ;  /* 0x0002400098987836 */ /* 0x000fca0000000000 */
[----:B------:R-:W-:-:S04]  /*2e80*/  SHF.R.U32.HI R152, RZ, 0x4, R152 ;  /* 0x00000004ff987819 */ /* 0x000fc80000011698 */
[----:B------:R-:W-:-:S04]  /*2e90*/  LOP3.LUT R236, R152, 0x3fff, RZ, 0xc0, !PT ;  /* 0x00003fff98ec7812 */ /* 0x000fc800078ec0ff */
[----:B------:R-:W-:Y:S01]  /*2ea0*/  LOP3.LUT R153, R236, 0x10000, RZ, 0xfc, !PT ;  /* 0x00010000ec997812 */ /* 0x000fe200078efcff */
[----:B-1----:R-:W-:Y:S06]  /*2eb0*/  @P1 BRA `(.L_x_4477) ;  /* 0x0000000000081947 */ /* 0x002fec0003800000 */
[----:B------:R-:W1:Y:S02]  /*2ec0*/  SYNCS.PHASECHK.TRANS64.TRYWAIT P1, [R3+URZ+0x38830], R154 ;  /* 0x0388309a030075a7 */ /* 0x000e64000802017f */
[----:B-1----:R-:W-:Y:S05]  /*2ed0*/  @!P1 BRA `(.L_x_4478) ;  /* 0x00000078005c9947 */ /* 0x002fea0003800000 */
.L_x_4477:
        /* <DEDUP_REMOVED lines=832> */
.L_x_4479:
        /* <DEDUP_REMOVED lines=56> */
.L_x_4480:
        /* <DEDUP_REMOVED lines=78> */
.L_x_4463:
[----:B------:R-:W-:Y:S05]  /*6b40*/  @P0 BRA `(.L_x_4458) ;  /* 0x0000003800e80947 */ /* 0x000fea0003800000 */
[----:B------:R-:W2:Y:S01]  /*6b50*/  LDL.LU R152, [R1+0x1c] ;  /* 0x00001c0001987983 */ /* 0x000ea20000300800 */
[----:B-1----:R-:W1:Y:S01]  /*6b60*/  LDC.64 R2, c[0x0][0x878] ;  /* 0x00021e00ff027b82 */ /* 0x002e620000000a00 */
[----:B------:R-:W3:Y:S07]  /*6b70*/  S2R R22, SR_TID.X ;  /* 0x0000000000167919 */ /* 0x000eee0000002100 */
[----:B------:R-:W4:Y:S08]  /*6b80*/  LDC R0, c[0x0][0x850] ;  /* 0x00021400ff007b82 */ /* 0x000f300000000800 */
[----:B------:R-:W5:Y:S01]  /*6b90*/  S2UR UR5, SR_CgaCtaId ;  /* 0x00000000000579c3 */ /* 0x000f620000008800 */
[----:B-1----:R-:W-:Y:S01]  /*6ba0*/  ISETP.NE.U32.AND P0, PT, R2, RZ, PT ;  /* 0x000000ff0200720c */ /* 0x002fe20003f05070 */
[----:B------:R-:W1:Y:S01]  /*6bb0*/  S2R R7, SR_CTAID.Y ;  /* 0x0000000000077919 */ /* 0x000e620000002600 */
[----:B------:R-:W-:-:S05]  /*6bc0*/  UMOV UR4, 0x400 ;  /* 0x0000040000047882 */ /* 0x000fca0000000000 */
[----:B------:R-:W1:Y:S01]  /*6bd0*/  LDC.64 R10, c[0x0][0x818] ;  /* 0x00020600ff0a7b82 */ /* 0x000e620000000a00 */
[----:B------:R-:W-:Y:S01]  /*6be0*/  ISETP.NE.AND.EX P0, PT, R3, RZ, PT, P0 ;  /* 0x000000ff0300720c */ /* 0x000fe20003f05300 */
[----:B------:R-:W1:Y:S06]  /*6bf0*/  S2R R8, SR_CTAID.X ;  /* 0x0000000000087919 */ /* 0x000e6c0000002500 */
[----:B------:R-:W1:Y:S08]  /*6c00*/  LDC.64 R14, c[0x0][0x840] ;  /* 0x00021000ff0e7b82 */ /* 0x000e700000000a00 */
[----:B------:R-:W2:Y:S08]  /*6c10*/  @P0 LDC.64 R2, c[0x0][0x878] ;  /* 0x00021e00ff020b82 */ /* 0x000eb00000000a00 */
[----:B------:R-:W1:Y:S08]  /*6c20*/  LDC.64 R12, c[0x0][0x820] ;  /* 0x00020800ff0c7b82 */ /* 0x000e700000000a00 */
[----:B------:R-:W1:Y:S08]  /*6c30*/  LDC.64 R16, c[0x0][0x848] ;  /* 0x00021200ff107b82 */ /* 0x000e700000000a00 */
[----:B------:R-:W1:Y:S08]  /*6c40*/  LDC.64 R18, c[0x0][0x800] ;  /* 0x00020000ff127b82 */ /* 0x000e700000000a00 */
[----:B------:R-:W1:Y:S01]  /*6c50*/  LDC.64 R20, c[0x0][0x828] ;  /* 0x00020a00ff147b82 */ /* 0x000e620000000a00 */
[----:B--2---:R-:W-:-:S06]  /*6c60*/  @P0 IMAD.WIDE R2, R152, 0x4, R2 ;  /* 0x0000000498020825 */ /* 0x004fcc00078e0202 */
[----:B------:R2:W2:Y:S01]  /*6c70*/  @P0 LDG.E R2, desc[UR38][R2.64] ;  /* 0x0000002602020981 */ /* 0x0004a2000c1e1900 */
[----:B---3--:R-:W-:Y:S01]  /*6c80*/  VIADD R23, R22, 0xffffff80 ;  /* 0xffffff8016177836 */ /* 0x008fe20000000000 */
[----:B------:R-:W-:Y:S01]  /*6c90*/  BAR.SYNC.DEFER_BLOCKING 0x1, 0x100 ;  /* 0x0044000000007b1d */ /* 0x000fe20000010000 */
[----:B----4-:R-:W-:Y:S01]  /*6ca0*/  ISETP.NE.AND P1, PT, R0, 0x1, PT ;  /* 0x000000010000780c */ /* 0x010fe20003f25270 */
[----:B-----5:R-:W-:Y:S02]  /*6cb0*/  ULEA UR4, UR5, UR4, 0x18 ;  /* 0x0000000405047291 */ /* 0x020fe4000f8ec03f */
[----:B------:R-:W-:Y:S02]  /*6cc0*/  SHF.R.S32.HI R0, RZ, 0x1f, R23 ;  /* 0x0000001fff007819 */ /* 0x000fe40000011417 */
[----:B------:R-:W-:Y:S02]  /*6cd0*/  BSSY B0, `(.L_x_4482) ;  /* 0x0000054000007945 */ /* 0x000fe40003800000 */
[----:B------:R-:W-:-:S04]  /*6ce0*/  LEA.HI R6, R0, R23, RZ, 0x7 ;  /* 0x0000001700067211 */ /* 0x000fc800078f38ff */
[C---:B------:R-:W-:Y:S01]  /*6cf0*/  LOP3.LUT R0, R6.reuse, 0xfffff80, RZ, 0xc0, !PT ;  /* 0x0fffff8006007812 */ /* 0x040fe200078ec0ff */
[----:B--2---:R-:W-:Y:S01]  /*6d00*/  IMAD.SHL.U32 R3, R6, 0x40, RZ ;  /* 0x0000004006037824 */ /* 0x004fe200078e00ff */
[----:B------:R-:W1:Y:S03]  /*6d10*/  @P1 LDC R4, c[0x0][0x854] ;  /* 0x00021500ff041b82 */ /* 0x000e660000000800 */
[----:B------:R-:W-:Y:S01]  /*6d20*/  IMAD.IADD R0, R23, 0x1, -R0 ;  /* 0x0000000117007824 */ /* 0x000fe200078e0a00 */
[----:B------:R-:W-:-:S05]  /*6d30*/  LOP3.LUT R3, R3, 0x3fffe000, RZ, 0xc0, !PT ;  /* 0x3fffe00003037812 */ /* 0x000fca00078ec0ff */
[----:B------:R-:W-:Y:S01]  /*6d40*/  IMAD R3, R0, 0x4, R3 ;  /* 0x0000000400037824 */ /* 0x000fe200078e0203 */
[----:B------:R-:W2:Y:S04]  /*6d50*/  @P1 LDC R5, c[0x0][0x858] ;  /* 0x00021600ff051b82 */ /* 0x000ea80000000800 */
[----:B------:R-:W-:-:S05]  /*6d60*/  LEA R6, R3, UR4, 0x2 ;  /* 0x0000000403067c11 */ /* 0x000fca000f8e10ff */
[----:B------:R3:W-:Y:S04]  /*6d70*/  STS.128 [R6], R24 ;  /* 0x0000001806007388 */ /* 0x0007e80000000c00 */
[----:B------:R3:W-:Y:S01]  /*6d80*/  STS.128 [R6+0x800], R28 ;  /* 0x0008001c06007388 */ /* 0x0007e20000000c00 */
[----:B-1----:R-:W-:-:S03]  /*6d90*/  @P1 IMAD.HI.U32 R0, R7, R4, RZ ;  /* 0x0000000407001227 */ /* 0x002fc600078e00ff */
[----:B------:R3:W-:Y:S04]  /*6da0*/  STS.128 [R6+0x1000], R32 ;  /* 0x0010002006007388 */ /* 0x0007e80000000c00 */
[----:B------:R3:W-:Y:S01]  /*6db0*/  STS.128 [R6+0x1800], R36 ;  /* 0x0018002406007388 */ /* 0x0007e20000000c00 */
[----:B--2---:R-:W-:Y:S01]  /*6dc0*/  @P1 SHF.R.U32.HI R7, RZ, R5, R0 ;  /* 0x00000005ff071219 */ /* 0x004fe20000011600 */
[----:B------:R-:W-:Y:S02]  /*6dd0*/  IMAD.SHL.U32 R5, R8, 0x4000, RZ ;  /* 0x0000400008057824 */ /* 0x000fe400078e00ff */
[----:B------:R3:W-:Y:S01]  /*6de0*/  STS.128 [R6+0x2000], R40 ;  /* 0x0020002806007388 */ /* 0x0007e20000000c00 */
[----:B------:R-:W-:-:S03]  /*6df0*/  SHF.R.S32.HI R9, RZ, 0x1f, R7 ;  /* 0x0000001fff097819 */ /* 0x000fc60000011407 */
[----:B------:R3:W-:Y:S02]  /*6e00*/  STS.128 [R6+0x2800], R44 ;  /* 0x0028002c06007388 */ /* 0x0007e40000000c00 */
[----:B------:R-:W-:Y:S02]  /*6e10*/  IMAD R0, R9, R10, RZ ;  /* 0x0000000a09007224 */ /* 0x000fe400078e02ff */
        /* <DEDUP_REMOVED lines=15> */
[----:B-1----:R-:W1:Y:S01]  /*6f10*/  FENCE.VIEW.ASYNC.S ;  /* 0x00000000000073c6 */ /* 0x002e620000000000 */
[----:B------:R-:W-:-:S05]  /*6f20*/  @P0 IMAD R2, R152, 0x80, R2 ;  /* 0x0000008098020824 */ /* 0x000fca00078e0202 */
[----:B------:R-:W-:-:S04]  /*6f30*/  @P0 SHF.R.S32.HI R3, RZ, 0x1f, R2 ;  /* 0x0000001fff030819 */ /* 0x000fc80000011402 */
[----:B------:R-:W-:-:S05]  /*6f40*/  @P0 LEA.HI R3, R3, R2, RZ, 0x7 ;  /* 0x0000000203030211 */ /* 0x000fca00078f38ff */
[----:B------:R-:W-:-:S05]  /*6f50*/  @P0 IMAD.SHL.U32 R3, R3, 0x80, RZ ;  /* 0x0000008003030824 */ /* 0x000fca00078e00ff */
[----:B------:R-:W-:-:S04]  /*6f60*/  @P0 LOP3.LUT R2, R3, 0xffffc000, RZ, 0xc0, !PT ;  /* 0xffffc00003020812 */ /* 0x000fc800078ec0ff */
[----:B------:R-:W-:Y:S02]  /*6f70*/  @P0 SHF.R.S32.HI R3, RZ, 0x1f, R2 ;  /* 0x0000001fff030819 */ /* 0x000fe40000011402 */
[----:B------:R-:W-:Y:S01]  /*6f80*/  @!P0 CS2R R2, SRZ ;  /* 0x0000000000028805 */ /* 0x000fe2000001ff00 */
[----:B-1----:R-:W-:Y:S05]  /*6f90*/  BAR.SYNC.DEFER_BLOCKING 0x1, 0x100 ;  /* 0x0044000000007b1d */ /* 0x002fea0000010000 */
        /* <DEDUP_REMOVED lines=19> */
[----:B------:R-:W-:Y:S01]  /*70d0*/  LEA R20, P2, R4, R20, 0x2 ;  /* 0x0000001404147211 */ /* 0x000fe200078410ff */
[----:B------:R-:W-:Y:S02]  /*70e0*/  IMAD R7, R7, R17, R8 ;  /* 0x0000001107077224 */ /* 0x000fe400078e0208 */
[----:B------:R-:W-:Y:S02]  /*70f0*/  IMAD.IADD R3, R3, 0x1, R9 ;  /* 0x0000000103037824 */ /* 0x000fe400078e0209 */
[----:B------:R-:W-:-:S03]  /*7100*/  IMAD.IADD R0, R5, 0x1, R7 ;  /* 0x0000000105007824 */ /* 0x000fc600078e0207 */
[----:B------:R-:W-:Y:S02]  /*7110*/  LEA.HI.X R3, R2, R19, R3, 0x2, P1 ;  /* 0x0000001302037211 */ /* 0x000fe400008f1403 */
[----:B------:R-:W-:Y:S01]  /*7120*/  LEA.HI.X R0, R4, R21, R0, 0x2, P2 ;  /* 0x0000001504007211 */ /* 0x000fe200010f1400 */
[----:B---3--:R-:W-:Y:S06]  /*7130*/  @P0 BRA `(.L_x_4483) ;  /* 0x0000000000340947 */ /* 0x008fec0003800000 */
[----:B------:R-:W-:Y:S01]  /*7140*/  R2UR UR6, R20 ;  /* 0x00000000140672ca */ /* 0x000fe200000e0000 */
[----:B------:R-:W-:Y:S01]  /*7150*/  UMOV UR5, 0x1000 ;  /* 0x0000100000057882 */ /* 0x000fe20000000000 */
[----:B------:R-:W-:Y:S01]  /*7160*/  R2UR UR7, R0 ;  /* 0x00000000000772ca */ /* 0x000fe200000e0000 */
[----:B------:R-:W-:Y:S01]  /*7170*/  UMOV UR8, 0x0 ;  /* 0x0000000000087882 */ /* 0x000fe20000000000 */
[----:B------:R-:W-:Y:S01]  /*7180*/  PLOP3.LUT P0, PT, PT, PT, PT, 0x80, 0x0 ;  /* 0x000000000000781c */ /* 0x000fe20003f0f070 */
[----:B------:R-:W-:-:S12]  /*7190*/  UMOV UR9, 0x14f00000 ;  /* 0x14f0000000097882 */ /* 0x000fd80000000000 */
.L_x_4484:
[----:B------:R-:W-:Y:S01]  /*71a0*/  @P0 ELECT P1, URZ, PT ;  /* 0x00000000003f082f */ /* 0x000fe20003820000 */
[----:B------:R1:W-:-:S12]  /*71b0*/  UBLKRED.G.S.ADD.F32.RN [UR6], [UR4], UR5, desc[UR8] ;  /* 0x00000806040073bb */ /* 0x0003d800080a1405 */
[----:B------:R-:W-:Y:S02]  /*71c0*/  @P1 PLOP3.LUT P0, PT, P1, PT, PT, 0x8, 0x0 ;  /* 0x000000000000181c */ /* 0x000fe40000f0e170 */
[----:B------:R-:W-:-:S11]  /*71d0*/  PLOP3.LUT P1, PT, PT, PT, PT, 0x8, 0x0 ;  /* 0x000000000000781c */ /* 0x000fd60003f2e170 */
[----:B-1----:R-:W-:Y:S05]  /*71e0*/  @P0 BRA.U.ANY `(.L_x_4484) ;  /* 0xfffffffd00ec0947 */ /* 0x002fea000393ffff */
[----:B------:R0:W-:Y:S01]  /*71f0*/  UTMACMDFLUSH ;  /* 0x00000000000079b7 */ /* 0x0001e20000000000 */
[----:B------:R-:W-:-:S04]  /*7200*/  DEPBAR.LE SB0, 0x0 ;  /* 0x000080000000791a */ /* 0x000fc80000000000 */
.L_x_4483:
[----:B------:R-:W-:Y:S05]  /*7210*/  BSYNC B0 ;  /* 0x0000000000007941 */ /* 0x000fea0003800000 */
.L_x_4482:
        /* <DEDUP_REMOVED lines=32> */
.L_x_4485:
        /* <DEDUP_REMOVED lines=8> */
.L_x_4453:
        /* <DEDUP_REMOVED lines=20> */
.L_x_4487:
        /* <DEDUP_REMOVED lines=13> */
.L_x_4489:
[----:B------:R-:W-:-:S05]  /*76b0*/  ULDC UR5, c[0x0][0x8c4] ;  /* 0x0002310000057ab9 */ /* 0x000fca0000000800 */
.L_x_4488:
        /* <DEDUP_REMOVED lines=40> */
.L_x_4490:
        /* <DEDUP_REMOVED lines=49> */
.L_x_4504:
        /* <DEDUP_REMOVED lines=21> */
.L_x_4493:
[----:B------:R-:W-:Y:S05]  /*7da0*/  BSYNC B0 ;  /* 0x0000000000007941 */ /* 0x000fea0003800000 */
.L_x_4492:
        /* <DEDUP_REMOVED lines=13> */
.L_x_4495:
[----:B------:R-:W-:Y:S05]  /*7e80*/  BSYNC B0 ;  /* 0x0000000000007941 */ /* 0x000fea0003800000 */
.L_x_4494:
[----:B------:R-:W-:Y:S06]  /*7e90*/  BAR.ARV 0xa, 0xa0 ;  /* 0x0282800000007b1d */ /* 0x000fec0000002000 */
[----:B------:R-:W-:Y:S04]  /*7ea0*/  BSSY B0, `(.L_x_4496) ;  /* 0x0000003000007945 */ /* 0x000fe80003800000 */
[----:B------:R-:W-:Y:S05]  /*7eb0*/  @!P0 BRA `(.L_x_4497) ;  /* 0x0000000000048947 */ /* 0x000fea0003800000 */
[----:B------:R-:W-:-:S04]  /*7ec0*/  DEPBAR.LE SB0, 0x0 ;  /* 0x000080000000791a */ /* 0x000fc80000000000 */
.L_x_4497:
[----:B------:R-:W-:Y:S05]  /*7ed0*/  BSYNC B0 ;  /* 0x0000000000007941 */ /* 0x000fea0003800000 */
.L_x_4496:
        /* <DEDUP_REMOVED lines=13> */
.L_x_4499:
[----:B------:R-:W-:Y:S05]  /*7fb0*/  BSYNC B0 ;  /* 0x0000000000007941 */ /* 0x000fea0003800000 */
.L_x_4498:
        /* <DEDUP_REMOVED lines=13> */
.L_x_4501:
[----:B------:R-:W-:Y:S05]  /*8090*/  BSYNC B0 ;  /* 0x0000000000007941 */ /* 0x000fea0003800000 */
.L_x_4500:
[----:B------:R-:W-:Y:S01]  /*80a0*/  VIADD R0, R0, 0xfffffffe ;  /* 0xfffffffe00007836 */ /* 0x000fe20000000000 */
[----:B------:R-:W-:Y:S06]  /*80b0*/  BAR.ARV 0xa, 0xa0 ;  /* 0x0282800000007b1d */ /* 0x000fec0000002000 */
[----:B------:R-:W-:Y:S01]  /*80c0*/  BSSY B0, `(.L_x_4502) ;  /* 0x0000004000007945 */ /* 0x000fe20003800000 */
[----:B------:R-:W-:-:S03]  /*80d0*/  ISETP.NE.AND P1, PT, R0, RZ, PT ;  /* 0x000000ff0000720c */ /* 0x000fc60003f25270 */
[----:B------:R-:W-:Y:S10]  /*80e0*/  @!P0 BRA `(.L_x_4503) ;  /* 0x0000000000048947 */ /* 0x000ff40003800000 */
[----:B------:R-:W-:-:S04]  /*80f0*/  DEPBAR.LE SB0, 0x0 ;  /* 0x000080000000791a */ /* 0x000fc80000000000 */
.L_x_4503:
[----:B------:R-:W-:Y:S05]  /*8100*/  BSYNC B0 ;  /* 0x0000000000007941 */ /* 0x000fea0003800000 */
.L_x_4502:
[----:B------:R-:W-:Y:S06]  /*8110*/  BAR.ARV 0xb, 0xa0 ;  /* 0x02c2800000007b1d */ /* 0x000fec0000002000 */
[----:B------:R-:W-:Y:S02]  /*8120*/  UIADD3 UR5, UR5, 0x2, URZ ;  /* 0x0000000205057890 */ /* 0x000fe4000fffe03f */
[----:B------:R-:W-:Y:S01]  /*8130*/  UIADD3 UR4, UR4, 0x1, URZ ;  /* 0x0000000104047890 */ /* 0x000fe2000fffe03f */
[----:B------:R-:W-:Y:S11]  /*8140*/  @P1 BRA `(.L_x_4504) ;  /* 0xfffffff800c01947 */ /* 0x000ff6000383ffff */
[----:B------:R-:W-:-:S12]  /*8150*/  UIADD3 UR6, UR16, 0x5000, URZ ;  /* 0x0000500010067890 */ /* 0x000fd8000fffe03f */
.L_x_4491:
        /* <DEDUP_REMOVED lines=19> */
.L_x_4506:
[----:B------:R-:W-:Y:S05]  /*8290*/  BSYNC B0 ;  /* 0x0000000000007941 */ /* 0x000fea0003800000 */
.L_x_4505:
        /* <DEDUP_REMOVED lines=19> */
.L_x_4508:
[----:B------:R-:W-:Y:S05]  /*83d0*/  BSYNC B0 ;  /* 0x0000000000007941 */ /* 0x000fea0003800000 */
.L_x_4507:
[----:B------:R-:W-:Y:S06]  /*83e0*/  BAR.ARV 0xa, 0xa0 ;  /* 0x0282800000007b1d */ /* 0x000fec0000002000 */
[----:B------:R-:W-:Y:S04]  /*83f0*/  BSSY B0, `(.L_x_4509) ;  /* 0x0000003000007945 */ /* 0x000fe80003800000 */
[----:B------:R-:W-:Y:S05]  /*8400*/  @!P0 BRA `(.L_x_4510) ;  /* 0x0000000000048947 */ /* 0x000fea0003800000 */
[----:B------:R-:W-:-:S04]  /*8410*/  DEPBAR.LE SB0, 0x0 ;  /* 0x000080000000791a */ /* 0x000fc80000000000 */
.L_x_4510:
[----:B------:R-:W-:Y:S05]  /*8420*/  BSYNC B0 ;  /* 0x0000000000007941 */ /* 0x000fea0003800000 */
.L_x_4509:
[----:B------:R-:W-:Y:S06]  /*8430*/  BAR.ARV 0xb, 0xa0 ;  /* 0x02c2800000007b1d */ /* 0x000fec0000002000 */
[----:B------:R-:W-:Y:S05]  /*8440*/  BRA `(.L_x_4458) ;  /* 0x0000002000a87947 */ /* 0x000fea0003800000 */
.L_x_4486:
        /* <DEDUP_REMOVED lines=10> */
.L_x_4511:
        /* <DEDUP_REMOVED lines=10> */
.L_x_4513:
[----:B------:R-:W3:Y:S02]  /*8590*/  LDC R5, c[0x0][0x8c4] ;  /* 0x00023100ff057b82 */ /* 0x000ee40000000800 */
.L_x_4512:
        /* <DEDUP_REMOVED lines=46> */
.L_x_4515:
        /* <DEDUP_REMOVED lines=66> */
.L_x_4545:
        /* <DEDUP_REMOVED lines=9> */
.L_x_4518:
        /* <DEDUP_REMOVED lines=84> */
.L_x_4529:
[----:B------:R-:W-:-:S04]  /*9270*/  SHF.L.U32 R21, R10, 0x1f, RZ ;  /* 0x0000001f0a157819 */ /* 0x000fc800000006ff */
[----:B-1----:R-:W1:Y:S02]  /*9280*/  SYNCS.PHASECHK.TRANS64.TRYWAIT P1, [R12+URZ+0x38840], R21 ;  /* 0x038840150c0075a7 */ /* 0x002e64000802017f */
[----:B-12--5:R-:W-:Y:S05]  /*9290*/  @!P1 BRA `(.L_x_4521) ;  /* 0x0000001400949947 */ /* 0x026fea0003800000 */
.L_x_4546:
[----:B------:R-:W-:Y:S05]  /*92a0*/  @P0 BRA `(.L_x_4522) ;  /* 0x0000000000140947 */ /* 0x000fea0003800000 */
[----:B------:R-:W-:Y:S01]  /*92b0*/  ISETP.NE.AND P1, PT, R20, RZ, PT ;  /* 0x000000ff1400720c */ /* 0x000fe20003f25270 */
[----:B------:R-:W-:-:S04]  /*92c0*/  IMAD.MOV.U32 R3, RZ, RZ, 0x5140 ;  /* 0x00005140ff037424 */ /* 0x000fc800078e00ff */
[----:B------:R3:W-:Y:S08]  /*92d0*/  SYNCS.ARRIVE.TRANS64 RZ, [R12+URZ+0x38830], R3 ;  /* 0x038830030cff79a7 */ /* 0x0007f0000800003f */
[----:B------:R-:W-:Y:S05]  /*92e0*/  @!P1 BRA `(.L_x_4522) ;  /* 0x0000000000049947 */ /* 0x000fea0003800000 */
[----:B------:R-:W-:Y:S01]  /*92f0*/  BPT.TRAP 0x1 ;  /* 0x000000040000795c */ /* 0x000fe20000300000 */
.L_x_4522:
        /* <DEDUP_REMOVED lines=37> */
.L_x_4547:
[----:B------:R-:W-:Y:S05]  /*9550*/  @P0 BRA `(.L_x_4524) ;  /* 0x0000000000140947 */ /* 0x000fea0003800000 */
[----:B------:R-:W-:Y:S01]  /*9560*/  ISETP.NE.AND P1, PT, R20, RZ, PT ;  /* 0x000000ff1400720c */ /* 0x000fe20003f25270 */
[----:B------:R-:W-:-:S04]  /*9570*/  IMAD.MOV.U32 R2, RZ, RZ, 0x5140 ;  /* 0x00005140ff027424 */ /* 0x000fc800078e00ff */
[----:B------:R3:W-:Y:S08]  /*9580*/  SYNCS.ARRIVE.TRANS64 RZ, [R12+URZ+0x38818], R2 ;  /* 0x038818020cff79a7 */ /* 0x0007f0000800003f */
[----:B------:R-:W-:Y:S05]  /*9590*/  @!P1 BRA `(.L_x_4524) ;  /* 0x0000000000049947 */ /* 0x000fea0003800000 */
[----:B------:R-:W-:Y:S01]  /*95a0*/  BPT.TRAP 0x1 ;  /* 0x000000040000795c */ /* 0x000fe20000300000 */
.L_x_4524:
        /* <DEDUP_REMOVED lines=29> */
.L_x_4548:
        /* <DEDUP_REMOVED lines=9> */
.L_x_4526:
        /* <DEDUP_REMOVED lines=31> */
.L_x_4550:
[----:B------:R-:W-:Y:S05]  /*9a00*/  @P0 BRA `(.L_x_4528) ;  /* 0x0000000000140947 */ /* 0x000fea0003800000 */
[----:B------:R-:W-:Y:S01]  /*9a10*/  ISETP.NE.AND P1, PT, R20, RZ, PT ;  /* 0x000000ff1400720c */ /* 0x000fe20003f25270 */
[----:B-1----:R-:W-:-:S04]  /*9a20*/  IMAD.MOV.U32 R5, RZ, RZ, 0x5140 ;  /* 0x00005140ff057424 */ /* 0x002fc800078e00ff */
[----:B------:R2:W-:Y:S08]  /*9a30*/  SYNCS.ARRIVE.TRANS64 RZ, [R12+URZ+0x38810], R5 ;  /* 0x038810050cff79a7 */ /* 0x0005f0000800003f */
[----:B------:R-:W-:Y:S05]  /*9a40*/  @!P1 BRA `(.L_x_4528) ;  /* 0x0000000000049947 */ /* 0x000fea0003800000 */
[----:B------:R-:W-:Y:S01]  /*9a50*/  BPT.TRAP 0x1 ;  /* 0x000000040000795c */ /* 0x000fe20000300000 */
.L_x_4528:
        /* <DEDUP_REMOVED lines=29> */
.L_x_4520:
[----:B--2---:R-:W2:Y:S02]  /*9c30*/  LDL.LU R4, [R1] ;  /* 0x0000000001047983 */ /* 0x004ea40000300800 */
[----:B--2---:R-:W-:-:S13]  /*9c40*/  ISETP.NE.AND P1, PT, R4, RZ, PT ;  /* 0x000000ff0400720c */ /* 0x004fda0003f25270 */
[----:B------:R-:W-:Y:S05]  /*9c50*/  @!P1 BRA `(.L_x_4519) ;  /* 0x0000000400309947 */ /* 0x000fea0003800000 */
[----:B------:R-:W-:-:S04]  /*9c60*/  SHF.L.U32 R13, R10, 0x1f, RZ ;  /* 0x0000001f0a0d7819 */ /* 0x000fc800000006ff */
[----:B------:R-:W1:Y:S02]  /*9c70*/  SYNCS.PHASECHK.TRANS64.TRYWAIT P1, [R12+URZ+0x38840], R13 ;  /* 0x0388400d0c0075a7 */ /* 0x000e64000802017f */
[----:B-1----:R-:W-:Y:S05]  /*9c80*/  @!P1 BRA `(.L_x_4530) ;  /* 0x0000000c006c9947 */ /* 0x002fea0003800000 */
.L_x_4551:
[----:B------:R-:W-:Y:S05]  /*9c90*/  @P0 BRA `(.L_x_4531) ;  /* 0x0000000000140947 */ /* 0x000fea0003800000 */
[----:B------:R-:W-:Y:S01]  /*9ca0*/  ISETP.NE.AND P1, PT, R20, RZ, PT ;  /* 0x000000ff1400720c */ /* 0x000fe20003f25270 */
[----:B------:R-:W-:-:S04]  /*9cb0*/  IMAD.MOV.U32 R5, RZ, RZ, 0x5140 ;  /* 0x00005140ff057424 */ /* 0x000fc800078e00ff */
[----:B------:R2:W-:Y:S08]  /*9cc0*/  SYNCS.ARRIVE.TRANS64 RZ, [R12+URZ+0x38830], R5 ;  /* 0x038830050cff79a7 */ /* 0x0005f0000800003f */
[----:B------:R-:W-:Y:S05]  /*9cd0*/  @!P1 BRA `(.L_x_4531) ;  /* 0x0000000000049947 */ /* 0x000fea0003800000 */
[----:B------:R-:W-:Y:S01]  /*9ce0*/  BPT.TRAP 0x1 ;  /* 0x000000040000795c */ /* 0x000fe20000300000 */
.L_x_4531:
        /* <DEDUP_REMOVED lines=34> */
.L_x_4552:
[----:B------:R-:W-:Y:S05]  /*9f10*/  @P0 BRA `(.L_x_4533) ;  /* 0x0000000000140947 */ /* 0x000fea0003800000 */
[----:B------:R-:W-:Y:S01]  /*9f20*/  ISETP.NE.AND P0, PT, R20, RZ, PT ;  /* 0x000000ff1400720c */ /* 0x000fe20003f05270 */
[----:B------:R-:W-:-:S04]  /*9f30*/  IMAD.MOV.U32 R5, RZ, RZ, 0x5140 ;  /* 0x00005140ff057424 */ /* 0x000fc800078e00ff */
[----:B------:R3:W-:Y:S08]  /*9f40*/  SYNCS.ARRIVE.TRANS64 RZ, [R12+URZ+0x38818], R5 ;  /* 0x038818050cff79a7 */ /* 0x0007f0000800003f */
[----:B------:R-:W-:Y:S05]  /*9f50*/  @!P0 BRA `(.L_x_4533) ;  /* 0x0000000000048947 */ /* 0x000fea0003800000 */
[----:B------:R-:W-:Y:S01]  /*9f60*/  BPT.TRAP 0x1 ;  /* 0x000000040000795c */ /* 0x000fe20000300000 */
.L_x_4533:
        /* <DEDUP_REMOVED lines=27> */
.L_x_4519:
[----:B-----5:R-:W-:Y:S01]  /*a120*/  IMAD R4, R0, 0x8, R12 ;  /* 0x0000000800047824 */ /* 0x020fe200078e020c */
[----:B------:R-:W-:Y:S01]  /*a130*/  SHF.L.U32 R3, R10, 0x1f, RZ ;  /* 0x0000001f0a037819 */ /* 0x000fe200000006ff */
[----:B------:R-:W3:Y:S03]  /*a140*/  S2R R2, SR_TID.X ;  /* 0x0000000000027919 */ /* 0x000ee60000002100 */
[----:B------:R-:W4:Y:S01]  /*a150*/  SYNCS.PHASECHK.TRANS64.TRYWAIT P0, [R4+URZ+0x38840], R3 ;  /* 0x03884003040075a7 */ /* 0x000f22000800017f */
[----:B---3--:R-:W-:-:S04]  /*a160*/  LOP3.LUT R2, R2, 0x7f, RZ, 0xc0, !PT ;  /* 0x0000007f02027812 */ /* 0x008fc800078ec0ff */
[----:B------:R-:W-:Y:S01]  /*a170*/  ISETP.NE.AND P1, PT, R2, RZ, PT ;  /* 0x000000ff0200720c */ /* 0x000fe20003f25270 */
[----:B----4-:R-:W-:-:S12]  /*a180*/  @!P0 BRA `(.L_x_4534) ;  /* 0x0000000800548947 */ /* 0x010fd80003800000 */
.L_x_4553:
[----:B------:R-:W-:Y:S05]  /*a190*/  @P1 BRA `(.L_x_4535) ;  /* 0x0000000000181947 */ /* 0x000fea0003800000 */
[----:B------:R-:W4:Y:S01]  /*a1a0*/  S2R R2, SR_TID.X ;  /* 0x0000000000027919 */ /* 0x000f220000002100 */
[----:B---3--:R-:W-:-:S04]  /*a1b0*/  IMAD.MOV.U32 R3, RZ, RZ, 0x5140 ;  /* 0x00005140ff037424 */ /* 0x008fc800078e00ff */
[----:B------:R3:W-:Y:S01]  /*a1c0*/  SYNCS.ARRIVE.TRANS64 RZ, [R4+URZ+0x38830], R3 ;  /* 0x0388300304ff79a7 */ /* 0x0007e2000800003f */
[----:B----4-:R-:W-:-:S13]  /*a1d0*/  LOP3.LUT P0, RZ, R2, 0x1f, RZ, 0xc0, !PT ;  /* 0x0000001f02ff7812 */ /* 0x010fda000780c0ff */
[----:B---3--:R-:W-:Y:S05]  /*a1e0*/  @!P0 BRA `(.L_x_4535) ;  /* 0x0000000000048947 */ /* 0x008fea0003800000 */
[----:B------:R-:W-:Y:S01]  /*a1f0*/  BPT.TRAP 0x1 ;  /* 0x000000040000795c */ /* 0x000fe20000300000 */
.L_x_4535:
        /* <DEDUP_REMOVED lines=41> */
.L_x_4516:
[----:B------:R-:W-:Y:S05]  /*a490*/  BSYNC B0 ;  /* 0x0000000000007941 */ /* 0x000fea0003800000 */
.L_x_4514:
[----:B------:R-:W-:-:S03]  /*a4a0*/  UMOV UR6, 0xffffffff ;  /* 0xffffffff00067882 */ /* 0x000fc60000000000 */
[----:B------:R-:W-:Y:S05]  /*a4b0*/  BRA.DIV UR6, `(.L_x_4536) ;  /* 0x00000006069c7947 */ /* 0x000fea000b800000 */
[----:B------:R-:W-:-:S13]  /*a4c0*/  ELECT P0, URZ, PT ;  /* 0x00000000003f782f */ /* 0x000fda0003800000 */
.L_x_4556:
[----:B------:R-:W-:Y:S05]  /*a4d0*/  @!P0 BRA `(.L_x_4458) ;  /* 0x0000000000848947 */ /* 0x000fea0003800000 */
[----:B----4-:R-:W3:Y:S02]  /*a4e0*/  LDL.LU R2, [R1+0x8] ;  /* 0x0000080001027983 */ /* 0x010ee40000300800 */
[----:B---3--:R-:W-:-:S04]  /*a4f0*/  LOP3.LUT R2, R2, 0x2, RZ, 0xfc, !PT ;  /* 0x0000000202027812 */ /* 0x008fc800078efcff */
[----:B------:R-:W-:-:S13]  /*a500*/  ISETP.NE.AND P0, PT, R2, 0x3, PT ;  /* 0x000000030200780c */ /* 0x000fda0003f05270 */
[----:B------:R-:W-:Y:S05]  /*a510*/  @!P0 BRA `(.L_x_4537) ;  /* 0x0000000000048947 */ /* 0x000fea0003800000 */
[----:B--2---:R-:W-:Y:S01]  /*a520*/  BPT.TRAP 0x1 ;  /* 0x000000040000795c */ /* 0x004fe20000300000 */
.L_x_4537:
        /* <DEDUP_REMOVED lines=15> */
.L_x_4557:
[----:B------:R-:W3:Y:S02]  /*a620*/  SYNCS.PHASECHK.TRANS64.TRYWAIT P1, [R11+URZ], R2 ;  /* 0x000000020b0075a7 */ /* 0x000ee4000802017f */
[----:B---3--:R-:W-:Y:S05]  /*a630*/  @!P1 BRA `(.L_x_4539) ;  /* 0x0000000400749947 */ /* 0x008fea0003800000 */
.L_x_4558:
[----:B------:R-:W-:Y:S05]  /*a640*/  @!P0 BRA `(.L_x_4540) ;  /* 0x0000000000048947 */ /* 0x000fea0003800000 */
[----:B--2---:R-:W-:Y:S01]  /*a650*/  BPT.TRAP 0x1 ;  /* 0x000000040000795c */ /* 0x004fe20000300000 */
.L_x_4540:
[----:B------:R-:W-:-:S04]  /*a660*/  VIADD R0, R6, 0x38840 ;  /* 0x0003884006007836 */ /* 0x000fc80000000000 */
[----:B------:R-:W-:-:S04]  /*a670*/  IMAD R9, R9, 0x8, R0 ;  /* 0x0000000809097824 */ /* 0x000fc800078e0200 */
[----:B------:R-:W4:Y:S02]  /*a680*/  SYNCS.PHASECHK.TRANS64.TRYWAIT P0, [R9+URZ], R4 ;  /* 0x00000004090075a7 */ /* 0x000f24000800017f */
[----:B----4-:R-:W-:Y:S05]  /*a690*/  @!P0 BRA `(.L_x_4541) ;  /* 0x0000000400708947 */ /* 0x010fea0003800000 */
.L_x_4559:
[----:B------:R-:W-:-:S07]  /*a6a0*/  IMAD R3, R3, 0x8, R0 ;  /* 0x0000000803037824 */ /* 0x000fce00078e0200 */
.L_x_4542:
[----:B------:R1:W1:Y:S02]  /*a6b0*/  SYNCS.PHASECHK.TRANS64.TRYWAIT P0, [R3+URZ], R2 ;  /* 0x00000002030075a7 */ /* 0x000264000800017f */
[----:B-1----:R-:W-:Y:S05]  /*a6c0*/  @!P0 NANOSLEEP.SYNCS 0x989680 ;  /* 0x009896800000895d */ /* 0x002fea0003900000 */
[----:B------:R-:W1:Y:S02]  /*a6d0*/  @!P0 SYNCS.PHASECHK.TRANS64 P0, [R3+URZ], R2 ;  /* 0x00000002030085a7 */ /* 0x000e64000800007f */
[----:B-1----:R-:W-:Y:S05]  /*a6e0*/  @!P0 BRA `(.L_x_4542) ;  /* 0xfffffffc00f08947 */ /* 0x002fea000383ffff */
.L_x_4458:
[----:B--2---:R-:W-:Y:S05]  /*a6f0*/  BSYNC B6 ;  /* 0x0000000000067941 */ /* 0x004fea0003800000 */
.L_x_4452:
[----:B------:R-:W-:Y:S05]  /*a700*/  EXIT ;  /* 0x000000000000794d */ /* 0x000fea0003800000 */
.L_x_4468:
[----:B------:R-:W-:Y:S02]  /*a710*/  IMAD.MOV.U32 R12, RZ, RZ, RZ ;  /* 0x000000ffff0c7224 */ /* 0x000fe400078e00ff */
[----:B------:R-:W-:Y:S02]  /*a720*/  IMAD.MOV.U32 R11, RZ, RZ, 0x1f ;  /* 0x0000001fff0b7424 */ /* 0x000fe400078e00ff */
[----:B------:R-:W-:-:S07]  /*a730*/  IMAD.MOV.U32 R15, RZ, RZ, -0x1 ;  /* 0xffffffffff0f7424 */ /* 0x000fce00078e00ff */
[----:B------:R-:W-:Y:S05]  /*a740*/  WARPSYNC.COLLECTIVE R15, `(.L_x_4543) ;  /* 0x000000000f087348 */ /* 0x000fea0003c00000 */
[----:B------:R1:W2:Y:S02]  /*a750*/  SHFL.IDX P6, R14, R13, R12, R11 ;  /* 0x0000000c0d0e7389 */ /* 0x0002a400000c000b */
[----:B-12---:R-:W-:Y:S01]  /*a760*/  ENDCOLLECTIVE ;  /* 0x000000000000791b */ /* 0x006fe20003800000 */
.L_x_4543:
[----:B------:R-:W-:Y:S05]  /*a770*/  BRA `(.L_x_4544) ;  /* 0xffffff6c00007947 */ /* 0x000fea000383ffff */
.L_x_4470:
        /* <DEDUP_REMOVED lines=8> */
.L_x_4474:
[----:B---3--:R3:W4:Y:S02]  /*a800*/  SYNCS.PHASECHK.TRANS64.TRYWAIT P1, [R3+URZ+0x38810], R154 ;  /* 0x0388109a030075a7 */ /* 0x008724000802017f */
[----:B----4-:R-:W-:Y:S05]  /*a810*/  @!P1 NANOSLEEP.SYNCS 0x989680 ;  /* 0x009896800000995d */ /* 0x010fea0003900000 */
[----:B------:R-:W4:Y:S02]  /*a820*/  @!P1 SYNCS.PHASECHK.TRANS64 P1, [R3+URZ+0x38810], R154 ;  /* 0x0388109a030095a7 */ /* 0x000f24000802007f */
[----:B----4-:R-:W-:Y:S05]  /*a830*/  @!P1 BRA `(.L_x_4474) ;  /* 0xfffffffc00f09947 */ /* 0x010fea000383ffff */
[----:B------:R-:W-:Y:S05]  /*a840*/  BRA `(.L_x_4473) ;  /* 0xffffff7400047947 */ /* 0x000fea000383ffff */
.L_x_4478:
[----:B------:R1:W1:Y:S02]  /*a850*/  SYNCS.PHASECHK.TRANS64.TRYWAIT P1, [R3+URZ+0x38830], R154 ;  /* 0x0388309a030075a7 */ /* 0x000264000802017f */
[----:B-1----:R-:W-:Y:S05]  /*a860*/  @!P1 NANOSLEEP.SYNCS 0x989680 ;  /* 0x009896800000995d */ /* 0x002fea0003900000 */
[----:B------:R-:W1:Y:S02]  /*a870*/  @!P1 SYNCS.PHASECHK.TRANS64 P1, [R3+URZ+0x38830], R154 ;  /* 0x0388309a030095a7 */ /* 0x000e64000802007f */
[----:B-1----:R-:W-:Y:S05]  /*a880*/  @!P1 BRA `(.L_x_4478) ;  /* 0xfffffffc00f09947 */ /* 0x002fea000383ffff */
[----:B------:R-:W-:Y:S05]  /*a890*/  BRA `(.L_x_4477) ;  /* 0xffffff8400907947 */ /* 0x000fea000383ffff */
.L_x_4517:
[----:B-1----:R1:W2:Y:S02]  /*a8a0*/  SYNCS.PHASECHK.TRANS64.TRYWAIT P1, [R12+URZ+0x38820], R3 ;  /* 0x038820030c0075a7 */ /* 0x0022a4000802017f */
[----:B--2---:R-:W-:Y:S05]  /*a8b0*/  @!P1 NANOSLEEP.SYNCS 0x989680 ;  /* 0x009896800000995d */ /* 0x004fea0003900000 */
[----:B------:R-:W2:Y:S02]  /*a8c0*/  @!P1 SYNCS.PHASECHK.TRANS64 P1, [R12+URZ+0x38820], R3 ;  /* 0x038820030c0095a7 */ /* 0x000ea4000802007f */
[----:B--2---:R-:W-:Y:S05]  /*a8d0*/  @!P1 BRA `(.L_x_4517) ;  /* 0xfffffffc00f09947 */ /* 0x004fea000383ffff */
[----:B------:R-:W-:Y:S05]  /*a8e0*/  BRA `(.L_x_4545) ;  /* 0xffffffe000ec7947 */ /* 0x000fea000383ffff */
.L_x_4521:
[----:B-1----:R1:W3:Y:S02]  /*a8f0*/  SYNCS.PHASECHK.TRANS64.TRYWAIT P1, [R12+URZ+0x38840], R21 ;  /* 0x038840150c0075a7 */ /* 0x0022e4000802017f */
[----:B---3--:R-:W-:Y:S05]  /*a900*/  @!P1 NANOSLEEP.SYNCS 0x989680 ;  /* 0x009896800000995d */ /* 0x008fea0003900000 */
[----:B------:R-:W3:Y:S02]  /*a910*/  @!P1 SYNCS.PHASECHK.TRANS64 P1, [R12+URZ+0x38840], R21 ;  /* 0x038840150c0095a7 */ /* 0x000ee4000802007f */
[----:B---3--:R-:W-:Y:S05]  /*a920*/  @!P1 BRA `(.L_x_4521) ;  /* 0xfffffffc00f09947 */ /* 0x008fea000383ffff */
[----:B------:R-:W-:Y:S05]  /*a930*/  BRA `(.L_x_4546) ;  /* 0xffffffe800587947 */ /* 0x000fea000383ffff */
.L_x_4523:
[----:B--2---:R2:W3:Y:S02]  /*a940*/  SYNCS.PHASECHK.TRANS64.TRYWAIT P1, [R12+URZ+0x38828], R21 ;  /* 0x038828150c0075a7 */ /* 0x0044e4000802017f */
[----:B---3--:R-:W-:Y:S05]  /*a950*/  @!P1 NANOSLEEP.SYNCS 0x989680 ;  /* 0x009896800000995d */ /* 0x008fea0003900000 */
[----:B------:R-:W3:Y:S02]  /*a960*/  @!P1 SYNCS.PHASECHK.TRANS64 P1, [R12+URZ+0x38828], R21 ;  /* 0x038828150c0095a7 */ /* 0x000ee4000802007f */
[----:B---3--:R-:W-:Y:S05]  /*a970*/  @!P1 BRA `(.L_x_4523) ;  /* 0xfffffffc00f09947 */ /* 0x008fea000383ffff */
[----:B------:R-:W-:Y:S05]  /*a980*/  BRA `(.L_x_4547) ;  /* 0xffffffe800f07947 */ /* 0x000fea000383ffff */
.L_x_4525:
[----:B---3--:R3:W4:Y:S02]  /*a990*/  SYNCS.PHASECHK.TRANS64.TRYWAIT P1, [R12+URZ+0x38848], R21 ;  /* 0x038848150c0075a7 */ /* 0x008724000802017f */
[----:B----4-:R-:W-:Y:S05]  /*a9a0*/  @!P1 NANOSLEEP.SYNCS 0x989680 ;  /* 0x009896800000995d */ /* 0x010fea0003900000 */
[----:B------:R-:W4:Y:S02]  /*a9b0*/  @!P1 SYNCS.PHASECHK.TRANS64 P1, [R12+URZ+0x38848], R21 ;  /* 0x038848150c0095a7 */ /* 0x000f24000802007f */
[----:B----4-:R-:W-:Y:S05]  /*a9c0*/  @!P1 BRA `(.L_x_4525) ;  /* 0xfffffffc00f09947 */ /* 0x010fea000383ffff */
[----:B------:R-:W-:Y:S05]  /*a9d0*/  BRA `(.L_x_4548) ;  /* 0xffffffec00687947 */ /* 0x000fea000383ffff */
.L_x_4527:
[----:B------:R-:W-:-:S07]  /*a9e0*/  SHF.L.U32 R5, R10, 0x1f, RZ ;  /* 0x0000001f0a057819 */ /* 0x000fce00000006ff */
.L_x_4549:
[----:B-1----:R1:W2:Y:S02]  /*a9f0*/  SYNCS.PHASECHK.TRANS64.TRYWAIT P1, [R12+URZ+0x38820], R5 ;  /* 0x038820050c0075a7 */ /* 0x0022a4000802017f */
[----:B--2---:R-:W-:Y:S05]  /*aa00*/  @!P1 NANOSLEEP.SYNCS 0x989680 ;  /* 0x009896800000995d */ /* 0x004fea0003900000 */
[----:B------:R-:W2:Y:S02]  /*aa10*/  @!P1 SYNCS.PHASECHK.TRANS64 P1, [R12+URZ+0x38820], R5 ;  /* 0x038820050c0095a7 */ /* 0x000ea4000802007f */
[----:B--2---:R-:W-:Y:S05]  /*aa20*/  @!P1 BRA `(.L_x_4549) ;  /* 0xfffffffc00f09947 */ /* 0x004fea000383ffff */
[----:B------:R-:W-:Y:S05]  /*aa30*/  BRA `(.L_x_4550) ;  /* 0xffffffec00f07947 */ /* 0x000fea000383ffff */
.L_x_4530:
[----:B-1----:R1:W2:Y:S02]  /*aa40*/  SYNCS.PHASECHK.TRANS64.TRYWAIT P1, [R12+URZ+0x38840], R13 ;  /* 0x0388400d0c0075a7 */ /* 0x0022a4000802017f */
[----:B--2---:R-:W-:Y:S05]  /*aa50*/  @!P1 NANOSLEEP.SYNCS 0x989680 ;  /* 0x009896800000995d */ /* 0x004fea0003900000 */
[----:B------:R-:W2:Y:S02]  /*aa60*/  @!P1 SYNCS.PHASECHK.TRANS64 P1, [R12+URZ+0x38840], R13 ;  /* 0x0388400d0c0095a7 */ /* 0x000ea4000802007f */
[----:B--2---:R-:W-:Y:S05]  /*aa70*/  @!P1 BRA `(.L_x_4530) ;  /* 0xfffffffc00f09947 */ /* 0x004fea000383ffff */
[----:B------:R-:W-:Y:S05]  /*aa80*/  BRA `(.L_x_4551) ;  /* 0xfffffff000807947 */ /* 0x000fea000383ffff */
.L_x_4532:
[----:B--2---:R2:W3:Y:S02]  /*aa90*/  SYNCS.PHASECHK.TRANS64.TRYWAIT P1, [R12+URZ+0x38828], R13 ;  /* 0x0388280d0c0075a7 */ /* 0x0044e4000802017f */
[----:B---3--:R-:W-:Y:S05]  /*aaa0*/  @!P1 NANOSLEEP.SYNCS 0x989680 ;  /* 0x009896800000995d */ /* 0x008fea0003900000 */
[----:B------:R-:W3:Y:S02]  /*aab0*/  @!P1 SYNCS.PHASECHK.TRANS64 P1, [R12+URZ+0x38828], R13 ;  /* 0x0388280d0c0095a7 */ /* 0x000ee4000802007f */
[----:B---3--:R-:W-:Y:S05]  /*aac0*/  @!P1 BRA `(.L_x_4532) ;  /* 0xfffffffc00f09947 */ /* 0x008fea000383ffff */
[----:B------:R-:W-:Y:S05]  /*aad0*/  BRA `(.L_x_4552) ;  /* 0xfffffff4000c7947 */ /* 0x000fea000383ffff */
.L_x_4534:
[----:B---3--:R3:W4:Y:S02]  /*aae0*/  SYNCS.PHASECHK.TRANS64.TRYWAIT P0, [R4+URZ+0x38840], R3 ;  /* 0x03884003040075a7 */ /* 0x008724000800017f */
[----:B----4-:R-:W-:Y:S05]  /*aaf0*/  @!P0 NANOSLEEP.SYNCS 0x989680 ;  /* 0x009896800000895d */ /* 0x010fea0003900000 */
[----:B------:R-:W4:Y:S02]  /*ab00*/  @!P0 SYNCS.PHASECHK.TRANS64 P0, [R4+URZ+0x38840], R3 ;  /* 0x03884003040085a7 */ /* 0x000f24000800007f */
[----:B----4-:R-:W-:Y:S05]  /*ab10*/  @!P0 BRA `(.L_x_4534) ;  /* 0xfffffffc00f08947 */ /* 0x010fea000383ffff */
[----:B------:R-:W-:Y:S05]  /*ab20*/  BRA `(.L_x_4553) ;  /* 0xfffffff400987947 */ /* 0x000fea000383ffff */
.L_x_4536:
[----:B------:R-:W-:Y:S01]  /*ab30*/  BSSY B0, `(.L_x_4554) ;  /* 0x0000006000007945 */ /* 0x000fe20003800000 */
[----:B------:R-:W-:-:S07]  /*ab40*/  IMAD.MOV.U32 R15, RZ, RZ, -0x1 ;  /* 0xffffffffff0f7424 */ /* 0x000fce00078e00ff */
[----:B--2-4-:R-:W-:Y:S05]  /*ab50*/  WARPSYNC.COLLECTIVE R15, `(.L_x_4555) ;  /* 0x000000000f0c7348 */ /* 0x014fea0003c00000 */
[----:B------:R-:W-:Y:S02]  /*ab60*/  ELECT P6, UR62, PT ;  /* 0x00000000003e782f */ /* 0x000fe400038c0000 */
[----:B------:R-:W-:Y:S01]  /*ab70*/  MOV R14, UR62 ;  /* 0x0000003e000e7c02 */ /* 0x000fe20008000f00 */
[----:B--2-4-:R-:W-:Y:S10]  /*ab80*/  ENDCOLLECTIVE ;  /* 0x000000000000791b */ /* 0x014ff40003800000 */
.L_x_4555:
[----:B------:R-:W-:Y:S05]  /*ab90*/  BSYNC B0 ;  /* 0x0000000000007941 */ /* 0x000fea0003800000 */
.L_x_4554:
[----:B------:R-:W-:Y:S01]  /*aba0*/  PLOP3.LUT P0, PT, P6, PT, PT, 0x80, 0x0 ;  /* 0x000000000000781c */ /* 0x000fe2000370f070 */
[----:B------:R-:W-:-:S12]  /*abb0*/  BRA `(.L_x_4556) ;  /* 0xfffffff800447947 */ /* 0x000fd8000383ffff */
.L_x_4538:
[----:B-1----:R1:W3:Y:S02]  /*abc0*/  SYNCS.PHASECHK.TRANS64.TRYWAIT P1, [R7+URZ], R4 ;  /* 0x00000004070075a7 */ /* 0x0022e4000802017f */
[----:B---3--:R-:W-:Y:S05]  /*abd0*/  @!P1 NANOSLEEP.SYNCS 0x989680 ;  /* 0x009896800000995d */ /* 0x008fea0003900000 */
[----:B------:R-:W3:Y:S02]  /*abe0*/  @!P1 SYNCS.PHASECHK.TRANS64 P1, [R7+URZ], R4 ;  /* 0x00000004070095a7 */ /* 0x000ee4000802007f */
[----:B---3--:R-:W-:Y:S05]  /*abf0*/  @!P1 BRA `(.L_x_4538) ;  /* 0xfffffffc00f09947 */ /* 0x008fea000383ffff */
[----:B------:R-:W-:Y:S05]  /*ac00*/  BRA `(.L_x_4557) ;  /* 0xfffffff800847947 */ /* 0x000fea000383ffff */
.L_x_4539:
[----:B---3--:R3:W4:Y:S02]  /*ac10*/  SYNCS.PHASECHK.TRANS64.TRYWAIT P1, [R11+URZ], R2 ;  /* 0x000000020b0075a7 */ /* 0x008724000802017f */
[----:B----4-:R-:W-:Y:S05]  /*ac20*/  @!P1 NANOSLEEP.SYNCS 0x989680 ;  /* 0x009896800000995d */ /* 0x010fea0003900000 */
[----:B------:R-:W4:Y:S02]  /*ac30*/  @!P1 SYNCS.PHASECHK.TRANS64 P1, [R11+URZ], R2 ;  /* 0x000000020b0095a7 */ /* 0x000f24000802007f */
[----:B----4-:R-:W-:Y:S05]  /*ac40*/  @!P1 BRA `(.L_x_4539) ;  /* 0xfffffffc00f09947 */ /* 0x010fea000383ffff */
[----:B------:R-:W-:Y:S05]  /*ac50*/  BRA `(.L_x_4558) ;  /* 0xfffffff800787947 */ /* 0x000fea000383ffff */
.L_x_4541:
[----:B----4-:R4:W1:Y:S02]  /*ac60*/  SYNCS.PHASECHK.TRANS64.TRYWAIT P0, [R9+URZ], R4 ;  /* 0x00000004090075a7 */ /* 0x010864000800017f */
[----:B-1----:R-:W-:Y:S05]  /*ac70*/  @!P0 NANOSLEEP.SYNCS 0x989680 ;  /* 0x009896800000895d */ /* 0x002fea0003900000 */
[----:B------:R-:W1:Y:S02]  /*ac80*/  @!P0 SYNCS.PHASECHK.TRANS64 P0, [R9+URZ], R4 ;  /* 0x00000004090085a7 */ /* 0x000e64000800007f */
[----:B-1----:R-:W-:Y:S05]  /*ac90*/  @!P0 BRA `(.L_x_4541) ;  /* 0xfffffffc00f08947 */ /* 0x002fea000383ffff */
[----:B------:R-:W-:Y:S05]  /*aca0*/  BRA `(.L_x_4559) ;  /* 0xfffffff8007c7947 */ /* 0x000fea000383ffff */
.L_x_4560:
        /* <DEDUP_REMOVED lines=13> */
.L_x_7321:


//--------------------- .text._ZN7cutlass13device_kernelIN5flash32FlashAttnBwdPostprocessConvertdQIN4cute5tupleIJNS3_1CILi80EEENS5_ILi128EEEEEENS_6half_tEfNS_4arch4Sm90ELi256ENS3_8TiledMMAINS3_8MMA_AtomIJNS3_4SM904GMMA25MMA_64x16x16_F32F16F16_SSILNSF_5MajorE1ELSH_0ELNSF_7ScaleInE1ELSI_1EEEEEENS3_6LayoutINS4_IJNS5_ILi2EEENS5_ILi1EEESN_EEENS4_IJSN_NS5_ILi0EEESP_EEEEENS4_IJNS3_10UnderscoreESS_SS_EEEEELb1EEEEEvNT_6ParamsE --------------------------
	.section	.text._ZN7cutlass13device_kernelIN5flash32FlashAttnBwdPostprocessConvertdQIN4cute5tupleIJNS3_1CILi80EEENS5_ILi128EEEEEENS_6half_tEfNS_4arch4Sm90ELi256ENS3_8TiledMMAINS3_8MMA_AtomIJNS3_4SM904GMMA25MMA_64x16x16_F32F16F16_SSILNSF_5MajorE1ELSH_0ELNSF_7ScaleInE1ELSI_1EEEEEENS3_6LayoutINS4_IJNS5_ILi2EEENS5_ILi1EEESN_EEENS4_IJSN_NS5_ILi0EEESP_EEEEENS4_IJNS3_10UnderscoreESS_SS_EEEEELb1EEEEEvNT_6ParamsE,"ax",@progbits
	.align	128
.text._ZN7cutlass13device_kernelIN5flash32FlashAttnBwdPostprocessConvertdQIN4cute5tupleIJNS3_1CILi80EEENS5_ILi128EEEEEENS_6half_tEfNS_4arch4Sm90ELi256ENS3_8TiledMMAINS3_8MMA_AtomIJNS3_4SM904GMMA25MMA_64x16x16_F32F16F16_SSILNSF_5MajorE1ELSH_0ELNSF_7ScaleInE1ELSI_1EEEEEENS3_6LayoutINS4_IJNS5_ILi2EEENS5_ILi1EEESN_EEENS4_IJSN_NS5_ILi0EEESP_EEEEENS4_IJNS3_10UnderscoreESS_SS_EEEEELb1EEEEEvNT_6ParamsE:
        .type           _ZN7cutlass13device_kernelIN5flash32FlashAttnBwdPostprocessConvertdQIN4cute5tupleIJNS3_1CILi80EEENS5_ILi128EEEEEENS_6half_tEfNS_4arch4Sm90ELi256ENS3_8TiledMMAINS3_8MMA_AtomIJNS3_4SM904GMMA25MMA_64x16x16_F32F16F16_SSILNSF_5MajorE1ELSH_0ELNSF_7ScaleInE1ELSI_1EEEEEENS3_6LayoutINS4_IJNS5_ILi2EEENS5_ILi1EEESN_EEENS4_IJSN_NS5_ILi0EEESP_EEEEENS4_IJNS3_10UnderscoreESS_SS_EEEEELb1EEEEEvNT_6ParamsE,@function
        .size           _ZN7cutlass13device_kernelIN5flash32FlashAttnBwdPostprocessConvertdQIN4cute5tupleIJNS3_1CILi80EEENS5_ILi128EEEEEENS_6half_tEfNS_4arch4Sm90ELi256ENS3_8TiledMMAINS3_8MMA_AtomIJNS3_4SM904GMMA25MMA_64x16x16_F32F16F16_SSILNSF_5MajorE1ELSH_0ELNSF_7ScaleInE1ELSI_1EEEEEENS3_6LayoutINS4_IJNS5_ILi2EEENS5_ILi1EEESN_EEENS4_IJSN_NS5_ILi0EEESP_EEEEENS4_IJNS3_10UnderscoreESS_SS_EEEEELb1EEEEEvNT_6ParamsE,(.L_x_7322 - _ZN7cutlass13device_kernelIN5flash32FlashAttnBwdPostprocessConvertdQIN4cute5tupleIJNS3_1CILi80EEENS5_ILi128EEEEEENS_6half_tEfNS_4arch4Sm90ELi256ENS3_8TiledMMAINS3_8MMA_AtomIJNS3_4SM904GMMA25MMA_64x16x16_F32F16F16_SSILNSF_5MajorE1ELSH_0ELNSF_7ScaleInE1ELSI_1EEEEEENS3_6LayoutINS4_IJNS5_ILi2EEENS5_ILi1EEESN_EEENS4_IJSN_NS5_ILi0EEESP_EEEEENS4_IJNS3_10UnderscoreESS_SS_EEEEELb1EEEEEvNT_6ParamsE)
        .other          _ZN7cutlass13device_kernelIN5flash32FlashAttnBwdPostprocessConvertdQIN4cute5tupleIJNS3_1CILi80EEENS5_ILi128EEEEEENS_6half_tEfNS_4arch4Sm90ELi256ENS3_8TiledMMAINS3_8MMA_AtomIJNS3_4SM904GMMA25MMA_64x16x16_F32F16F16_SSILNSF_5MajorE1ELSH_0ELNSF_7ScaleInE1ELSI_1EEEEEENS3_6LayoutINS4_IJNS5_ILi2EEENS5_ILi1EEESN_EEENS4_IJSN_NS5_ILi0EEESP_EEEEENS4_IJNS3_10UnderscoreESS_SS_EEEEELb1EEEEEvNT_6ParamsE,@"STO_CUDA_ENTRY STV_DEFAULT"
_ZN7cutlass13device_kernelIN5flash32FlashAttnBwdPostprocessConvertdQIN4cute5tupleIJNS3_1CILi80EEENS5_ILi128EEEEEENS_6half_tEfNS_4arch4Sm90ELi256ENS3_8TiledMMAINS3_8MMA_AtomIJNS3_4SM904GMMA25MMA_64x16x16_F32F16F16_SSILNSF_5MajorE1ELSH_0ELNSF_7ScaleInE1ELSI_1EEEEEENS3_6LayoutINS4_IJNS5_ILi2EEENS5_ILi1EEESN_EEENS4_IJSN_NS5_ILi0EEESP_EEEEENS4_IJNS3_10UnderscoreESS_SS_EEEEELb1EEEEEvNT_6ParamsE:
[----:B------:R-:W-:Y:S08]  /*0000*/  LDC R1, c[0x0][0x28] ;  /* 0x00000a00ff017b82 */ /* 0x000ff00000000800 */
[----:B------:R-:W0:Y:S01]  /*0010*/  LDC.64 R4, c[0x0][0x278] ;  /* 0x00009e00ff047b82 */ /* 0x000e220000000a00 */
[----:B------:R-:W1:Y:S01]  /*0020*/  S2R R13, SR_CTAID.Z ;  /* 0x00000000000d7919 */ /* 0x000e620000002700 */
[----:B------:R-:W-:-:S06]  /*0030*/  ULDC.64 UR8, c[0x0][0x208] ;  /* 0x0000820000087ab9 */ /* 0x000fcc0000000a00 */
[----:B------:R-:W2:Y:S08]  /*0040*/  LDC.64 R10, c[0x0][0x270] ;  /* 0x00009c00ff0a7b82 */ /* 0x000eb00000000a00 */
[----:B------:R-:W1:Y:S01]  /*0050*/  LDC.64 R2, c[0x0][0x270] ;  /* 0x00009c00ff027b82 */ /* 0x000e620000000a00 */
[----:B0-----:R-:W-:-:S04]  /*0060*/  ISETP.NE.U32.AND P2, PT, R4, RZ, PT ;  /* 0x000000ff0400720c */ /* 0x001fc80003f45070 */
[----:B------:R-:W-:-:S03]  /*0070*/  ISETP.NE.AND.EX P2, PT, R5, RZ, PT, P2 ;  /* 0x000000ff0500720c */ /* 0x000fc60003f45320 */
[----:B------:R-:W0:Y:S01]  /*0080*/  LDC R49, c[0x0][0x240] ;  /* 0x00009000ff317b82 */ /* 0x000e220000000800 */
[----:B--2---:R-:W-:-:S04]  /*0090*/  ISETP.NE.U32.AND P1, PT, R10, RZ, PT ;  /* 0x000000ff0a00720c */ /* 0x004fc80003f25070 */
[----:B------:R-:W-:Y:S01]  /*00a0*/  ISETP.NE.AND.EX P1, PT, R11, RZ, PT, P1 ;  /* 0x000000ff0b00720c */ /* 0x000fe20003f25310 */
[----:B-1----:R-:W-:-:S04]  /*00b0*/  IMAD.WIDE R2, R13, 0x4, R2 ;  /* 0x000000040d027825 */ /* 0x002fc800078e0202 */
[----:B------:R-:W1:Y:S08]  /*00c0*/  @P2 LDC.64 R6, c[0x0][0x278] ;  /* 0x00009e00ff062b82 */ /* 0x000e700000000a00 */
[----:B------:R2:W5:Y:S01]  /*00d0*/  @P1 LDG.E R9, desc[UR8][R2.64] ;  /* 0x0000000802091981 */ /* 0x000562000c1e1900 */
[----:B-1----:R-:W-:-:S05]  /*00e0*/  @P2 IMAD.WIDE R6, R13, 0x4, R6 ;  /* 0x000000040d062825 */ /* 0x002fca00078e0206 */
[----:B0-----:R2:W5:Y:S01]  /*00f0*/  @P2 LDG.E R49, desc[UR8][R6.64] ;  /* 0x0000000806312981 */ /* 0x001562000c1e1900 */
[----:B------:R-:W-:Y:S01]  /*0100*/  ISETP.NE.U32.AND P0, PT, R10, RZ, PT ;  /* 0x000000ff0a00720c */ /* 0x000fe20003f05070 */
[----:B------:R-:W0:Y:S03]  /*0110*/  S2R R4, SR_CTAID.X ;  /* 0x0000000000047919 */ /* 0x000e260000002500 */
[----:B------:R-:W-:Y:S01]  /*0120*/  ISETP.NE.AND.EX P0, PT, R11, RZ, PT, P0 ;  /* 0x000000ff0b00720c */ /* 0x000fe20003f05300 */
[----:B0-----:R-:W-:Y:S01]  /*0130*/  IMAD R0, R4, 0x50, RZ ;  /* 0x0000005004007824 */ /* 0x001fe200078e02ff */
[----:B--2---:R-:W-:Y:S11]  /*0140*/  @P2 BRA `(.L_x_4561) ;  /* 0x0000000000102947 */ /* 0x004ff60003800000 */
[----:B------:R-:W-:Y:S05]  /*0150*/  @!P1 BRA `(.L_x_4561) ;  /* 0x00000000000c9947 */ /* 0x000fea0003800000 */
[----:B------:R-:W2:Y:S04]  /*0160*/  LDG.E R6, desc[UR8][R2.64] ;  /* 0x0000000802067981 */ /* 0x000ea8000c1e1900 */
[----:B-----5:R-:W2:Y:S02]  /*0170*/  LDG.E R49, desc[UR8][R2.64+0x4] ;  /* 0x0000040802317981 */ /* 0x020ea4000c1e1900 */
[----:B--2---:R-:W-:-:S07]  /*0180*/  IMAD.IADD R49, R49, 0x1, -R6 ;  /* 0x0000000131317824 */ /* 0x004fce00078e0a06 */
.L_x_4561:
[----:B-----5:R-:W-:-:S13]  /*0190*/  ISETP.GE.AND P2, PT, R0, R49, PT ;  /* 0x000000310000720c */ /* 0x020fda0003f46270 */
[----:B------:R-:W-:Y:S05]  /*01a0*/  @P0 EXIT P2 ;  /* 0x000000000000094d */ /* 0x000fea0001000000 */
[----:B------:R-:W0:Y:S01]  /*01b0*/  S2R R0, SR_CTAID.Y ;  /* 0x0000000000007919 */ /* 0x000e220000002600 */
[----:B------:R-:W-:Y:S01]  /*01c0*/  @P1 IMAD R2, R13, 0x50, R9 ;  /* 0x000000500d021824 */ /* 0x000fe200078e0209 */
[----:B------:R-:W1:Y:S01]  /*01d0*/  LDC.64 R14, c[0x0][0x228] ;  /* 0x00008a00ff0e7b82 */ /* 0x000e620000000a00 */
[----:B------:R-:W-:Y:S01]  /*01e0*/  IMAD R11, R4, 0x2800, RZ ;  /* 0x00002800040b7824 */ /* 0x000fe200078e02ff */
[----:B------:R-:W2:Y:S01]  /*01f0*/  S2R R5, SR_TID.X ;  /* 0x0000000000057919 */ /* 0x000ea20000002100 */
[----:B------:R-:W-:Y:S01]  /*0200*/  @P1 IMAD.HI R2, R2, 0x66666667, RZ ;  /* 0x6666666702021827 */ /* 0x000fe200078e02ff */
[----:B------:R-:W-:Y:S01]  /*0210*/  SHF.R.S32.HI R45, RZ, 0x1f, R13 ;  /* 0x0000001fff2d7819 */ /* 0x000fe2000001140d */
[----:B------:R-:W-:Y:S01]  /*0220*/  BSSY B0, `(.L_x_4562) ;  /* 0x0000030000007945 */ /* 0x000fe20003800000 */
[----:B------:R-:W3:Y:S02]  /*0230*/  S2R R21, SR_CgaCtaId ;  /* 0x0000000000157919 */ /* 0x000ee40000008800 */
[----:B------:R-:W-:Y:S01]  /*0240*/  @P1 SHF.R.U32.HI R3, RZ, 0x1f, R2 ;  /* 0x0000001fff031819 */ /* 0x000fe20000011602 */
[----:B------:R-:W4:Y:S01]  /*0250*/  LDC.64 R16, c[0x0][0x230] ;  /* 0x00008c00ff107b82 */ /* 0x000f220000000a00 */
[----:B------:R-:W-:-:S02]  /*0260*/  SEL R45, R45, RZ, !P0 ;  /* 0x000000ff2d2d7207 */ /* 0x000fc40004000000 */
[----:B------:R-:W-:-:S05]  /*0270*/  @P1 LEA.HI.SX32 R3, R2, R3, 0x1b ;  /* 0x0000000302031211 */ /* 0x000fca00078fdaff */
[----:B------:R-:W-:Y:S01]  /*0280*/  @P1 IMAD R7, R3, 0x2800, RZ ;  /* 0x0000280003071824 */ /* 0x000fe200078e02ff */
[----:B------:R-:W-:Y:S01]  /*0290*/  CS2R R2, SRZ ;  /* 0x0000000000027805 */ /* 0x000fe2000001ff00 */
[----:B------:R-:W5:Y:S02]  /*02a0*/  LDC.64 R18, c[0x0][0x210] ;  /* 0x00008400ff127b82 */ /* 0x000f640000000a00 */
[--C-:B------:R-:W-:Y:S01]  /*02b0*/  @P1 IMAD.MOV.U32 R2, RZ, RZ, R7.reuse ;  /* 0x000000ffff021224 */ /* 0x100fe200078e0007 */
[----:B------:R-:W-:-:S04]  /*02c0*/  @P1 SHF.R.S32.HI R3, RZ, 0x1f, R7 ;  /* 0x0000001fff031819 */ /* 0x000fc80000011407 */
[C---:B------:R-:W-:Y:S02]  /*02d0*/  IADD3 R2, P2, R11.reuse, R2, RZ ;  /* 0x000000020b027210 */ /* 0x040fe40007f5e0ff */
[----:B0-----:R-:W-:Y:S02]  /*02e0*/  SHF.R.S32.HI R7, RZ, 0x1f, R0 ;  /* 0x0000001fff077819 */ /* 0x001fe40000011400 */
[----:B------:R-:W-:Y:S01]  /*02f0*/  LEA.HI.X.SX32 R3, R11, R3, 0x1, P2 ;  /* 0x000000030b037211 */ /* 0x000fe200010f0eff */
[----:B----4-:R-:W-:Y:S02]  /*0300*/  IMAD R8, R45, R16, RZ ;  /* 0x000000102d087224 */ /* 0x010fe400078e02ff */
[-C--:B-1----:R-:W-:Y:S02]  /*0310*/  IMAD R6, R7, R14.reuse, RZ ;  /* 0x0000000e07067224 */ /* 0x082fe400078e02ff */
[----:B------:R-:W-:-:S04]  /*0320*/  IMAD.WIDE.U32 R2, R0, R14, R2 ;  /* 0x0000000e00027225 */ /* 0x000fc800078e0002 */
[----:B------:R-:W-:Y:S01]  /*0330*/  IMAD R11, R0, R15, R6 ;  /* 0x0000000f000b7224 */ /* 0x000fe200078e0206 */
[----:B------:R-:W-:Y:S02]  /*0340*/  SEL R6, R13, RZ, !P0 ;  /* 0x000000ff0d067207 */ /* 0x000fe40004000000 */
[----:B--2---:R-:W-:Y:S01]  /*0350*/  ISETP.NE.AND P0, PT, R5, RZ, PT ;  /* 0x000000ff0500720c */ /* 0x004fe20003f05270 */
[----:B------:R-:W-:Y:S02]  /*0360*/  IMAD.IADD R3, R3, 0x1, R11 ;  /* 0x0000000103037824 */ /* 0x000fe400078e020b */
[C---:B------:R-:W-:Y:S02]  /*0370*/  IMAD R11, R6.reuse, R17, R8 ;  /* 0x00000011060b7224 */ /* 0x040fe400078e0208 */
[----:B------:R-:W-:-:S04]  /*0380*/  IMAD.WIDE.U32 R2, R6, R16, R2 ;  /* 0x0000001006027225 */ /* 0x000fc800078e0002 */
[----:B------:R-:W-:Y:S01]  /*0390*/  IMAD.IADD R3, R3, 0x1, R11 ;  /* 0x0000000103037824 */ /* 0x000fe200078e020b */
[----:B-----5:R-:W-:-:S04]  /*03a0*/  LEA R18, P2, R2, R18, 0x2 ;  /* 0x0000001202127211 */ /* 0x020fc800078410ff */
[----:B------:R-:W-:Y:S01]  /*03b0*/  LEA.HI.X R3, R2, R19, R3, 0x2, P2 ;  /* 0x0000001302037211 */ /* 0x000fe200010f1403 */
[----:B---3--:R-:W-:Y:S08]  /*03c0*/  @P0 BRA `(.L_x_4563) ;  /* 0x0000000000540947 */ /* 0x008ff00003800000 */
[----:B------:R-:W0:Y:S01]  /*03d0*/  S2UR UR7, SR_CgaCtaId ;  /* 0x00000000000779c3 */ /* 0x000e220000008800 */
[----:B------:R-:W-:Y:S01]  /*03e0*/  UMOV UR6, 0x400 ;  /* 0x0000040000067882 */ /* 0x000fe20000000000 */
[----:B------:R-:W-:Y:S01]  /*03f0*/  UMOV UR4, 0x1 ;  /* 0x0000000100047882 */ /* 0x000fe20000000000 */
[----:B------:R-:W-:Y:S01]  /*0400*/  HFMA2.MMA R2, -RZ, RZ, 0, -0.0078125 ;  /* 0x0000a000ff027435 */ /* 0x000fe200000001ff */
[----:B------:R-:W-:-:S04]  /*0410*/  UIADD3 UR4, -UR4, 0x100000, URZ ;  /* 0x0010000004047890 */ /* 0x000fc8000fffe13f */
[----:B------:R-:W-:Y:S02]  /*0420*/  USHF.L.U32 UR5, UR4, 0xb, URZ ;  /* 0x0000000b04057899 */ /* 0x000fe4000800063f */
[----:B------:R-:W-:Y:S01]  /*0430*/  USHF.L.U32 UR4, UR4, 0x1, URZ ;  /* 0x0000000104047899 */ /* 0x000fe2000800063f */
[----:B------:R-:W-:Y:S01]  /*0440*/  PLOP3.LUT P0, PT, PT, PT, PT, 0x80, 0x0 ;  /* 0x000000000000781c */ /* 0x000fe20003f0f070 */
[----:B------:R-:W-:Y:S01]  /*0450*/  UMOV UR10, 0xa00 ;  /* 0x00000a00000a7882 */ /* 0x000fe20000000000 */
[----:B0-----:R-:W-:-:S04]  /*0460*/  ULEA UR6, UR7, UR6, 0x18 ;  /* 0x0000000607067291 */ /* 0x001fc8000f8ec03f */
[----:B------:R-:W-:Y:S01]  /*0470*/  UIADD3 UR7, UR6, 0xf000, URZ ;  /* 0x0000f00006077890 */ /* 0x000fe2000fffe03f */
[----:B------:R-:W0:Y:S07]  /*0480*/  FENCE.VIEW.ASYNC.S ;  /* 0x00000000000073c6 */ /* 0x000e2e0000000000 */
[----:B0-----:R0:W1:Y:S02]  /*0490*/  SYNCS.EXCH.64 URZ, [UR6+0xf000], UR4 ;  /* 0x00f00004063f75b2 */ /* 0x0010640008000100 */
[----:B0-----:R-:W-:-:S02]  /*04a0*/  R2UR UR4, R18 ;  /* 0x00000000120472ca */ /* 0x001fc400000e0000 */
[----:B------:R-:W-:Y:S01]  /*04b0*/  R2UR UR5, R3 ;  /* 0x00000000030572ca */ /* 0x000fe200000e0000 */
[----:B-1----:R0:W-:-:S14]  /*04c0*/  SYNCS.ARRIVE.TRANS64 RZ, [UR6+0xf000], R2 ;  /* 0x00f00002ffff79a7 */ /* 0x0021dc0008000006 */
.L_x_4564:
[----:B------:R-:W-:Y:S01]  /*04d0*/  @P0 ELECT P2, URZ, PT ;  /* 0x00000000003f082f */ /* 0x000fe20003840000 */
[----:B------:R1:W-:-:S12]  /*04e0*/  UBLKCP.S.G [UR6], [UR4], UR10 ;  /* 0x00000006040073ba */ /* 0x0003d8000800020a */
[----:B------:R-:W-:Y:S02]  /*04f0*/  @P2 PLOP3.LUT P0, PT, P2, PT, PT, 0x8, 0x0 ;  /* 0x000000000000281c */ /* 0x000fe4000170e170 */
[----:B------:R-:W-:-:S11]  /*0500*/  PLOP3.LUT P2, PT, PT, PT, PT, 0x8, 0x0 ;  /* 0x000000000000781c */ /* 0x000fd60003f4e170 */
[----:B-1----:R-:W-:Y:S05]  /*0510*/  @P0 BRA.U.ANY `(.L_x_4564) ;  /* 0xfffffffd00ec0947 */ /* 0x002fea000393ffff */
.L_x_4563:
[----:B------:R-:W-:Y:S05]  /*0520*/  BSYNC B0 ;  /* 0x0000000000007941 */ /* 0x000fea0003800000 */
.L_x_4562:
[----:B------:R-:W-:Y:S01]  /*0530*/  BAR.SYNC.DEFER_BLOCKING 0x0 ;  /* 0x0000000000007b1d */ /* 0x000fe20000010000 */
[----:B0-----:R-:W-:Y:S02]  /*0540*/  MOV R2, 0x400 ;  /* 0x0000040000027802 */ /* 0x001fe40000000f00 */
[----:B------:R-:W-:Y:S02]  /*0550*/  CS2R R60, SRZ ;  /* 0x00000000003c7805 */ /* 0x000fe4000001ff00 */
[----:B------:R-:W-:Y:S01]  /*0560*/  SHF.L.U32 R3, RZ, 0x1f, RZ ;  /* 0x0000001fff037819 */ /* 0x000fe200000006ff */
[--C-:B------:R-:W-:Y:S01]  /*0570*/  @P1 IMAD.MOV.U32 R60, RZ, RZ, R9.reuse ;  /* 0x000000ffff3c1224 */ /* 0x100fe200078e0009 */
[----:B------:R-:W-:Y:S02]  /*0580*/  LEA R2, R21, R2, 0x18 ;  /* 0x0000000215027211 */ /* 0x000fe400078ec0ff */
[----:B------:R-:W-:-:S07]  /*0590*/  @P1 SHF.R.S32.HI R61, RZ, 0x1f, R9 ;  /* 0x0000001fff3d1819 */ /* 0x000fce0000011409 */
.L_x_4565:
[----:B0-----:R0:W1:Y:S02]  /*05a0*/  SYNCS.PHASECHK.TRANS64.TRYWAIT P0, [R2+URZ+0xf000], R3 ;  /* 0x00f00003020075a7 */ /* 0x001064000800017f */
[----:B-1----:R-:W-:Y:S05]  /*05b0*/  @!P0 NANOSLEEP.SYNCS 0x989680 ;  /* 0x009896800000895d */ /* 0x002fea0003900000 */
[----:B------:R-:W1:Y:S02]  /*05c0*/  @!P0 SYNCS.PHASECHK.TRANS64 P0, [R2+URZ+0xf000], R3 ;  /* 0x00f00003020085a7 */ /* 0x000e64000800007f */
[----:B-1----:R-:W-:Y:S05]  /*05d0*/  @!P0 BRA `(.L_x_4565) ;  /* 0xfffffffc00f08947 */ /* 0x002fea000383ffff */
[----:B------:R-:W-:Y:S01]  /*05e0*/  SHF.R.S32.HI R8, RZ, 0x1f, R5 ;  /* 0x0000001fff087819 */ /* 0x000fe20000011405 */
[----:B------:R-:W-:Y:S01]  /*05f0*/  ULDC UR4, c[0x0][0x268] ;  /* 0x00009a0000047ab9 */ /* 0x000fe20000000800 */
[----:B------:R-:W-:Y:S01]  /*0600*/  IMAD R49, R4, -0x50, R49 ;  /* 0xffffffb004317824 */ /* 0x000fe200078e0231 */
[----:B------:R-:W-:Y:S01]  /*0610*/  ULDC.64 UR6, c[0x0][0x258] ;  /* 0x0000960000067ab9 */ /* 0x000fe20000000a00 */
[CC--:B------:R-:W-:Y:S01]  /*0620*/  LEA.HI R12, R8.reuse, R5.reuse, RZ, 0x7 ;  /* 0x00000005080c7211 */ /* 0x0c0fe200078f38ff */
[----:B------:R-:W-:Y:S01]  /*0630*/  BSSY B0, `(.L_x_4566) ;  /* 0x00000a5000007945 */ /* 0x000fe20003800000 */
[----:B------:R-:W-:Y:S02]  /*0640*/  LEA.HI R14, R8, R5, RZ, 0x4 ;  /* 0x00000005080e7211 */ /* 0x000fe400078f20ff */
[----:B------:R-:W-:Y:S02]  /*0650*/  LOP3.LUT R10, R12, 0x3fffff80, RZ, 0xc0, !PT ;  /* 0x3fffff800c0a7812 */ /* 0x000fe400078ec0ff */
[----:B------:R-:W-:-:S02]  /*0660*/  SHF.R.S32.HI R9, RZ, 0x7, R12 ;  /* 0x00000007ff097819 */ /* 0x000fc4000001140c */
[----:B0-----:R-:W-:Y:S01]  /*0670*/  SHF.R.S32.HI R3, RZ, 0x4, R14 ;  /* 0x00000004ff037819 */ /* 0x001fe2000001140e */
[----:B------:R-:W-:Y:S01]  /*0680*/  IMAD.IADD R10, R5, 0x1, -R10 ;  /* 0x00000001050a7824 */ /* 0x000fe200078e0a0a */
[CC--:B------:R-:W-:Y:S02]  /*0690*/  LEA.HI R20, R8.reuse, R5.reuse, RZ, 0x3 ;  /* 0x0000000508147211 */ /* 0x0c0fe400078f18ff */
[----:B------:R-:W-:Y:S01]  /*06a0*/  LEA.HI R11, R8, R5, RZ, 0x5 ;  /* 0x00000005080b7211 */ /* 0x000fe200078f28ff */
[----:B------:R-:W-:Y:S01]  /*06b0*/  IMAD R9, R9, 0x500, R10 ;  /* 0x0000050009097824 */ /* 0x000fe200078e020a */
[----:B------:R-:W-:Y:S02]  /*06c0*/  LEA.HI R10, R14, R3, RZ, 0x1 ;  /* 0x000000030e0a7211 */ /* 0x000fe400078f08ff */
[----:B------:R-:W-:Y:S01]  /*06d0*/  LEA.HI R15, R8, R5, RZ, 0x6 ;  /* 0x00000005080f7211 */ /* 0x000fe200078f30ff */
[----:B------:R-:W-:Y:S01]  /*06e0*/  IMAD.SHL.U32 R9, R9, 0x4, RZ ;  /* 0x0000000409097824 */ /* 0x000fe200078e00ff */
[----:B------:R-:W-:-:S02]  /*06f0*/  LOP3.LUT R10, R10, 0x1fffffe, RZ, 0xc0, !PT ;  /* 0x01fffffe0a0a7812 */ /* 0x000fc400078ec0ff */
[----:B------:R-:W-:Y:S02]  /*0700*/  LOP3.LUT R8, R20, 0xfffffff8, RZ, 0xc0, !PT ;  /* 0xfffffff814087812 */ /* 0x000fe400078ec0ff */
[----:B------:R-:W-:Y:S01]  /*0710*/  LEA R56, R9, R2, 0x2 ;  /* 0x0000000209387211 */ /* 0x000fe200078e10ff */
[----:B------:R-:W-:Y:S01]  /*0720*/  IMAD.IADD R13, R3, 0x1, -R10 ;  /* 0x00000001030d7824 */ /* 0x000fe200078e0a0a */
[----:B------:R-:W-:Y:S01]  /*0730*/  LOP3.LUT R18, R14, 0xfffffff0, RZ, 0xc0, !PT ;  /* 0xfffffff00e127812 */ /* 0x000fe200078ec0ff */
[C---:B------:R-:W-:Y:S01]  /*0740*/  IMAD.IADD R21, R5.reuse, 0x1, -R8 ;  /* 0x0000000105157824 */ /* 0x040fe200078e0a08 */
[----:B------:R-:W-:Y:S01]  /*0750*/  SHF.R.S32.HI R16, RZ, 0x5, R11 ;  /* 0x00000005ff107819 */ /* 0x000fe2000001140b */
[----:B------:R-:W0:Y:S01]  /*0760*/  LDS.128 R40, [R56] ;  /* 0x0000000038287984 */ /* 0x000e220000000c00 */
[----:B------:R-:W-:Y:S01]  /*0770*/  SHF.R.S32.HI R14, RZ, 0x1f, R14 ;  /* 0x0000001fff0e7819 */ /* 0x000fe2000001140e */
[----:B------:R-:W-:Y:S01]  /*0780*/  IMAD.IADD R25, R5, 0x1, -R18 ;  /* 0x0000000105197824 */ /* 0x000fe200078e0a12 */
[----:B------:R-:W-:Y:S01]  /*0790*/  LOP3.LUT R23, R15, 0x40, RZ, 0xc0, !PT ;  /* 0x000000400f177812 */ /* 0x000fe200078ec0ff */
[----:B------:R-:W-:Y:S01]  /*07a0*/  IMAD R5, R16, 0xa, R13 ;  /* 0x0000000a10057824 */ /* 0x000fe200078e020d */
[----:B------:R-:W-:Y:S01]  /*07b0*/  LEA.HI R16, R14, R3, RZ, 0x2 ;  /* 0x000000030e107211 */ /* 0x000fe200078f10ff */
[----:B------:R-:W1:Y:S01]  /*07c0*/  LDS.128 R36, [R56+0x2000] ;  /* 0x0020000038247984 */ /* 0x000e620000000c00 */
[----:B------:R-:W-:-:S02]  /*07d0*/  SHF.L.U32 R54, R25, 0x3, RZ ;  /* 0x0000000319367819 */ /* 0x000fc400000006ff */
[----:B------:R-:W-:Y:S01]  /*07e0*/  LOP3.LUT R24, R16, 0xffffffc, RZ, 0xc0, !PT ;  /* 0x0ffffffc10187812 */ /* 0x000fe200078ec0ff */
[----:B------:R-:W2:Y:S01]  /*07f0*/  LDS.128 R32, [R56+0x2800] ;  /* 0x0028000038207984 */ /* 0x000ea20000000c00 */
[----:B------:R-:W-:Y:S02]  /*0800*/  SHF.R.S32.HI R22, RZ, 0x1f, R21 ;  /* 0x0000001fff167819 */ /* 0x000fe40000011415 */
[----:B------:R-:W-:Y:S01]  /*0810*/  LOP3.LUT R27, R12, 0xffffff80, RZ, 0xc0, !PT ;  /* 0xffffff800c1b7812 */ /* 0x000fe200078ec0ff */
[----:B------:R-:W-:Y:S01]  /*0820*/  IMAD.IADD R24, R3, 0x1, -R24 ;  /* 0x0000000103187824 */ /* 0x000fe200078e0a18 */
[----:B------:R-:W-:Y:S01]  /*0830*/  SHF.R.U32.HI R29, RZ, 0x3, R23 ;  /* 0x00000003ff1d7819 */ /* 0x000fe20000011617 */
[----:B------:R-:W3:Y:S01]  /*0840*/  LDS.128 R16, [R56+0x1800] ;  /* 0x0018000038107984 */ /* 0x000ee20000000c00 */
[----:B------:R-:W-:Y:S02]  /*0850*/  LOP3.LUT R44, R23, 0x8, R54, 0xf8, !PT ;  /* 0x00000008172c7812 */ /* 0x000fe400078ef836 */
[----:B------:R-:W-:Y:S01]  /*0860*/  LEA.HI R23, R22, R21, RZ, 0x2 ;  /* 0x0000001516177211 */ /* 0x000fe200078f10ff */
[----:B------:R-:W-:Y:S01]  /*0870*/  IMAD R22, R24, 0x10, R27 ;  /* 0x0000001018167824 */ /* 0x000fe200078e021b */
[----:B------:R-:W-:Y:S01]  /*0880*/  LEA.HI R25, R25, R25, RZ, 0x1 ;  /* 0x0000001919197211 */ /* 0x000fe200078f08ff */
[----:B------:R-:W4:Y:S01]  /*0890*/  LDS.128 R8, [R56+0x800] ;  /* 0x0008000038087984 */ /* 0x000f220000000c00 */
[C---:B------:R-:W-:Y:S01]  /*08a0*/  LOP3.LUT R26, R23.reuse, 0x7fffffc, RZ, 0xc0, !PT ;  /* 0x07fffffc171a7812 */ /* 0x040fe200078ec0ff */
[----:B------:R-:W-:Y:S01]  /*08b0*/  IMAD.SHL.U32 R24, R23, 0x10, RZ ;  /* 0x0000001017187824 */ /* 0x000fe200078e00ff */
[----:B------:R-:W-:Y:S01]  /*08c0*/  SHF.R.S32.HI R51, RZ, 0x1, R25 ;  /* 0x00000001ff337819 */ /* 0x000fe20000011419 */
[----:B------:R-:W5:Y:S01]  /*08d0*/  LDS.128 R12, [R56+0x1000] ;  /* 0x00100000380c7984 */ /* 0x000f620000000c00 */
[----:B------:R-:W-:-:S02]  /*08e0*/  LOP3.LUT R44, R44, R29, RZ, 0x3c, !PT ;  /* 0x0000001d2c2c7212 */ /* 0x000fc400078e3cff */
[----:B------:R-:W-:Y:S01]  /*08f0*/  LOP3.LUT R23, R24, 0x40, RZ, 0xc0, !PT ;  /* 0x0000004018177812 */ /* 0x000fe200078ec0ff */
[----:B------:R-:W5:Y:S01]  /*0900*/  LDS.128 R28, [R56+0x3000] ;  /* 0x00300000381c7984 */ /* 0x000f620000000c00 */
[----:B------:R-:W-:Y:S01]  /*0910*/  IADD3 R48, R21, -R26, RZ ;  /* 0x8000001a15307210 */ /* 0x000fe20007ffe0ff */
[----:B------:R-:W-:Y:S01]  /*0920*/  IMAD R51, R51, 0x500, R22 ;  /* 0x0000050033337824 */ /* 0x000fe200078e0216 */
[----:B------:R-:W-:Y:S01]  /*0930*/  LOP3.LUT R46, R23, 0x8, R20, 0xf8, !PT ;  /* 0x00000008172e7812 */ /* 0x000fe200078ef814 */
[----:B------:R-:W5:Y:S01]  /*0940*/  LDS.128 R24, [R56+0x3800] ;  /* 0x0038000038187984 */ /* 0x000f620000000c00 */
[----:B------:R-:W-:Y:S01]  /*0950*/  SHF.R.U32.HI R47, RZ, 0x3, R23 ;  /* 0x00000003ff2f7819 */ /* 0x000fe20000011617 */
[----:B------:R-:W-:Y:S02]  /*0960*/  IMAD R48, R5, 0x8, R48 ;  /* 0x0000000805307824 */ /* 0x000fe400078e0230 */
[----:B------:R-:W5:Y:S01]  /*0970*/  LDS.128 R20, [R56+0x4000] ;  /* 0x0040000038147984 */ /* 0x000f620000000c00 */
[----:B------:R-:W-:Y:S01]  /*0980*/  LOP3.LUT R47, R46, R47, RZ, 0x3c, !PT ;  /* 0x0000002f2e2f7212 */ /* 0x000fe200078e3cff */
[----:B------:R-:W-:-:S02]  /*0990*/  IMAD.IADD R5, R51, 0x1, R44 ;  /* 0x0000000133057824 */ /* 0x000fc400078e022c */
[----:B0-----:R-:W-:Y:S01]  /*09a0*/  FMUL.FTZ R44, R40, UR4 ;  /* 0x00000004282c7c20 */ /* 0x001fe20008410000 */
[----:B------:R-:W-:Y:S01]  /*09b0*/  FMUL.FTZ R51, R41, UR4 ;  /* 0x0000000429337c20 */ /* 0x000fe20008410000 */
[----:B------:R-:W-:Y:S01]  /*09c0*/  FMUL.FTZ R46, R42, UR4 ;  /* 0x000000042a2e7c20 */ /* 0x000fe20008410000 */
[----:B------:R-:W-:Y:S01]  /*09d0*/  FMUL.FTZ R53, R43, UR4 ;  /* 0x000000042b357c20 */ /* 0x000fe20008410000 */
[----:B------:R-:W-:Y:S01]  /*09e0*/  IMAD.U32 R47, R48, 0x10, R47 ;  /* 0x00000010302f7824 */ /* 0x000fe200078e002f */
[----:B------:R-:W0:Y:S01]  /*09f0*/  LDS.128 R40, [R56+0x4800] ;  /* 0x0048000038287984 */ /* 0x000e220000000c00 */
[----:B-1----:R-:W-:Y:S01]  /*0a00*/  FMUL.FTZ R37, R37, UR4 ;  /* 0x0000000425257c20 */ /* 0x002fe20008410000 */
[----:B--2---:R-:W-:Y:S02]  /*0a10*/  FMUL.FTZ R32, R32, UR4 ;  /* 0x0000000420207c20 */ /* 0x004fe40008410000 */
[----:B------:R-:W-:Y:S01]  /*0a20*/  LEA R47, R47, R2, 0x1 ;  /* 0x000000022f2f7211 */ /* 0x000fe200078e08ff */
[----:B---3--:R-:W-:Y:S01]  /*0a30*/  FMUL.FTZ R52, R19, UR4 ;  /* 0x0000000413347c20 */ /* 0x008fe20008410000 */
[----:B------:R-:W-:Y:S01]  /*0a40*/  FMUL.FTZ R19, R38, UR4 ;  /* 0x0000000426137c20 */ /* 0x000fe20008410000 */
[----:B------:R-:W-:Y:S01]  /*0a50*/  FMUL.FTZ R38, R39, UR4 ;  /* 0x0000000427267c20 */ /* 0x000fe20008410000 */
[----:B------:R-:W-:Y:S01]  /*0a60*/  FMUL.FTZ R39, R33, UR4 ;  /* 0x0000000421277c20 */ /* 0x000fe20008410000 */
[----:B------:R-:W-:Y:S01]  /*0a70*/  FMUL.FTZ R33, R34, UR4 ;  /* 0x0000000422217c20 */ /* 0x000fe20008410000 */
[----:B------:R-:W-:Y:S01]  /*0a80*/  FMUL.FTZ R34, R35, UR4 ;  /* 0x0000000423227c20 */ /* 0x000fe20008410000 */
[----:B----4-:R-:W-:Y:S01]  /*0a90*/  FMUL.FTZ R55, R9, UR4 ;  /* 0x0000000409377c20 */ /* 0x010fe20008410000 */
[----:B------:R-:W-:Y:S01]  /*0aa0*/  FMUL.FTZ R8, R8, UR4 ;  /* 0x0000000408087c20 */ /* 0x000fe20008410000 */
[----:B------:R-:W-:Y:S01]  /*0ab0*/  FMUL.FTZ R9, R10, UR4 ;  /* 0x000000040a097c20 */ /* 0x000fe20008410000 */
[----:B------:R-:W-:Y:S01]  /*0ac0*/  FMUL.FTZ R48, R11, UR4 ;  /* 0x000000040b307c20 */ /* 0x000fe20008410000 */
[----:B-----5:R-:W-:Y:S01]  /*0ad0*/  FMUL.FTZ R10, R12, UR4 ;  /* 0x000000040c0a7c20 */ /* 0x020fe20008410000 */
        /* <DEDUP_REMOVED lines=18> */
[----:B------:R-:W-:Y:S01]  /*0c00*/  F2FP.F16.F32.PACK_AB R14, R55, R8 ;  /* 0x00000008370e723e */ /* 0x000fe200000000ff */
[----:B0-----:R-:W-:Y:S01]  /*0c10*/  FMUL.FTZ R23, R40, UR4 ;  /* 0x0000000428177c20 */ /* 0x001fe20008410000 */
[----:B------:R-:W-:Y:S01]  /*0c20*/  F2FP.F16.F32.PACK_AB R15, R48, R9 ;  /* 0x00000009300f723e */ /* 0x000fe200000000ff */
[----:B------:R-:W-:Y:S01]  /*0c30*/  FMUL.FTZ R40, R41, UR4 ;  /* 0x0000000429287c20 */ /* 0x000fe20008410000 */
[----:B------:R-:W-:Y:S01]  /*0c40*/  FMUL.FTZ R20, R20, UR4 ;  /* 0x0000000414147c20 */ /* 0x000fe20008410000 */
[----:B------:R-:W-:Y:S01]  /*0c50*/  F2FP.F16.F32.PACK_AB R8, R57, R10 ;  /* 0x0000000a3908723e */ /* 0x000fe200000000ff */
[----:B------:R-:W-:Y:S01]  /*0c60*/  FMUL.FTZ R36, R42, UR4 ;  /* 0x000000042a247c20 */ /* 0x000fe20008410000 */
[----:B------:R-:W-:Y:S01]  /*0c70*/  F2FP.F16.F32.PACK_AB R9, R50, R11 ;  /* 0x0000000b3209723e */ /* 0x000fe200000000ff */
[----:B------:R-:W-:Y:S01]  /*0c80*/  FMUL.FTZ R43, R43, UR4 ;  /* 0x000000042b2b7c20 */ /* 0x000fe20008410000 */
[----:B------:R-:W-:Y:S01]  /*0c90*/  F2FP.F16.F32.PACK_AB R12, R51, R44 ;  /* 0x0000002c330c723e */ /* 0x000fe200000000ff */
[----:B------:R-:W-:Y:S01]  /*0ca0*/  ULDC UR4, c[0x0][0x244] ;  /* 0x0000910000047ab9 */ /* 0x000fe20000000800 */
[----:B------:R-:W-:-:S02]  /*0cb0*/  F2FP.F16.F32.PACK_AB R13, R53, R46 ;  /* 0x0000002e350d723e */ /* 0x000fc400000000ff */
[----:B------:R-:W-:Y:S02]  /*0cc0*/  F2FP.F16.F32.PACK_AB R10, R59, R16 ;  /* 0x000000103b0a723e */ /* 0x000fe400000000ff */
[----:B------:R-:W-:Y:S01]  /*0cd0*/  F2FP.F16.F32.PACK_AB R11, R52, R17 ;  /* 0x00000011340b723e */ /* 0x000fe200000000ff */
[----:B------:R0:W-:Y:S01]  /*0ce0*/  STSM.16.MT88.4 [R47+0xa000], R12 ;  /* 0x00a0000c2f007844 */ /* 0x0001e20000004200 */
[----:B------:R-:W-:Y:S02]  /*0cf0*/  F2FP.F16.F32.PACK_AB R16, R37, R18 ;  /* 0x000000122510723e */ /* 0x000fe400000000ff */
[----:B------:R-:W-:Y:S01]  /*0d00*/  F2FP.F16.F32.PACK_AB R17, R38, R19 ;  /* 0x000000132611723e */ /* 0x000fe200000000ff */
[----:B------:R1:W-:Y:S01]  /*0d10*/  STSM.16.MT88.4 [R47+0xa200], R8 ;  /* 0x00a200082f007844 */ /* 0x0003e20000004200 */
[----:B------:R-:W-:Y:S02]  /*0d20*/  F2FP.F16.F32.PACK_AB R18, R39, R32 ;  /* 0x000000202712723e */ /* 0x000fe400000000ff */
[----:B------:R-:W-:-:S02]  /*0d30*/  F2FP.F16.F32.PACK_AB R19, R34, R33 ;  /* 0x000000212213723e */ /* 0x000fc400000000ff */
[----:B------:R-:W-:Y:S02]  /*0d40*/  F2FP.F16.F32.PACK_AB R29, R30, R29 ;  /* 0x0000001d1e1d723e */ /* 0x000fe400000000ff */
[----:B------:R-:W-:Y:S01]  /*0d50*/  F2FP.F16.F32.PACK_AB R21, R22, R21 ;  /* 0x000000151615723e */ /* 0x000fe200000000ff */
[----:B------:R1:W-:Y:S01]  /*0d60*/  STSM.16.MT88.4 [R47+0xa400], R16 ;  /* 0x00a400102f007844 */ /* 0x0003e20000004200 */
[----:B------:R-:W-:Y:S02]  /*0d70*/  F2FP.F16.F32.PACK_AB R28, R35, R28 ;  /* 0x0000001c231c723e */ /* 0x000fe400000000ff */
[----:B------:R-:W-:Y:S01]  /*0d80*/  F2FP.F16.F32.PACK_AB R30, R25, R24 ;  /* 0x00000018191e723e */ /* 0x000fe200000000ff */
[----:B0-----:R-:W-:Y:S01]  /*0d90*/  IMAD R12, R5, 0x2, R2 ;  /* 0x00000002050c7824 */ /* 0x001fe200078e0202 */
[----:B------:R-:W-:Y:S01]  /*0da0*/  F2FP.F16.F32.PACK_AB R31, R26, R31 ;  /* 0x0000001f1a1f723e */ /* 0x000fe200000000ff */
[----:B------:R-:W-:Y:S01]  /*0db0*/  IMAD R13, R7, UR6, RZ ;  /* 0x00000006070d7c24 */ /* 0x000fe2000f8e02ff */
[----:B------:R-:W-:Y:S01]  /*0dc0*/  F2FP.F16.F32.PACK_AB R22, R40, R23 ;  /* 0x000000172816723e */ /* 0x000fe200000000ff */
[----:B------:R-:W-:Y:S01]  /*0dd0*/  VIADD R7, R3, 0x10 ;  /* 0x0000001003077836 */ /* 0x000fe20000000000 */
[----:B------:R-:W-:Y:S01]  /*0de0*/  F2FP.F16.F32.PACK_AB R20, R27, R20 ;  /* 0x000000141b14723e */ /* 0x000fe200000000ff */
[----:B------:R1:W-:Y:S01]  /*0df0*/  STSM.16.MT88.4 [R47+0xa600], R28 ;  /* 0x00a6001c2f007844 */ /* 0x0003e20000004200 */
[----:B------:R-:W-:Y:S01]  /*0e00*/  F2FP.F16.F32.PACK_AB R23, R43, R36 ;  /* 0x000000242b17723e */ /* 0x000fe200000000ff */
[----:B------:R-:W-:Y:S01]  /*0e10*/  IMAD R13, R0, UR7, R13 ;  /* 0x00000007000d7c24 */ /* 0x000fe2000f8e020d */
[----:B------:R-:W-:-:S02]  /*0e20*/  VIMNMX R24, R49, 0x50, PT ;  /* 0x0000005031187848 */ /* 0x000fc40003fe0100 */
[----:B------:R-:W-:Y:S01]  /*0e30*/  ISETP.GE.AND P0, PT, R54, UR4, PT ;  /* 0x0000000436007c0c */ /* 0x000fe2000bf06270 */
[----:B------:R1:W-:Y:S01]  /*0e40*/  STSM.16.MT88.4 [R47+0xa800], R20 ;  /* 0x00a800142f007844 */ /* 0x0003e20000004200 */
[--C-:B------:R-:W-:Y:S01]  /*0e50*/  SHF.R.S32.HI R55, RZ, 0x1f, R54.reuse ;  /* 0x0000001fff377819 */ /* 0x100fe20000011436 */
[----:B------:R-:W-:Y:S01]  /*0e60*/  ULDC.64 UR4, c[0x0][0x260] ;  /* 0x0000980000047ab9 */ /* 0x000fe20000000a00 */
[----:B------:R-:W-:Y:S01]  /*0e70*/  BAR.SYNC.DEFER_BLOCKING 0x0 ;  /* 0x0000000000007b1d */ /* 0x000fe20000010000 */
[C---:B------:R-:W-:Y:S01]  /*0e80*/  ISETP.GE.OR P4, PT, R3.reuse, R24, P0 ;  /* 0x000000180300720c */ /* 0x040fe20000786670 */
[----:B------:R-:W-:Y:S01]  /*0e90*/  IMAD.WIDE.U32 R54, R0, UR6, R54 ;  /* 0x0000000600367c25 */ /* 0x000fe2000f8e0036 */
[----:B------:R-:W-:Y:S02]  /*0ea0*/  IADD3 R14, P1, R3, R60, RZ ;  /* 0x0000003c030e7210 */ /* 0x000fe40007f3e0ff */
[-C--:B------:R-:W-:Y:S01]  /*0eb0*/  ISETP.GE.OR P3, PT, R7, R24.reuse, P0 ;  /* 0x000000180700720c */ /* 0x080fe20000766670 */
[C---:B------:R-:W-:Y:S01]  /*0ec0*/  VIADD R0, R3.reuse, 0x20 ;  /* 0x0000002003007836 */ /* 0x040fe20000000000 */
[----:B------:R-:W-:Y:S01]  /*0ed0*/  IADD3 R7, R3, 0x30, RZ ;  /* 0x0000003003077810 */ /* 0x000fe20007ffe0ff */
[----:B------:R-:W-:Y:S01]  /*0ee0*/  IMAD R45, R45, UR4, RZ ;  /* 0x000000042d2d7c24 */ /* 0x000fe2000f8e02ff */
[----:B------:R-:W-:Y:S01]  /*0ef0*/  LEA.HI.X.SX32 R15, R3, R61, 0x1, P1 ;  /* 0x0000003d030f7211 */ /* 0x000fe200008f0eff */
[----:B------:R-:W-:Y:S01]  /*0f00*/  IMAD.IADD R55, R55, 0x1, R13 ;  /* 0x0000000137377824 */ /* 0x000fe200078e020d */
[-C--:B------:R-:W-:Y:S01]  /*0f10*/  ISETP.GE.OR P2, PT, R0, R24.reuse, P0 ;  /* 0x000000180000720c */ /* 0x080fe20000746670 */
[----:B------:R-:W-:Y:S01]  /*0f20*/  VIADD R3, R3, 0x40 ;  /* 0x0000004003037836 */ /* 0x000fe20000000000 */
[----:B------:R-:W-:Y:S01]  /*0f30*/  ISETP.GE.OR P1, PT, R7, R24, P0 ;  /* 0x000000180700720c */ /* 0x000fe20000726670 */
[----:B------:R-:W-:-:S02]  /*0f40*/  VIADD R0, R2, 0xa000 ;  /* 0x0000a00002007836 */ /* 0x000fc40000000000 */
[C---:B------:R-:W-:Y:S01]  /*0f50*/  IMAD R45, R6.reuse, UR5, R45 ;  /* 0x00000005062d7c24 */ /* 0x040fe2000f8e022d */
[----:B------:R-:W-:Y:S01]  /*0f60*/  ISETP.GE.OR P0, PT, R3, R24, P0 ;  /* 0x000000180300720c */ /* 0x000fe20000706670 */
[----:B------:R-:W-:Y:S01]  /*0f70*/  IMAD.WIDE.U32 R6, R6, UR4, R54 ;  /* 0x0000000406067c25 */ /* 0x000fe2000f8e0036 */
[----:B------:R-:W-:-:S03]  /*0f80*/  LEA R0, R5, R0, 0x1 ;  /* 0x0000000005007211 */ /* 0x000fc600078e08ff */
[----:B------:R-:W-:Y:S01]  /*0f90*/  IMAD.WIDE R2, R4, 0x50, R14 ;  /* 0x0000005004027825 */ /* 0x000fe200078e020e */
[----:B------:R1:W0:Y:S03]  /*0fa0*/  LDS.128 R8, [R12+0xa800] ;  /* 0x00a800000c087984 */ /* 0x0002260000000c00 */
[----:B------:R-:W-:Y:S01]  /*0fb0*/  IMAD.IADD R5, R7, 0x1, R45 ;  /* 0x0000000107057824 */ /* 0x000fe200078e022d */
[----:B------:R-:W-:Y:S06]  /*0fc0*/  @P4 BRA `(.L_x_4567) ;  /* 0x00000000002c4947 */ /* 0x000fec0003800000 */
[----:B-1----:R-:W1:Y:S01]  /*0fd0*/  LDS.128 R16, [R0] ;  /* 0x0000000000107984 */ /* 0x002e620000000c00 */
        /* <DEDUP_REMOVED lines=9> */
[----:B-1----:R2:W-:Y:S02]  /*1070*/  STG.E.128 desc[UR8][R20.64], R16 ;  /* 0x0000001014007986 */ /* 0x0025e4000c101d08 */
.L_x_4567:
[----:B------:R-:W-:Y:S05]  /*1080*/  BSYNC B0 ;  /* 0x0000000000007941 */ /* 0x000fea0003800000 */
.L_x_4566:
[----:B-12---:R1:W2:Y:S01]  /*1090*/  LDS.128 R16, [R12+0xa200] ;  /* 0x00a200000c107984 */ /* 0x0062a20000000c00 */
[----:B------:R-:W-:Y:S04]  /*10a0*/  BSSY B0, `(.L_x_4568) ;  /* 0x000000f000007945 */ /* 0x000fe80003800000 */
[----:B------:R-:W-:Y:S05]  /*10b0*/  @P3 BRA `(.L_x_4569) ;  /* 0x0000000000343947 */ /* 0x000fea0003800000 */
[----:B------:R-:W-:Y:S01]  /*10c0*/  IADD3 R13, P3, R2, 0x10, RZ ;  /* 0x00000010020d7810 */ /* 0x000fe20007f7e0ff */
[----:B------:R-:W-:Y:S01]  /*10d0*/  ULDC.64 UR4, c[0x0][0x250] ;  /* 0x0000940000047ab9 */ /* 0x000fe20000000a00 */
[----:B------:R-:W-:Y:S02]  /*10e0*/  IMAD.MOV.U32 R14, RZ, RZ, R6 ;  /* 0x000000ffff0e7224 */ /* 0x000fe400078e0006 */
[----:B------:R-:W-:Y:S01]  /*10f0*/  IADD3.X R0, RZ, R3, RZ, P3, !PT ;  /* 0x00000003ff007210 */ /* 0x000fe20001ffe4ff */
[----:B------:R-:W-:-:S04]  /*1100*/  IMAD.MOV.U32 R15, RZ, RZ, R5 ;  /* 0x000000ffff0f7224 */ /* 0x000fc800078e0005 */
        /* <DEDUP_REMOVED lines=8> */
.L_x_4569:
[----:B------:R-:W-:Y:S05]  /*1190*/  BSYNC B0 ;  /* 0x0000000000007941 */ /* 0x000fea0003800000 */
.L_x_4568:
[----:B--23--:R2:W3:Y:S01]  /*11a0*/  LDS.128 R16, [R12+0xa400] ;  /* 0x00a400000c107984 */ /* 0x00c4e20000000c00 */
        /* <DEDUP_REMOVED lines=15> */
.L_x_4571:
[----:B------:R-:W-:Y:S05]  /*12a0*/  BSYNC B0 ;  /* 0x0000000000007941 */ /* 0x000fea0003800000 */
.L_x_4570:
[----:B-12---:R-:W1:Y:S01]  /*12b0*/  LDS.128 R12, [R12+0xa600] ;  /* 0x00a600000c0c7984 */ /* 0x006e620000000c00 */
[----:B------:R-:W-:Y:S04]  /*12c0*/  BSSY B0, `(.L_x_4572) ;  /* 0x000000f000007945 */ /* 0x000fe80003800000 */
[----:B------:R-:W-:Y:S05]  /*12d0*/  @P1 BRA `(.L_x_4573) ;  /* 0x0000000000341947 */ /* 0x000fea0003800000 */
[----:B---34-:R-:W-:Y:S01]  /*12e0*/  IADD3 R19, P1, R2, 0x30, RZ ;  /* 0x0000003002137810 */ /* 0x018fe20007f3e0ff */
        /* <DEDUP_REMOVED lines=8> */
[----:B------:R-:W-:Y:S02]  /*1370*/  LEA R18, P1, R16, UR4, 0x1 ;  /* 0x0000000410127c11 */ /* 0x000fe4000f8208ff */
[----:B------:R-:W-:-:S04]  /*1380*/  IADD3 R17, R17, R19, RZ ;  /* 0x0000001311117210 */ /* 0x000fc80007ffe0ff */
[----:B------:R-:W-:-:S05]  /*1390*/  LEA.HI.X R19, R16, UR5, R17, 0x1, P1 ;  /* 0x0000000510137c11 */ /* 0x000fca00088f0c11 */
[----:B-1----:R2:W-:Y:S02]  /*13a0*/  STG.E.128 desc[UR8][R18.64], R12 ;  /* 0x0000000c12007986 */ /* 0x0025e4000c101d08 */
.L_x_4573:
[----:B------:R-:W-:Y:S05]  /*13b0*/  BSYNC B0 ;  /* 0x0000000000007941 */ /* 0x000fea0003800000 */
.L_x_4572:
[----:B------:R-:W-:Y:S05]  /*13c0*/  @P0 EXIT ;  /* 0x000000000000094d */ /* 0x000fea0003800000 */
[----:B------:R-:W-:Y:S01]  /*13d0*/  IADD3 R7, P0, R2, 0x40, RZ ;  /* 0x0000004002077810 */ /* 0x000fe20007f1e0ff */
[----:B------:R-:W-:-:S04]  /*13e0*/  ULDC.64 UR4, c[0x0][0x250] ;  /* 0x0000940000047ab9 */ /* 0x000fc80000000a00 */
[----:B------:R-:W-:Y:S01]  /*13f0*/  IMAD.X R2, RZ, RZ, R3, P0 ;  /* 0x000000ffff027224 */ /* 0x000fe200000e0603 */
[----:B------:R-:W-:-:S03]  /*1400*/  MOV R3, R5 ;  /* 0x0000000500037202 */ /* 0x000fc60000000f00 */
        /* <DEDUP_REMOVED lines=8> */
[----:B0-----:R-:W-:Y:S01]  /*1490*/  STG.E.128 desc[UR8][R4.64], R8 ;  /* 0x0000000804007986 */ /* 0x001fe2000c101d08 */
[----:B------:R-:W-:Y:S05]  /*14a0*/  EXIT ;  /* 0x000000000000794d */ /* 0x000fea0003800000 */
.L_x_4574:
        /* <DEDUP_REMOVED lines=13> */
.L_x_7322:


//--------------------- .text._ZN7cutlass13device_kernelIN5flash11enable_sm90INS1_16FlashAttnBwdSm90INS1_25CollectiveMainloopBwdSm90ILi2ELi2ELi2EN4cute5tupleIJNS5_1CILi1EEES8_S8_EEENS6_IJNS7_ILi80EEENS7_ILi128EEESB_EEENS_6half_tEfNS_4arch4Sm90ELb0ELb0ELb0ELb1ELb1ELb1ELb0ELb1ELi2ELi1ELi2ELi1ELb0EEENS1_24CollectiveEpilogueBwdGQAISC_fSF_Li256ELb1ELb1EEENS1_19SingleTileSchedulerILb1ELb0ELb0ELi128EEEEEEEEEvNT_6ParamsE --------------------------
	.section	.text._ZN7cutlass13device_kernelIN5flash11enable_sm90INS1_16FlashAttnBwdSm90INS1_25CollectiveMainloopBwdSm90ILi2ELi2ELi2EN4cute5tupleIJNS5_1CILi1EEES8_S8_EEENS6_IJNS7_ILi80EEENS7_ILi128EEESB_EEENS_6half_tEfNS_4arch4Sm90ELb0ELb0ELb0ELb1ELb1ELb1ELb0ELb1ELi2ELi1ELi2ELi1ELb0EEENS1_24CollectiveEpilogueBwdGQAISC_fSF_Li256ELb1ELb1EEENS1_19SingleTileSchedulerILb1ELb0ELb0ELi128EEEEEEEEEvNT_6ParamsE,"ax",@progbits
	.align	128
.text._ZN7cutlass13device_kernelIN5flash11enable_sm90INS1_16FlashAttnBwdSm90INS1_25CollectiveMainloopBwdSm90ILi2ELi2ELi2EN4cute5tupleIJNS5_1CILi1EEES8_S8_EEENS6_IJNS7_ILi80EEENS7_ILi128EEESB_EEENS_6half_tEfNS_4arch4Sm90ELb0ELb0ELb0ELb1ELb1ELb1ELb0ELb1ELi2ELi1ELi2ELi1ELb0EEENS1_24CollectiveEpilogueBwdGQAISC_fSF_Li256ELb1ELb1EEENS1_19SingleTileSchedulerILb1ELb0ELb0ELi128EEEEEEEEEvNT_6ParamsE:
        .type           _ZN7cutlass13device_kernelIN5flash11enable_sm90INS1_16FlashAttnBwdSm90INS1_25CollectiveMainloopBwdSm90ILi2ELi2ELi2EN4cute5tupleIJNS5_1CILi1EEES8_S8_EEENS6_IJNS7_ILi80EEENS7_ILi128EEESB_EEENS_6half_tEfNS_4arch4Sm90ELb0ELb0ELb0ELb1ELb1ELb1ELb0ELb1ELi2ELi1ELi2ELi1ELb0EEENS1_24CollectiveEpilogueBwdGQAISC_fSF_Li256ELb1ELb1EEENS1_19SingleTileSchedulerILb1ELb0ELb0ELi128EEEEEEEEEvNT_6ParamsE,@function
        .size           _ZN7cutlass13device_kernelIN5flash11enable_sm90INS1_16FlashAttnBwdSm90INS1_25CollectiveMainloopBwdSm90ILi2ELi2ELi2EN4cute5tupleIJNS5_1CILi1EEES8_S8_EEENS6_IJNS7_ILi80EEENS7_ILi128EEESB_EEENS_6half_tEfNS_4arch4Sm90ELb0ELb0ELb0ELb1ELb1ELb1ELb0ELb1ELi2ELi1ELi2ELi1ELb0EEENS1_24CollectiveEpilogueBwdGQAISC_fSF_Li256ELb1ELb1EEENS1_19SingleTileSchedulerILb1ELb0ELb0ELi128EEEEEEEEEvNT_6ParamsE,(.L_x_7323 - _ZN7cutlass13device_kernelIN5flash11enable_sm90INS1_16FlashAttnBwdSm90INS1_25CollectiveMainloopBwdSm90ILi2ELi2ELi2EN4cute5tupleIJNS5_1CILi1EEES8_S8_EEENS6_IJNS7_ILi80EEENS7_ILi128EEESB_EEENS_6half_tEfNS_4arch4Sm90ELb0ELb0ELb0ELb1ELb1ELb1ELb0ELb1ELi2ELi1ELi2ELi1ELb0EEENS1_24CollectiveEpilogueBwdGQAISC_fSF_Li256ELb1ELb1EEENS1_19SingleTileSchedulerILb1ELb0ELb0ELi128EEEEEEEEEvNT_6ParamsE)
        .other          _ZN7cutlass13device_kernelIN5flash11enable_sm90INS1_16FlashAttnBwdSm90INS1_25CollectiveMainloopBwdSm90ILi2ELi2ELi2EN4cute5tupleIJNS5_1CILi1EEES8_S8_EEENS6_IJNS7_ILi80EEENS7_ILi128EEESB_EEENS_6half_tEfNS_4arch4Sm90ELb0ELb0ELb0ELb1ELb1ELb1ELb0ELb1ELi2ELi1ELi2ELi1ELb0EEENS1_24CollectiveEpilogueBwdGQAISC_fSF_Li256ELb1ELb1EEENS1_19SingleTileSchedulerILb1ELb0ELb0ELi128EEEEEEEEEvNT_6ParamsE,@"STO_CUDA_ENTRY STV_DEFAULT"
_ZN7cutlass13device_kernelIN5flash11enable_sm90INS1_16FlashAttnBwdSm90INS1_25CollectiveMainloopBwdSm90ILi2ELi2ELi2EN4cute5tupleIJNS5_1CILi1EEES8_S8_EEENS6_IJNS7_ILi80EEENS7_ILi128EEESB_EEENS_6half_tEfNS_4arch4Sm90ELb0ELb0ELb0ELb1ELb1ELb1ELb0ELb1ELi2ELi1ELi2ELi1ELb0EEENS1_24CollectiveEpilogueBwdGQAISC_fSF_Li256ELb1ELb1EEENS1_19SingleTileSchedulerILb1ELb0ELb0ELi128EEEEEEEEEvNT_6ParamsE:
        /* <DEDUP_REMOVED lines=23> */
.L_x_4576:
[----:B------:R-:W-:Y:S05]  /*0170*/  BSYNC B0 ;  /* 0x0000000000007941 */ /* 0x000fea0003800000 */
.L_x_4575:
        /* <DEDUP_REMOVED lines=34> */
.L_x_4577:
        /* <DEDUP_REMOVED lines=22> */
.L_x_4578:
        /* <DEDUP_REMOVED lines=9> */
.L_x_4581:
        /* <DEDUP_REMOVED lines=20> */
.L_x_4582:
        /* <DEDUP_REMOVED lines=10> */
.L_x_4584:
[----:B------:R-:W2:Y:S02]  /*0770*/  LDC R0, c[0x0][0x8c4] ;  /* 0x00023100ff007b82 */ /* 0x000ea40000000800 */
.L_x_4583:
        /* <DEDUP_REMOVED lines=17> */
.L_x_4586:
        /* <DEDUP_REMOVED lines=10> */
.L_x_4587:
        /* <DEDUP_REMOVED lines=8> */
.L_x_4588:
        /* <DEDUP_REMOVED lines=9> */
.L_x_4589:
        /* <DEDUP_REMOVED lines=87> */
.L_x_4592:
        /* <DEDUP_REMOVED lines=15> */
.L_x_4591:
        /* <DEDUP_REMOVED lines=23> */
.L_x_4594:
        /* <DEDUP_REMOVED lines=15> */
.L_x_4593:
        /* <DEDUP_REMOVED lines=8> */
.L_x_4699:
        /* <DEDUP_REMOVED lines=48> */
.L_x_4596:
        /* <DEDUP_REMOVED lines=79> */
.L_x_4608:
[----:B------:R-:W2:Y:S02]  /*1b70*/  LDL R3, [R1] ;  /* 0x0000000001037983 */ /* 0x000ea40000100800 */
[----:B--2---:R-:W-:-:S13]  /*1b80*/  ISETP.NE.AND P0, PT, R3, 0x3, PT ;  /* 0x000000030300780c */ /* 0x004fda0003f05270 */
[----:B------:R-:W-:Y:S05]  /*1b90*/  @!P0 BRA `(.L_x_4598) ;  /* 0x0000000000048947 */ /* 0x000fea0003800000 */
[----:B------:R-:W-:Y:S01]  /*1ba0*/  BPT.TRAP 0x1 ;  /* 0x000000040000795c */ /* 0x000fe20000300000 */
.L_x_4598:
        /* <DEDUP_REMOVED lines=8> */
.L_x_4599:
[----:B---3--:R-:W-:Y:S05]  /*1c30*/  @P1 BRA `(.L_x_4600) ;  /* 0x0000000000081947 */ /* 0x008fea0003800000 */
[----:B------:R-:W3:Y:S02]  /*1c40*/  SYNCS.PHASECHK.TRANS64.TRYWAIT P1, [R3+URZ+0x38810], R154 ;  /* 0x0388109a030075a7 */ /* 0x000ee4000802017f */
[----:B---3--:R-:W-:Y:S05]  /*1c50*/  @!P1 BRA `(.L_x_4601) ;  /* 0x0000009800149947 */ /* 0x008fea0003800000 */
.L_x_4600:
        /* <DEDUP_REMOVED lines=286> */
.L_x_4602:
[----:B------:R1:W1:Y:S01]  /*2e40*/  SYNCS.PHASECHK.TRANS64.TRYWAIT P1, [R3+URZ+0x38830], R154 ;  /* 0x0388309a030075a7 */ /* 0x000262000802017f */
[----:B------:R-:W-:Y:S05]  /*2e50*/  @!P0 BRA `(.L_x_4603) ;  /* 0x0000000000048947 */ /* 0x000fea0003800000 */
[----:B------:R-:W-:Y:S01]  /*2e60*/  BPT.TRAP 0x1 ;  /* 0x000000040000795c */ /* 0x000fe20000300000 */
.L_x_4603:
[----:B------:R-:W-:-:S05]  /*2e70*/  VIADD R152, R152, 0x24000 ;  /* 0x0002400098987836 */ /* 0x000fca0000000000 */
[----:B------:R-:W-:-:S04]  /*2e80*/  SHF.R.U32.HI R152, RZ, 0x4, R152 ;  /* 0x00000004ff987819 */ /* 0x000fc80000011698 */
[----:B------:R-:W-:-:S04]  /*2e90*/  LOP3.LUT R236, R152, 0x3fff, RZ, 0xc0, !PT ;  /* 0x00003fff98ec7812 */ /* 0x000fc800078ec0ff */
[----:B------:R-:W-:Y:S01]  /*2ea0*/  LOP3.LUT R153, R236, 0x10000, RZ, 0xfc, !PT ;  /* 0x00010000ec997812 */ /* 0x000fe200078efcff */
[----:B-1----:R-:W-:Y:S06]  /*2eb0*/  @P1 BRA `(.L_x_4604) ;  /* 0x0000000000081947 */ /* 0x002fec0003800000 */
[----:B------:R-:W1:Y:S02]  /*2ec0*/  SYNCS.PHASECHK.TRANS64.TRYWAIT P1, [R3+URZ+0x38830], R154 ;  /* 0x0388309a030075a7 */ /* 0x000e64000802017f */
[----:B-1----:R-:W-:Y:S05]  /*2ed0*/  @!P1 BRA `(.L_x_4605) ;  /* 0x0000008400889947 */ /* 0x002fea0003800000 */
.L_x_4604:
        /* <DEDUP_REMOVED lines=832> */
.L_x_4606:
        /* <DEDUP_REMOVED lines=56> */
.L_x_4607:
        /* <DEDUP_REMOVED lines=78> */
.L_x_4590:
[----:B------:R-:W-:Y:S05]  /*6b40*/  @P0 BRA `(.L_x_4585) ;  /* 0x0000004800140947 */ /* 0x000fea0003800000 */
[----:B------:R-:W2:Y:S01]  /*6b50*/  LDL.LU R152, [R1+0x1c] ;  /* 0x00001c0001987983 */ /* 0x000ea20000300800 */
[----:B-1----:R-:W1:Y:S01]  /*6b60*/  LDC.64 R2, c[0x0][0x878] ;  /* 0x00021e00ff027b82 */ /* 0x002e620000000a00 */
[----:B------:R-:W-:Y:S01]  /*6b70*/  ULDC UR4, c[0x0][0x870] ;  /* 0x00021c0000047ab9 */ /* 0x000fe20000000800 */
[----:B------:R-:W-:-:S06]  /*6b80*/  ULDC UR6, c[0x0][0x80c] ;  /* 0x0002030000067ab9 */ /* 0x000fcc0000000800 */
[----:B------:R-:W3:Y:S01]  /*6b90*/  LDC R17, c[0x0][0x850] ;  /* 0x00021400ff117b82 */ /* 0x000ee20000000800 */
[----:B------:R-:W4:Y:S01]  /*6ba0*/  S2R R4, SR_TID.X ;  /* 0x0000000000047919 */ /* 0x000f220000002100 */
[----:B------:R-:W5:Y:S01]  /*6bb0*/  S2R R8, SR_CTAID.Y ;  /* 0x0000000000087919 */ /* 0x000f620000002600 */
[----:B------:R-:W5:Y:S05]  /*6bc0*/  S2R R16, SR_CTAID.X ;  /* 0x0000000000107919 */ /* 0x000f6a0000002500 */
[----:B------:R-:W5:Y:S01]  /*6bd0*/  S2UR UR5, SR_CgaCtaId ;  /* 0x00000000000579c3 */ /* 0x000f620000008800 */
[----:B-1----:R-:W-:-:S07]  /*6be0*/  ISETP.NE.U32.AND P0, PT, R2, RZ, PT ;  /* 0x000000ff0200720c */ /* 0x002fce0003f05070 */
[----:B------:R-:W1:Y:S01]  /*6bf0*/  LDC.64 R14, c[0x0][0x840] ;  /* 0x00021000ff0e7b82 */ /* 0x000e620000000a00 */
[----:B------:R-:W-:-:S07]  /*6c00*/  ISETP.NE.AND.EX P0, PT, R3, RZ, PT, P0 ;  /* 0x000000ff0300720c */ /* 0x000fce0003f05300 */
[----:B------:R-:W1:Y:S08]  /*6c10*/  LDC.64 R12, c[0x0][0x818] ;  /* 0x00020600ff0c7b82 */ /* 0x000e700000000a00 */
[----:B------:R-:W2:Y:S01]  /*6c20*/  @P0 LDC.64 R2, c[0x0][0x878] ;  /* 0x00021e00ff020b82 */ /* 0x000ea20000000a00 */
[----:B---3--:R-:W-:-:S07]  /*6c30*/  ISETP.NE.AND P2, PT, R17, 0x1, PT ;  /* 0x000000011100780c */ /* 0x008fce0003f45270 */
[----:B------:R-:W3:Y:S08]  /*6c40*/  LDC.64 R18, c[0x0][0x820] ;  /* 0x00020800ff127b82 */ /* 0x000ef00000000a00 */
[----:B------:R-:W5:Y:S08]  /*6c50*/  @P2 LDC R5, c[0x0][0x854] ;  /* 0x00021500ff052b82 */ /* 0x000f700000000800 */
[----:B------:R-:W1:Y:S08]  /*6c60*/  @P2 LDC R9, c[0x0][0x858] ;  /* 0x00021600ff092b82 */ /* 0x000e700000000800 */
[----:B------:R-:W3:Y:S08]  /*6c70*/  LDC.64 R20, c[0x0][0x848] ;  /* 0x00021200ff147b82 */ /* 0x000ef00000000a00 */
[----:B------:R-:W3:Y:S01]  /*6c80*/  LDC.64 R22, c[0x0][0x800] ;  /* 0x00020000ff167b82 */ /* 0x000ee20000000a00 */
[----:B--2---:R-:W-:-:S06]  /*6c90*/  @P0 IMAD.WIDE R2, R152, 0x4, R2 ;  /* 0x0000000498020825 */ /* 0x004fcc00078e0202 */
[----:B------:R2:W3:Y:S01]  /*6ca0*/  @P0 LDG.E R2, desc[UR38][R2.64] ;  /* 0x0000002602020981 */ /* 0x0004e2000c1e1900 */
[----:B----4-:R-:W-:Y:S01]  /*6cb0*/  VIADD R11, R4, 0xffffff80 ;  /* 0xffffff80040b7836 */ /* 0x010fe20000000000 */
[----:B------:R-:W-:Y:S01]  /*6cc0*/  BAR.SYNC.DEFER_BLOCKING 0x1, 0x100 ;  /* 0x0044000000007b1d */ /* 0x000fe20000010000 */
[----:B-----5:R-:W-:Y:S01]  /*6cd0*/  @P2 IMAD.HI.U32 R0, R8, R5, RZ ;  /* 0x0000000508002227 */ /* 0x020fe200078e00ff */
[----:B------:R-:W-:Y:S02]  /*6ce0*/  ISETP.NE.AND P1, PT, R4, 0x80, PT ;  /* 0x000000800400780c */ /* 0x000fe40003f25270 */
[----:B------:R-:W-:Y:S01]  /*6cf0*/  SHF.R.S32.HI R4, RZ, 0x1f, R11 ;  /* 0x0000001fff047819 */ /* 0x000fe2000001140b */
[----:B------:R-:W-:Y:S01]  /*6d00*/  IMAD.MOV.U32 R7, RZ, RZ, R8 ;  /* 0x000000ffff077224 */ /* 0x000fe200078e0008 */
[----:B-1----:R-:W-:Y:S01]  /*6d10*/  @P2 SHF.R.U32.HI R7, RZ, R9, R0 ;  /* 0x00000009ff072219 */ /* 0x002fe20000011600 */
[----:B------:R-:W-:Y:S01]  /*6d20*/  IMAD R0, R16, UR4, RZ ;  /* 0x0000000410007c24 */ /* 0x000fe2000f8e02ff */
[----:B--2---:R-:W-:Y:S01]  /*6d30*/  LEA.HI R3, R4, R11, RZ, 0x7 ;  /* 0x0000000b04037211 */ /* 0x004fe200078f38ff */
[----:B------:R-:W-:Y:S01]  /*6d40*/  IMAD R4, R152, UR6, RZ ;  /* 0x0000000698047c24 */ /* 0x000fe2000f8e02ff */
[----:B------:R-:W-:Y:S01]  /*6d50*/  UMOV UR4, 0x400 ;  /* 0x0000040000047882 */ /* 0x000fe20000000000 */
[----:B------:R-:W-:Y:S01]  /*6d60*/  IMAD R5, R0, UR6, RZ ;  /* 0x0000000600057c24 */ /* 0x000fe2000f8e02ff */
[C---:B------:R-:W-:Y:S01]  /*6d70*/  LOP3.LUT R0, R3.reuse, 0xfffff80, RZ, 0xc0, !PT ;  /* 0x0fffff8003007812 */ /* 0x040fe200078ec0ff */
[----:B------:R-:W-:Y:S01]  /*6d80*/  IMAD.SHL.U32 R3, R3, 0x40, RZ ;  /* 0x0000004003037824 */ /* 0x000fe200078e00ff */
[----:B------:R-:W-:Y:S01]  /*6d90*/  SHF.R.S32.HI R6, RZ, 0x1f, R4 ;  /* 0x0000001fff067819 */ /* 0x000fe20000011404 */
[----:B------:R-:W-:Y:S01]  /*6da0*/  ULEA UR4, UR5, UR4, 0x18 ;  /* 0x0000000405047291 */ /* 0x000fe2000f8ec03f */
[----:B------:R-:W-:Y:S01]  /*6db0*/  IADD3 R10, P3, P4, R5, R4, R7 ;  /* 0x00000004050a7210 */ /* 0x000fe20007c7e007 */
[----:B------:R-:W-:Y:S01]  /*6dc0*/  IMAD.IADD R0, R11, 0x1, -R0 ;  /* 0x000000010b007824 */ /* 0x000fe200078e0a00 */
[----:B------:R-:W-:Y:S01]  /*6dd0*/  LOP3.LUT R3, R3, 0x3fffe000, RZ, 0xc0, !PT ;  /* 0x3fffe00003037812 */ /* 0x000fe200078ec0ff */
[----:B------:R-:W-:Y:S01]  /*6de0*/  ULDC.64 UR6, c[0x0][0x868] ;  /* 0x00021a0000067ab9 */ /* 0x000fe20000000a00 */
[----:B------:R-:W-:Y:S01]  /*6df0*/  SHF.R.S32.HI R5, RZ, 0x1f, R5 ;  /* 0x0000001fff057819 */ /* 0x000fe20000011405 */
[----:B------:R-:W-:Y:S01]  /*6e00*/  BSSY B0, `(.L_x_4609) ;  /* 0x0000042000007945 */ /* 0x000fe20003800000 */
[----:B------:R-:W-:Y:S01]  /*6e10*/  SHF.R.S32.HI R9, RZ, 0x1f, R7 ;  /* 0x0000001fff097819 */ /* 0x000fe20000011407 */
[----:B------:R-:W-:Y:S01]  /*6e20*/  IMAD R0, R0, 0x4, R3 ;  /* 0x0000000400007824 */ /* 0x000fe200078e0203 */
[----:B------:R-:W-:-:S02]  /*6e30*/  ISETP.NE.AND P2, PT, R11, RZ, PT ;  /* 0x000000ff0b00720c */ /* 0x000fc40003f45270 */
[----:B------:R-:W-:Y:S01]  /*6e40*/  IADD3.X R11, R5, R6, R9, P3, P4 ;  /* 0x00000006050b7210 */ /* 0x000fe20001fe8409 */
[----:B------:R-:W-:Y:S01]  /*6e50*/  IMAD.SHL.U32 R5, R16, 0x4000, RZ ;  /* 0x0000400010057824 */ /* 0x000fe200078e00ff */
[----:B------:R-:W-:Y:S01]  /*6e60*/  LEA R0, R0, UR4, 0x2 ;  /* 0x0000000400007c11 */ /* 0x000fe2000f8e10ff */
[----:B------:R-:W-:Y:S01]  /*6e70*/  IMAD R6, R9, R14, RZ ;  /* 0x0000000e09067224 */ /* 0x000fe200078e02ff */
[----:B------:R-:W-:-:S03]  /*6e80*/  SHF.L.U64.HI R11, R10, 0x2, R11 ;  /* 0x000000020a0b7819 */ /* 0x000fc6000001020b */
[----:B------:R1:W-:Y:S01]  /*6e90*/  STS.128 [R0], R24 ;  /* 0x0000001800007388 */ /* 0x0003e20000000c00 */
[----:B------:R-:W-:Y:S01]  /*6ea0*/  IMAD R15, R7, R15, R6 ;  /* 0x0000000f070f7224 */ /* 0x000fe200078e0206 */
[----:B------:R-:W-:Y:S02]  /*6eb0*/  SHF.R.S32.HI R6, RZ, 0x1f, R152 ;  /* 0x0000001fff067819 */ /* 0x000fe40000011498 */
[----:B------:R2:W-:Y:S04]  /*6ec0*/  STS.128 [R0+0x800], R28 ;  /* 0x0008001c00007388 */ /* 0x0005e80000000c00 */
[----:B------:R2:W-:Y:S04]  /*6ed0*/  STS.128 [R0+0x1000], R32 ;  /* 0x0010002000007388 */ /* 0x0005e80000000c00 */
[----:B------:R2:W-:Y:S01]  /*6ee0*/  STS.128 [R0+0x1800], R36 ;  /* 0x0018002400007388 */ /* 0x0005e20000000c00 */
[----:B-1----:R-:W1:Y:S03]  /*6ef0*/  LDC.64 R24, c[0x0][0x828] ;  /* 0x00020a00ff187b82 */ /* 0x002e660000000a00 */
        /* <DEDUP_REMOVED lines=12> */
[----:B---3--:R-:W-:-:S05]  /*6fc0*/  @P0 IMAD R2, R152, 0x80, R2 ;  /* 0x0000008098020824 */ /* 0x008fca00078e0202 */
[----:B------:R-:W-:-:S04]  /*6fd0*/  @P0 SHF.R.S32.HI R3, RZ, 0x1f, R2 ;  /* 0x0000001fff030819 */ /* 0x000fc80000011402 */
[----:B------:R-:W-:-:S05]  /*6fe0*/  @P0 LEA.HI R3, R3, R2, RZ, 0x7 ;  /* 0x0000000203030211 */ /* 0x000fca00078f38ff */
[----:B------:R-:W-:-:S05]  /*6ff0*/  @P0 IMAD.SHL.U32 R3, R3, 0x80, RZ ;  /* 0x0000008003030824 */ /* 0x000fca00078e00ff */
[----:B------:R-:W-:-:S04]  /*7000*/  @P0 LOP3.LUT R2, R3, 0xffffc000, RZ, 0xc0, !PT ;  /* 0xffffc00003020812 */ /* 0x000fc800078ec0ff */
[----:B------:R-:W-:Y:S02]  /*7010*/  @P0 SHF.R.S32.HI R3, RZ, 0x1f, R2 ;  /* 0x0000001fff030819 */ /* 0x000fe40000011402 */
[----:B------:R-:W-:-:S06]  /*7020*/  @!P0 CS2R R2, SRZ ;  /* 0x0000000000028805 */ /* 0x000fcc000001ff00 */
[----:B------:R-:W-:Y:S01]  /*7030*/  IADD3 R4, P3, R5, R2, RZ ;  /* 0x0000000205047210 */ /* 0x000fe20007f7e0ff */
[----:B------:R-:W-:-:S03]  /*7040*/  IMAD R2, R9, R12, RZ ;  /* 0x0000000c09027224 */ /* 0x000fc600078e02ff */
[----:B------:R-:W-:Y:S01]  /*7050*/  LEA.HI.X.SX32 R5, R5, R3, 0x1, P3 ;  /* 0x0000000305057211 */ /* 0x000fe200018f0eff */
[C---:B------:R-:W-:Y:S01]  /*7060*/  IMAD R9, R7.reuse, R13, R2 ;  /* 0x0000000d07097224 */ /* 0x040fe200078e0202 */
[----:B------:R-:W-:Y:S01]  /*7070*/  SEL R13, R6, RZ, !P0 ;  /* 0x000000ff060d7207 */ /* 0x000fe20004000000 */
[----:B------:R-:W-:-:S04]  /*7080*/  IMAD.WIDE.U32 R2, R7, R12, R4 ;  /* 0x0000000c07027225 */ /* 0x000fc800078e0004 */
[----:B------:R-:W-:Y:S01]  /*7090*/  IMAD.IADD R3, R3, 0x1, R9 ;  /* 0x0000000103037824 */ /* 0x000fe200078e0209 */
[----:B------:R-:W-:Y:S01]  /*70a0*/  SEL R9, R152, RZ, !P0 ;  /* 0x000000ff98097207 */ /* 0x000fe20004000000 */
[----:B------:R-:W-:-:S04]  /*70b0*/  IMAD.WIDE.U32 R4, R7, R14, R4 ;  /* 0x0000000e07047225 */ /* 0x000fc800078e0004 */
[C---:B------:R-:W-:Y:S02]  /*70c0*/  IMAD R6, R13.reuse, R18, RZ ;  /* 0x000000120d067224 */ /* 0x040fe400078e02ff */
[----:B------:R-:W-:Y:S02]  /*70d0*/  IMAD R12, R13, R20, RZ ;  /* 0x000000140d0c7224 */ /* 0x000fe400078e02ff */
[----:B------:R-:W-:Y:S02]  /*70e0*/  IMAD.SHL.U32 R13, R10, 0x4, RZ ;  /* 0x000000040a0d7824 */ /* 0x000fe400078e00ff */
[----:B------:R-:W-:Y:S02]  /*70f0*/  IMAD.IADD R5, R5, 0x1, R15 ;  /* 0x0000000105057824 */ /* 0x000fe400078e020f */
[----:B------:R-:W-:Y:S01]  /*7100*/  IMAD R15, R9, R19, R6 ;  /* 0x00000013090f7224 */ /* 0x000fe200078e0206 */
[----:B------:R-:W-:Y:S01]  /*7110*/  IADD3 R6, P4, R13, UR6, RZ ;  /* 0x000000060d067c10 */ /* 0x000fe2000ff9e0ff */
[----:B------:R-:W-:-:S04]  /*7120*/  IMAD.WIDE.U32 R2, R9, R18, R2 ;  /* 0x0000001209027225 */ /* 0x000fc800078e0002 */
[----:B------:R-:W-:Y:S01]  /*7130*/  IMAD.WIDE.U32 R4, R9, R20, R4 ;  /* 0x0000001409047225 */ /* 0x000fe200078e0004 */
[----:B------:R-:W-:-:S03]  /*7140*/  LEA R22, P3, R2, R22, 0x2 ;  /* 0x0000001602167211 */ /* 0x000fc600078610ff */
[----:B------:R-:W-:Y:S01]  /*7150*/  IMAD.MOV R10, RZ, RZ, -R7 ;  /* 0x000000ffff0a7224 */ /* 0x000fe200078e0a07 */
[----:B------:R-:W-:Y:S01]  /*7160*/  IADD3.X R7, R11, UR7, RZ, P4, !PT ;  /* 0x000000070b077c10 */ /* 0x000fe2000a7fe4ff */
[----:B------:R-:W-:Y:S01]  /*7170*/  IMAD R9, R9, R21, R12 ;  /* 0x0000001509097224 */ /* 0x000fe200078e020c */
[----:B-1----:R-:W-:Y:S01]  /*7180*/  LEA R24, P0, R4, R24, 0x2 ;  /* 0x0000001804187211 */ /* 0x002fe200078010ff */
[----:B------:R-:W-:Y:S02]  /*7190*/  IMAD R17, R17, R10, R8 ;  /* 0x0000000a11117224 */ /* 0x000fe400078e0208 */
[----:B------:R-:W-:Y:S02]  /*71a0*/  IMAD.IADD R10, R3, 0x1, R15 ;  /* 0x00000001030a7824 */ /* 0x000fe400078e020f */
[----:B------:R-:W-:Y:S01]  /*71b0*/  IMAD.IADD R9, R5, 0x1, R9 ;  /* 0x0000000105097824 */ /* 0x000fe200078e0209 */
[----:B--2---:R-:W-:Y:S07]  /*71c0*/  @P2 BRA `(.L_x_4610) ;  /* 0x0000000000142947 */ /* 0x004fee0003800000 */
.L_x_4611:
[----:B------:R-:W2:Y:S04]  /*71d0*/  LDG.E.STRONG.GPU R8, desc[UR38][R6.64] ;  /* 0x0000002606087981 */ /* 0x000ea8000c1ef900 */
[----:B--2---:R-:W-:Y:S01]  /*71e0*/  CCTL.IVALL ;  /* 0x00000000ff00798f */ /* 0x004fe20002000000 */
[----:B------:R-:W-:Y:S05]  /*71f0*/  YIELD ;  /* 0x0000000000007946 */ /* 0x000fea0003800000 */
[----:B------:R-:W-:-:S13]  /*7200*/  ISETP.NE.AND P2, PT, R8, R17, PT ;  /* 0x000000110800720c */ /* 0x000fda0003f45270 */
[----:B------:R-:W-:Y:S05]  /*7210*/  @P2 BRA `(.L_x_4611) ;  /* 0xfffffffc00ec2947 */ /* 0x000fea000383ffff */
.L_x_4610:
[----:B------:R-:W-:Y:S05]  /*7220*/  BSYNC B0 ;  /* 0x0000000000007941 */ /* 0x000fea0003800000 */
.L_x_4609:
[----:B------:R-:W-:Y:S01]  /*7230*/  UMOV UR5, 0xffffffff ;  /* 0xffffffff00057882 */ /* 0x000fe20000000000 */
[----:B------:R-:W-:Y:S02]  /*7240*/  LEA.HI.X R10, R2, R23, R10, 0x2, P3 ;  /* 0x00000017020a7211 */ /* 0x000fe400018f140a */
[----:B------:R-:W-:Y:S01]  /*7250*/  LEA.HI.X R9, R4, R25, R9, 0x2, P0 ;  /* 0x0000001904097211 */ /* 0x000fe200000f1409 */
[----:B------:R-:W-:Y:S06]  /*7260*/  BRA.DIV UR5, `(.L_x_4612) ;  /* 0x0000004205b87947 */ /* 0x000fec000b800000 */
[----:B------:R-:W-:Y:S01]  /*7270*/  NOP ;  /* 0x0000000000007918 */ /* 0x000fe20000000000 */
.L_x_4702:
        /* <DEDUP_REMOVED lines=16> */
.L_x_4615:
[----:B------:R-:W-:Y:S01]  /*7380*/  @P0 ELECT P2, URZ, PT ;  /* 0x00000000003f082f */ /* 0x000fe20003840000 */
[----:B------:R1:W-:-:S12]  /*7390*/  UBLKRED.G.S.ADD.F32.RN [UR6], [UR4], UR5, desc[UR8] ;  /* 0x00000806040073bb */ /* 0x0003d800080a1405 */
[----:B------:R-:W-:Y:S02]  /*73a0*/  @P2 PLOP3.LUT P0, PT, P2, PT, PT, 0x8, 0x0 ;  /* 0x000000000000281c */ /* 0x000fe4000170e170 */
[----:B------:R-:W-:-:S11]  /*73b0*/  PLOP3.LUT P2, PT, PT, PT, PT, 0x8, 0x0 ;  /* 0x000000000000781c */ /* 0x000fd60003f4e170 */
[----:B-1----:R-:W-:Y:S05]  /*73c0*/  @P0 BRA.U.ANY `(.L_x_4615) ;  /* 0xfffffffd00ec0947 */ /* 0x002fea000393ffff */
[----:B------:R0:W-:Y:S01]  /*73d0*/  UTMACMDFLUSH ;  /* 0x00000000000079b7 */ /* 0x0001e20000000000 */
[----:B------:R-:W-:-:S04]  /*73e0*/  DEPBAR.LE SB0, 0x0 ;  /* 0x000080000000791a */ /* 0x000fc80000000000 */
.L_x_4614:
[----:B------:R-:W-:Y:S05]  /*73f0*/  BSYNC B0 ;  /* 0x0000000000007941 */ /* 0x000fea0003800000 */
.L_x_4613:
        /* <DEDUP_REMOVED lines=14> */
.L_x_4617:
[----:B------:R-:W-:Y:S05]  /*74e0*/  BSYNC B0 ;  /* 0x0000000000007941 */ /* 0x000fea0003800000 */
.L_x_4616:
        /* <DEDUP_REMOVED lines=22> */
.L_x_4620:
[----:B-1----:R-:W2:Y:S04]  /*7650*/  LDG.E.STRONG.GPU R0, desc[UR38][R2.64] ;  /* 0x0000002602007981 */ /* 0x002ea8000c1ef900 */
[----:B--2---:R-:W-:Y:S01]  /*7660*/  CCTL.IVALL ;  /* 0x00000000ff00798f */ /* 0x004fe20002000000 */
[----:B------:R-:W-:Y:S05]  /*7670*/  YIELD ;  /* 0x0000000000007946 */ /* 0x000fea0003800000 */
[----:B------:R-:W-:-:S13]  /*7680*/  ISETP.NE.AND P0, PT, R0, R17, PT ;  /* 0x000000110000720c */ /* 0x000fda0003f05270 */
[----:B------:R-:W-:Y:S05]  /*7690*/  @P0 BRA `(.L_x_4620) ;  /* 0xfffffffc00ec0947 */ /* 0x000fea000383ffff */
.L_x_4619:
[----:B------:R-:W-:Y:S05]  /*76a0*/  BSYNC B0 ;  /* 0x0000000000007941 */ /* 0x000fea0003800000 */
.L_x_4618:
[----:B------:R-:W-:-:S03]  /*76b0*/  UMOV UR5, 0xffffffff ;  /* 0xffffffff00057882 */ /* 0x000fc60000000000 */
[----:B------:R-:W-:Y:S05]  /*76c0*/  BRA.DIV UR5, `(.L_x_4621) ;  /* 0x0000003e05bc7947 */ /* 0x000fea000b800000 */
[----:B------:R-:W-:Y:S01]  /*76d0*/  NOP ;  /* 0x0000000000007918 */ /* 0x000fe20000000000 */
.L_x_4705:
        /* <DEDUP_REMOVED lines=16> */
.L_x_4624:
[----:B------:R-:W-:Y:S01]  /*77e0*/  @P0 ELECT P2, URZ, PT ;  /* 0x00000000003f082f */ /* 0x000fe20003840000 */
[----:B------:R2:W-:-:S12]  /*77f0*/  UBLKRED.G.S.ADD.F32.RN [UR6], [UR4], UR5, desc[UR8] ;  /* 0x00000806040073bb */ /* 0x0005d800080a1405 */
[----:B------:R-:W-:Y:S02]  /*7800*/  @P2 PLOP3.LUT P0, PT, P2, PT, PT, 0x8, 0x0 ;  /* 0x000000000000281c */ /* 0x000fe4000170e170 */
[----:B------:R-:W-:-:S11]  /*7810*/  PLOP3.LUT P2, PT, PT, PT, PT, 0x8, 0x0 ;  /* 0x000000000000781c */ /* 0x000fd60003f4e170 */
[----:B--2---:R-:W-:Y:S05]  /*7820*/  @P0 BRA.U.ANY `(.L_x_4624) ;  /* 0xfffffffd00ec0947 */ /* 0x004fea000393ffff */
[----:B------:R0:W-:Y:S01]  /*7830*/  UTMACMDFLUSH ;  /* 0x00000000000079b7 */ /* 0x0001e20000000000 */
[----:B------:R-:W-:-:S04]  /*7840*/  DEPBAR.LE SB0, 0x0 ;  /* 0x000080000000791a */ /* 0x000fc80000000000 */
.L_x_4623:
[----:B------:R-:W-:Y:S05]  /*7850*/  BSYNC B0 ;  /* 0x0000000000007941 */ /* 0x000fea0003800000 */
.L_x_4622:
        /* <DEDUP_REMOVED lines=14> */
.L_x_4580:
        /* <DEDUP_REMOVED lines=21> */
.L_x_4626:
        /* <DEDUP_REMOVED lines=13> */
.L_x_4628:
[----:B------:R-:W-:-:S05]  /*7b60*/  ULDC UR4, c[0x0][0x8c4] ;  /* 0x0002310000047ab9 */ /* 0x000fca0000000800 */
.L_x_4627:
        /* <DEDUP_REMOVED lines=37> */
.L_x_4629:
        /* <DEDUP_REMOVED lines=59> */
.L_x_4655:
        /* <DEDUP_REMOVED lines=17> */
.L_x_4633:
[----:B------:R-:W2:Y:S04]  /*8280*/  LDG.E.STRONG.GPU R5, desc[UR38][R2.64] ;  /* 0x0000002602057981 */ /* 0x000ea8000c1ef900 */
[----:B--2---:R-:W-:Y:S01]  /*8290*/  CCTL.IVALL ;  /* 0x00000000ff00798f */ /* 0x004fe20002000000 */
[----:B------:R-:W-:Y:S05]  /*82a0*/  YIELD ;  /* 0x0000000000007946 */ /* 0x000fea0003800000 */
[----:B------:R-:W-:-:S13]  /*82b0*/  ISETP.NE.AND P3, PT, R5, UR24, PT ;  /* 0x0000001805007c0c */ /* 0x000fda000bf65270 */
[----:B------:R-:W-:Y:S05]  /*82c0*/  @P3 BRA `(.L_x_4633) ;  /* 0xfffffffc00ec3947 */ /* 0x000fea000383ffff */
.L_x_4632:
[----:B------:R-:W-:Y:S05]  /*82d0*/  BSYNC B0 ;  /* 0x0000000000007941 */ /* 0x000fea0003800000 */
.L_x_4631:
[----:B------:R-:W-:-:S03]  /*82e0*/  UMOV UR22, 0xffffffff ;  /* 0xffffffff00167882 */ /* 0x000fc60000000000 */
[----:B------:R-:W-:Y:S05]  /*82f0*/  BRA.DIV UR22, `(.L_x_4634) ;  /* 0x0000003216cc7947 */ /* 0x000fea000b800000 */
[----:B------:R-:W-:Y:S01]  /*8300*/  NOP ;  /* 0x0000000000007918 */ /* 0x000fe20000000000 */
.L_x_4708:
        /* <DEDUP_REMOVED lines=19> */
.L_x_4636:
[----:B------:R-:W-:Y:S05]  /*8440*/  BSYNC B0 ;  /* 0x0000000000007941 */ /* 0x000fea0003800000 */
.L_x_4635:
        /* <DEDUP_REMOVED lines=13> */
.L_x_4638:
[----:B------:R-:W-:Y:S05]  /*8520*/  BSYNC B0 ;  /* 0x0000000000007941 */ /* 0x000fea0003800000 */
.L_x_4637:
[----:B------:R-:W-:Y:S06]  /*8530*/  BAR.ARV 0xa, 0xa0 ;  /* 0x0282800000007b1d */ /* 0x000fec0000002000 */
[----:B------:R-:W-:Y:S04]  /*8540*/  BSSY B0, `(.L_x_4639) ;  /* 0x0000003000007945 */ /* 0x000fe80003800000 */
[----:B------:R-:W-:Y:S05]  /*8550*/  @!P0 BRA `(.L_x_4640) ;  /* 0x0000000000048947 */ /* 0x000fea0003800000 */
[----:B------:R-:W-:-:S04]  /*8560*/  DEPBAR.LE SB0, 0x0 ;  /* 0x000080000000791a */ /* 0x000fc80000000000 */
.L_x_4640:
[----:B------:R-:W-:Y:S05]  /*8570*/  BSYNC B0 ;  /* 0x0000000000007941 */ /* 0x000fea0003800000 */
.L_x_4639:
        /* <DEDUP_REMOVED lines=19> */
.L_x_4642:
[----:B------:R-:W-:Y:S05]  /*86b0*/  BSYNC B0 ;  /* 0x0000000000007941 */ /* 0x000fea0003800000 */
.L_x_4641:
        /* <DEDUP_REMOVED lines=9> */
.L_x_4645:
[----:B------:R-:W2:Y:S04]  /*8750*/  LDG.E.STRONG.GPU R5, desc[UR38][R2.64] ;  /* 0x0000002602057981 */ /* 0x000ea8000c1ef900 */
[----:B--2---:R-:W-:Y:S01]  /*8760*/  CCTL.IVALL ;  /* 0x00000000ff00798f */ /* 0x004fe20002000000 */
[----:B------:R-:W-:Y:S05]  /*8770*/  YIELD ;  /* 0x0000000000007946 */ /* 0x000fea0003800000 */
[----:B------:R-:W-:-:S13]  /*8780*/  ISETP.NE.AND P3, PT, R5, UR24, PT ;  /* 0x0000001805007c0c */ /* 0x000fda000bf65270 */
[----:B------:R-:W-:Y:S05]  /*8790*/  @P3 BRA `(.L_x_4645) ;  /* 0xfffffffc00ec3947 */ /* 0x000fea000383ffff */
.L_x_4644:
[----:B------:R-:W-:Y:S05]  /*87a0*/  BSYNC B0 ;  /* 0x0000000000007941 */ /* 0x000fea0003800000 */
.L_x_4643:
[----:B------:R-:W-:-:S03]  /*87b0*/  UMOV UR6, 0xffffffff ;  /* 0xffffffff00067882 */ /* 0x000fc60000000000 */
[----:B------:R-:W-:Y:S05]  /*87c0*/  BRA.DIV UR6, `(.L_x_4646) ;  /* 0x0000002e06b47947 */ /* 0x000fea000b800000 */
[----:B------:R-:W-:Y:S01]  /*87d0*/  NOP ;  /* 0x0000000000007918 */ /* 0x000fe20000000000 */
.L_x_4711:
        /* <DEDUP_REMOVED lines=13> */
.L_x_4648:
[----:B------:R-:W-:Y:S05]  /*88b0*/  BSYNC B0 ;  /* 0x0000000000007941 */ /* 0x000fea0003800000 */
.L_x_4647:
        /* <DEDUP_REMOVED lines=13> */
.L_x_4650:
[----:B------:R-:W-:Y:S05]  /*8990*/  BSYNC B0 ;  /* 0x0000000000007941 */ /* 0x000fea0003800000 */
.L_x_4649:
[----:B------:R-:W-:Y:S06]  /*89a0*/  BAR.ARV 0xa, 0xa0 ;  /* 0x0282800000007b1d */ /* 0x000fec0000002000 */
[----:B------:R-:W-:Y:S04]  /*89b0*/  BSSY B0, `(.L_x_4651) ;  /* 0x0000003000007945 */ /* 0x000fe80003800000 */
[----:B------:R-:W-:Y:S05]  /*89c0*/  @!P0 BRA `(.L_x_4652) ;  /* 0x0000000000048947 */ /* 0x000fea0003800000 */
[----:B------:R-:W-:-:S04]  /*89d0*/  DEPBAR.LE SB0, 0x0 ;  /* 0x000080000000791a */ /* 0x000fc80000000000 */
.L_x_4652:
[----:B------:R-:W-:Y:S05]  /*89e0*/  BSYNC B0 ;  /* 0x0000000000007941 */ /* 0x000fea0003800000 */
.L_x_4651:
        /* <DEDUP_REMOVED lines=19> */
.L_x_4654:
[----:B------:R-:W-:Y:S05]  /*8b20*/  BSYNC B0 ;  /* 0x0000000000007941 */ /* 0x000fea0003800000 */
.L_x_4653:
[----:B------:R-:W-:Y:S02]  /*8b30*/  UIADD3 UR4, UR4, 0x2, URZ ;  /* 0x0000000204047890 */ /* 0x000fe4000fffe03f */
[----:B------:R-:W-:Y:S01]  /*8b40*/  UIADD3 UR5, UR5, 0x1, URZ ;  /* 0x0000000105057890 */ /* 0x000fe2000fffe03f */
[----:B------:R-:W-:Y:S11]  /*8b50*/  @P2 BRA `(.L_x_4655) ;  /* 0xfffffff400842947 */ /* 0x000ff6000383ffff */
.L_x_4630:
        /* <DEDUP_REMOVED lines=13> */
.L_x_4658:
[----:B------:R-:W2:Y:S04]  /*8c30*/  LDG.E.STRONG.GPU R0, desc[UR38][R2.64] ;  /* 0x0000002602007981 */ /* 0x000ea8000c1ef900 */
[----:B--2---:R-:W-:Y:S01]  /*8c40*/  CCTL.IVALL ;  /* 0x00000000ff00798f */ /* 0x004fe20002000000 */
[----:B------:R-:W-:Y:S05]  /*8c50*/  YIELD ;  /* 0x0000000000007946 */ /* 0x000fea0003800000 */
[----:B------:R-:W-:-:S13]  /*8c60*/  ISETP.NE.AND P1, PT, R0, UR24, PT ;  /* 0x0000001800007c0c */ /* 0x000fda000bf25270 */
[----:B------:R-:W-:Y:S05]  /*8c70*/  @P1 BRA `(.L_x_4658) ;  /* 0xfffffffc00ec1947 */ /* 0x000fea000383ffff */
.L_x_4657:
[----:B------:R-:W-:Y:S05]  /*8c80*/  BSYNC B0 ;  /* 0x0000000000007941 */ /* 0x000fea0003800000 */
.L_x_4656:
[----:B------:R-:W-:-:S03]  /*8c90*/  UMOV UR5, 0xffffffff ;  /* 0xffffffff00057882 */ /* 0x000fc60000000000 */
[----:B------:R-:W-:Y:S05]  /*8ca0*/  BRA.DIV UR5, `(.L_x_4659) ;  /* 0x0000002a05987947 */ /* 0x000fea000b800000 */
[----:B------:R-:W-:Y:S01]  /*8cb0*/  NOP ;  /* 0x0000000000007918 */ /* 0x000fe20000000000 */
.L_x_4714:
        /* <DEDUP_REMOVED lines=22> */
.L_x_4661:
[----:B------:R-:W-:Y:S05]  /*8e20*/  BSYNC B0 ;  /* 0x0000000000007941 */ /* 0x000fea0003800000 */
.L_x_4660:
        /* <DEDUP_REMOVED lines=20> */
.L_x_4663:
[----:B------:R-:W-:Y:S05]  /*8f70*/  BSYNC B0 ;  /* 0x0000000000007941 */ /* 0x000fea0003800000 */
.L_x_4662:
[----:B------:R-:W-:Y:S06]  /*8f80*/  BAR.ARV 0xa, 0xa0 ;  /* 0x0282800000007b1d */ /* 0x000fec0000002000 */
[----:B------:R-:W-:Y:S04]  /*8f90*/  BSSY B0, `(.L_x_4664) ;  /* 0x0000003000007945 */ /* 0x000fe80003800000 */
[----:B------:R-:W-:Y:S05]  /*8fa0*/  @!P0 BRA `(.L_x_4665) ;  /* 0x0000000000048947 */ /* 0x000fea0003800000 */
[----:B------:R-:W-:-:S04]  /*8fb0*/  DEPBAR.LE SB0, 0x0 ;  /* 0x000080000000791a */ /* 0x000fc80000000000 */
.L_x_4665:
[----:B------:R-:W-:Y:S05]  /*8fc0*/  BSYNC B0 ;  /* 0x0000000000007941 */ /* 0x000fea0003800000 */
.L_x_4664:
        /* <DEDUP_REMOVED lines=19> */
.L_x_4625:
        /* <DEDUP_REMOVED lines=10> */
.L_x_4666:
        /* <DEDUP_REMOVED lines=10> */
.L_x_4668:
[----:B------:R-:W3:Y:S02]  /*9240*/  LDC R5, c[0x0][0x8c4] ;  /* 0x00023100ff057b82 */ /* 0x000ee40000000800 */
.L_x_4667:
        /* <DEDUP_REMOVED lines=46> */
.L_x_4670:
        /* <DEDUP_REMOVED lines=66> */
.L_x_4715:
        /* <DEDUP_REMOVED lines=9> */
.L_x_4673:
        /* <DEDUP_REMOVED lines=84> */
.L_x_4684:
[----:B------:R-:W-:-:S04]  /*9f20*/  SHF.L.U32 R21, R10, 0x1f, RZ ;  /* 0x0000001f0a157819 */ /* 0x000fc800000006ff */
[----:B-1----:R-:W1:Y:S02]  /*9f30*/  SYNCS.PHASECHK.TRANS64.TRYWAIT P1, [R12+URZ+0x38840], R21 ;  /* 0x038840150c0075a7 */ /* 0x002e64000802017f */
[----:B-12--5:R-:W-:Y:S05]  /*9f40*/  @!P1 BRA `(.L_x_4676) ;  /* 0x0000001800209947 */ /* 0x026fea0003800000 */
.L_x_4716:
[----:B------:R-:W-:Y:S05]  /*9f50*/  @P0 BRA `(.L_x_4677) ;  /* 0x0000000000140947 */ /* 0x000fea0003800000 */
[----:B------:R-:W-:Y:S01]  /*9f60*/  ISETP.NE.AND P1, PT, R20, RZ, PT ;  /* 0x000000ff1400720c */ /* 0x000fe20003f25270 */
[----:B------:R-:W-:-:S04]  /*9f70*/  IMAD.MOV.U32 R3, RZ, RZ, 0x5140 ;  /* 0x00005140ff037424 */ /* 0x000fc800078e00ff */
[----:B------:R3:W-:Y:S08]  /*9f80*/  SYNCS.ARRIVE.TRANS64 RZ, [R12+URZ+0x38830], R3 ;  /* 0x038830030cff79a7 */ /* 0x0007f0000800003f */
[----:B------:R-:W-:Y:S05]  /*9f90*/  @!P1 BRA `(.L_x_4677) ;  /* 0x0000000000049947 */ /* 0x000fea0003800000 */
[----:B------:R-:W-:Y:S01]  /*9fa0*/  BPT.TRAP 0x1 ;  /* 0x000000040000795c */ /* 0x000fe20000300000 */
.L_x_4677:
        /* <DEDUP_REMOVED lines=37> */
.L_x_4717:
[----:B------:R-:W-:Y:S05]  /*a200*/  @P0 BRA `(.L_x_4679) ;  /* 0x0000000000140947 */ /* 0x000fea0003800000 */
[----:B------:R-:W-:Y:S01]  /*a210*/  ISETP.NE.AND P1, PT, R20, RZ, PT ;  /* 0x000000ff1400720c */ /* 0x000fe20003f25270 */
[----:B------:R-:W-:-:S04]  /*a220*/  IMAD.MOV.U32 R2, RZ, RZ, 0x5140 ;  /* 0x00005140ff027424 */ /* 0x000fc800078e00ff */
[----:B------:R3:W-:Y:S08]  /*a230*/  SYNCS.ARRIVE.TRANS64 RZ, [R12+URZ+0x38818], R2 ;  /* 0x038818020cff79a7 */ /* 0x0007f0000800003f */
[----:B------:R-:W-:Y:S05]  /*a240*/  @!P1 BRA `(.L_x_4679) ;  /* 0x0000000000049947 */ /* 0x000fea0003800000 */
[----:B------:R-:W-:Y:S01]  /*a250*/  BPT.TRAP 0x1 ;  /* 0x000000040000795c */ /* 0x000fe20000300000 */
.L_x_4679:
        /* <DEDUP_REMOVED lines=29> */
.L_x_4718:
        /* <DEDUP_REMOVED lines=9> */
.L_x_4681:
        /* <DEDUP_REMOVED lines=31> */
.L_x_4720:
[----:B------:R-:W-:Y:S05]  /*a6b0*/  @P0 BRA `(.L_x_4683) ;  /* 0x0000000000140947 */ /* 0x000fea0003800000 */
[----:B------:R-:W-:Y:S01]  /*a6c0*/  ISETP.NE.AND P1, PT, R20, RZ, PT ;  /* 0x000000ff1400720c */ /* 0x000fe20003f25270 */
[----:B-1----:R-:W-:-:S04]  /*a6d0*/  IMAD.MOV.U32 R5, RZ, RZ, 0x5140 ;  /* 0x00005140ff057424 */ /* 0x002fc800078e00ff */
[----:B------:R2:W-:Y:S08]  /*a6e0*/  SYNCS.ARRIVE.TRANS64 RZ, [R12+URZ+0x38810], R5 ;  /* 0x038810050cff79a7 */ /* 0x0005f0000800003f */
[----:B------:R-:W-:Y:S05]  /*a6f0*/  @!P1 BRA `(.L_x_4683) ;  /* 0x0000000000049947 */ /* 0x000fea0003800000 */
[----:B------:R-:W-:Y:S01]  /*a700*/  BPT.TRAP 0x1 ;  /* 0x000000040000795c */ /* 0x000fe20000300000 */
.L_x_4683:
        /* <DEDUP_REMOVED lines=29> */
.L_x_4675:
[----:B--2---:R-:W2:Y:S02]  /*a8e0*/  LDL.LU R4, [R1] ;  /* 0x0000000001047983 */ /* 0x004ea40000300800 */
[----:B--2---:R-:W-:-:S13]  /*a8f0*/  ISETP.NE.AND P1, PT, R4, RZ, PT ;  /* 0x000000ff0400720c */ /* 0x004fda0003f25270 */
[----:B------:R-:W-:Y:S05]  /*a900*/  @!P1 BRA `(.L_x_4674) ;  /* 0x0000000400309947 */ /* 0x000fea0003800000 */
[----:B------:R-:W-:-:S04]  /*a910*/  SHF.L.U32 R13, R10, 0x1f, RZ ;  /* 0x0000001f0a0d7819 */ /* 0x000fc800000006ff */
[----:B------:R-:W1:Y:S02]  /*a920*/  SYNCS.PHASECHK.TRANS64.TRYWAIT P1, [R12+URZ+0x38840], R13 ;  /* 0x0388400d0c0075a7 */ /* 0x000e64000802017f */
[----:B-1----:R-:W-:Y:S05]  /*a930*/  @!P1 BRA `(.L_x_4685) ;  /* 0x0000000c00f89947 */ /* 0x002fea0003800000 */
.L_x_4721:
[----:B------:R-:W-:Y:S05]  /*a940*/  @P0 BRA `(.L_x_4686) ;  /* 0x0000000000140947 */ /* 0x000fea0003800000 */
[----:B------:R-:W-:Y:S01]  /*a950*/  ISETP.NE.AND P1, PT, R20, RZ, PT ;  /* 0x000000ff1400720c */ /* 0x000fe20003f25270 */
[----:B------:R-:W-:-:S04]  /*a960*/  IMAD.MOV.U32 R5, RZ, RZ, 0x5140 ;  /* 0x00005140ff057424 */ /* 0x000fc800078e00ff */
[----:B------:R2:W-:Y:S08]  /*a970*/  SYNCS.ARRIVE.TRANS64 RZ, [R12+URZ+0x38830], R5 ;  /* 0x038830050cff79a7 */ /* 0x0005f0000800003f */
[----:B------:R-:W-:Y:S05]  /*a980*/  @!P1 BRA `(.L_x_4686) ;  /* 0x0000000000049947 */ /* 0x000fea0003800000 */
[----:B------:R-:W-:Y:S01]  /*a990*/  BPT.TRAP 0x1 ;  /* 0x000000040000795c */ /* 0x000fe20000300000 */
.L_x_4686:
        /* <DEDUP_REMOVED lines=34> */
.L_x_4722:
[----:B------:R-:W-:Y:S05]  /*abc0*/  @P0 BRA `(.L_x_4688) ;  /* 0x0000000000140947 */ /* 0x000fea0003800000 */
[----:B------:R-:W-:Y:S01]  /*abd0*/  ISETP.NE.AND P0, PT, R20, RZ, PT ;  /* 0x000000ff1400720c */ /* 0x000fe20003f05270 */
[----:B------:R-:W-:-:S04]  /*abe0*/  IMAD.MOV.U32 R5, RZ, RZ, 0x5140 ;  /* 0x00005140ff057424 */ /* 0x000fc800078e00ff */
[----:B------:R3:W-:Y:S08]  /*abf0*/  SYNCS.ARRIVE.TRANS64 RZ, [R12+URZ+0x38818], R5 ;  /* 0x038818050cff79a7 */ /* 0x0007f0000800003f */
[----:B------:R-:W-:Y:S05]  /*ac00*/  @!P0 BRA `(.L_x_4688) ;  /* 0x0000000000048947 */ /* 0x000fea0003800000 */
[----:B------:R-:W-:Y:S01]  /*ac10*/  BPT.TRAP 0x1 ;  /* 0x000000040000795c */ /* 0x000fe20000300000 */
.L_x_4688:
        /* <DEDUP_REMOVED lines=27> */
.L_x_4674:
[----:B-----5:R-:W-:Y:S01]  /*add0*/  IMAD R4, R0, 0x8, R12 ;  /* 0x0000000800047824 */ /* 0x020fe200078e020c */
[----:B------:R-:W-:Y:S01]  /*ade0*/  SHF.L.U32 R3, R10, 0x1f, RZ ;  /* 0x0000001f0a037819 */ /* 0x000fe200000006ff */
[----:B------:R-:W3:Y:S03]  /*adf0*/  S2R R2, SR_TID.X ;  /* 0x0000000000027919 */ /* 0x000ee60000002100 */
[----:B------:R-:W4:Y:S01]  /*ae00*/  SYNCS.PHASECHK.TRANS64.TRYWAIT P0, [R4+URZ+0x38840], R3 ;  /* 0x03884003040075a7 */ /* 0x000f22000800017f */
[----:B---3--:R-:W-:-:S04]  /*ae10*/  LOP3.LUT R2, R2, 0x7f, RZ, 0xc0, !PT ;  /* 0x0000007f02027812 */ /* 0x008fc800078ec0ff */
[----:B------:R-:W-:Y:S01]  /*ae20*/  ISETP.NE.AND P1, PT, R2, RZ, PT ;  /* 0x000000ff0200720c */ /* 0x000fe20003f25270 */
[----:B----4-:R-:W-:-:S12]  /*ae30*/  @!P0 BRA `(.L_x_4689) ;  /* 0x0000000800e08947 */ /* 0x010fd80003800000 */
.L_x_4723:
[----:B------:R-:W-:Y:S05]  /*ae40*/  @P1 BRA `(.L_x_4690) ;  /* 0x0000000000181947 */ /* 0x000fea0003800000 */
[----:B------:R-:W4:Y:S01]  /*ae50*/  S2R R2, SR_TID.X ;  /* 0x0000000000027919 */ /* 0x000f220000002100 */
[----:B---3--:R-:W-:-:S04]  /*ae60*/  IMAD.MOV.U32 R3, RZ, RZ, 0x5140 ;  /* 0x00005140ff037424 */ /* 0x008fc800078e00ff */
[----:B------:R3:W-:Y:S01]  /*ae70*/  SYNCS.ARRIVE.TRANS64 RZ, [R4+URZ+0x38830], R3 ;  /* 0x0388300304ff79a7 */ /* 0x0007e2000800003f */
[----:B----4-:R-:W-:-:S13]  /*ae80*/  LOP3.LUT P0, RZ, R2, 0x1f, RZ, 0xc0, !PT ;  /* 0x0000001f02ff7812 */ /* 0x010fda000780c0ff */
[----:B---3--:R-:W-:Y:S05]  /*ae90*/  @!P0 BRA `(.L_x_4690) ;  /* 0x0000000000048947 */ /* 0x008fea0003800000 */
[----:B------:R-:W-:Y:S01]  /*aea0*/  BPT.TRAP 0x1 ;  /* 0x000000040000795c */ /* 0x000fe20000300000 */
.L_x_4690:
        /* <DEDUP_REMOVED lines=41> */
.L_x_4671:
[----:B------:R-:W-:Y:S05]  /*b140*/  BSYNC B0 ;  /* 0x0000000000007941 */ /* 0x000fea0003800000 */
.L_x_4669:
[----:B------:R-:W-:-:S03]  /*b150*/  UMOV UR6, 0xffffffff ;  /* 0xffffffff00067882 */ /* 0x000fc60000000000 */
[----:B------:R-:W-:Y:S05]  /*b160*/  BRA.DIV UR6, `(.L_x_4691) ;  /* 0x0000000a06287947 */ /* 0x000fea000b800000 */
[----:B------:R-:W-:-:S13]  /*b170*/  ELECT P0, URZ, PT ;  /* 0x00000000003f782f */ /* 0x000fda0003800000 */
.L_x_4726:
[----:B------:R-:W-:Y:S05]  /*b180*/  @!P0 BRA `(.L_x_4585) ;  /* 0x0000000000848947 */ /* 0x000fea0003800000 */
[----:B------:R-:W3:Y:S02]  /*b190*/  LDL.LU R2, [R1+0x8] ;  /* 0x0000080001027983 */ /* 0x000ee40000300800 */
[----:B---3--:R-:W-:-:S04]  /*b1a0*/  LOP3.LUT R2, R2, 0x2, RZ, 0xfc, !PT ;  /* 0x0000000202027812 */ /* 0x008fc800078efcff */
[----:B------:R-:W-:-:S13]  /*b1b0*/  ISETP.NE.AND P0, PT, R2, 0x3, PT ;  /* 0x000000030200780c */ /* 0x000fda0003f05270 */
[----:B------:R-:W-:Y:S05]  /*b1c0*/  @!P0 BRA `(.L_x_4692) ;  /* 0x0000000000048947 */ /* 0x000fea0003800000 */
[----:B--2---:R-:W-:Y:S01]  /*b1d0*/  BPT.TRAP 0x1 ;  /* 0x000000040000795c */ /* 0x004fe20000300000 */
.L_x_4692:
        /* <DEDUP_REMOVED lines=15> */
.L_x_4727:
[----:B------:R-:W3:Y:S02]  /*b2d0*/  SYNCS.PHASECHK.TRANS64.TRYWAIT P1, [R11+URZ], R2 ;  /* 0x000000020b0075a7 */ /* 0x000ee4000802017f */
[----:B---3--:R-:W-:Y:S05]  /*b2e0*/  @!P1 BRA `(.L_x_4694) ;  /* 0x0000000800009947 */ /* 0x008fea0003800000 */
.L_x_4728:
[----:B------:R-:W-:Y:S05]  /*b2f0*/  @!P0 BRA `(.L_x_4695) ;  /* 0x0000000000048947 */ /* 0x000fea0003800000 */
[----:B--2---:R-:W-:Y:S01]  /*b300*/  BPT.TRAP 0x1 ;  /* 0x000000040000795c */ /* 0x004fe20000300000 */
.L_x_4695:
[----:B------:R-:W-:-:S04]  /*b310*/  VIADD R0, R6, 0x38840 ;  /* 0x0003884006007836 */ /* 0x000fc80000000000 */
[----:B------:R-:W-:-:S04]  /*b320*/  IMAD R9, R9, 0x8, R0 ;  /* 0x0000000809097824 */ /* 0x000fc800078e0200 */
[----:B------:R-:W4:Y:S02]  /*b330*/  SYNCS.PHASECHK.TRANS64.TRYWAIT P0, [R9+URZ], R4 ;  /* 0x00000004090075a7 */ /* 0x000f24000800017f */
[----:B----4-:R-:W-:Y:S05]  /*b340*/  @!P0 BRA `(.L_x_4696) ;  /* 0x0000000400fc8947 */ /* 0x010fea0003800000 */
.L_x_4729:
[----:B------:R-:W-:-:S07]  /*b350*/  IMAD R3, R3, 0x8, R0 ;  /* 0x0000000803037824 */ /* 0x000fce00078e0200 */
.L_x_4697:
[----:B------:R1:W1:Y:S02]  /*b360*/  SYNCS.PHASECHK.TRANS64.TRYWAIT P0, [R3+URZ], R2 ;  /* 0x00000002030075a7 */ /* 0x000264000800017f */
[----:B-1----:R-:W-:Y:S05]  /*b370*/  @!P0 NANOSLEEP.SYNCS 0x989680 ;  /* 0x009896800000895d */ /* 0x002fea0003900000 */
[----:B------:R-:W1:Y:S02]  /*b380*/  @!P0 SYNCS.PHASECHK.TRANS64 P0, [R3+URZ], R2 ;  /* 0x00000002030085a7 */ /* 0x000e64000800007f */
[----:B-1----:R-:W-:Y:S05]  /*b390*/  @!P0 BRA `(.L_x_4697) ;  /* 0xfffffffc00f08947 */ /* 0x002fea000383ffff */
.L_x_4585:
[----:B--2---:R-:W-:Y:S05]  /*b3a0*/  BSYNC B6 ;  /* 0x0000000000067941 */ /* 0x004fea0003800000 */
.L_x_4579:
[----:B------:R-:W-:Y:S05]  /*b3b0*/  EXIT ;  /* 0x000000000000794d */ /* 0x000fea0003800000 */
.L_x_4595:
[----:B------:R-:W-:Y:S02]  /*b3c0*/  IMAD.MOV.U32 R12, RZ, RZ, RZ ;  /* 0x000000ffff0c7224 */ /* 0x000fe400078e00ff */
[----:B------:R-:W-:Y:S02]  /*b3d0*/  IMAD.MOV.U32 R11, RZ, RZ, 0x1f ;  /* 0x0000001fff0b7424 */ /* 0x000fe400078e00ff */
[----:B------:R-:W-:-:S07]  /*b3e0*/  IMAD.MOV.U32 R15, RZ, RZ, -0x1 ;  /* 0xffffffffff0f7424 */ /* 0x000fce00078e00ff */
[----:B------:R-:W-:Y:S05]  /*b3f0*/  WARPSYNC.COLLECTIVE R15, `(.L_x_4698) ;  /* 0x000000000f087348 */ /* 0x000fea0003c00000 */
[----:B------:R1:W2:Y:S02]  /*b400*/  SHFL.IDX P6, R14, R13, R12, R11 ;  /* 0x0000000c0d0e7389 */ /* 0x0002a400000c000b */
[----:B-12---:R-:W-:Y:S01]  /*b410*/  ENDCOLLECTIVE ;  /* 0x000000000000791b */ /* 0x006fe20003800000 */
.L_x_4698:
[----:B------:R-:W-:Y:S05]  /*b420*/  BRA `(.L_x_4699) ;  /* 0xffffff5c00d47947 */ /* 0x000fea000383ffff */
.L_x_4597:
        /* <DEDUP_REMOVED lines=8> */
.L_x_4601:
[----:B---3--:R3:W4:Y:S02]  /*b4b0*/  SYNCS.PHASECHK.TRANS64.TRYWAIT P1, [R3+URZ+0x38810], R154 ;  /* 0x0388109a030075a7 */ /* 0x008724000802017f */
[----:B----4-:R-:W-:Y:S05]  /*b4c0*/  @!P1 NANOSLEEP.SYNCS 0x989680 ;  /* 0x009896800000995d */ /* 0x010fea0003900000 */
[----:B------:R-:W4:Y:S02]  /*b4d0*/  @!P1 SYNCS.PHASECHK.TRANS64 P1, [R3+URZ+0x38810], R154 ;  /* 0x0388109a030095a7 */ /* 0x000f24000802007f */
[----:B----4-:R-:W-:Y:S05]  /*b4e0*/  @!P1 BRA `(.L_x_4601) ;  /* 0xfffffffc00f09947 */ /* 0x010fea000383ffff */
[----:B------:R-:W-:Y:S05]  /*b4f0*/  BRA `(.L_x_4600) ;  /* 0xffffff6400d87947 */ /* 0x000fea000383ffff */
.L_x_4605:
[----:B------:R1:W1:Y:S02]  /*b500*/  SYNCS.PHASECHK.TRANS64.TRYWAIT P1, [R3+URZ+0x38830], R154 ;  /* 0x0388309a030075a7 */ /* 0x000264000802017f */
[----:B-1----:R-:W-:Y:S05]  /*b510*/  @!P1 NANOSLEEP.SYNCS 0x989680 ;  /* 0x009896800000995d */ /* 0x002fea0003900000 */
[----:B------:R-:W1:Y:S02]  /*b520*/  @!P1 SYNCS.PHASECHK.TRANS64 P1, [R3+URZ+0x38830], R154 ;  /* 0x0388309a030095a7 */ /* 0x000e64000802007f */
[----:B-1----:R-:W-:Y:S05]  /*b530*/  @!P1 BRA `(.L_x_4605) ;  /* 0xfffffffc00f09947 */ /* 0x002fea000383ffff */
[----:B------:R-:W-:Y:S05]  /*b540*/  BRA `(.L_x_4604) ;  /* 0xffffff7800647947 */ /* 0x000fea000383ffff */
.L_x_4612:
[----:B------:R-:W-:Y:S01]  /*b550*/  BSSY B0, `(.L_x_4700) ;  /* 0x0000005000007945 */ /* 0x000fe20003800000 */
[----:B------:R-:W-:-:S07]  /*b560*/  IMAD.MOV.U32 R15, RZ, RZ, -0x1 ;  /* 0xffffffffff0f7424 */ /* 0x000fce00078e00ff */
[----:B------:R-:W-:Y:S05]  /*b570*/  WARPSYNC.COLLECTIVE R15, `(.L_x_4701) ;  /* 0x000000000f087348 */ /* 0x000fea0003c00000 */
[----:B------:R-:W-:Y:S01]  /*b580*/  NOP ;  /* 0x0000000000007918 */ /* 0x000fe20000000000 */
[----:B------:R-:W-:Y:S01]  /*b590*/  ENDCOLLECTIVE ;  /* 0x000000000000791b */ /* 0x000fe20003800000 */
.L_x_4701:
[----:B------:R-:W-:Y:S05]  /*b5a0*/  BSYNC B0 ;  /* 0x0000000000007941 */ /* 0x000fea0003800000 */
.L_x_4700:
[----:B------:R-:W-:Y:S05]  /*b5b0*/  BRA `(.L_x_4702) ;  /* 0xffffffbc00307947 */ /* 0x000fea000383ffff */
.L_x_4621:
[----:B------:R-:W-:Y:S01]  /*b5c0*/  BSSY B0, `(.L_x_4703) ;  /* 0x0000005000007945 */ /* 0x000fe20003800000 */
[----:B------:R-:W-:-:S07]  /*b5d0*/  IMAD.MOV.U32 R15, RZ, RZ, -0x1 ;  /* 0xffffffffff0f7424 */ /* 0x000fce00078e00ff */
[----:B-1----:R-:W-:Y:S05]  /*b5e0*/  WARPSYNC.COLLECTIVE R15, `(.L_x_4704) ;  /* 0x000000000f087348 */ /* 0x002fea0003c00000 */
[----:B------:R-:W-:Y:S01]  /*b5f0*/  NOP ;  /* 0x0000000000007918 */ /* 0x000fe20000000000 */
[----:B-1----:R-:W-:Y:S01]  /*b600*/  ENDCOLLECTIVE ;  /* 0x000000000000791b */ /* 0x002fe20003800000 */
.L_x_4704:
[----:B------:R-:W-:Y:S05]  /*b610*/  BSYNC B0 ;  /* 0x0000000000007941 */ /* 0x000fea0003800000 */
.L_x_4703:
[----:B------:R-:W-:Y:S05]  /*b620*/  BRA `(.L_x_4705) ;  /* 0xffffffc0002c7947 */ /* 0x000fea000383ffff */
.L_x_4634:
[----:B------:R-:W-:Y:S01]  /*b630*/  BSSY B0, `(.L_x_4706) ;  /* 0x0000005000007945 */ /* 0x000fe20003800000 */
[----:B------:R-:W-:-:S07]  /*b640*/  IMAD.MOV.U32 R15, RZ, RZ, -0x1 ;  /* 0xffffffffff0f7424 */ /* 0x000fce00078e00ff */
[----:B------:R-:W-:Y:S05]  /*b650*/  WARPSYNC.COLLECTIVE R15, `(.L_x_4707) ;  /* 0x000000000f087348 */ /* 0x000fea0003c00000 */
[----:B------:R-:W-:Y:S01]  /*b660*/  NOP ;  /* 0x0000000000007918 */ /* 0x000fe20000000000 */
[----:B------:R-:W-:Y:S01]  /*b670*/  ENDCOLLECTIVE ;  /* 0x000000000000791b */ /* 0x000fe20003800000 */
.L_x_4707:
[----:B------:R-:W-:Y:S05]  /*b680*/  BSYNC B0 ;  /* 0x0000000000007941 */ /* 0x000fea0003800000 */
.L_x_4706:
[----:B------:R-:W-:Y:S05]  /*b690*/  BRA `(.L_x_4708) ;  /* 0xffffffcc001c7947 */ /* 0x000fea000383ffff */
.L_x_4646:
[----:B------:R-:W-:Y:S01]  /*b6a0*/  BSSY B0, `(.L_x_4709) ;  /* 0x0000005000007945 */ /* 0x000fe20003800000 */
[----:B------:R-:W-:-:S07]  /*b6b0*/  IMAD.MOV.U32 R15, RZ, RZ, -0x1 ;  /* 0xffffffffff0f7424 */ /* 0x000fce00078e00ff */
[----:B------:R-:W-:Y:S05]  /*b6c0*/  WARPSYNC.COLLECTIVE R15, `(.L_x_4710) ;  /* 0x000000000f087348 */ /* 0x000fea0003c00000 */
[----:B------:R-:W-:Y:S01]  /*b6d0*/  NOP ;  /* 0x0000000000007918 */ /* 0x000fe20000000000 */
[----:B------:R-:W-:Y:S01]  /*b6e0*/  ENDCOLLECTIVE ;  /* 0x000000000000791b */ /* 0x000fe20003800000 */
.L_x_4710:
[----:B------:R-:W-:Y:S05]  /*b6f0*/  BSYNC B0 ;  /* 0x0000000000007941 */ /* 0x000fea0003800000 */
.L_x_4709:
[----:B------:R-:W-:Y:S05]  /*b700*/  BRA `(.L_x_4711) ;  /* 0xffffffd000347947 */ /* 0x000fea000383ffff */
.L_x_4659:
[----:B------:R-:W-:Y:S01]  /*b710*/  BSSY B0, `(.L_x_4712) ;  /* 0x0000005000007945 */ /* 0x000fe20003800000 */
[----:B------:R-:W-:-:S07]  /*b720*/  IMAD.MOV.U32 R15, RZ, RZ, -0x1 ;  /* 0xffffffffff0f7424 */ /* 0x000fce00078e00ff */
[----:B------:R-:W-:Y:S05]  /*b730*/  WARPSYNC.COLLECTIVE R15, `(.L_x_4713) ;  /* 0x000000000f087348 */ /* 0x000fea0003c00000 */
[----:B------:R-:W-:Y:S01]  /*b740*/  NOP ;  /* 0x0000000000007918 */ /* 0x000fe20000000000 */
[----:B------:R-:W-:Y:S01]  /*b750*/  ENDCOLLECTIVE ;  /* 0x000000000000791b */ /* 0x000fe20003800000 */
.L_x_4713:
[----:B------:R-:W-:Y:S05]  /*b760*/  BSYNC B0 ;  /* 0x0000000000007941 */ /* 0x000fea0003800000 */
.L_x_4712:
[----:B------:R-:W-:Y:S05]  /*b770*/  BRA `(.L_x_4714) ;  /* 0xffffffd400507947 */ /* 0x000fea000383ffff */
.L_x_4672:
[----:B-1----:R1:W2:Y:S02]  /*b780*/  SYNCS.PHASECHK.TRANS64.TRYWAIT P1, [R12+URZ+0x38820], R3 ;  /* 0x038820030c0075a7 */ /* 0x0022a4000802017f */
[----:B--2---:R-:W-:Y:S05]  /*b790*/  @!P1 NANOSLEEP.SYNCS 0x989680 ;  /* 0x009896800000995d */ /* 0x004fea0003900000 */
[----:B------:R-:W2:Y:S02]  /*b7a0*/  @!P1 SYNCS.PHASECHK.TRANS64 P1, [R12+URZ+0x38820], R3 ;  /* 0x038820030c0095a7 */ /* 0x000ea4000802007f */
[----:B--2---:R-:W-:Y:S05]  /*b7b0*/  @!P1 BRA `(.L_x_4672) ;  /* 0xfffffffc00f09947 */ /* 0x004fea000383ffff */
[----:B------:R-:W-:Y:S05]  /*b7c0*/  BRA `(.L_x_4715) ;  /* 0xffffffe000607947 */ /* 0x000fea000383ffff */
.L_x_4676:
[----:B-1----:R1:W3:Y:S02]  /*b7d0*/  SYNCS.PHASECHK.TRANS64.TRYWAIT P1, [R12+URZ+0x38840], R21 ;  /* 0x038840150c0075a7 */ /* 0x0022e4000802017f */
[----:B---3--:R-:W-:Y:S05]  /*b7e0*/  @!P1 NANOSLEEP.SYNCS 0x989680 ;  /* 0x009896800000995d */ /* 0x008fea0003900000 */
[----:B------:R-:W3:Y:S02]  /*b7f0*/  @!P1 SYNCS.PHASECHK.TRANS64 P1, [R12+URZ+0x38840], R21 ;  /* 0x038840150c0095a7 */ /* 0x000ee4000802007f */
[----:B---3--:R-:W-:Y:S05]  /*b800*/  @!P1 BRA `(.L_x_4676) ;  /* 0xfffffffc00f09947 */ /* 0x008fea000383ffff */
[----:B------:R-:W-:Y:S05]  /*b810*/  BRA `(.L_x_4716) ;  /* 0xffffffe400cc7947 */ /* 0x000fea000383ffff */
.L_x_4678:
[----:B--2---:R2:W3:Y:S02]  /*b820*/  SYNCS.PHASECHK.TRANS64.TRYWAIT P1, [R12+URZ+0x38828], R21 ;  /* 0x038828150c0075a7 */ /* 0x0044e4000802017f */
[----:B---3--:R-:W-:Y:S05]  /*b830*/  @!P1 NANOSLEEP.SYNCS 0x989680 ;  /* 0x009896800000995d */ /* 0x008fea0003900000 */
[----:B------:R-:W3:Y:S02]  /*b840*/  @!P1 SYNCS.PHASECHK.TRANS64 P1, [R12+URZ+0x38828], R21 ;  /* 0x038828150c0095a7 */ /* 0x000ee4000802007f */
[----:B---3--:R-:W-:Y:S05]  /*b850*/  @!P1 BRA `(.L_x_4678) ;  /* 0xfffffffc00f09947 */ /* 0x008fea000383ffff */
[----:B------:R-:W-:Y:S05]  /*b860*/  BRA `(.L_x_4717) ;  /* 0xffffffe800647947 */ /* 0x000fea000383ffff */
.L_x_4680:
[----:B---3--:R3:W4:Y:S02]  /*b870*/  SYNCS.PHASECHK.TRANS64.TRYWAIT P1, [R12+URZ+0x38848], R21 ;  /* 0x038848150c0075a7 */ /* 0x008724000802017f */
[----:B----4-:R-:W-:Y:S05]  /*b880*/  @!P1 NANOSLEEP.SYNCS 0x989680 ;  /* 0x009896800000995d */ /* 0x010fea0003900000 */
[----:B------:R-:W4:Y:S02]  /*b890*/  @!P1 SYNCS.PHASECHK.TRANS64 P1, [R12+URZ+0x38848], R21 ;  /* 0x038848150c0095a7 */ /* 0x000f24000802007f */
[----:B----4-:R-:W-:Y:S05]  /*b8a0*/  @!P1 BRA `(.L_x_4680) ;  /* 0xfffffffc00f09947 */ /* 0x010fea000383ffff */
[----:B------:R-:W-:Y:S05]  /*b8b0*/  BRA `(.L_x_4718) ;  /* 0xffffffe800dc7947 */ /* 0x000fea000383ffff */
.L_x_4682:
[----:B------:R-:W-:-:S07]  /*b8c0*/  SHF.L.U32 R5, R10, 0x1f, RZ ;  /* 0x0000001f0a057819 */ /* 0x000fce00000006ff */
.L_x_4719:
[----:B-1----:R1:W2:Y:S02]  /*b8d0*/  SYNCS.PHASECHK.TRANS64.TRYWAIT P1, [R12+URZ+0x38820], R5 ;  /* 0x038820050c0075a7 */ /* 0x0022a4000802017f */
[----:B--2---:R-:W-:Y:S05]  /*b8e0*/  @!P1 NANOSLEEP.SYNCS 0x989680 ;  /* 0x009896800000995d */ /* 0x004fea0003900000 */
[----:B------:R-:W2:Y:S02]  /*b8f0*/  @!P1 SYNCS.PHASECHK.TRANS64 P1, [R12+URZ+0x38820], R5 ;  /* 0x038820050c0095a7 */ /* 0x000ea4000802007f */
[----:B--2---:R-:W-:Y:S05]  /*b900*/  @!P1 BRA `(.L_x_4719) ;  /* 0xfffffffc00f09947 */ /* 0x004fea000383ffff */
[----:B------:R-:W-:Y:S05]  /*b910*/  BRA `(.L_x_4720) ;  /* 0xffffffec00647947 */ /* 0x000fea000383ffff */
.L_x_4685:
[----:B-1----:R1:W2:Y:S02]  /*b920*/  SYNCS.PHASECHK.TRANS64.TRYWAIT P1, [R12+URZ+0x38840], R13 ;  /* 0x0388400d0c0075a7 */ /* 0x0022a4000802017f */
[----:B--2---:R-:W-:Y:S05]  /*b930*/  @!P1 NANOSLEEP.SYNCS 0x989680 ;  /* 0x009896800000995d */ /* 0x004fea0003900000 */
[----:B------:R-:W2:Y:S02]  /*b940*/  @!P1 SYNCS.PHASECHK.TRANS64 P1, [R12+URZ+0x38840], R13 ;  /* 0x0388400d0c0095a7 */ /* 0x000ea4000802007f */
[----:B--2---:R-:W-:Y:S05]  /*b950*/  @!P1 BRA `(.L_x_4685) ;  /* 0xfffffffc00f09947 */ /* 0x004fea000383ffff */
[----:B------:R-:W-:Y:S05]  /*b960*/  BRA `(.L_x_4721) ;  /* 0xffffffec00f47947 */ /* 0x000fea000383ffff */
.L_x_4687:
[----:B--2---:R2:W3:Y:S02]  /*b970*/  SYNCS.PHASECHK.TRANS64.TRYWAIT P1, [R12+URZ+0x38828], R13 ;  /* 0x0388280d0c0075a7 */ /* 0x0044e4000802017f */
[----:B---3--:R-:W-:Y:S05]  /*b980*/  @!P1 NANOSLEEP.SYNCS 0x989680 ;  /* 0x009896800000995d */ /* 0x008fea0003900000 */
[----:B------:R-:W3:Y:S02]  /*b990*/  @!P1 SYNCS.PHASECHK.TRANS64 P1, [R12+URZ+0x38828], R13 ;  /* 0x0388280d0c0095a7 */ /* 0x000ee4000802007f */
[----:B---3--:R-:W-:Y:S05]  /*b9a0*/  @!P1 BRA `(.L_x_4687) ;  /* 0xfffffffc00f09947 */ /* 0x008fea000383ffff */
[----:B------:R-:W-:Y:S05]  /*b9b0*/  BRA `(.L_x_4722) ;  /* 0xfffffff000807947 */ /* 0x000fea000383ffff */
.L_x_4689:
[----:B---3--:R3:W4:Y:S02]  /*b9c0*/  SYNCS.PHASECHK.TRANS64.TRYWAIT P0, [R4+URZ+0x38840], R3 ;  /* 0x03884003040075a7 */ /* 0x008724000800017f */
[----:B----4-:R-:W-:Y:S05]  /*b9d0*/  @!P0 NANOSLEEP.SYNCS 0x989680 ;  /* 0x009896800000895d */ /* 0x010fea0003900000 */
[----:B------:R-:W4:Y:S02]  /*b9e0*/  @!P0 SYNCS.PHASECHK.TRANS64 P0, [R4+URZ+0x38840], R3 ;  /* 0x03884003040085a7 */ /* 0x000f24000800007f */
[----:B----4-:R-:W-:Y:S05]  /*b9f0*/  @!P0 BRA `(.L_x_4689) ;  /* 0xfffffffc00f08947 */ /* 0x010fea000383ffff */
[----:B------:R-:W-:Y:S05]  /*ba00*/  BRA `(.L_x_4723) ;  /* 0xfffffff4000c7947 */ /* 0x000fea000383ffff */
.L_x_4691:
[----:B------:R-:W-:Y:S01]  /*ba10*/  BSSY B0, `(.L_x_4724) ;  /* 0x0000006000007945 */ /* 0x000fe20003800000 */
[----:B------:R-:W-:-:S07]  /*ba20*/  IMAD.MOV.U32 R15, RZ, RZ, -0x1 ;  /* 0xffffffffff0f7424 */ /* 0x000fce00078e00ff */
[----:B--2---:R-:W-:Y:S05]  /*ba30*/  WARPSYNC.COLLECTIVE R15, `(.L_x_4725) ;  /* 0x000000000f0c7348 */ /* 0x004fea0003c00000 */
[----:B------:R-:W-:Y:S02]  /*ba40*/  ELECT P6, UR62, PT ;  /* 0x00000000003e782f */ /* 0x000fe400038c0000 */
[----:B------:R-:W-:Y:S01]  /*ba50*/  MOV R14, UR62 ;  /* 0x0000003e000e7c02 */ /* 0x000fe20008000f00 */
[----:B--2---:R-:W-:Y:S10]  /*ba60*/  ENDCOLLECTIVE ;  /* 0x000000000000791b */ /* 0x004ff40003800000 */
.L_x_4725:
[----:B------:R-:W-:Y:S05]  /*ba70*/  BSYNC B0 ;  /* 0x0000000000007941 */ /* 0x000fea0003800000 */
.L_x_4724:
[----:B------:R-:W-:Y:S01]  /*ba80*/  PLOP3.LUT P0, PT, P6, PT, PT, 0x80, 0x0 ;  /* 0x000000000000781c */ /* 0x000fe2000370f070 */
[----:B------:R-:W-:-:S12]  /*ba90*/  BRA `(.L_x_4726) ;  /* 0xfffffff400b87947 */ /* 0x000fd8000383ffff */
.L_x_4693:
[----:B-1----:R1:W3:Y:S02]  /*baa0*/  SYNCS.PHASECHK.TRANS64.TRYWAIT P1, [R7+URZ], R4 ;  /* 0x00000004070075a7 */ /* 0x0022e4000802017f */
[----:B---3--:R-:W-:Y:S05]  /*bab0*/  @!P1 NANOSLEEP.SYNCS 0x989680 ;  /* 0x009896800000995d */ /* 0x008fea0003900000 */
[----:B------:R-:W3:Y:S02]  /*bac0*/  @!P1 SYNCS.PHASECHK.TRANS64 P1, [R7+URZ], R4 ;  /* 0x00000004070095a7 */ /* 0x000ee4000802007f */
[----:B---3--:R-:W-:Y:S05]  /*bad0*/  @!P1 BRA `(.L_x_4693) ;  /* 0xfffffffc00f09947 */ /* 0x008fea000383ffff */
[----:B------:R-:W-:Y:S05]  /*bae0*/  BRA `(.L_x_4727) ;  /* 0xfffffff400f87947 */ /* 0x000fea000383ffff */
.L_x_4694:
[----:B---3--:R3:W4:Y:S02]  /*baf0*/  SYNCS.PHASECHK.TRANS64.TRYWAIT P1, [R11+URZ], R2 ;  /* 0x000000020b0075a7 */ /* 0x008724000802017f */
[----:B----4-:R-:W-:Y:S05]  /*bb00*/  @!P1 NANOSLEEP.SYNCS 0x989680 ;  /* 0x009896800000995d */ /* 0x010fea0003900000 */
[----:B------:R-:W4:Y:S02]  /*bb10*/  @!P1 SYNCS.PHASECHK.TRANS64 P1, [R11+URZ], R2 ;  /* 0x000000020b0095a7 */ /* 0x000f24000802007f */
[----:B----4-:R-:W-:Y:S05]  /*bb20*/  @!P1 BRA `(.L_x_4694) ;  /* 0xfffffffc00f09947 */ /* 0x010fea000383ffff */
[----:B------:R-:W-:Y:S05]  /*bb30*/  BRA `(.L_x_4728) ;  /* 0xfffffff400ec7947 */ /* 0x000fea000383ffff */
.L_x_4696:
[----:B----4-:R4:W1:Y:S02]  /*bb40*/  SYNCS.PHASECHK.TRANS64.TRYWAIT P0, [R9+URZ], R4 ;  /* 0x00000004090075a7 */ /* 0x010864000800017f */
[----:B-1----:R-:W-:Y:S05]  /*bb50*/  @!P0 NANOSLEEP.SYNCS 0x989680 ;  /* 0x009896800000895d */ /* 0x002fea0003900000 */
[----:B------:R-:W1:Y:S02]  /*bb60*/  @!P0 SYNCS.PHASECHK.TRANS64 P0, [R9+URZ], R4 ;  /* 0x00000004090085a7 */ /* 0x000e64000800007f */
[----:B-1----:R-:W-:Y:S05]  /*bb70*/  @!P0 BRA `(.L_x_4696) ;  /* 0xfffffffc00f08947 */ /* 0x002fea000383ffff */
[----:B------:R-:W-:Y:S05]  /*bb80*/  BRA `(.L_x_4729) ;  /* 0xfffffff400f07947 */ /* 0x000fea000383ffff */
.L_x_4730:
        /* <DEDUP_REMOVED lines=15> */
.L_x_7323:


//--------------------- .text._ZN7cutlass13device_kernelIN5flash22FlashAttnBwdPreprocessIN4cute5tupleIJNS3_1CILi80EEENS5_ILi128EEEEEENS_6half_tEfNS_4arch4Sm90ELb1ELb1EEEEEvNT_6ParamsE --------------------------
	.section	.text._ZN7cutlass13device_kernelIN5flash22FlashAttnBwdPreprocessIN4cute5tupleIJNS3_1CILi80EEENS5_ILi128EEEEEENS_6half_tEfNS_4arch4Sm90ELb1ELb1EEEEEvNT_6ParamsE,"ax",@progbits
	.align	128
.text._ZN7cutlass13device_kernelIN5flash22FlashAttnBwdPreprocessIN4cute5tupleIJNS3_1CILi80EEENS5_ILi128EEEEEENS_6half_tEfNS_4arch4Sm90ELb1ELb1EEEEEvNT_6ParamsE:
        .type           _ZN7cutlass13device_kernelIN5flash22FlashAttnBwdPreprocessIN4cute5tupleIJNS3_1CILi80EEENS5_ILi128EEEEEENS_6half_tEfNS_4arch4Sm90ELb1ELb1EEEEEvNT_6ParamsE,@function
        .size           _ZN7cutlass13device_kernelIN5flash22FlashAttnBwdPreprocessIN4cute5tupleIJNS3_1CILi80EEENS5_ILi128EEEEEENS_6half_tEfNS_4arch4Sm90ELb1ELb1EEEEEvNT_6ParamsE,(.L_x_7324 - _ZN7cutlass13device_kernelIN5flash22FlashAttnBwdPreprocessIN4cute5tupleIJNS3_1CILi80EEENS5_ILi128EEEEEENS_6half_tEfNS_4arch4Sm90ELb1ELb1EEEEEvNT_6ParamsE)
        .other          _ZN7cutlass13device_kernelIN5flash22FlashAttnBwdPreprocessIN4cute5tupleIJNS3_1CILi80EEENS5_ILi128EEEEEENS_6half_tEfNS_4arch4Sm90ELb1ELb1EEEEEvNT_6ParamsE,@"STO_CUDA_ENTRY STV_DEFAULT"
_ZN7cutlass13device_kernelIN5flash22FlashAttnBwdPreprocessIN4cute5tupleIJNS3_1CILi80EEENS5_ILi128EEEEEENS_6half_tEfNS_4arch4Sm90ELb1ELb1EEEEEvNT_6ParamsE:
        /* <DEDUP_REMOVED lines=14> */
[----:B------:R-:W-:Y:S01]  /*00e0*/  ISETP.NE.U32.AND P2, PT, R10, RZ, PT ;  /* 0x000000ff0a00720c */ /* 0x000fe20003f45070 */
[----:B------:R-:W3:Y:S01]  /*00f0*/  S2R R3, SR_CTAID.X ;  /* 0x0000000000037919 */ /* 0x000ee20000002500 */
[----:B------:R-:W4:Y:S01]  /*0100*/  S2R R4, SR_TID.X ;  /* 0x0000000000047919 */ /* 0x000f220000002100 */
[----:B------:R-:W0:Y:S01]  /*0110*/  S2UR UR6, SR_CTAID.Y ;  /* 0x00000000000679c3 */ /* 0x000e220000002600 */
[----:B------:R-:W-:Y:S01]  /*0120*/  ISETP.NE.AND.EX P2, PT, R11, RZ, PT, P2 ;  /* 0x000000ff0b00720c */ /* 0x000fe20003f45320 */
[----:B-1----:R-:W-:-:S05]  /*0130*/  @P0 IMAD.WIDE R8, R0, 0x4, R8 ;  /* 0x0000000400080825 */ /* 0x002fca00078e0208 */
[----:B0-----:R2:W5:Y:S01]  /*0140*/  @P0 LDG.E R2, desc[UR4][R8.64] ;  /* 0x0000000408020981 */ /* 0x001562000c1e1900 */
[----:B---3--:R-:W-:Y:S01]  /*0150*/  IMAD R5, R3, 0x50, RZ ;  /* 0x0000005003057824 */ /* 0x008fe200078e02ff */
[----:B----4-:R-:W-:Y:S06]  /*0160*/  @P0 BRA `(.L_x_4731) ;  /* 0x0000000000100947 */ /* 0x010fec0003800000 */
[----:B------:R-:W-:Y:S05]  /*0170*/  @!P1 BRA `(.L_x_4731) ;  /* 0x00000000000c9947 */ /* 0x000fea0003800000 */
[----:B--2---:R-:W2:Y:S04]  /*0180*/  LDG.E R9, desc[UR4][R6.64] ;  /* 0x0000000406097981 */ /* 0x004ea8000c1e1900 */
[----:B-----5:R-:W2:Y:S02]  /*0190*/  LDG.E R2, desc[UR4][R6.64+0x4] ;  /* 0x0000040406027981 */ /* 0x020ea4000c1e1900 */
[----:B--2---:R-:W-:-:S07]  /*01a0*/  IADD3 R2, -R9, R2, RZ ;  /* 0x0000000209027210 */ /* 0x004fce0007ffe1ff */
.L_x_4731:
[----:B-----5:R-:W-:-:S13]  /*01b0*/  ISETP.GE.AND P0, PT, R5, R2, PT ;  /* 0x000000020500720c */ /* 0x020fda0003f06270 */
[----:B------:R-:W-:Y:S05]  /*01c0*/  @P2 EXIT P0 ;  /* 0x000000000000294d */ /* 0x000fea0000000000 */
[----:B------:R-:W0:Y:S01]  /*01d0*/  LDC.64 R14, c[0x0][0x230] ;  /* 0x00008c00ff0e7b82 */ /* 0x000e220000000a00 */
[----:B--2---:R-:W-:Y:S01]  /*01e0*/  IMAD R7, R3, -0x50, R2 ;  /* 0xffffffb003077824 */ /* 0x004fe200078e0202 */
[C---:B------:R-:W-:Y:S01]  /*01f0*/  ISETP.GT.AND P0, PT, R4.reuse, 0x4f, PT ;  /* 0x0000004f0400780c */ /* 0x040fe20003f04270 */
[----:B------:R-:W-:Y:S01]  /*0200*/  USHF.R.S32.HI UR7, URZ, 0x1f, UR6 ;  /* 0x0000001f3f077899 */ /* 0x000fe20008011406 */
[----:B------:R-:W-:Y:S01]  /*0210*/  SHF.R.S32.HI R9, RZ, 0x1f, R4 ;  /* 0x0000001fff097819 */ /* 0x000fe20000011404 */
[----:B------:R-:W-:Y:S01]  /*0220*/  BSSY B0, `(.L_x_4732) ;  /* 0x0000021000007945 */ /* 0x000fe20003800000 */
[----:B------:R-:W-:Y:S02]  /*0230*/  ISETP.GE.OR P3, PT, R4, R7, P0 ;  /* 0x000000070400720c */ /* 0x000fe40000766670 */
[----:B------:R-:W-:Y:S01]  /*0240*/  CS2R R12, SRZ ;  /* 0x00000000000c7805 */ /* 0x000fe2000001ff00 */
[----:B------:R-:W1:Y:S01]  /*0250*/  LDC.64 R10, c[0x0][0x250] ;  /* 0x00009400ff0a7b82 */ /* 0x000e620000000a00 */
[----:B------:R-:W-:-:S02]  /*0260*/  LEA.HI R9, R9, R4, RZ, 0x4 ;  /* 0x0000000409097211 */ /* 0x000fc400078f20ff */
[----:B------:R-:W-:Y:S02]  /*0270*/  SHF.R.S32.HI R49, RZ, 0x1f, R0 ;  /* 0x0000001fff317819 */ /* 0x000fe40000011400 */
[----:B------:R-:W-:Y:S02]  /*0280*/  LOP3.LUT R55, R9, 0xfffffff0, RZ, 0xc0, !PT ;  /* 0xfffffff009377812 */ /* 0x000fe400078ec0ff */
[----:B------:R-:W-:Y:S02]  /*0290*/  @P1 SHF.R.S32.HI R13, RZ, 0x1f, R53 ;  /* 0x0000001fff0d1819 */ /* 0x000fe40000011435 */
[----:B------:R-:W-:Y:S02]  /*02a0*/  IADD3 R55, -R55, R4, RZ ;  /* 0x0000000437377210 */ /* 0x000fe40007ffe1ff */
[----:B------:R-:W-:Y:S02]  /*02b0*/  @P1 MOV R12, R53 ;  /* 0x00000035000c1202 */ /* 0x000fe40000000f00 */
[----:B------:R-:W-:-:S02]  /*02c0*/  SEL R6, R0, RZ, !P2 ;  /* 0x000000ff00067207 */ /* 0x000fc40005000000 */
[----:B------:R-:W-:Y:S02]  /*02d0*/  MOV R48, 0x7f800000 ;  /* 0x7f80000000307802 */ /* 0x000fe40000000f00 */
[----:B------:R-:W-:Y:S02]  /*02e0*/  SHF.L.U32 R8, R55, 0x3, RZ ;  /* 0x0000000337087819 */ /* 0x000fe400000006ff */
[----:B------:R-:W-:Y:S01]  /*02f0*/  SEL R49, R49, RZ, !P2 ;  /* 0x000000ff31317207 */ /* 0x000fe20005000000 */
[----:B------:R-:W-:Y:S06]  /*0300*/  @P3 BRA `(.L_x_4733) ;  /* 0x0000000000483947 */ /* 0x000fec0003800000 */
[----:B------:R-:W2:Y:S01]  /*0310*/  LDC.64 R20, c[0x0][0x290] ;  /* 0x0000a400ff147b82 */ /* 0x000ea20000000a00 */
[----:B------:R-:W-:Y:S01]  /*0320*/  SHF.R.S32.HI R17, RZ, 0x1f, R5 ;  /* 0x0000001fff117819 */ /* 0x000fe20000011405 */
[----:B------:R-:W-:Y:S01]  /*0330*/  ULDC.64 UR8, c[0x0][0x298] ;  /* 0x0000a60000087ab9 */ /* 0x000fe20000000a00 */
[--C-:B------:R-:W-:Y:S02]  /*0340*/  SHF.R.S32.HI R18, RZ, 0x1f, R4.reuse ;  /* 0x0000001fff127819 */ /* 0x100fe40000011404 */
[----:B------:R-:W-:-:S04]  /*0350*/  IADD3 R16, P2, P3, R12, R5, R4 ;  /* 0x000000050c107210 */ /* 0x000fc80007b5e004 */
[----:B------:R-:W-:Y:S01]  /*0360*/  IADD3.X R17, R13, R17, R18, P2, P3 ;  /* 0x000000110d117210 */ /* 0x000fe200017e6412 */
[C---:B--2---:R-:W-:Y:S02]  /*0370*/  IMAD R18, R20.reuse, UR7, RZ ;  /* 0x0000000714127c24 */ /* 0x044fe4000f8e02ff */
[----:B------:R-:W-:-:S04]  /*0380*/  IMAD.WIDE.U32 R16, R20, UR6, R16 ;  /* 0x0000000614107c25 */ /* 0x000fc8000f8e0010 */
[----:B------:R-:W-:Y:S02]  /*0390*/  IMAD R19, R21, UR6, R18 ;  /* 0x0000000615137c24 */ /* 0x000fe4000f8e0212 */
[----:B------:R-:W-:-:S03]  /*03a0*/  IMAD R21, R49, UR8, RZ ;  /* 0x0000000831157c24 */ /* 0x000fc6000f8e02ff */
[----:B------:R-:W-:Y:S01]  /*03b0*/  IADD3 R17, R17, R19, RZ ;  /* 0x0000001311117210 */ /* 0x000fe20007ffe0ff */
[C---:B------:R-:W-:Y:S02]  /*03c0*/  IMAD R21, R6.reuse, UR9, R21 ;  /* 0x0000000906157c24 */ /* 0x040fe4000f8e0215 */
[----:B------:R-:W-:Y:S01]  /*03d0*/  IMAD.WIDE.U32 R16, R6, UR8, R16 ;  /* 0x0000000806107c25 */ /* 0x000fe2000f8e0010 */
[----:B------:R-:W-:-:S04]  /*03e0*/  ULDC.64 UR8, c[0x0][0x288] ;  /* 0x0000a20000087ab9 */ /* 0x000fc80000000a00 */
[----:B------:R-:W-:Y:S02]  /*03f0*/  IADD3 R17, R17, R21, RZ ;  /* 0x0000001511117210 */ /* 0x000fe40007ffe0ff */
[----:B------:R-:W-:-:S04]  /*0400*/  LEA R18, P2, R16, UR8, 0x2 ;  /* 0x0000000810127c11 */ /* 0x000fc8000f8410ff */
[----:B------:R-:W-:-:S05]  /*0410*/  LEA.HI.X R19, R16, UR9, R17, 0x2, P2 ;  /* 0x0000000910137c11 */ /* 0x000fca00090f1411 */
[----:B------:R2:W5:Y:S04]  /*0420*/  LDG.E R48, desc[UR4][R18.64] ;  /* 0x0000000412307981 */ /* 0x000568000c1e1900 */
.L_x_4733:
[----:B------:R-:W-:Y:S05]  /*0430*/  BSYNC B0 ;  /* 0x0000000000007941 */ /* 0x000fea0003800000 */
.L_x_4732:
[----:B------:R-:W-:Y:S01]  /*0440*/  ULDC UR8, c[0x0][0x21c] ;  /* 0x0000870000087ab9 */ /* 0x000fe20000000800 */
[----:B------:R-:W-:Y:S01]  /*0450*/  SHF.R.S32.HI R50, RZ, 0x4, R9 ;  /* 0x00000004ff327819 */ /* 0x000fe20000011409 */
[----:B0-----:R-:W-:Y:S01]  /*0460*/  IMAD R16, R14, UR7, RZ ;  /* 0x000000070e107c24 */ /* 0x001fe2000f8e02ff */
[----:B------:R-:W-:Y:S01]  /*0470*/  ISETP.GE.AND P2, PT, R8, UR8, PT ;  /* 0x0000000808007c0c */ /* 0x000fe2000bf46270 */
[----:B------:R-:W-:Y:S01]  /*0480*/  ULDC.64 UR10, c[0x0][0x238] ;  /* 0x00008e00000a7ab9 */ /* 0x000fe20000000a00 */
[----:B------:R-:W-:Y:S01]  /*0490*/  SHF.R.S32.HI R9, RZ, 0x1f, R8 ;  /* 0x0000001fff097819 */ /* 0x000fe20000011408 */
[----:B------:R-:W-:Y:S01]  /*04a0*/  IMAD R15, R15, UR6, R16 ;  /* 0x000000060f0f7c24 */ /* 0x000fe2000f8e0210 */
[----:B------:R-:W-:Y:S02]  /*04b0*/  ISETP.GE.OR P6, PT, R50, R7, P2 ;  /* 0x000000073200720c */ /* 0x000fe400017c6670 */
[----:B------:R-:W-:Y:S01]  /*04c0*/  SHF.R.S32.HI R51, RZ, 0x1f, R50 ;  /* 0x0000001fff337819 */ /* 0x000fe20000011432 */
[----:B--2---:R-:W-:Y:S01]  /*04d0*/  IMAD.WIDE.U32 R18, R14, UR6, R8 ;  /* 0x000000060e127c25 */ /* 0x004fe2000f8e0008 */
[----:B------:R-:W-:-:S02]  /*04e0*/  IADD3 R60, P3, R50, R12, RZ ;  /* 0x0000000c323c7210 */ /* 0x000fc40007f7e0ff */
[----:B------:R-:W-:Y:S01]  /*04f0*/  IADD3 R52, R50, 0x10, RZ ;  /* 0x0000001032347810 */ /* 0x000fe20007ffe0ff */
[C---:B-1----:R-:W-:Y:S01]  /*0500*/  IMAD R12, R10.reuse, UR7, RZ ;  /* 0x000000070a0c7c24 */ /* 0x042fe2000f8e02ff */
[----:B------:R-:W-:Y:S01]  /*0510*/  IADD3.X R61, R51, R13, RZ, P3, !PT ;  /* 0x0000000d333d7210 */ /* 0x000fe20001ffe4ff */
[----:B------:R-:W-:Y:S01]  /*0520*/  IMAD R13, R49, UR10, RZ ;  /* 0x0000000a310d7c24 */ /* 0x000fe2000f8e02ff */
[----:B------:R-:W-:Y:S01]  /*0530*/  IADD3 R19, R19, R15, RZ ;  /* 0x0000000f13137210 */ /* 0x000fe20007ffe0ff */
[----:B------:R-:W-:Y:S01]  /*0540*/  IMAD.WIDE.U32 R20, R10, UR6, R8 ;  /* 0x000000060a147c25 */ /* 0x000fe2000f8e0008 */
[----:B------:R-:W-:Y:S01]  /*0550*/  ISETP.GE.AND P3, PT, R8, UR8, PT ;  /* 0x0000000808007c0c */ /* 0x000fe2000bf66270 */
[----:B------:R-:W0:Y:S01]  /*0560*/  @!P6 LDC.64 R16, c[0x0][0x228] ;  /* 0x00008a00ff10eb82 */ /* 0x000e220000000a00 */
[----:B------:R-:W-:Y:S01]  /*0570*/  IADD3 R54, R50, 0x20, RZ ;  /* 0x0000002032367810 */ /* 0x000fe20007ffe0ff */
[----:B------:R-:W-:Y:S01]  /*0580*/  IMAD R11, R11, UR6, R12 ;  /* 0x000000060b0b7c24 */ /* 0x000fe2000f8e020c */
[----:B------:R-:W-:Y:S01]  /*0590*/  ISETP.LT.AND P5, PT, R52, R7, !P3 ;  /* 0x000000073400720c */ /* 0x000fe20005fa1270 */
[----:B------:R-:W-:-:S02]  /*05a0*/  IMAD R9, R6, UR11, R13 ;  /* 0x0000000b06097c24 */ /* 0x000fc4000f8e020d */
[----:B------:R-:W-:Y:S01]  /*05b0*/  IMAD.WIDE.U32 R46, R6, UR10, R18 ;  /* 0x0000000a062e7c25 */ /* 0x000fe2000f8e0012 */
[----:B------:R-:W-:Y:S01]  /*05c0*/  IADD3 R21, R21, R11, RZ ;  /* 0x0000000b15157210 */ /* 0x000fe20007ffe0ff */
[----:B------:R-:W1:Y:S01]  /*05d0*/  @!P6 LDC.64 R14, c[0x0][0x248] ;  /* 0x00009200ff0eeb82 */ /* 0x000e620000000a00 */
[----:B------:R-:W-:Y:S01]  /*05e0*/  ULDC.64 UR10, c[0x0][0x258] ;  /* 0x00009600000a7ab9 */ /* 0x000fe20000000a00 */
[----:B------:R-:W-:Y:S01]  /*05f0*/  IMAD.WIDE R60, R3, 0x50, R60 ;  /* 0x00000050033c7825 */ /* 0x000fe200078e023c */
[----:B------:R-:W-:-:S03]  /*0600*/  IADD3 R47, R47, R9, RZ ;  /* 0x000000092f2f7210 */ /* 0x000fc60007ffe0ff */
[----:B------:R-:W-:Y:S02]  /*0610*/  IMAD R19, R49, UR10, RZ ;  /* 0x0000000a31137c24 */ /* 0x000fe4000f8e02ff */
[----:B------:R-:W2:Y:S01]  /*0620*/  @!P6 LDC.64 R12, c[0x0][0x210] ;  /* 0x00008400ff0ceb82 */ /* 0x000ea20000000a00 */
[----:B------:R-:W-:-:S04]  /*0630*/  IMAD.WIDE.U32 R44, R6, UR10, R20 ;  /* 0x0000000a062c7c25 */ /* 0x000fc8000f8e0014 */
[----:B------:R-:W-:-:S03]  /*0640*/  IMAD R19, R6, UR11, R19 ;  /* 0x0000000b06137c24 */ /* 0x000fc6000f8e0213 */
[----:B------:R-:W3:Y:S01]  /*0650*/  @!P6 LDC.64 R10, c[0x0][0x240] ;  /* 0x00009000ff0aeb82 */ /* 0x000ee20000000a00 */
[----:B0-----:R-:W-:Y:S01]  /*0660*/  @!P6 IMAD R18, R61, R16, RZ ;  /* 0x000000103d12e224 */ /* 0x001fe200078e02ff */
[----:B------:R-:W-:-:S03]  /*0670*/  IADD3 R45, R45, R19, RZ ;  /* 0x000000132d2d7210 */ /* 0x000fc60007ffe0ff */
[C---:B------:R-:W-:Y:S02]  /*0680*/  @!P6 IMAD R9, R60.reuse, R17, R18 ;  /* 0x000000113c09e224 */ /* 0x040fe400078e0212 */
[----:B------:R-:W-:Y:S01]  /*0690*/  @!P6 IMAD.WIDE.U32 R16, R60, R16, R46 ;  /* 0x000000103c10e225 */ /* 0x000fe200078e002e */
[----:B------:R-:W0:Y:S03]  /*06a0*/  @P5 LDC.64 R20, c[0x0][0x228] ;  /* 0x00008a00ff145b82 */ /* 0x000e260000000a00 */
[----:B-1----:R-:W-:-:S04]  /*06b0*/  @!P6 IMAD R8, R61, R14, RZ ;  /* 0x0000000e3d08e224 */ /* 0x002fc800078e02ff */
[C---:B------:R-:W-:Y:S01]  /*06c0*/  @!P6 IMAD R19, R60.reuse, R15, R8 ;  /* 0x0000000f3c13e224 */ /* 0x040fe200078e0208 */
[----:B------:R-:W-:Y:S01]  /*06d0*/  @!P6 IADD3 R8, R17, R9, RZ ;  /* 0x000000091108e210 */ /* 0x000fe20007ffe0ff */
[----:B------:R-:W-:Y:S01]  /*06e0*/  @!P6 IMAD.WIDE.U32 R14, R60, R14, R44 ;  /* 0x0000000e3c0ee225 */ /* 0x000fe200078e002c */
[C---:B--2---:R-:W-:Y:S01]  /*06f0*/  @!P6 LEA R22, P4, R16.reuse, R12, 0x1 ;  /* 0x0000000c1016e211 */ /* 0x044fe200078808ff */
[----:B------:R-:W1:Y:S03]  /*0700*/  @P5 LDC.64 R30, c[0x0][0x210] ;  /* 0x00008400ff1e5b82 */ /* 0x000e660000000a00 */
[----:B------:R-:W-:Y:S02]  /*0710*/  @!P6 LEA.HI.X R23, R16, R13, R8, 0x1, P4 ;  /* 0x0000000d1017e211 */ /* 0x000fe400020f0c08 */
[----:B------:R-:W-:Y:S02]  /*0720*/  CS2R R12, SRZ ;  /* 0x00000000000c7805 */ /* 0x000fe4000001ff00 */
[----:B------:R-:W-:-:S02]  /*0730*/  @!P6 IADD3 R8, R15, R19, RZ ;  /* 0x000000130f08e210 */ /* 0x000fc40007ffe0ff */
[C---:B---3--:R-:W-:Y:S01]  /*0740*/  @!P6 LEA R24, P4, R14.reuse, R10, 0x1 ;  /* 0x0000000a0e18e211 */ /* 0x048fe200078808ff */
[----:B------:R-:W2:Y:S03]  /*0750*/  @P5 LDC.64 R18, c[0x0][0x248] ;  /* 0x00009200ff125b82 */ /* 0x000ea60000000a00 */
[----:B------:R-:W-:Y:S02]  /*0760*/  @!P6 LEA.HI.X R25, R14, R11, R8, 0x1, P4 ;  /* 0x0000000b0e19e211 */ /* 0x000fe400020f0c08 */
[----:B------:R-:W-:Y:S02]  /*0770*/  CS2R R8, SRZ ;  /* 0x0000000000087805 */ /* 0x000fe4000001ff00 */
[----:B------:R-:W-:Y:S02]  /*0780*/  CS2R R10, SRZ ;  /* 0x00000000000a7805 */ /* 0x000fe4000001ff00 */
[----:B------:R-:W-:-:S02]  /*0790*/  ISETP.LT.AND P4, PT, R54, R7, !P3 ;  /* 0x000000073600720c */ /* 0x000fc40005f81270 */
[----:B------:R-:W-:Y:S02]  /*07a0*/  CS2R R14, SRZ ;  /* 0x00000000000e7805 */ /* 0x000fe4000001ff00 */
[----:B------:R3:W4:Y:S04]  /*07b0*/  @!P6 LDG.E.128 R8, desc[UR4][R22.64] ;  /* 0x000000041608e981 */ /* 0x000728000c1e1d00 */
[----:B------:R0:W4:Y:S01]  /*07c0*/  @!P6 LDG.E.128 R12, desc[UR4][R24.64] ;  /* 0x00000004180ce981 */ /* 0x000122000c1e1d00 */
[----:B------:R-:W-:Y:S02]  /*07d0*/  @P5 IADD3 R27, P6, R60, 0x10, RZ ;  /* 0x000000103c1b5810 */ /* 0x000fe40007fde0ff */
[----:B------:R-:W-:Y:S02]  /*07e0*/  IADD3 R56, R50, 0x30, RZ ;  /* 0x0000003032387810 */ /* 0x000fe40007ffe0ff */
[----:B------:R-:W1:Y:S01]  /*07f0*/  @P4 LDC.64 R16, c[0x0][0x228] ;  /* 0x00008a00ff104b82 */ /* 0x000e620000000a00 */
[----:B------:R-:W-:-:S02]  /*0800*/  @P5 IADD3.X R29, RZ, R61, RZ, P6, !PT ;  /* 0x0000003dff1d5210 */ /* 0x000fc400037fe4ff */
[----:B------:R-:W-:Y:S02]  /*0810*/  @P5 IADD3 R35, P6, R60, 0x10, RZ ;  /* 0x000000103c235810 */ /* 0x000fe40007fde0ff */
[----:B---3--:R-:W-:Y:S01]  /*0820*/  @P5 MOV R22, R46 ;  /* 0x0000002e00165202 */ /* 0x008fe20000000f00 */
[----:B0-----:R-:W-:Y:S01]  /*0830*/  @P5 IMAD R26, R29, R20, RZ ;  /* 0x000000141d1a5224 */ /* 0x001fe200078e02ff */
[----:B------:R-:W-:Y:S01]  /*0840*/  @P5 MOV R23, R47 ;  /* 0x0000002f00175202 */ /* 0x000fe20000000f00 */
[----:B------:R-:W0:Y:S01]  /*0850*/  @P5 LDC.64 R28, c[0x0][0x240] ;  /* 0x00009000ff1c5b82 */ /* 0x000e220000000a00 */
[----:B------:R-:W-:Y:S01]  /*0860*/  IADD3 R58, R50, 0x40, RZ ;  /* 0x00000040323a7810 */ /* 0x000fe20007ffe0ff */
[----:B------:R-:W-:Y:S01]  /*0870*/  @P5 IMAD R33, R27, R21, R26 ;  /* 0x000000151b215224 */ /* 0x000fe200078e021a */
[----:B------:R-:W-:Y:S02]  /*0880*/  @P5 IADD3.X R21, RZ, R61, RZ, P6, !PT ;  /* 0x0000003dff155210 */ /* 0x000fe400037fe4ff */
[----:B------:R-:W-:-:S02]  /*0890*/  @P4 IADD3 R24, P6, R60, 0x20, RZ ;  /* 0x000000203c184810 */ /* 0x000fc40007fde0ff */
[----:B------:R-:W-:Y:S01]  /*08a0*/  ISETP.LT.AND P3, PT, R56, R7, !P3 ;  /* 0x000000073800720c */ /* 0x000fe20005f61270 */
[----:B------:R-:W3:Y:S01]  /*08b0*/  @P4 LDC.64 R68, c[0x0][0x210] ;  /* 0x00008400ff444b82 */ /* 0x000ee20000000a00 */
[----:B--2---:R-:W-:Y:S01]  /*08c0*/  @P5 IMAD R26, R21, R18, RZ ;  /* 0x00000012151a5224 */ /* 0x004fe200078e02ff */
[----:B------:R-:W-:Y:S01]  /*08d0*/  @P4 IADD3.X R25, RZ, R61, RZ, P6, !PT ;  /* 0x0000003dff194210 */ /* 0x000fe200037fe4ff */
[----:B------:R-:W-:Y:S01]  /*08e0*/  @P5 IMAD.WIDE.U32 R20, R27, R20, R22 ;  /* 0x000000141b145225 */ /* 0x000fe200078e0016 */
[----:B------:R-:W-:Y:S02]  /*08f0*/  @P5 MOV R22, R44 ;  /* 0x0000002c00165202 */ /* 0x000fe40000000f00 */
[----:B------:R-:W-:Y:S01]  /*0900*/  @P5 MOV R23, R45 ;  /* 0x0000002d00175202 */ /* 0x000fe20000000f00 */
[----:B------:R-:W-:Y:S01]  /*0910*/  @P5 IMAD R27, R35, R19, R26 ;  /* 0x00000013231b5224 */ /* 0x000fe200078e021a */
[----:B------:R-:W-:Y:S01]  /*0920*/  @P5 IADD3 R21, R21, R33, RZ ;  /* 0x0000002115155210 */ /* 0x000fe20007ffe0ff */
[----:B-1----:R-:W-:Y:S01]  /*0930*/  @P4 IMAD R25, R25, R16, RZ ;  /* 0x0000001019194224 */ /* 0x002fe200078e02ff */
[----:B------:R-:W-:Y:S01]  /*0940*/  @P5 LEA R30, P6, R20, R30, 0x1 ;  /* 0x0000001e141e5211 */ /* 0x000fe200078c08ff */
[----:B------:R-:W-:Y:S01]  /*0950*/  @P5 IMAD.WIDE.U32 R18, R35, R18, R22 ;  /* 0x0000001223125225 */ /* 0x000fe200078e0016 */
[----:B------:R-:W-:Y:S01]  /*0960*/  ISETP.GE.OR P2, PT, R58, R7, P2 ;  /* 0x000000073a00720c */ /* 0x000fe20001746670 */
[----:B------:R-:W1:Y:S01]  /*0970*/  @P3 LDC.64 R62, c[0x0][0x228] ;  /* 0x00008a00ff3e3b82 */ /* 0x000e620000000a00 */
[----:B------:R-:W-:Y:S01]  /*0980*/  @P5 LEA.HI.X R31, R20, R31, R21, 0x1, P6 ;  /* 0x0000001f141f5211 */ /* 0x000fe200030f0c15 */
[----:B------:R-:W-:Y:S01]  /*0990*/  @P4 IMAD R25, R24, R17, R25 ;  /* 0x0000001118194224 */ /* 0x000fe200078e0219 */
[----:B------:R-:W-:-:S02]  /*09a0*/  @P4 MOV R20, R46 ;  /* 0x0000002e00144202 */ /* 0x000fc40000000f00 */
[----:B------:R-:W-:Y:S02]  /*09b0*/  @P4 MOV R21, R47 ;  /* 0x0000002f00154202 */ /* 0x000fe40000000f00 */
[----:B------:R-:W-:Y:S01]  /*09c0*/  @P5 IADD3 R19, R19, R27, RZ ;  /* 0x0000001b13135210 */ /* 0x000fe20007ffe0ff */
[----:B------:R-:W2:Y:S01]  /*09d0*/  @P3 LDC.64 R38, c[0x0][0x240] ;  /* 0x00009000ff263b82 */ /* 0x000ea20000000a00 */
[----:B0-----:R-:W-:Y:S01]  /*09e0*/  @P5 LEA R28, P6, R18, R28, 0x1 ;  /* 0x0000001c121c5211 */ /* 0x001fe200078c08ff */
[----:B------:R-:W-:-:S03]  /*09f0*/  @P4 IMAD.WIDE.U32 R16, R24, R16, R20 ;  /* 0x0000001018104225 */ /* 0x000fc600078e0014 */
[----:B------:R-:W-:Y:S02]  /*0a00*/  @P5 LEA.HI.X R29, R18, R29, R19, 0x1, P6 ;  /* 0x0000001d121d5211 */ /* 0x000fe400030f0c13 */
[----:B------:R-:W-:Y:S01]  /*0a10*/  @P4 IADD3 R17, R17, R25, RZ ;  /* 0x0000001911114210 */ /* 0x000fe20007ffe0ff */
[----:B------:R-:W0:Y:S01]  /*0a20*/  @P4 LDC.64 R26, c[0x0][0x248] ;  /* 0x00009200ff1a4b82 */ /* 0x000e220000000a00 */
[----:B---3--:R-:W-:-:S04]  /*0a30*/  @P4 LEA R68, P6, R16, R68, 0x1 ;  /* 0x0000004410444211 */ /* 0x008fc800078c08ff */
[----:B------:R-:W-:Y:S02]  /*0a40*/  @P4 LEA.HI.X R69, R16, R69, R17, 0x1, P6 ;  /* 0x0000004510454211 */ /* 0x000fe400030f0c11 */
[C---:B------:R-:W-:Y:S01]  /*0a50*/  @P4 IADD3 R37, P6, R60.reuse, 0x20, RZ ;  /* 0x000000203c254810 */ /* 0x040fe20007fde0ff */
[----:B------:R-:W3:Y:S01]  /*0a60*/  @!P2 LDC.64 R64, c[0x0][0x228] ;  /* 0x00008a00ff40ab82 */ /* 0x000ee20000000a00 */
[----:B------:R-:W-:Y:S02]  /*0a70*/  @P3 MOV R16, R46 ;  /* 0x0000002e00103202 */ /* 0x000fe40000000f00 */
[----:B------:R-:W-:Y:S02]  /*0a80*/  @P4 IADD3.X R17, RZ, R61, RZ, P6, !PT ;  /* 0x0000003dff114210 */ /* 0x000fe400037fe4ff */
[----:B------:R-:W-:-:S03]  /*0a90*/  @P3 IADD3 R33, P6, R60, 0x30, RZ ;  /* 0x000000303c213810 */ /* 0x000fc60007fde0ff */
[----:B------:R-:W2:Y:S01]  /*0aa0*/  @P4 LDC.64 R24, c[0x0][0x240] ;  /* 0x00009000ff184b82 */ /* 0x000ea20000000a00 */
[----:B------:R-:W-:Y:S02]  /*0ab0*/  @P3 IADD3.X R35, RZ, R61, RZ, P6, !PT ;  /* 0x0000003dff233210 */ /* 0x000fe400037fe4ff */
[----:B------:R-:W-:-:S03]  /*0ac0*/  @!P2 IADD3 R23, P6, R60, 0x40, RZ ;  /* 0x000000403c17a810 */ /* 0x000fc60007fde0ff */
[----:B-1----:R-:W-:Y:S01]  /*0ad0*/  @P3 IMAD R20, R35, R62, RZ ;  /* 0x0000003e23143224 */ /* 0x002fe200078e02ff */
[----:B------:R-:W-:Y:S01]  /*0ae0*/  @!P2 IADD3.X R19, RZ, R61, RZ, P6, !PT ;  /* 0x0000003dff13a210 */ /* 0x000fe200037fe4ff */
[----:B0-----:R-:W-:Y:S01]  /*0af0*/  @P4 IMAD R18, R17, R26, RZ ;  /* 0x0000001a11124224 */ /* 0x001fe200078e02ff */
[----:B------:R-:W-:Y:S01]  /*0b00*/  @P3 MOV R17, R47 ;  /* 0x0000002f00113202 */ /* 0x000fe20000000f00 */
[----:B------:R-:W-:Y:S01]  /*0b10*/  @P3 IMAD R57, R33, R63, R20 ;  /* 0x0000003f21393224 */ /* 0x000fe200078e0214 */
[----:B------:R-:W0:Y:S01]  /*0b20*/  @!P2 LDC.64 R34, c[0x0][0x210] ;  /* 0x00008400ff22ab82 */ /* 0x000e220000000a00 */
[----:B------:R-:W-:Y:S01]  /*0b30*/  @P4 IMAD R21, R37, R27, R18 ;  /* 0x0000001b25154224 */ /* 0x000fe200078e0212 */
[----:B------:R-:W-:Y:S01]  /*0b40*/  @P4 MOV R18, R44 ;  /* 0x0000002c00124202 */ /* 0x000fe20000000f00 */
[----:B------:R-:W-:Y:S01]  /*0b50*/  @P3 IMAD.WIDE.U32 R62, R33, R62, R16 ;  /* 0x0000003e213e3225 */ /* 0x000fe200078e0010 */
[----:B------:R-:W-:-:S03]  /*0b60*/  CS2R R16, SRZ ;  /* 0x0000000000107805 */ /* 0x000fc6000001ff00 */
[-C--:B---3--:R-:W-:Y:S01]  /*0b70*/  @!P2 IMAD R22, R19, R64.reuse, RZ ;  /* 0x000000401316a224 */ /* 0x088fe200078e02ff */
[----:B------:R-:W-:Y:S01]  /*0b80*/  @P4 MOV R19, R45 ;  /* 0x0000002d00134202 */ /* 0x000fe20000000f00 */
[----:B------:R-:W1:Y:S01]  /*0b90*/  @P3 LDC.64 R32, c[0x0][0x248] ;  /* 0x00009200ff203b82 */ /* 0x000e620000000a00 */
[----:B------:R-:W-:-:S04]  /*0ba0*/  @!P2 IMAD.WIDE.U32 R46, R23, R64, R46 ;  /* 0x00000040172ea225 */ /* 0x000fc800078e002e */
[----:B------:R-:W-:Y:S01]  /*0bb0*/  @P4 IMAD.WIDE.U32 R26, R37, R26, R18 ;  /* 0x0000001a251a4225 */ /* 0x000fe200078e0012 */
[----:B------:R-:W-:Y:S02]  /*0bc0*/  CS2R R18, SRZ ;  /* 0x0000000000127805 */ /* 0x000fe4000001ff00 */
[----:B------:R-:W3:Y:S01]  /*0bd0*/  @!P2 LDC.64 R42, c[0x0][0x248] ;  /* 0x00009200ff2aab82 */ /* 0x000ee20000000a00 */
[----:B------:R-:W-:Y:S01]  /*0be0*/  @!P2 IMAD R65, R23, R65, R22 ;  /* 0x000000411741a224 */ /* 0x000fe200078e0216 */
[----:B------:R-:W-:Y:S02]  /*0bf0*/  @P4 IADD3 R27, R27, R21, RZ ;  /* 0x000000151b1b4210 */ /* 0x000fe40007ffe0ff */
[----:B------:R-:W-:Y:S02]  /*0c00*/  CS2R R20, SRZ ;  /* 0x0000000000147805 */ /* 0x000fe4000001ff00 */
[----:B------:R-:W-:Y:S01]  /*0c10*/  CS2R R22, SRZ ;  /* 0x0000000000167805 */ /* 0x000fe2000001ff00 */
[----:B------:R-:W4:Y:S01]  /*0c20*/  @P5 LDG.E.128 R16, desc[UR4][R30.64] ;  /* 0x000000041e105981 */ /* 0x000f22000c1e1d00 */
[----:B--2---:R-:W-:Y:S01]  /*0c30*/  @P4 LEA R66, P6, R26, R24, 0x1 ;  /* 0x000000181a424211 */ /* 0x004fe200078c08ff */
[----:B------:R-:W2:Y:S03]  /*0c40*/  @P3 LDC.64 R36, c[0x0][0x210] ;  /* 0x00008400ff243b82 */ /* 0x000ea60000000a00 */
[----:B------:R1:W4:Y:S01]  /*0c50*/  @P5 LDG.E.128 R20, desc[UR4][R28.64] ;  /* 0x000000041c145981 */ /* 0x000322000c1e1d00 */
[----:B------:R-:W-:-:S02]  /*0c60*/  @P3 IADD3 R59, P5, R60, 0x30, RZ ;  /* 0x000000303c3b3810 */ /* 0x000fc40007fbe0ff */
[----:B------:R-:W-:Y:S02]  /*0c70*/  @P4 LEA.HI.X R67, R26, R25, R27, 0x1, P6 ;  /* 0x000000191a434211 */ /* 0x000fe400030f0c1b */
[----:B------:R-:W-:-:S05]  /*0c80*/  @P3 IADD3.X R41, RZ, R61, RZ, P5, !PT ;  /* 0x0000003dff293210 */ /* 0x000fca0002ffe4ff */
[----:B-1----:R-:W-:Y:S01]  /*0c90*/  @P3 IMAD R40, R41, R32, RZ ;  /* 0x0000002029283224 */ /* 0x002fe200078e02ff */
[----:B------:R-:W-:-:S03]  /*0ca0*/  CS2R R28, SRZ ;  /* 0x00000000001c7805 */ /* 0x000fc6000001ff00 */
[----:B------:R-:W-:Y:S02]  /*0cb0*/  @P3 IMAD R33, R59, R33, R40 ;  /* 0x000000213b213224 */ /* 0x000fe400078e0228 */
[----:B------:R-:W1:Y:S01]  /*0cc0*/  @!P2 LDC.64 R40, c[0x0][0x240] ;  /* 0x00009000ff28ab82 */ /* 0x000e620000000a00 */
[----:B------:R-:W-:Y:S02]  /*0cd0*/  CS2R R30, SRZ ;  /* 0x00000000001e7805 */ /* 0x000fe4000001ff00 */
[----:B------:R-:W-:Y:S02]  /*0ce0*/  CS2R R24, SRZ ;  /* 0x0000000000187805 */ /* 0x000fe4000001ff00 */
[----:B------:R-:W-:Y:S02]  /*0cf0*/  CS2R R26, SRZ ;  /* 0x00000000001a7805 */ /* 0x000fe4000001ff00 */
[----:B------:R-:W-:Y:S01]  /*0d00*/  @!P2 IADD3 R64, P5, R60, 0x40, RZ ;  /* 0x000000403c40a810 */ /* 0x000fe20007fbe0ff */
[----:B------:R0:W4:Y:S04]  /*0d10*/  @P4 LDG.E.128 R28, desc[UR4][R66.64] ;  /* 0x00000004421c4981 */ /* 0x000128000c1e1d00 */
[----:B------:R2:W4:Y:S01]  /*0d20*/  @P4 LDG.E.128 R24, desc[UR4][R68.64] ;  /* 0x0000000444184981 */ /* 0x000522000c1e1d00 */
[----:B------:R-:W-:Y:S01]  /*0d30*/  @!P2 IADD3 R47, R47, R65, RZ ;  /* 0x000000412f2fa210 */ /* 0x000fe20007ffe0ff */
[----:B0-----:R-:W-:Y:S01]  /*0d40*/  @P3 IMAD.WIDE.U32 R66, R59, R32, R44 ;  /* 0x000000203b423225 */ /* 0x001fe200078e002c */
[----:B------:R-:W-:-:S02]  /*0d50*/  @!P2 IADD3.X R59, RZ, R61, RZ, P5, !PT ;  /* 0x0000003dff3ba210 */ /* 0x000fc40002ffe4ff */
[----:B------:R-:W-:-:S03]  /*0d60*/  @!P2 LEA R60, P4, R46, R34, 0x1 ;  /* 0x000000222e3ca211 */ /* 0x000fc600078808ff */
[----:B---3--:R-:W-:Y:S01]  /*0d70*/  @!P2 IMAD R59, R59, R42, RZ ;  /* 0x0000002a3b3ba224 */ /* 0x008fe200078e02ff */
[----:B------:R-:W-:Y:S02]  /*0d80*/  @P3 IADD3 R33, R67, R33, RZ ;  /* 0x0000002143213210 */ /* 0x000fe40007ffe0ff */
[----:B--2---:R-:W-:Y:S01]  /*0d90*/  @P3 LEA R68, P5, R66, R38, 0x1 ;  /* 0x0000002642443211 */ /* 0x004fe200078a08ff */
[----:B------:R-:W-:Y:S01]  /*0da0*/  @!P2 IMAD R43, R64, R43, R59 ;  /* 0x0000002b402ba224 */ /* 0x000fe200078e023b */
[----:B------:R-:W-:Y:S01]  /*0db0*/  @!P2 LEA.HI.X R61, R46, R35, R47, 0x1, P4 ;  /* 0x000000232e3da211 */ /* 0x000fe200020f0c2f */
[----:B------:R-:W-:Y:S01]  /*0dc0*/  @!P2 IMAD.WIDE.U32 R44, R64, R42, R44 ;  /* 0x0000002a402ca225 */ /* 0x000fe200078e002c */
[----:B------:R-:W-:Y:S02]  /*0dd0*/  @P3 IADD3 R57, R63, R57, RZ ;  /* 0x000000393f393210 */ /* 0x000fe40007ffe0ff */
[----:B------:R-:W-:Y:S02]  /*0de0*/  @P3 LEA R46, P4, R62, R36, 0x1 ;  /* 0x000000243e2e3211 */ /* 0x000fe400078808ff */
[----:B------:R-:W-:-:S02]  /*0df0*/  CS2R R34, SRZ ;  /* 0x0000000000227805 */ /* 0x000fc4000001ff00 */
[----:B------:R-:W-:Y:S02]  /*0e00*/  @P3 LEA.HI.X R69, R66, R39, R33, 0x1, P5 ;  /* 0x0000002742453211 */ /* 0x000fe400028f0c21 */
[----:B------:R-:W-:Y:S02]  /*0e10*/  CS2R R32, SRZ ;  /* 0x0000000000207805 */ /* 0x000fe4000001ff00 */
[----:B------:R-:W-:Y:S02]  /*0e20*/  @P3 LEA.HI.X R47, R62, R37, R57, 0x1, P4 ;  /* 0x000000253e2f3211 */ /* 0x000fe400020f0c39 */
[----:B------:R-:W-:Y:S02]  /*0e30*/  @!P2 IADD3 R42, R45, R43, RZ ;  /* 0x0000002b2d2aa210 */ /* 0x000fe40007ffe0ff */
[----:B-1----:R-:W-:Y:S02]  /*0e40*/  @!P2 LEA R62, P4, R44, R40, 0x1 ;  /* 0x000000282c3ea211 */ /* 0x002fe400078808ff */
[----:B------:R-:W-:-:S02]  /*0e50*/  CS2R R36, SRZ ;  /* 0x0000000000247805 */ /* 0x000fc4000001ff00 */
[----:B------:R-:W-:Y:S01]  /*0e60*/  CS2R R38, SRZ ;  /* 0x0000000000267805 */ /* 0x000fe2000001ff00 */
[----:B------:R0:W2:Y:S01]  /*0e70*/  @P3 LDG.E.128 R32, desc[UR4][R46.64] ;  /* 0x000000042e203981 */ /* 0x0000a2000c1e1d00 */
[----:B------:R-:W-:Y:S02]  /*0e80*/  @!P2 LEA.HI.X R63, R44, R41, R42, 0x1, P4 ;  /* 0x000000292c3fa211 */ /* 0x000fe400020f0c2a */
[----:B------:R-:W-:Y:S02]  /*0e90*/  CS2R R40, SRZ ;  /* 0x0000000000287805 */ /* 0x000fe4000001ff00 */
[----:B------:R-:W-:Y:S02]  /*0ea0*/  CS2R R42, SRZ ;  /* 0x00000000002a7805 */ /* 0x000fe4000001ff00 */
[----:B------:R-:W-:Y:S01]  /*0eb0*/  CS2R R44, SRZ ;  /* 0x00000000002c7805 */ /* 0x000fe2000001ff00 */
[----:B------:R-:W3:Y:S04]  /*0ec0*/  @P3 LDG.E.128 R36, desc[UR4][R68.64] ;  /* 0x0000000444243981 */ /* 0x000ee8000c1e1d00 */
[----:B------:R1:W3:Y:S01]  /*0ed0*/  @!P2 LDG.E.128 R40, desc[UR4][R60.64] ;  /* 0x000000043c28a981 */ /* 0x0002e2000c1e1d00 */
[----:B0-----:R-:W-:-:S06]  /*0ee0*/  CS2R R46, SRZ ;  /* 0x00000000002e7805 */ /* 0x001fcc000001ff00 */
[----:B------:R0:W3:Y:S01]  /*0ef0*/  @!P2 LDG.E.128 R44, desc[UR4][R62.64] ;  /* 0x000000043e2ca981 */ /* 0x0000e2000c1e1d00 */
[----:B----4-:R-:W-:Y:S02]  /*0f00*/  HADD2.F32 R57, -RZ, R8.H1_H1 ;  /* 0x30000008ff397230 */ /* 0x010fe40000004100 */
[----:B------:R-:W-:Y:S02]  /*0f10*/  HADD2.F32 R64, -RZ, R12.H1_H1 ;  /* 0x3000000cff407230 */ /* 0x000fe40000004100 */
[----:B------:R-:W-:Y:S02]  /*0f20*/  HADD2.F32 R8, -RZ, R8.H0_H0 ;  /* 0x20000008ff087230 */ /* 0x000fe40000004100 */
[----:B------:R-:W-:Y:S02]  /*0f30*/  HADD2.F32 R59, -RZ, R12.H0_H0 ;  /* 0x2000000cff3b7230 */ /* 0x000fe40000004100 */
[----:B------:R-:W-:Y:S01]  /*0f40*/  FMUL.FTZ R65, R57, R64 ;  /* 0x0000004039417220 */ /* 0x000fe20000410000 */
[----:B------:R-:W-:-:S02]  /*0f50*/  HADD2.F32 R12, -RZ, R9.H0_H0 ;  /* 0x20000009ff0c7230 */ /* 0x000fc40000004100 */
[----:B------:R-:W-:Y:S02]  /*0f60*/  HADD2.F32 R57, -RZ, R13.H0_H0 ;  /* 0x2000000dff397230 */ /* 0x000fe40000004100 */
[----:B------:R-:W-:Y:S01]  /*0f70*/  FFMA.FTZ R59, R8, R59, R65 ;  /* 0x0000003b083b7223 */ /* 0x000fe20000010041 */
[----:B------:R-:W-:Y:S02]  /*0f80*/  HADD2.F32 R9, -RZ, R9.H1_H1 ;  /* 0x30000009ff097230 */ /* 0x000fe40000004100 */
[----:B-1----:R-:W-:Y:S02]  /*0f90*/  HADD2.F32 R60, -RZ, R13.H1_H1 ;  /* 0x3000000dff3c7230 */ /* 0x002fe40000004100 */
[----:B------:R-:W-:Y:S01]  /*0fa0*/  FFMA.FTZ R12, R12, R57, R59 ;  /* 0x000000390c0c7223 */ /* 0x000fe2000001003b */
[----:B------:R-:W-:Y:S02]  /*0fb0*/  HADD2.F32 R8, -RZ, R10.H0_H0 ;  /* 0x2000000aff087230 */ /* 0x000fe40000004100 */
[----:B------:R-:W-:-:S02]  /*0fc0*/  HADD2.F32 R13, -RZ, R14.H0_H0 ;  /* 0x2000000eff0d7230 */ /* 0x000fc40000004100 */
[----:B------:R-:W-:Y:S01]  /*0fd0*/  FFMA.FTZ R57, R9, R60, R12 ;  /* 0x0000003c09397223 */ /* 0x000fe2000001000c */
[----:B------:R-:W-:Y:S02]  /*0fe0*/  HADD2.F32 R10, -RZ, R10.H1_H1 ;  /* 0x3000000aff0a7230 */ /* 0x000fe40000004100 */
[----:B------:R-:W-:Y:S02]  /*0ff0*/  HADD2.F32 R9, -RZ, R14.H1_H1 ;  /* 0x3000000eff097230 */ /* 0x000fe40000004100 */
[----:B------:R-:W-:Y:S01]  /*1000*/  FFMA.FTZ R57, R8, R13, R57 ;  /* 0x0000000d08397223 */ /* 0x000fe20000010039 */
[----:B------:R-:W-:Y:S02]  /*1010*/  HADD2.F32 R8, -RZ, R11.H0_H0 ;  /* 0x2000000bff087230 */ /* 0x000fe40000004100 */
[--C-:B------:R-:W-:Y:S02]  /*1020*/  HADD2.F32 R13, -RZ, R15.reuse.H0_H0 ;  /* 0x2000000fff0d7230 */ /* 0x100fe40000004100 */
[----:B------:R-:W-:Y:S01]  /*1030*/  FFMA.FTZ R9, R10, R9, R57 ;  /* 0x000000090a097223 */ /* 0x000fe20000010039 */
[----:B------:R-:W-:-:S03]  /*1040*/  HADD2.F32 R10, -RZ, R15.H1_H1 ;  /* 0x3000000fff0a7230 */ /* 0x000fc60000004100 */
[----:B------:R-:W-:Y:S01]  /*1050*/  FFMA.FTZ R8, R8, R13, R9 ;  /* 0x0000000d08087223 */ /* 0x000fe20000010009 */
[----:B------:R-:W-:-:S05]  /*1060*/  HADD2.F32 R11, -RZ, R11.H1_H1 ;  /* 0x3000000bff0b7230 */ /* 0x000fca0000004100 */
[----:B------:R-:W-:Y:S01]  /*1070*/  FFMA.FTZ R8, R11, R10, R8 ;  /* 0x0000000a0b087223 */ /* 0x000fe20000010008 */
[--C-:B------:R-:W-:Y:S02]  /*1080*/  HADD2.F32 R59, -RZ, R16.reuse.H1_H1 ;  /* 0x30000010ff3b7230 */ /* 0x100fe40000004100 */
[----:B------:R-:W-:Y:S02]  /*1090*/  HADD2.F32 R13, -RZ, R16.H0_H0 ;  /* 0x20000010ff0d7230 */ /* 0x000fe40000004100 */
[--C-:B0-----:R-:W-:Y:S02]  /*10a0*/  HADD2.F32 R62, -RZ, R20.reuse.H1_H1 ;  /* 0x30000014ff3e7230 */ /* 0x101fe40000004100 */
[----:B------:R-:W-:Y:S02]  /*10b0*/  HADD2.F32 R60, -RZ, R20.H0_H0 ;  /* 0x20000014ff3c7230 */ /* 0x000fe40000004100 */
[--C-:B------:R-:W-:Y:S02]  /*10c0*/  HADD2.F32 R57, -RZ, R21.reuse.H0_H0 ;  /* 0x20000015ff397230 */ /* 0x100fe40000004100 */
[----:B------:R-:W-:-:S02]  /*10d0*/  HADD2.F32 R20, -RZ, R21.H1_H1 ;  /* 0x30000015ff147230 */ /* 0x000fc40000004100 */
[--C-:B------:R-:W-:Y:S02]  /*10e0*/  HADD2.F32 R16, -RZ, R22.reuse.H0_H0 ;  /* 0x20000016ff107230 */ /* 0x100fe40000004100 */
[----:B------:R-:W-:Y:S02]  /*10f0*/  HADD2.F32 R15, -RZ, R22.H1_H1 ;  /* 0x30000016ff0f7230 */ /* 0x000fe40000004100 */
[----:B------:R-:W-:Y:S01]  /*1100*/  FMUL.FTZ R62, R59, R62 ;  /* 0x0000003e3b3e7220 */ /* 0x000fe20000410000 */
[--C-:B------:R-:W-:Y:S02]  /*1110*/  HADD2.F32 R12, -RZ, R17.reuse.H0_H0 ;  /* 0x20000011ff0c7230 */ /* 0x100fe40000004100 */
[----:B------:R-:W-:Y:S02]  /*1120*/  HADD2.F32 R17, -RZ, R17.H1_H1 ;  /* 0x30000011ff117230 */ /* 0x000fe40000004100 */
[----:B------:R-:W-:Y:S02]  /*1130*/  HADD2.F32 R22, -RZ, R28.H1_H1 ;  /* 0x3000001cff167230 */ /* 0x000fe40000004100 */
[----:B------:R-:W-:-:S05]  /*1140*/  HADD2.F32 R21, -RZ, R24.H1_H1 ;  /* 0x30000018ff157230 */ /* 0x000fca0000004100 */
[----:B------:R-:W-:Y:S01]  /*1150*/  FMUL.FTZ R59, R21, R22 ;  /* 0x00000016153b7220 */ /* 0x000fe20000410000 */
[----:B------:R-:W-:Y:S01]  /*1160*/  FFMA.FTZ R21, R13, R60, R62 ;  /* 0x0000003c0d157223 */ /* 0x000fe2000001003e */
[--C-:B------:R-:W-:Y:S02]  /*1170*/  HADD2.F32 R14, -RZ, R23.reuse.H0_H0 ;  /* 0x20000017ff0e7230 */ /* 0x100fe40000004100 */
[----:B------:R-:W-:Y:S02]  /*1180*/  HADD2.F32 R10, -RZ, R23.H1_H1 ;  /* 0x30000017ff0a7230 */ /* 0x000fe40000004100 */
[----:B------:R-:W-:Y:S01]  /*1190*/  FFMA.FTZ R12, R12, R57, R21 ;  /* 0x000000390c0c7223 */ /* 0x000fe20000010015 */
[----:B------:R-:W-:Y:S02]  /*11a0*/  HADD2.F32 R24, -RZ, R24.H0_H0 ;  /* 0x20000018ff187230 */ /* 0x000fe40000004100 */
[----:B------:R-:W-:Y:S02]  /*11b0*/  HADD2.F32 R23, -RZ, R28.H0_H0 ;  /* 0x2000001cff177230 */ /* 0x000fe40000004100 */
[----:B------:R-:W-:Y:S01]  /*11c0*/  FFMA.FTZ R20, R17, R20, R12 ;  /* 0x0000001411147223 */ /* 0x000fe2000001000c */
[----:B------:R-:W-:-:S02]  /*11d0*/  HADD2.F32 R11, -RZ, R18.H0_H0 ;  /* 0x20000012ff0b7230 */ /* 0x000fc40000004100 */
[----:B------:R-:W-:Y:S02]  /*11e0*/  HADD2.F32 R13, -RZ, R25.H0_H0 ;  /* 0x20000019ff0d7230 */ /* 0x000fe40000004100 */
[----:B------:R-:W-:Y:S01]  /*11f0*/  FFMA.FTZ R28, R24, R23, R59 ;  /* 0x00000017181c7223 */ /* 0x000fe2000001003b */
[----:B------:R-:W-:Y:S02]  /*1200*/  HADD2.F32 R22, -RZ, R29.H0_H0 ;  /* 0x2000001dff167230 */ /* 0x000fe40000004100 */
[----:B------:R-:W-:Y:S01]  /*1210*/  FFMA.FTZ R17, R11, R16, R20 ;  /* 0x000000100b117223 */ /* 0x000fe20000010014 */
[----:B------:R-:W-:Y:S02]  /*1220*/  HADD2.F32 R18, -RZ, R18.H1_H1 ;  /* 0x30000012ff127230 */ /* 0x000fe40000004100 */
[----:B------:R-:W-:Y:S02]  /*1230*/  HADD2.F32 R25, -RZ, R25.H1_H1 ;  /* 0x30000019ff197230 */ /* 0x000fe40000004100 */
[----:B------:R-:W-:Y:S01]  /*1240*/  FFMA.FTZ R22, R13, R22, R28 ;  /* 0x000000160d167223 */ /* 0x000fe2000001001c */
[----:B------:R-:W-:-:S02]  /*1250*/  HADD2.F32 R24, -RZ, R29.H1_H1 ;  /* 0x3000001dff187230 */ /* 0x000fc40000004100 */
[----:B------:R-:W-:Y:S01]  /*1260*/  FFMA.FTZ R18, R18, R15, R17 ;  /* 0x0000000f12127223 */ /* 0x000fe20000010011 */
[----:B------:R-:W-:Y:S02]  /*1270*/  HADD2.F32 R12, -RZ, R26.H0_H0 ;  /* 0x2000001aff0c7230 */ /* 0x000fe40000004100 */
[----:B------:R-:W-:Y:S02]  /*1280*/  HADD2.F32 R13, -RZ, R30.H0_H0 ;  /* 0x2000001eff0d7230 */ /* 0x000fe40000004100 */
[----:B------:R-:W-:Y:S01]  /*1290*/  FFMA.FTZ R25, R25, R24, R22 ;  /* 0x0000001819197223 */ /* 0x000fe20000010016 */
[--C-:B--2---:R-:W-:Y:S02]  /*12a0*/  HADD2.F32 R15, -RZ, R32.reuse.H0_H0 ;  /* 0x20000020ff0f7230 */ /* 0x104fe40000004100 */
[----:B------:R-:W-:Y:S02]  /*12b0*/  HADD2.F32 R32, -RZ, R32.H1_H1 ;  /* 0x30000020ff207230 */ /* 0x000fe40000004100 */
[----:B---3--:R-:W-:-:S02]  /*12c0*/  HADD2.F32 R23, -RZ, R36.H1_H1 ;  /* 0x30000024ff177230 */ /* 0x008fc40000004100 */
[----:B------:R-:W-:Y:S01]  /*12d0*/  FFMA.FTZ R25, R12, R13, R25 ;  /* 0x0000000d0c197223 */ /* 0x000fe20000010019 */
[----:B------:R-:W-:Y:S02]  /*12e0*/  HADD2.F32 R26, -RZ, R26.H1_H1 ;  /* 0x3000001aff1a7230 */ /* 0x000fe40000004100 */
[----:B------:R-:W-:Y:S02]  /*12f0*/  HADD2.F32 R11, -RZ, R30.H1_H1 ;  /* 0x3000001eff0b7230 */ /* 0x000fe40000004100 */
[----:B------:R-:W-:Y:S02]  /*1300*/  HADD2.F32 R17, -RZ, R40.H1_H1 ;  /* 0x30000028ff117230 */ /* 0x000fe40000004100 */
[----:B------:R-:W-:Y:S01]  /*1310*/  FMUL.FTZ R32, R32, R23 ;  /* 0x0000001720207220 */ /* 0x000fe20000410000 */
[----:B------:R-:W-:Y:S02]  /*1320*/  HADD2.F32 R22, -RZ, R36.H0_H0 ;  /* 0x20000024ff167230 */ /* 0x000fe40000004100 */
[----:B------:R-:W-:-:S02]  /*1330*/  HADD2.F32 R24, -RZ, R44.H1_H1 ;  /* 0x3000002cff187230 */ /* 0x000fc40000004100 */
[----:B------:R-:W-:Y:S01]  /*1340*/  FFMA.FTZ R11, R26, R11, R25 ;  /* 0x0000000b1a0b7223 */ /* 0x000fe20000010019 */
[----:B------:R-:W-:Y:S02]  /*1350*/  HADD2.F32 R40, -RZ, R40.H0_H0 ;  /* 0x20000028ff287230 */ /* 0x000fe40000004100 */
[----:B------:R-:W-:Y:S02]  /*1360*/  HADD2.F32 R23, -RZ, R44.H0_H0 ;  /* 0x2000002cff177230 */ /* 0x000fe40000004100 */
[----:B------:R-:W-:Y:S01]  /*1370*/  FMUL.FTZ R17, R17, R24 ;  /* 0x0000001811117220 */ /* 0x000fe20000410000 */
[----:B------:R-:W-:Y:S02]  /*1380*/  HADD2.F32 R21, -RZ, R33.H0_H0 ;  /* 0x20000021ff157230 */ /* 0x000fe40000004100 */
[----:B------:R-:W-:Y:S01]  /*1390*/  FFMA.FTZ R32, R15, R22, R32 ;  /* 0x000000160f207223 */ /* 0x000fe20000010020 */
[----:B------:R-:W-:Y:S02]  /*13a0*/  HADD2.F32 R26, -RZ, R37.H0_H0 ;  /* 0x20000025ff1a7230 */ /* 0x000fe40000004100 */
[----:B------:R-:W-:Y:S01]  /*13b0*/  FFMA.FTZ R40, R40, R23, R17 ;  /* 0x0000001728287223 */ /* 0x000fe20000010011 */
[----:B------:R-:W-:-:S02]  /*13c0*/  HADD2.F32 R16, -RZ, R27.H0_H0 ;  /* 0x2000001bff107230 */ /* 0x000fc40000004100 */
[----:B------:R-:W-:Y:S02]  /*13d0*/  HADD2.F32 R13, -RZ, R31.H0_H0 ;  /* 0x2000001fff0d7230 */ /* 0x000fe40000004100 */
[----:B------:R-:W-:Y:S02]  /*13e0*/  HADD2.F32 R15, -RZ, R41.H0_H0 ;  /* 0x20000029ff0f7230 */ /* 0x000fe40000004100 */
[----:B------:R-:W-:Y:S02]  /*13f0*/  HADD2.F32 R22, -RZ, R45.H0_H0 ;  /* 0x2000002dff167230 */ /* 0x000fe40000004100 */
[----:B------:R-:W-:Y:S01]  /*1400*/  FFMA.FTZ R26, R21, R26, R32 ;  /* 0x0000001a151a7223 */ /* 0x000fe20000010020 */
[----:B------:R-:W-:Y:S02]  /*1410*/  HADD2.F32 R33, -RZ, R33.H1_H1 ;  /* 0x30000021ff217230 */ /* 0x000fe40000004100 */
[----:B------:R-:W-:Y:S02]  /*1420*/  HADD2.F32 R28, -RZ, R37.H1_H1 ;  /* 0x30000025ff1c7230 */ /* 0x000fe40000004100 */
[----:B------:R-:W-:Y:S01]  /*1430*/  FFMA.FTZ R16, R16, R13, R11 ;  /* 0x0000000d10107223 */ /* 0x000fe2000001000b */
        /* <DEDUP_REMOVED lines=9> */
[----:B------:R-:W-:Y:S02]  /*14d0*/  HADD2.F32 R22, -RZ, R46.H0_H0 ;  /* 0x2000002eff167230 */ /* 0x000fe40000004100 */
[----:B------:R-:W-:Y:S01]  /*14e0*/  FFMA.FTZ R11, R11, R30, R26 ;  /* 0x0000001e0b0b7223 */ /* 0x000fe2000001001a */
[----:B------:R-:W-:Y:S02]  /*14f0*/  HADD2.F32 R34, -RZ, R34.H1_H1 ;  /* 0x30000022ff227230 */ /* 0x000fe40000004100 */
[----:B------:R-:W-:Y:S02]  /*1500*/  HADD2.F32 R13, -RZ, R38.H1_H1 ;  /* 0x30000026ff0d7230 */ /* 0x000fe40000004100 */
[----:B------:R-:W-:Y:S01]  /*1510*/  FFMA.FTZ R14, R9, R14, R18 ;  /* 0x0000000e090e7223 */ /* 0x000fe20000010012 */
[----:B------:R-:W-:Y:S02]  /*1520*/  HADD2.F32 R42, -RZ, R42.H1_H1 ;  /* 0x3000002aff2a7230 */ /* 0x000fe40000004100 */
[----:B------:R-:W-:Y:S01]  /*1530*/  FFMA.FTZ R15, R15, R22, R24 ;  /* 0x000000160f0f7223 */ /* 0x000fe20000010018 */
[----:B------:R-:W-:-:S02]  /*1540*/  HADD2.F32 R17, -RZ, R46.H1_H1 ;  /* 0x3000002eff117230 */ /* 0x000fc40000004100 */
[----:B------:R-:W-:Y:S01]  /*1550*/  FFMA.FTZ R34, R34, R13, R11 ;  /* 0x0000000d22227223 */ /* 0x000fe2000001000b */
[----:B------:R-:W-:Y:S02]  /*1560*/  HADD2.F32 R9, -RZ, R35.H0_H0 ;  /* 0x20000023ff097230 */ /* 0x000fe40000004100 */
[----:B------:R-:W-:Y:S02]  /*1570*/  HADD2.F32 R20, -RZ, R39.H0_H0 ;  /* 0x20000027ff147230 */ /* 0x000fe40000004100 */
[----:B------:R-:W-:Y:S01]  /*1580*/  FFMA.FTZ R42, R42, R17, R15 ;  /* 0x000000112a2a7223 */ /* 0x000fe2000001000f */
[----:B------:R-:W-:Y:S02]  /*1590*/  HADD2.F32 R11, -RZ, R43.H0_H0 ;  /* 0x2000002bff0b7230 */ /* 0x000fe40000004100 */
[----:B------:R-:W-:Y:S02]  /*15a0*/  HADD2.F32 R22, -RZ, R47.H0_H0 ;  /* 0x2000002fff167230 */ /* 0x000fe40000004100 */
[----:B------:R-:W-:Y:S01]  /*15b0*/  FFMA.FTZ R34, R9, R20, R34 ;  /* 0x0000001409227223 */ /* 0x000fe20000010022 */
[----:B------:R-:W-:-:S02]  /*15c0*/  HADD2.F32 R35, -RZ, R35.H1_H1 ;  /* 0x30000023ff237230 */ /* 0x000fc40000004100 */
[----:B------:R-:W-:Y:S02]  /*15d0*/  HADD2.F32 R18, -RZ, R39.H1_H1 ;  /* 0x30000027ff127230 */ /* 0x000fe40000004100 */
[----:B------:R-:W-:Y:S01]  /*15e0*/  FFMA.FTZ R22, R11, R22, R42 ;  /* 0x000000160b167223 */ /* 0x000fe2000001002a */
[----:B------:R-:W-:Y:S02]  /*15f0*/  HADD2.F32 R19, -RZ, R19.H1_H1 ;  /* 0x30000013ff137230 */ /* 0x000fe40000004100 */
[----:B------:R-:W-:Y:S02]  /*1600*/  HADD2.F32 R27, -RZ, R27.H1_H1 ;  /* 0x3000001bff1b7230 */ /* 0x000fe40000004100 */
[----:B------:R-:W-:Y:S02]  /*1610*/  HADD2.F32 R12, -RZ, R31.H1_H1 ;  /* 0x3000001fff0c7230 */ /* 0x000fe40000004100 */
[----:B------:R-:W-:Y:S02]  /*1620*/  HADD2.F32 R43, -RZ, R43.H1_H1 ;  /* 0x3000002bff2b7230 */ /* 0x000fe40000004100 */
[----:B------:R-:W-:-:S02]  /*1630*/  HADD2.F32 R20, -RZ, R47.H1_H1 ;  /* 0x3000002fff147230 */ /* 0x000fc40000004100 */
[----:B------:R-:W-:Y:S01]  /*1640*/  FFMA.FTZ R18, R35, R18, R34 ;  /* 0x0000001223127223 */ /* 0x000fe20000010022 */
[----:B------:R-:W-:Y:S01]  /*1650*/  FFMA.FTZ R14, R19, R10, R14 ;  /* 0x0000000a130e7223 */ /* 0x000fe2000001000e */
[----:B------:R-:W-:Y:S01]  /*1660*/  FFMA.FTZ R16, R27, R12, R16 ;  /* 0x0000000c1b107223 */ /* 0x000fe20000010010 */
[----:B------:R-:W-:Y:S02]  /*1670*/  FFMA.FTZ R20, R43, R20, R22 ;  /* 0x000000142b147223 */ /* 0x000fe40000010016 */
[----:B------:R-:W0:Y:S04]  /*1680*/  SHFL.BFLY PT, R15, R18, 0x8, 0x1f ;  /* 0x0d001f00120f7f89 */ /* 0x000e2800000e0000 */
[----:B------:R-:W1:Y:S04]  /*1690*/  SHFL.BFLY PT, R9, R8, 0x8, 0x1f ;  /* 0x0d001f0008097f89 */ /* 0x000e6800000e0000 */
[----:B------:R-:W2:Y:S04]  /*16a0*/  SHFL.BFLY PT, R11, R14, 0x8, 0x1f ;  /* 0x0d001f000e0b7f89 */ /* 0x000ea800000e0000 */
[----:B------:R-:W3:Y:S04]  /*16b0*/  SHFL.BFLY PT, R13, R16, 0x8, 0x1f ;  /* 0x0d001f00100d7f89 */ /* 0x000ee800000e0000 */
[----:B------:R-:W4:Y:S01]  /*16c0*/  SHFL.BFLY PT, R19, R20, 0x8, 0x1f ;  /* 0x0d001f0014137f89 */ /* 0x000f2200000e0000 */
[----:B0-----:R-:W-:Y:S01]  /*16d0*/  FADD.FTZ R17, R18, R15 ;  /* 0x0000000f12117221 */ /* 0x001fe20000010000 */
[----:B-1----:R-:W-:Y:S01]  /*16e0*/  FADD.FTZ R9, R8, R9 ;  /* 0x0000000908097221 */ /* 0x002fe20000010000 */
[----:B--2---:R-:W-:Y:S01]  /*16f0*/  FADD.FTZ R12, R14, R11 ;  /* 0x0000000b0e0c7221 */ /* 0x004fe20000010000 */
[----:B---3--:R-:W-:Y:S01]  /*1700*/  FADD.FTZ R13, R16, R13 ;  /* 0x0000000d100d7221 */ /* 0x008fe20000010000 */
[----:B----4-:R-:W-:Y:S01]  /*1710*/  FADD.FTZ R21, R20, R19 ;  /* 0x0000001314157221 */ /* 0x010fe20000010000 */
        /* <DEDUP_REMOVED lines=20> */
[----:B------:R-:W0:Y:S01]  /*1860*/  SHFL.BFLY PT, R18, R19, 0x1, 0x1f ;  /* 0x0c201f0013127f89 */ /* 0x000e2200000e0000 */
[----:B------:R-:W-:Y:S01]  /*1870*/  @P1 IMAD R53, R0, 0x50, R53 ;  /* 0x0000005000351824 */ /* 0x000fe200078e0235 */
[----:B------:R-:W1:Y:S02]  /*1880*/  LDC.64 R8, c[0x0][0x2d0] ;  /* 0x0000b400ff087b82 */ /* 0x000e640000000a00 */
[----:B------:R-:W2:Y:S04]  /*1890*/  SHFL.BFLY PT, R12, R11, 0x1, 0x1f ;  /* 0x0c201f000b0c7f89 */ /* 0x000ea800000e0000 */
[----:B------:R-:W3:Y:S04]  /*18a0*/  SHFL.BFLY PT, R14, R13, 0x1, 0x1f ;  /* 0x0c201f000d0e7f89 */ /* 0x000ee800000e0000 */
[----:B------:R-:W4:Y:S04]  /*18b0*/  SHFL.BFLY PT, R15, R16, 0x1, 0x1f ;  /* 0x0c201f00100f7f89 */ /* 0x000f2800000e0000 */
[----:B------:R-:W4:Y:S01]  /*18c0*/  SHFL.BFLY PT, R20, R17, 0x1, 0x1f ;  /* 0x0c201f0011147f89 */ /* 0x000f2200000e0000 */
[----:B------:R-:W-:Y:S01]  /*18d0*/  @P1 IMAD.HI R53, R53, 0x66666667, RZ ;  /* 0x6666666735351827 */ /* 0x000fe200078e02ff */
[----:B------:R-:W-:-:S04]  /*18e0*/  ISETP.NE.AND P2, PT, R55, RZ, PT ;  /* 0x000000ff3700720c */ /* 0x000fc80003f45270 */
[----:B------:R-:W-:-:S04]  /*18f0*/  @P1 SHF.R.U32.HI R10, RZ, 0x1f, R53 ;  /* 0x0000001fff0a1819 */ /* 0x000fc80000011635 */
[----:B------:R-:W-:Y:S01]  /*1900*/  @P1 LEA.HI.SX32 R53, R53, R10, 0x1b ;  /* 0x0000000a35351211 */ /* 0x000fe200078fdaff */
[----:B------:R-:W-:Y:S01]  /*1910*/  HFMA2.MMA R10, -RZ, RZ, 0, 0 ;  /* 0x00000000ff0a7435 */ /* 0x000fe200000001ff */
[----:B------:R-:W-:Y:S01]  /*1920*/  BSSY B0, `(.L_x_4734) ;  /* 0x0000028000007945 */ /* 0x000fe20003800000 */
[----:B0-----:R-:W-:Y:S01]  /*1930*/  FADD.FTZ R18, R19, R18 ;  /* 0x0000001213127221 */ /* 0x001fe20000010000 */
[----:B--2---:R-:W-:Y:S01]  /*1940*/  FADD.FTZ R21, R11, R12 ;  /* 0x0000000c0b157221 */ /* 0x004fe20000010000 */
[----:B---3--:R-:W-:Y:S02]  /*1950*/  FADD.FTZ R22, R13, R14 ;  /* 0x0000000e0d167221 */ /* 0x008fe40000010000 */
[----:B------:R-:W-:Y:S02]  /*1960*/  @P1 IMAD R10, R53, 0x50, RZ ;  /* 0x00000050350a1824 */ /* 0x000fe400078e02ff */
[----:B----4-:R-:W-:Y:S01]  /*1970*/  FADD.FTZ R15, R16, R15 ;  /* 0x0000000f100f7221 */ /* 0x010fe20000010000 */
[----:B------:R-:W-:Y:S01]  /*1980*/  FADD.FTZ R19, R17, R20 ;  /* 0x0000001411137221 */ /* 0x000fe20000010000 */
[----:B------:R-:W-:Y:S06]  /*1990*/  @P2 BRA `(.L_x_4735) ;  /* 0x0000000000802947 */ /* 0x000fec0003800000 */
[----:B------:R-:W0:Y:S01]  /*19a0*/  LDC.64 R16, c[0x0][0x278] ;  /* 0x00009e00ff107b82 */ /* 0x000e220000000a00 */
[----:B------:R-:W-:Y:S01]  /*19b0*/  SHF.R.S32.HI R14, RZ, 0x1f, R10 ;  /* 0x0000001fff0e7819 */ /* 0x000fe2000001140a */
[----:B------:R-:W-:Y:S01]  /*19c0*/  ULDC.64 UR8, c[0x0][0x280] ;  /* 0x0000a00000087ab9 */ /* 0x000fe20000000a00 */
[C---:B------:R-:W-:Y:S02]  /*19d0*/  IADD3 R12, P1, R5.reuse, R10, RZ ;  /* 0x0000000a050c7210 */ /* 0x040fe40007f3e0ff */
[-C--:B------:R-:W-:Y:S02]  /*19e0*/  ISETP.GE.AND P2, PT, R54, R7.reuse, PT ;  /* 0x000000073600720c */ /* 0x080fe40003f46270 */
[----:B------:R-:W-:Y:S02]  /*19f0*/  LEA.HI.X.SX32 R13, R5, R14, 0x1, P1 ;  /* 0x0000000e050d7211 */ /* 0x000fe400008f0eff */
[-C--:B------:R-:W-:Y:S02]  /*1a00*/  ISETP.GE.AND P1, PT, R56, R7.reuse, PT ;  /* 0x000000073800720c */ /* 0x080fe40003f26270 */
[----:B------:R-:W-:-:S02]  /*1a10*/  ISETP.GE.AND P5, PT, R50, R7, PT ;  /* 0x000000073200720c */ /* 0x000fc40003fa6270 */
[----:B------:R-:W-:Y:S02]  /*1a20*/  ISETP.GE.AND P4, PT, R52, R7, PT ;  /* 0x000000073400720c */ /* 0x000fe40003f86270 */
[----:B------:R-:W-:Y:S01]  /*1a30*/  FSEL R15, R15, RZ, !P2 ;  /* 0x000000ff0f0f7208 */ /* 0x000fe20005000000 */
[C---:B0-----:R-:W-:Y:S02]  /*1a40*/  IMAD R14, R16.reuse, UR7, RZ ;  /* 0x00000007100e7c24 */ /* 0x041fe4000f8e02ff */
[----:B------:R-:W-:-:S04]  /*1a50*/  IMAD.WIDE.U32 R12, R16, UR6, R12 ;  /* 0x00000006100c7c25 */ /* 0x000fc8000f8e000c */
[----:B------:R-:W-:Y:S01]  /*1a60*/  IMAD R11, R17, UR6, R14 ;  /* 0x00000006110b7c24 */ /* 0x000fe2000f8e020e */
[----:B------:R-:W-:-:S04]  /*1a70*/  FSEL R17, R18, RZ, !P1 ;  /* 0x000000ff12117208 */ /* 0x000fc80004800000 */
[----:B------:R-:W-:Y:S01]  /*1a80*/  IADD3 R13, R13, R11, RZ ;  /* 0x0000000b0d0d7210 */ /* 0x000fe20007ffe0ff */
[----:B------:R-:W-:Y:S02]  /*1a90*/  IMAD R11, R49, UR8, RZ ;  /* 0x00000008310b7c24 */ /* 0x000fe4000f8e02ff */
[----:B------:R-:W-:-:S04]  /*1aa0*/  IMAD.WIDE.U32 R12, R6, UR8, R12 ;  /* 0x00000008060c7c25 */ /* 0x000fc8000f8e000c */
[----:B------:R-:W-:Y:S01]  /*1ab0*/  IMAD R14, R6, UR9, R11 ;  /* 0x00000009060e7c24 */ /* 0x000fe2000f8e020b */
[----:B------:R-:W-:Y:S01]  /*1ac0*/  IADD3 R11, P3, R50, R12, RZ ;  /* 0x0000000c320b7210 */ /* 0x000fe20007f7e0ff */
[----:B------:R-:W-:-:S03]  /*1ad0*/  ULDC.64 UR8, c[0x0][0x260] ;  /* 0x0000980000087ab9 */ /* 0x000fc60000000a00 */
[----:B------:R-:W-:Y:S02]  /*1ae0*/  IADD3.X R14, R51, R13, R14, P3, !PT ;  /* 0x0000000d330e7210 */ /* 0x000fe40001ffe40e */
[C---:B------:R-:W-:Y:S02]  /*1af0*/  LEA R12, P6, R11.reuse, UR8, 0x2 ;  /* 0x000000080b0c7c11 */ /* 0x040fe4000f8c10ff */
[----:B------:R-:W-:Y:S02]  /*1b00*/  ISETP.GE.AND P3, PT, R58, R7, PT ;  /* 0x000000073a00720c */ /* 0x000fe40003f66270 */
[----:B------:R-:W-:Y:S02]  /*1b10*/  LEA.HI.X R13, R11, UR9, R14, 0x2, P6 ;  /* 0x000000090b0d7c11 */ /* 0x000fe4000b0f140e */
[----:B------:R-:W-:Y:S02]  /*1b20*/  FSEL R7, R21, RZ, !P5 ;  /* 0x000000ff15077208 */ /* 0x000fe40006800000 */
[----:B------:R-:W-:Y:S01]  /*1b30*/  FSEL R11, R22, RZ, !P4 ;  /* 0x000000ff160b7208 */ /* 0x000fe20006000000 */
[----:B------:R0:W-:Y:S01]  /*1b40*/  STG.E desc[UR4][R12.64+0x80], R15 ;  /* 0x0000800f0c007986 */ /* 0x0001e2000c101904 */
[----:B------:R-:W-:-:S03]  /*1b50*/  FSEL R19, R19, RZ, !P3 ;  /* 0x000000ff13137208 */ /* 0x000fc60005800000 */
[----:B------:R0:W-:Y:S04]  /*1b60*/  STG.E desc[UR4][R12.64], R7 ;  /* 0x000000070c007986 */ /* 0x0001e8000c101904 */
[----:B------:R0:W-:Y:S04]  /*1b70*/  STG.E desc[UR4][R12.64+0x40], R11 ;  /* 0x0000400b0c007986 */ /* 0x0001e8000c101904 */
[----:B------:R0:W-:Y:S04]  /*1b80*/  STG.E desc[UR4][R12.64+0xc0], R17 ;  /* 0x0000c0110c007986 */ /* 0x0001e8000c101904 */
[----:B------:R0:W-:Y:S02]  /*1b90*/  STG.E desc[UR4][R12.64+0x100], R19 ;  /* 0x000100130c007986 */ /* 0x0001e4000c101904 */
.L_x_4735:
[----:B------:R-:W-:Y:S05]  /*1ba0*/  BSYNC B0 ;  /* 0x0000000000007941 */ /* 0x000fea0003800000 */
.L_x_4734:
[----:B------:R-:W-:Y:S01]  /*1bb0*/  IADD3 R2, R2, 0x4f, RZ ;  /* 0x0000004f02027810 */ /* 0x000fe20007ffe0ff */
[----:B------:R-:W-:Y:S01]  /*1bc0*/  IMAD R14, R3, 0x2800, RZ ;  /* 0x00002800030e7824 */ /* 0x000fe200078e02ff */
[----:B0-----:R-:W-:Y:S01]  /*1bd0*/  SHF.L.U32 R13, R10, 0x7, RZ ;  /* 0x000000070a0d7819 */ /* 0x001fe200000006ff */
[----:B------:R-:W-:Y:S01]  /*1be0*/  BSSY B0, `(.L_x_4736) ;  /* 0x0000029000007945 */ /* 0x000fe20003800000 */
[----:B------:R-:W-:Y:S01]  /*1bf0*/  SHF.L.U32 R11, R4, 0x2, RZ ;  /* 0x00000002040b7819 */ /* 0x000fe200000006ff */
[----:B------:R-:W-:Y:S01]  /*1c00*/  IMAD.HI R7, R2, 0x66666667, RZ ;  /* 0x6666666702077827 */ /* 0x000fe200078e02ff */
[----:B------:R-:W-:-:S04]  /*1c10*/  SHF.R.S32.HI R15, RZ, 0x1f, R13 ;  /* 0x0000001fff0f7819 */ /* 0x000fc8000001140d */
[----:B------:R-:W-:-:S04]  /*1c20*/  SHF.R.U32.HI R12, RZ, 0x1f, R7 ;  /* 0x0000001fff0c7819 */ /* 0x000fc80000011607 */
[----:B------:R-:W-:Y:S02]  /*1c30*/  LEA.HI.SX32 R7, R7, R12, 0x1b ;  /* 0x0000000c07077211 */ /* 0x000fe400078fdaff */
[--C-:B------:R-:W-:Y:S02]  /*1c40*/  IADD3 R12, P1, P2, R13, R11, R14.reuse ;  /* 0x0000000b0d0c7210 */ /* 0x100fe40007a3e00e */
[----:B------:R-:W-:Y:S01]  /*1c50*/  SHF.R.S32.HI R14, RZ, 0x1f, R14 ;  /* 0x0000001fff0e7819 */ /* 0x000fe2000001140e */
[--C-:B------:R-:W-:Y:S01]  /*1c60*/  IMAD R7, R7, 0x50, -R2.reuse ;  /* 0x0000005007077824 */ /* 0x100fe200078e0a02 */
[----:B------:R-:W-:Y:S01]  /*1c70*/  SHF.R.S32.HI R11, RZ, 0x1f, R11 ;  /* 0x0000001fff0b7819 */ /* 0x000fe2000001140b */
[----:B------:R-:W-:-:S03]  /*1c80*/  IMAD R2, R3, -0x50, R2 ;  /* 0xffffffb003027824 */ /* 0x000fc600078e0202 */
[----:B------:R-:W-:Y:S01]  /*1c90*/  IADD3.X R13, R15, R11, R14, P1, P2 ;  /* 0x0000000b0f0d7210 */ /* 0x000fe20000fe440e */
[----:B-1----:R-:W-:Y:S01]  /*1ca0*/  IMAD R14, R8, UR7, RZ ;  /* 0x00000007080e7c24 */ /* 0x002fe2000f8e02ff */
[----:B------:R-:W-:-:S03]  /*1cb0*/  IADD3 R7, R2, R7, RZ ;  /* 0x0000000702077210 */ /* 0x000fc60007ffe0ff */
[----:B------:R-:W-:Y:S01]  /*1cc0*/  IMAD R9, R9, UR6, R14 ;  /* 0x0000000609097c24 */ /* 0x000fe2000f8e020e */
[----:B------:R-:W-:Y:S01]  /*1cd0*/  ISETP.GE.OR P0, PT, R4, R7, P0 ;  /* 0x000000070400720c */ /* 0x000fe20000706670 */
[----:B------:R-:W-:-:S05]  /*1ce0*/  IMAD.WIDE.U32 R12, R8, UR6, R12 ;  /* 0x00000006080c7c25 */ /* 0x000fca000f8e000c */
[----:B------:R-:W-:-:S07]  /*1cf0*/  IADD3 R15, R13, R9, RZ ;  /* 0x000000090d0f7210 */ /* 0x000fce0007ffe0ff */
[----:B------:R-:W-:Y:S05]  /*1d00*/  @P0 BRA `(.L_x_4737) ;  /* 0x0000000000580947 */ /* 0x000fea0003800000 */
[----:B------:R-:W0:Y:S01]  /*1d10*/  LDC.64 R16, c[0x0][0x2a8] ;  /* 0x0000aa00ff107b82 */ /* 0x000e220000000a00 */
[----:B------:R-:W-:Y:S01]  /*1d20*/  SHF.R.S32.HI R2, RZ, 0x1f, R5 ;  /* 0x0000001fff027819 */ /* 0x000fe20000011405 */
[----:B------:R-:W-:Y:S01]  /*1d30*/  ULDC.64 UR8, c[0x0][0x2b0] ;  /* 0x0000ac0000087ab9 */ /* 0x000fe20000000a00 */
[----:B------:R-:W-:Y:S01]  /*1d40*/  IADD3 R8, P0, P1, R10, R5, R4 ;  /* 0x000000050a087210 */ /* 0x000fe2000791e004 */
[----:B------:R-:W-:Y:S01]  /*1d50*/  IMAD R7, R49, UR8, RZ ;  /* 0x0000000831077c24 */ /* 0x000fe2000f8e02ff */
[----:B------:R-:W-:Y:S02]  /*1d60*/  SHF.R.S32.HI R10, RZ, 0x1f, R10 ;  /* 0x0000001fff0a7819 */ /* 0x000fe4000001140a */
[----:B------:R-:W-:-:S04]  /*1d70*/  SHF.R.S32.HI R5, RZ, 0x1f, R4 ;  /* 0x0000001fff057819 */ /* 0x000fc80000011404 */
[----:B------:R-:W-:Y:S02]  /*1d80*/  IADD3.X R9, R10, R2, R5, P0, P1 ;  /* 0x000000020a097210 */ /* 0x000fe400007e2405 */
[----:B-----5:R-:W-:Y:S01]  /*1d90*/  FSETP.NEU.FTZ.AND P0, PT, R48, -INF , PT ;  /* 0xff8000003000780b */ /* 0x020fe20003f1d000 */
[C---:B0-----:R-:W-:Y:S02]  /*1da0*/  IMAD R2, R16.reuse, UR7, RZ ;  /* 0x0000000710027c24 */ /* 0x041fe4000f8e02ff */
[----:B------:R-:W-:-:S04]  /*1db0*/  IMAD.WIDE.U32 R8, R16, UR6, R8 ;  /* 0x0000000610087c25 */ /* 0x000fc8000f8e0008 */
[----:B------:R-:W-:Y:S02]  /*1dc0*/  IMAD R5, R17, UR6, R2 ;  /* 0x0000000611057c24 */ /* 0x000fe4000f8e0202 */
[----:B------:R-:W-:-:S03]  /*1dd0*/  FMUL.FTZ R2, R48, 1.4426950216293334961 ;  /* 0x3fb8aa3b30027820 */ /* 0x000fc60000410000 */
[----:B------:R-:W-:Y:S01]  /*1de0*/  IADD3 R9, R9, R5, RZ ;  /* 0x0000000509097210 */ /* 0x000fe20007ffe0ff */
[C---:B------:R-:W-:Y:S02]  /*1df0*/  IMAD R5, R6.reuse, UR9, R7 ;  /* 0x0000000906057c24 */ /* 0x040fe4000f8e0207 */
[----:B------:R-:W-:Y:S01]  /*1e00*/  IMAD.WIDE.U32 R8, R6, UR8, R8 ;  /* 0x0000000806087c25 */ /* 0x000fe2000f8e0008 */
[----:B------:R-:W-:-:S04]  /*1e10*/  ULDC.64 UR8, c[0x0][0x2a0] ;  /* 0x0000a80000087ab9 */ /* 0x000fc80000000a00 */
[----:B------:R-:W-:Y:S02]  /*1e20*/  IADD3 R5, R9, R5, RZ ;  /* 0x0000000509057210 */ /* 0x000fe40007ffe0ff */
[----:B------:R-:W-:-:S04]  /*1e30*/  LEA R10, P1, R8, UR8, 0x2 ;  /* 0x00000008080a7c11 */ /* 0x000fc8000f8210ff */
[----:B------:R-:W-:Y:S02]  /*1e40*/  LEA.HI.X R11, R8, UR9, R5, 0x2, P1 ;  /* 0x00000009080b7c11 */ /* 0x000fe400088f1405 */
[----:B------:R-:W-:-:S05]  /*1e50*/  FSEL R5, R2, RZ, P0 ;  /* 0x000000ff02057208 */ /* 0x000fca0000000000 */
[----:B------:R0:W-:Y:S02]  /*1e60*/  STG.E desc[UR4][R10.64], R5 ;  /* 0x000000050a007986 */ /* 0x0001e4000c101904 */
.L_x_4737:
[----:B------:R-:W-:Y:S05]  /*1e70*/  BSYNC B0 ;  /* 0x0000000000007941 */ /* 0x000fea0003800000 */
.L_x_4736:
[----:B------:R-:W-:Y:S01]  /*1e80*/  ULDC.64 UR10, c[0x0][0x2e8] ;  /* 0x0000ba00000a7ab9 */ /* 0x000fe20000000a00 */
[----:B------:R-:W-:Y:S01]  /*1e90*/  ULDC.64 UR8, c[0x0][0x2d8] ;  /* 0x0000b60000087ab9 */ /* 0x000fe20000000a00 */
[----:B------:R-:W-:Y:S01]  /*1ea0*/  ISETP.NE.U32.AND P0, PT, RZ, UR10, PT ;  /* 0x0000000aff007c0c */ /* 0x000fe2000bf05070 */
[----:B------:R-:W-:Y:S01]  /*1eb0*/  IMAD R49, R49, UR8, RZ ;  /* 0x0000000831317c24 */ /* 0x000fe2000f8e02ff */
[----:B------:R-:W-:Y:S02]  /*1ec0*/  MOV R14, R12 ;  /* 0x0000000c000e7202 */ /* 0x000fe40000000f00 */
[----:B------:R-:W-:Y:S01]  /*1ed0*/  ISETP.NE.AND.EX P0, PT, RZ, UR11, PT, P0 ;  /* 0x0000000bff007c0c */ /* 0x000fe2000bf05300 */
[C---:B0-----:R-:W-:Y:S02]  /*1ee0*/  IMAD R5, R6.reuse, UR9, R49 ;  /* 0x0000000906057c24 */ /* 0x041fe4000f8e0231 */
[----:B------:R-:W-:Y:S01]  /*1ef0*/  IMAD.WIDE.U32 R8, R6, UR8, R14 ;  /* 0x0000000806087c25 */ /* 0x000fe2000f8e000e */
[----:B------:R-:W-:Y:S01]  /*1f00*/  ISETP.NE.OR P0, PT, R4, RZ, !P0 ;  /* 0x000000ff0400720c */ /* 0x000fe20004705670 */
[----:B------:R-:W-:-:S02]  /*1f10*/  ULDC.64 UR8, c[0x0][0x2b8] ;  /* 0x0000ae0000087ab9 */ /* 0x000fc40000000a00 */
[----:B------:R-:W-:Y:S02]  /*1f20*/  LEA R6, P1, R8, UR8, 0x2 ;  /* 0x0000000808067c11 */ /* 0x000fe4000f8210ff */
[----:B------:R-:W-:-:S04]  /*1f30*/  IADD3 R5, R9, R5, RZ ;  /* 0x0000000509057210 */ /* 0x000fc80007ffe0ff */
[----:B------:R-:W-:-:S05]  /*1f40*/  LEA.HI.X R7, R8, UR9, R5, 0x2, P1 ;  /* 0x0000000908077c11 */ /* 0x000fca00088f1405 */
        /* <DEDUP_REMOVED lines=11> */
[----:B------:R-:W1:Y:S08]  /*2000*/  LDC R2, c[0x0][0x2e0] ;  /* 0x0000b800ff027b82 */ /* 0x000e700000000800 */
[----:B0-----:R-:W0:Y:S08]  /*2010*/  LDC R7, c[0x0][0x220] ;  /* 0x00008800ff077b82 */ /* 0x001e300000000800 */
[----:B------:R-:W2:Y:S01]  /*2020*/  LDC.64 R4, c[0x0][0x2e8] ;  /* 0x0000ba00ff047b82 */ /* 0x000ea20000000a00 */
[----:B-1----:R-:W-:-:S04]  /*2030*/  IMAD R0, R3, R2, R0 ;  /* 0x0000000203007224 */ /* 0x002fc800078e0200 */
[----:B0-----:R-:W-:-:S04]  /*2040*/  IMAD R3, R0, R7, UR6 ;  /* 0x0000000600037e24 */ /* 0x001fc8000f8e0207 */
[----:B--2---:R-:W-:-:S05]  /*2050*/  IMAD.WIDE R2, R3, 0x4, R4 ;  /* 0x0000000403027825 */ /* 0x004fca00078e0204 */
[----:B------:R-:W-:Y:S01]  /*2060*/  STG.E desc[UR4][R2.64], RZ ;  /* 0x000000ff02007986 */ /* 0x000fe2000c101904 */
[----:B------:R-:W-:Y:S05]  /*2070*/  EXIT ;  /* 0x000000000000794d */ /* 0x000fea0003800000 */
.L_x_4738:
        /* <DEDUP_REMOVED lines=16> */
.L_x_7324:


//--------------------- .text._ZN7cutlass13device_kernelIN5flash11enable_sm90INS1_16FlashAttnBwdSm90INS1_25CollectiveMainloopBwdSm90ILi2ELi2ELi2EN4cute5tupleIJNS5_1CILi1EEES8_S8_EEENS6_IJNS7_ILi64EEENS7_ILi128EEESB_EEENS_6half_tEfNS_4arch4Sm90ELb0ELb1ELb0ELb0ELb0ELb1ELb0ELb0ELi2ELi1ELi2ELi1ELb0EEENS1_21CollectiveEpilogueBwdISC_SD_SF_Li256ELb0ELb0ELi1EEENS1_19SingleTileSchedulerILb0ELb0ELb0ELi128EEEEEEEEEvNT_6ParamsE --------------------------
	.section	.text._ZN7cutlass13device_kernelIN5flash11enable_sm90INS1_16FlashAttnBwdSm90INS1_25CollectiveMainloopBwdSm90ILi2ELi2ELi2EN4cute5tupleIJNS5_1CILi1EEES8_S8_EEENS6_IJNS7_ILi64EEENS7_ILi128EEESB_EEENS_6half_tEfNS_4arch4Sm90ELb0ELb1ELb0ELb0ELb0ELb1ELb0ELb0ELi2ELi1ELi2ELi1ELb0EEENS1_21CollectiveEpilogueBwdISC_SD_SF_Li256ELb0ELb0ELi1EEENS1_19SingleTileSchedulerILb0ELb0ELb0ELi128EEEEEEEEEvNT_6ParamsE,"ax",@progbits
	.align	128
.text._ZN7cutlass13device_kernelIN5flash11enable_sm90INS1_16FlashAttnBwdSm90INS1_25CollectiveMainloopBwdSm90ILi2ELi2ELi2EN4cute5tupleIJNS5_1CILi1EEES8_S8_EEENS6_IJNS7_ILi64EEENS7_ILi128EEESB_EEENS_6half_tEfNS_4arch4Sm90ELb0ELb1ELb0ELb0ELb0ELb1ELb0ELb0ELi2ELi1ELi2ELi1ELb0EEENS1_21CollectiveEpilogueBwdISC_SD_SF_Li256ELb0ELb0ELi1EEENS1_19SingleTileSchedulerILb0ELb0ELb0ELi128EEEEEEEEEvNT_6ParamsE:
        .type           _ZN7cutlass13device_kernelIN5flash11enable_sm90INS1_16FlashAttnBwdSm90INS1_25CollectiveMainloopBwdSm90ILi2ELi2ELi2EN4cute5tupleIJNS5_1CILi1EEES8_S8_EEENS6_IJNS7_ILi64EEENS7_ILi128EEESB_EEENS_6half_tEfNS_4arch4Sm90ELb0ELb1ELb0ELb0ELb0ELb1ELb0ELb0ELi2ELi1ELi2ELi1ELb0EEENS1_21CollectiveEpilogueBwdISC_SD_SF_Li256ELb0ELb0ELi1EEENS1_19SingleTileSchedulerILb0ELb0ELb0ELi128EEEEEEEEEvNT_6ParamsE,@function
        .size           _ZN7cutlass13device_kernelIN5flash11enable_sm90INS1_16FlashAttnBwdSm90INS1_25CollectiveMainloopBwdSm90ILi2ELi2ELi2EN4cute5tupleIJNS5_1CILi1EEES8_S8_EEENS6_IJNS7_ILi64EEENS7_ILi128EEESB_EEENS_6half_tEfNS_4arch4Sm90ELb0ELb1ELb0ELb0ELb0ELb1ELb0ELb0ELi2ELi1ELi2ELi1ELb0EEENS1_21CollectiveEpilogueBwdISC_SD_SF_Li256ELb0ELb0ELi1EEENS1_19SingleTileSchedulerILb0ELb0ELb0ELi128EEEEEEEEEvNT_6ParamsE,(.L_x_7325 - _ZN7cutlass13device_kernelIN5flash11enable_sm90INS1_16FlashAttnBwdSm90INS1_25CollectiveMainloopBwdSm90ILi2ELi2ELi2EN4cute5tupleIJNS5_1CILi1EEES8_S8_EEENS6_IJNS7_ILi64EEENS7_ILi128EEESB_EEENS_6half_tEfNS_4arch4Sm90ELb0ELb1ELb0ELb0ELb0ELb1ELb0ELb0ELi2ELi1ELi2ELi1ELb0EEENS1_21CollectiveEpilogueBwdISC_SD_SF_Li256ELb0ELb0ELi1EEENS1_19SingleTileSchedulerILb0ELb0ELb0ELi128EEEEEEEEEvNT_6ParamsE)
        .other          _ZN7cutlass13device_kernelIN5flash11enable_sm90INS1_16FlashAttnBwdSm90INS1_25CollectiveMainloopBwdSm90ILi2ELi2ELi2EN4cute5tupleIJNS5_1CILi1EEES8_S8_EEENS6_IJNS7_ILi64EEENS7_ILi128EEESB_EEENS_6half_tEfNS_4arch4Sm90ELb0ELb1ELb0ELb0ELb0ELb1ELb0ELb0ELi2ELi1ELi2ELi1ELb0EEENS1_21CollectiveEpilogueBwdISC_SD_SF_Li256ELb0ELb0ELi1EEENS1_19SingleTileSchedulerILb0ELb0ELb0ELi128EEEEEEEEEvNT_6ParamsE,@"STO_CUDA_ENTRY STV_DEFAULT"
_ZN7cutlass13device_kernelIN5flash11enable_sm90INS1_16FlashAttnBwdSm90INS1_25CollectiveMainloopBwdSm90ILi2ELi2ELi2EN4cute5tupleIJNS5_1CILi1EEES8_S8_EEENS6_IJNS7_ILi64EEENS7_ILi128EEESB_EEENS_6half_tEfNS_4arch4Sm90ELb0ELb1ELb0ELb0ELb0ELb1ELb0ELb0ELi2ELi1ELi2ELi1ELb0EEENS1_21CollectiveEpilogueBwdISC_SD_SF_Li256ELb0ELb0ELi1EEENS1_19SingleTileSchedulerILb0ELb0ELb0ELi128EEEEEEEEEvNT_6ParamsE:
        /* <DEDUP_REMOVED lines=30> */
.L_x_4740:
[----:B------:R-:W-:Y:S05]  /*01e0*/  BSYNC B0 ;  /* 0x0000000000007941 */ /* 0x000fea0003800000 */
.L_x_4739:
        /* <DEDUP_REMOVED lines=37> */
.L_x_4741:
        /* <DEDUP_REMOVED lines=22> */
.L_x_4742:
[----:B------:R-:W-:Y:S01]  /*05a0*/  PLOP3.LUT P0, PT, PT, PT, UP0, 0x80, 0x0 ;  /* 0x000000000000781c */ /* 0x000fe20003f0f008 */
[----:B------:R-:W-:Y:S01]  /*05b0*/  NOP ;  /* 0x0000000000007918 */ /* 0x000fe20000000000 */
[----:B------:R-:W-:Y:S01]  /*05c0*/  BSSY B6, `(.L_x_4743) ;  /* 0x00008f3000067945 */ /* 0x000fe20003800000 */
[----:B-12-4-:R-:W-:Y:S10]  /*05d0*/  BAR.SYNC.DEFER_BLOCKING 0x0 ;  /* 0x0000000000007b1d */ /* 0x016ff40000010000 */
[----:B------:R-:W-:Y:S05]  /*05e0*/  @!P0 BRA `(.L_x_4744) ;  /* 0x00000060002c8947 */ /* 0x000fea0003800000 */
.L_x_4745:
        /* <DEDUP_REMOVED lines=101> */
.L_x_4747:
        /* <DEDUP_REMOVED lines=30> */
.L_x_4750:
        /* <DEDUP_REMOVED lines=15> */
.L_x_4749:
        /* <DEDUP_REMOVED lines=22> */
.L_x_4752:
        /* <DEDUP_REMOVED lines=15> */
.L_x_4751:
        /* <DEDUP_REMOVED lines=8> */
.L_x_4857:
        /* <DEDUP_REMOVED lines=23> */
.L_x_4754:
[----:B------:R-:W-:Y:S01]  /*1350*/  LEA.HI R5, R5, R4, RZ, 0x3 ;  /* 0x0000000405057211 */ /* 0x000fe200078f18ff */
[----:B------:R-:W-:Y:S01]  /*1360*/  ULDC UR4, c[0x0][0x290] ;  /* 0x0000a40000047ab9 */ /* 0x000fe20000000800 */
[----:B--2---:R-:W-:Y:S01]  /*1370*/  LOP3.LUT R8, R3, 0x30, R6, 0xf8, !PT ;  /* 0x0000003003087812 */ /* 0x004fe200078ef806 */
[----:B------:R-:W-:Y:S01]  /*1380*/  UIMAD UR4, UR39, -0x80, UR4 ;  /* 0xffffff80270478a4 */ /* 0x000fe2000f8e0204 */
[----:B------:R-:W-:Y:S01]  /*1390*/  LOP3.LUT R5, R5, 0xfffffff8, RZ, 0xc0, !PT ;  /* 0xfffffff805057812 */ /* 0x000fe200078ec0ff */
[----:B------:R-:W-:Y:S01]  /*13a0*/  IMAD.U32 R233, RZ, RZ, UR38 ;  /* 0x00000026ffe97e24 */ /* 0x000fe2000f8e00ff */
[----:B------:R-:W-:Y:S01]  /*13b0*/  LEA.HI R6, R13, R13, RZ, 0x1 ;  /* 0x0000000d0d067211 */ /* 0x000fe200078f08ff */
[----:B------:R-:W-:Y:S01]  /*13c0*/  IMAD.MOV.U32 R223, RZ, RZ, RZ ;  /* 0x000000ffffdf7224 */ /* 0x000fe200078e00ff */
[----:B------:R-:W-:Y:S01]  /*13d0*/  LOP3.LUT R11, R11, 0x7ffffe, RZ, 0xc0, !PT ;  /* 0x007ffffe0b0b7812 */ /* 0x000fe200078ec0ff */
[----:B------:R-:W-:Y:S01]  /*13e0*/  IMAD.IADD R5, R4, 0x1, -R5 ;  /* 0x0000000104057824 */ /* 0x000fe200078e0a05 */
[----:B------:R-:W-:Y:S01]  /*13f0*/  LEA.HI R4, R2, R7, RZ, 0x5 ;  /* 0x0000000702047211 */ /* 0x000fe200078f28ff */
[----:B------:R-:W-:Y:S01]  /*1400*/  IMAD.SHL.U32 R2, R13, 0x1000, RZ ;  /* 0x000010000d027824 */ /* 0x000fe200078e00ff */
[----:B------:R-:W-:Y:S01]  /*1410*/  LOP3.LUT R6, R6, 0x3fffffe, RZ, 0xc0, !PT ;  /* 0x03fffffe06067812 */ /* 0x000fe200078ec0ff */
[----:B------:R-:W-:Y:S01]  /*1420*/  IMAD.IADD R11, R10, 0x1, -R11 ;  /* 0x000000010a0b7824 */ /* 0x000fe200078e0a0b */
[----:B------:R-:W-:-:S02]  /*1430*/  SHF.R.S32.HI R4, RZ, 0x5, R4 ;  /* 0x00000005ff047819 */ /* 0x000fc40000011404 */
[----:B------:R-:W-:Y:S02]  /*1440*/  CS2R R86, SRZ ;  /* 0x0000000000567805 */ /* 0x000fe4000001ff00 */
[----:B------:R-:W-:Y:S01]  /*1450*/  LOP3.LUT R9, R8, 0x8, R9, 0xf8, !PT ;  /* 0x0000000808097812 */ /* 0x000fe200078ef809 */
[----:B------:R-:W-:Y:S01]  /*1460*/  IMAD R11, R11, 0x200, R2 ;  /* 0x000002000b0b7824 */ /* 0x000fe200078e0202 */
[----:B------:R-:W-:Y:S01]  /*1470*/  SHF.R.U32.HI R8, RZ, 0x3, R3 ;  /* 0x00000003ff087819 */ /* 0x000fe20000011603 */
[----:B------:R-:W-:Y:S01]  /*1480*/  IMAD R4, R4, 0x10, R5 ;  /* 0x0000001004047824 */ /* 0x000fe200078e0205 */
[----:B------:R-:W-:Y:S01]  /*1490*/  LOP3.LUT R0, R0, 0x7ffffffc, RZ, 0xc0, !PT ;  /* 0x7ffffffc00007812 */ /* 0x000fe200078ec0ff */
[----:B------:R-:W2:Y:S01]  /*14a0*/  S2R R5, SR_CTAID.X ;  /* 0x0000000000057919 */ /* 0x000ea20000002500 */
[----:B------:R-:W-:Y:S01]  /*14b0*/  IMAD.IADD R3, R13, 0x1, -R6 ;  /* 0x000000010d037824 */ /* 0x000fe200078e0a06 */
[----:B------:R-:W-:Y:S01]  /*14c0*/  LOP3.LUT R8, R9, R8, RZ, 0x3c, !PT ;  /* 0x0000000809087212 */ /* 0x000fe200078e3cff */
[----:B------:R-:W-:Y:S01]  /*14d0*/  IMAD R6, R7, 0x4, R2 ;  /* 0x0000000407067824 */ /* 0x000fe200078e0202 */
[----:B------:R-:W-:Y:S01]  /*14e0*/  CS2R R84, SRZ ;  /* 0x0000000000547805 */ /* 0x000fe2000001ff00 */
[----:B------:R-:W-:Y:S01]  /*14f0*/  IMAD R2, R3, 0x40, R4 ;  /* 0x0000004003027824 */ /* 0x000fe200078e0204 */
[----:B------:R-:W-:Y:S01]  /*1500*/  CS2R R82, SRZ ;  /* 0x0000000000527805 */ /* 0x000fe2000001ff00 */
[----:B------:R-:W-:Y:S01]  /*1510*/  IMAD.IADD R0, R7, 0x1, -R0 ;  /* 0x0000000107007824 */ /* 0x000fe200078e0a00 */
[----:B------:R-:W-:Y:S01]  /*1520*/  CS2R R80, SRZ ;  /* 0x0000000000507805 */ /* 0x000fe2000001ff00 */
[----:B------:R-:W-:Y:S01]  /*1530*/  IMAD.IADD R231, R8, 0x1, R11 ;  /* 0x0000000108e77824 */ /* 0x000fe200078e020b */
        /* <DEDUP_REMOVED lines=22> */
[----:B--2---:R-:W-:Y:S01]  /*16a0*/  IMAD R226, R5, -0x80, -R2 ;  /* 0xffffff8005e27824 */ /* 0x004fe200078e0a02 */
        /* <DEDUP_REMOVED lines=39> */
[----:B------:R-:W-:Y:S01]  /*1920*/  LOP3.LUT R233, R233, 0x1, RZ, 0xfc, !PT ;  /* 0x00000001e9e97812 */ /* 0x000fe200078efcff */
[----:B------:R-:W-:Y:S01]  /*1930*/  IMAD R3, R6, 0x4, R229 ;  /* 0x0000000406037824 */ /* 0x000fe200078e02e5 */
[----:B------:R-:W-:Y:S01]  /*1940*/  IADD3 R2, -R2, UR4, RZ ;  /* 0x0000000402027c10 */ /* 0x000fe2000fffe1ff */
[----:B------:R-:W-:-:S07]  /*1950*/  IMAD.SHL.U32 R227, R0, 0x2, RZ ;  /* 0x0000000200e37824 */ /* 0x000fce00078e00ff */
.L_x_4766:
[----:B------:R-:W-:Y:S01]  /*1960*/  ISETP.NE.AND P6, PT, R233, 0x3, PT ;  /* 0x00000003e900780c */ /* 0x000fe20003fc5270 */
[----:B------:R-:W-:-:S12]  /*1970*/  YIELD ;  /* 0x0000000000007946 */ /* 0x000fd80003800000 */
[----:B-1----:R-:W-:Y:S05]  /*1980*/  @!P6 BRA `(.L_x_4756) ;  /* 0x000000000004e947 */ /* 0x002fea0003800000 */
[----:B------:R-:W-:Y:S01]  /*1990*/  BPT.TRAP 0x1 ;  /* 0x000000040000795c */ /* 0x000fe20000300000 */
.L_x_4756:
[----:B------:R-:W-:Y:S01]  /*19a0*/  IMAD R0, R4, 0x8, R229 ;  /* 0x0000000804007824 */ /* 0x000fe200078e02e5 */
[----:B------:R-:W-:-:S04]  /*19b0*/  SHF.L.U32 R9, R223, 0x1f, RZ ;  /* 0x0000001fdf097819 */ /* 0x000fc800000006ff */
[----:B------:R2:W3:Y:S01]  /*19c0*/  SYNCS.PHASECHK.TRANS64.TRYWAIT P0, [R0+URZ+0x30810], R9 ;  /* 0x03081009000075a7 */ /* 0x0004e2000800017f */
[----:B------:R-:W-:Y:S05]  /*19d0*/  @!P6 BRA `(.L_x_4757) ;  /* 0x000000000004e947 */ /* 0x000fea0003800000 */
[----:B------:R-:W-:Y:S01]  /*19e0*/  BPT.TRAP 0x1 ;  /* 0x000000040000795c */ /* 0x000fe20000300000 */
.L_x_4757:
[----:B---3--:R-:W-:Y:S05]  /*19f0*/  @P0 BRA `(.L_x_4758) ;  /* 0x0000000000080947 */ /* 0x008fea0003800000 */
[----:B------:R-:W3:Y:S02]  /*1a00*/  SYNCS.PHASECHK.TRANS64.TRYWAIT P0, [R0+URZ+0x30810], R9 ;  /* 0x03081009000075a7 */ /* 0x000ee4000800017f */
[----:B---3--:R-:W-:Y:S05]  /*1a10*/  @!P0 BRA `(.L_x_4759) ;  /* 0x0000007800ec8947 */ /* 0x008fea0003800000 */
.L_x_4758:
[----:B------:R-:W-:Y:S05]  /*1a20*/  WARPSYNC.ALL ;  /* 0x0000000000007948 */ /* 0x000fea0003800000 */
[----:B------:R-:W-:Y:S01]  /*1a30*/  R2UR UR4, R229 ;  /* 0x00000000e50472ca */ /* 0x000fe200000e0000 */
[----:B------:R-:W-:Y:S01]  /*1a40*/  IMAD R5, R224, 0x2000, R229 ;  /* 0x00002000e0057824 */ /* 0x000fe200078e02e5 */
[C---:B------:R-:W-:Y:S01]  /*1a50*/  R2UR UR9, R4.reuse ;  /* 0x00000000040972ca */ /* 0x040fe200000e0000 */
[----:B------:R-:W-:Y:S01]  /*1a60*/  WARPGROUP.ARRIVE ;  /* 0x00000000000079c5 */ /* 0x000fe20000000000 */
[----:B------:R-:W-:Y:S01]  /*1a70*/  UMOV UR11, 0x40000040 ;  /* 0x40000040000b7882 */ /* 0x000fe20000000000 */
[----:B------:R-:W-:Y:S01]  /*1a80*/  IMAD R6, R4, 0x40, R227 ;  /* 0x0000004004067824 */ /* 0x000fe200078e02e3 */
[----:B------:R-:W-:-:S03]  /*1a90*/  R2UR UR5, R5 ;  /* 0x00000000050572ca */ /* 0x000fc600000e0000 */
[----:B------:R-:W-:-:S04]  /*1aa0*/  IMAD R17, R6, 0x4, R229 ;  /* 0x0000000406117824 */ /* 0x000fc800078e02e5 */
        /* <DEDUP_REMOVED lines=72> */
.L_x_4760:
[----:B------:R1:W1:Y:S01]  /*1f30*/  SYNCS.PHASECHK.TRANS64.TRYWAIT P0, [R0+URZ+0x30830], R9 ;  /* 0x03083009000075a7 */ /* 0x000262000800017f */
[----:B------:R-:W-:Y:S05]  /*1f40*/  @!P6 BRA `(.L_x_4761) ;  /* 0x000000000004e947 */ /* 0x000fea0003800000 */
[----:B------:R-:W-:Y:S01]  /*1f50*/  BPT.TRAP 0x1 ;  /* 0x000000040000795c */ /* 0x000fe20000300000 */
.L_x_4761:
[----:B------:R-:W-:-:S05]  /*1f60*/  VIADD R5, R229, 0x20000 ;  /* 0x00020000e5057836 */ /* 0x000fca0000000000 */
[----:B------:R-:W-:-:S04]  /*1f70*/  SHF.R.U32.HI R5, RZ, 0x4, R5 ;  /* 0x00000004ff057819 */ /* 0x000fc80000011605 */
[----:B------:R-:W-:-:S04]  /*1f80*/  LOP3.LUT R230, R5, 0x3fff, RZ, 0xc0, !PT ;  /* 0x00003fff05e67812 */ /* 0x000fc800078ec0ff */
[----:B------:R-:W-:Y:S01]  /*1f90*/  LOP3.LUT R5, R230, 0x10000, RZ, 0xfc, !PT ;  /* 0x00010000e6057812 */ /* 0x000fe200078efcff */
[----:B-1----:R-:W-:Y:S06]  /*1fa0*/  @P0 BRA `(.L_x_4762) ;  /* 0x0000000000080947 */ /* 0x002fec0003800000 */
[----:B------:R-:W1:Y:S02]  /*1fb0*/  SYNCS.PHASECHK.TRANS64.TRYWAIT P0, [R0+URZ+0x30830], R9 ;  /* 0x03083009000075a7 */ /* 0x000e64000800017f */
[----:B-1----:R-:W-:Y:S05]  /*1fc0*/  @!P0 BRA `(.L_x_4763) ;  /* 0x0000007400948947 */ /* 0x002fea0003800000 */
.L_x_4762:
[----:B------:R-:W-:Y:S01]  /*1fd0*/  UIADD3 UR5, UR5, 0x8000, URZ ;  /* 0x0000800005057890 */ /* 0x000fe2000fffe03f */
[----:B------:R-:W-:Y:S01]  /*1fe0*/  IMAD R5, R4, 0x400, R5 ;  /* 0x0000040004057824 */ /* 0x000fe200078e0205 */
[----:B------:R-:W-:Y:S01]  /*1ff0*/  WARPGROUP.ARRIVE ;  /* 0x00000000000079c5 */ /* 0x000fe20000000000 */
[----:B------:R-:W-:Y:S01]  /*2000*/  UMOV UR11, 0x40000040 ;  /* 0x40000040000b7882 */ /* 0x000fe20000000000 */
[----:B------:R-:W-:Y:S01]  /*2010*/  USHF.R.U32.HI UR6, URZ, 0x4, UR5 ;  /* 0x000000043f067899 */ /* 0x000fe20008011605 */
[----:B--23--:R-:W1:Y:S01]  /*2020*/  LDC.64 R8, c[0x0][0x748] ;  /* 0x0001d200ff087b82 */ /* 0x00ce620000000a00 */
[----:B------:R-:W-:Y:S01]  /*2030*/  UMOV UR9, 0x40000040 ;  /* 0x4000004000097882 */ /* 0x000fe20000000000 */
[----:B------:R-:W-:Y:S01]  /*2040*/  R2UR UR5, R5 ;  /* 0x00000000050572ca */ /* 0x000fe200000e0000 */
[----:B------:R-:W-:Y:S01]  /*2050*/  ULOP3.LUT UR6, UR6, 0x3fff, URZ, 0xc0, !UPT ;  /* 0x00003fff06067892 */ /* 0x000fe2000f8ec03f */
[C---:B------:R-:W-:Y:S02]  /*2060*/  ISETP.GT.AND P2, PT, R226.reuse, RZ, PT ;  /* 0x000000ffe200720c */ /* 0x040fe40003f44270 */
[----:B------:R-:W-:Y:S01]  /*2070*/  ISETP.GT.AND P0, PT, R226, 0x8, PT ;  /* 0x00000008e200780c */ /* 0x000fe20003f04270 */
[----:B------:R-:W-:Y:S01]  /*2080*/  ULOP3.LUT UR7, UR6, 0x10000, URZ, 0xfc, !UPT ;  /* 0x0001000006077892 */ /* 0x000fe2000f8efc3f */
[C---:B------:R-:W-:Y:S01]  /*2090*/  ISETP.GT.AND P1, PT, R2.reuse, RZ, PT ;  /* 0x000000ff0200720c */ /* 0x040fe20003f24270 */
[----:B------:R-:W-:Y:S01]  /*20a0*/  ULEA UR6, UR37, -UR40, 0x6 ;  /* 0x8000002825067291 */ /* 0x000fe2000f8e303f */
[----:B------:R-:W-:-:S04]  /*20b0*/  ISETP.GT.AND P3, PT, R2, 0x8, PT ;  /* 0x000000080200780c */ /* 0x000fc80003f64270 */
[----:B------:R-:W-:Y:S01]  /*20c0*/  UMOV UR8, UR7 ;  /* 0x0000000700087c82 */ /* 0x000fe20008000000 */
[----:B------:R-:W-:Y:S01]  /*20d0*/  UMOV UR10, UR5 ;  /* 0x00000005000a7c82 */ /* 0x000fe20008000000 */
[----:B------:R-:W-:Y:S01]  /*20e0*/  IADD3 R5, R2, UR6, R227 ;  /* 0x0000000602057c10 */ /* 0x000fe2000fffe0e3 */
[----:B------:R-:W-:Y:S01]  /*20f0*/  HGMMA.64x64x16.F32 R152, gdesc[UR8], RZ, !UPT, gsb0 ;  /* 0x00e00000089879f0 */ /* 0x000fe2000c0008ff */
[----:B------:R-:W-:Y:S02]  /*2100*/  UIADD3 UR10, UR5, 0x2, URZ ;  /* 0x00000002050a7890 */ /* 0x000fe4000fffe03f */
[----:B------:R-:W-:Y:S01]  /*2110*/  UIADD3 UR8, UR7, 0x2, URZ ;  /* 0x0000000207087890 */ /* 0x000fe2000fffe03f */
[----:B------:R-:W-:Y:S01]  /*2120*/  UMOV UR11, 0x40000040 ;  /* 0x40000040000b7882 */ /* 0x000fe20000000000 */
[----:B------:R-:W-:Y:S01]  /*2130*/  UMOV UR9, 0x40000040 ;  /* 0x4000004000097882 */ /* 0x000fe20000000000 */
[C-C-:B-1----:R-:W-:Y:S01]  /*2140*/  IMAD.IADD R228, R8.reuse, 0x1, -R5.reuse ;  /* 0x0000000108e47824 */ /* 0x142fe200078e0a05 */
[----:B------:R-:W-:-:S02]  /*2150*/  IADD3 R225, R8, 0x8, -R5 ;  /* 0x0000000808e17810 */ /* 0x000fc40007ffe805 */
[--C-:B------:R-:W-:Y:S02]  /*2160*/  IADD3 R222, RZ, -R5, -R9.reuse ;  /* 0x80000005ffde7210 */ /* 0x100fe40007ffe809 */
[----:B------:R-:W-:Y:S02]  /*2170*/  SEL R228, R228, 0x40, !P2 ;  /* 0x00000040e4e47807 */ /* 0x000fe40005000000 */
[----:B------:R-:W-:Y:S02]  /*2180*/  IADD3 R16, -R5, 0x8, -R9 ;  /* 0x0000000805107810 */ /* 0x000fe40007ffe909 */
[----:B------:R-:W-:Y:S02]  /*2190*/  SEL R225, R225, 0x40, !P0 ;  /* 0x00000040e1e17807 */ /* 0x000fe40004000000 */
[----:B------:R-:W-:Y:S02]  /*21a0*/  SEL R222, R222, 0x40, P1 ;  /* 0x00000040dede7807 */ /* 0x000fe40000800000 */
[----:B------:R-:W-:-:S02]  /*21b0*/  ISETP.GE.AND P1, PT, R228, RZ, PT ;  /* 0x000000ffe400720c */ /* 0x000fc40003f26270 */
[----:B------:R-:W-:Y:S02]  /*21c0*/  SEL R16, R16, 0x40, P3 ;  /* 0x0000004010107807 */ /* 0x000fe40001800000 */
[C---:B------:R-:W-:Y:S02]  /*21d0*/  ISETP.GE.AND P0, PT, R225.reuse, 0x1, PT ;  /* 0x00000001e100780c */ /* 0x040fe40003f06270 */
[----:B------:R-:W-:Y:S02]  /*21e0*/  ISETP.GE.AND P3, PT, R225, RZ, PT ;  /* 0x000000ffe100720c */ /* 0x000fe40003f66270 */
[----:B------:R-:W-:Y:S02]  /*21f0*/  ISETP.GE.AND P2, PT, R228, 0x1, PT ;  /* 0x00000001e400780c */ /* 0x000fe40003f46270 */
[----:B------:R-:W-:Y:S02]  /*2200*/  ISETP.GT.OR P1, PT, R222, RZ, !P1 ;  /* 0x000000ffde00720c */ /* 0x000fe40004f24670 */
[----:B------:R-:W-:-:S02]  /*2210*/  ISETP.GT.OR P0, PT, R16, 0x1, !P0 ;  /* 0x000000011000780c */ /* 0x000fc40004704670 */
[----:B------:R-:W-:Y:S02]  /*2220*/  ISETP.GT.OR P3, PT, R16, RZ, !P3 ;  /* 0x000000ff1000720c */ /* 0x000fe40005f64670 */
[----:B------:R-:W-:Y:S02]  /*2230*/  ISETP.GT.OR P2, PT, R222, 0x1, !P2 ;  /* 0x00000001de00780c */ /* 0x000fe40005744670 */
[----:B------:R-:W-:Y:S02]  /*2240*/  FSEL R5, R184, -INF , !P1 ;  /* 0xff800000b8057808 */ /* 0x000fe40004800000 */
[----:B------:R-:W-:Y:S02]  /*2250*/  FSEL R184, R187, -INF , !P0 ;  /* 0xff800000bbb87808 */ /* 0x000fe40004000000 */
[----:B------:R-:W-:Y:S01]  /*2260*/  ISETP.GE.AND P0, PT, R228, 0x8, PT ;  /* 0x00000008e400780c */ /* 0x000fe20003f06270 */
[----:B------:R-:W-:Y:S01]  /*2270*/  FFMA.FTZ R5, R5, UR41, -R6 ;  /* 0x0000002905057c23 */ /* 0x000fe20008010806 */
[----:B------:R-:W-:Y:S01]  /*2280*/  FSEL R13, R186, -INF , !P3 ;  /* 0xff800000ba0d7808 */ /* 0x000fe20005800000 */
[----:B------:R-:W-:Y:S01]  /*2290*/  FFMA.FTZ R184, R184, UR41, -R7 ;  /* 0x00000029b8b87c23 */ /* 0x000fe20008010807 */
[----:B------:R-:W-:-:S02]  /*22a0*/  FSEL R8, R185, -INF , !P2 ;  /* 0xff800000b9087808 */ /* 0x000fc40005000000 */
[----:B------:R-:W-:Y:S01]  /*22b0*/  ISETP.GT.OR P0, PT, R222, 0x8, !P0 ;  /* 0x00000008de00780c */ /* 0x000fe20004704670 */
[----:B------:R-:W-:Y:S01]  /*22c0*/  FFMA.FTZ R13, R13, UR41, -R6 ;  /* 0x000000290d0d7c23 */ /* 0x000fe20008010806 */
[----:B------:R-:W-:Y:S01]  /*22d0*/  ISETP.GE.AND P1, PT, R228, 0x9, PT ;  /* 0x00000009e400780c */ /* 0x000fe20003f26270 */
[----:B------:R-:W-:Y:S01]  /*22e0*/  FFMA.FTZ R6, R8, UR41, -R7 ;  /* 0x0000002908067c23 */ /* 0x000fe20008010807 */
[----:B------:R-:W-:Y:S01]  /*22f0*/  FSEL R7, R188, -INF , !P0 ;  /* 0xff800000bc077808 */ /* 0x000fe20004000000 */
[----:B------:R-:W-:Y:S01]  /*2300*/  MUFU.EX2 R5, R5 ;  /* 0x0000000500057308 */ /* 0x000fe20000000800 */
[----:B------:R-:W-:Y:S02]  /*2310*/  ISETP.GT.OR P0, PT, R222, 0x9, !P1 ;  /* 0x00000009de00780c */ /* 0x000fe40004f04670 */
[----:B------:R-:W-:Y:S01]  /*2320*/  ISETP.GE.AND P1, PT, R228, 0x10, PT ;  /* 0x00000010e400780c */ /* 0x000fe20003f26270 */
[----:B------:R-:W-:Y:S01]  /*2330*/  FFMA.FTZ R7, R7, UR41, -R14 ;  /* 0x0000002907077c23 */ /* 0x000fe2000801080e */
[----:B------:R-:W-:-:S02]  /*2340*/  FSEL R8, R189, -INF , !P0 ;  /* 0xff800000bd087808 */ /* 0x000fc40004000000 */
[----:B------:R-:W-:Y:S01]  /*2350*/  ISETP.GT.OR P0, PT, R222, 0x10, !P1 ;  /* 0x00000010de00780c */ /* 0x000fe20004f04670 */
[----:B------:R-:W1:Y:S01]  /*2360*/  MUFU.EX2 R13, R13 ;  /* 0x0000000d000d7308 */ /* 0x000e620000000800 */
[----:B------:R-:W-:Y:S01]  /*2370*/  ISETP.GE.AND P1, PT, R228, 0x11, PT ;  /* 0x00000011e400780c */ /* 0x000fe20003f26270 */
[----:B------:R-:W-:Y:S01]  /*2380*/  FFMA.FTZ R8, R8, UR41, -R15 ;  /* 0x0000002908087c23 */ /* 0x000fe2000801080f */
[----:B------:R-:W-:Y:S02]  /*2390*/  FSEL R9, R192, -INF , !P0 ;  /* 0xff800000c0097808 */ /* 0x000fe40004000000 */
[----:B------:R-:W-:Y:S02]  /*23a0*/  ISETP.GT.OR P0, PT, R222, 0x11, !P1 ;  /* 0x00000011de00780c */ /* 0x000fe40004f04670 */
[----:B------:R-:W-:Y:S01]  /*23b0*/  ISETP.GE.AND P1, PT, R228, 0x18, PT ;  /* 0x00000018e400780c */ /* 0x000fe20003f26270 */
[----:B------:R-:W-:Y:S01]  /*23c0*/  FFMA.FTZ R9, R9, UR41, -R18 ;  /* 0x0000002909097c23 */ /* 0x000fe20008010812 */
[----:B------:R-:W-:Y:S01]  /*23d0*/  FSEL R10, R193, -INF , !P0 ;  /* 0xff800000c10a7808 */ /* 0x000fe20004000000 */
[----:B------:R-:W-:Y:S01]  /*23e0*/  MUFU.EX2 R6, R6 ;  /* 0x0000000600067308 */ /* 0x000fe20000000800 */
[----:B------:R-:W-:-:S02]  /*23f0*/  ISETP.GT.OR P0, PT, R222, 0x18, !P1 ;  /* 0x00000018de00780c */ /* 0x000fc40004f04670 */
[----:B------:R-:W-:Y:S01]  /*2400*/  ISETP.GE.AND P1, PT, R228, 0x19, PT ;  /* 0x00000019e400780c */ /* 0x000fe20003f26270 */
[----:B------:R-:W-:Y:S01]  /*2410*/  FFMA.FTZ R10, R10, UR41, -R19 ;  /* 0x000000290a0a7c23 */ /* 0x000fe20008010813 */
[----:B------:R-:W-:Y:S02]  /*2420*/  WARPGROUP.DEPBAR.LE gsb0, 0x0 ;  /* 0x00008000000079c5 */ /* 0x000fe40000010000 */
[----:B------:R-:W-:Y:S01]  /*2430*/  WARPGROUP.ARRIVE ;  /* 0x00000000000079c5 */ /* 0x000fe20000000000 */
[----:B------:R-:W-:Y:S01]  /*2440*/  FSEL R11, R196, -INF , !P0 ;  /* 0xff800000c40b7808 */ /* 0x000fe20004000000 */
[----:B------:R-:W-:Y:S01]  /*2450*/  MUFU.EX2 R7, R7 ;  /* 0x0000000700077308 */ /* 0x000fe20000000800 */
[----:B------:R-:W-:Y:S02]  /*2460*/  ISETP.GT.OR P0, PT, R222, 0x19, !P1 ;  /* 0x00000019de00780c */ /* 0x000fe40004f04670 */
[----:B------:R-:W-:Y:S01]  /*2470*/  ISETP.GE.AND P1, PT, R225, 0x9, PT ;  /* 0x00000009e100780c */ /* 0x000fe20003f26270 */
[----:B------:R-:W-:Y:S01]  /*2480*/  HGMMA.64x64x16.F32 R152, gdesc[UR8], R152, gsb0 ;  /* 0x00e00000089879f0 */ /* 0x000fe20008000898 */
[----:B------:R-:W-:Y:S01]  /*2490*/  UIADD3 UR10, UR5, 0x4, URZ ;  /* 0x00000004050a7890 */ /* 0x000fe2000fffe03f */
[----:B------:R-:W-:Y:S01]  /*24a0*/  FSEL R186, R197, -INF , !P0 ;  /* 0xff800000c5ba7808 */ /* 0x000fe20004000000 */
[----:B------:R-:W-:Y:S01]  /*24b0*/  UIADD3 UR8, UR7, 0x4, URZ ;  /* 0x0000000407087890 */ /* 0x000fe2000fffe03f */
[----:B------:R-:W-:Y:S01]  /*24c0*/  ISETP.GE.AND P0, PT, R225, 0x8, PT ;  /* 0x00000008e100780c */ /* 0x000fe20003f06270 */
[----:B------:R-:W-:Y:S01]  /*24d0*/  UMOV UR11, 0x40000040 ;  /* 0x40000040000b7882 */ /* 0x000fe20000000000 */
[----:B------:R-:W-:Y:S01]  /*24e0*/  UMOV UR9, 0x40000040 ;  /* 0x4000004000097882 */ /* 0x000fe20000000000 */
[C---:B------:R-:W-:Y:S01]  /*24f0*/  ISETP.GT.OR P1, PT, R16.reuse, 0x9, !P1 ;  /* 0x000000091000780c */ /* 0x040fe20004f24670 */
[----:B------:R-:W-:Y:S01]  /*2500*/  FFMA.FTZ R12, R11, UR41, -R20 ;  /* 0x000000290b0c7c23 */ /* 0x000fe20008010814 */
[----:B------:R-:W-:Y:S01]  /*2510*/  ISETP.GT.OR P0, PT, R16, 0x8, !P0 ;  /* 0x000000081000780c */ /* 0x000fe20004704670 */
[----:B------:R-:W-:Y:S01]  /*2520*/  FFMA.FTZ R11, R186, UR41, -R21 ;  /* 0x00000029ba0b7c23 */ /* 0x000fe20008010815 */
[----:B------:R-:W-:Y:S01]  /*2530*/  FSEL R186, R191, -INF , !P1 ;  /* 0xff800000bfba7808 */ /* 0x000fe20004800000 */
[----:B------:R-:W-:Y:S01]  /*2540*/  MUFU.EX2 R8, R8 ;  /* 0x0000000800087308 */ /* 0x000fe20000000800 */
[----:B------:R-:W-:-:S02]  /*2550*/  FSEL R185, R190, -INF , !P0 ;  /* 0xff800000beb97808 */ /* 0x000fc40004000000 */
[C---:B------:R-:W-:Y:S01]  /*2560*/  ISETP.GE.AND P0, PT, R225.reuse, 0x10, PT ;  /* 0x00000010e100780c */ /* 0x040fe20003f06270 */
[----:B------:R-:W-:Y:S01]  /*2570*/  FFMA.FTZ R187, R186, UR41, -R15 ;  /* 0x00000029babb7c23 */ /* 0x000fe2000801080f */
[----:B------:R-:W-:Y:S01]  /*2580*/  ISETP.GE.AND P1, PT, R225, 0x11, PT ;  /* 0x00000011e100780c */ /* 0x000fe20003f26270 */
[----:B------:R-:W-:Y:S01]  /*2590*/  FFMA.FTZ R14, R185, UR41, -R14 ;  /* 0x00000029b90e7c23 */ /* 0x000fe2000801080e */
[C---:B------:R-:W-:Y:S01]  /*25a0*/  ISETP.GT.OR P0, PT, R16.reuse, 0x10, !P0 ;  /* 0x000000101000780c */ /* 0x040fe20004704670 */
[----:B------:R2:W-:Y:S01]  /*25b0*/  MUFU.EX2 R15, R184 ;  /* 0x000000b8000f7308 */ /* 0x0005e20000000800 */
[----:B------:R-:W-:Y:S02]  /*25c0*/  ISETP.GT.OR P1, PT, R16, 0x11, !P1 ;  /* 0x000000111000780c */ /* 0x000fe40004f24670 */
[----:B------:R-:W-:Y:S02]  /*25d0*/  FSEL R185, R194, -INF , !P0 ;  /* 0xff800000c2b97808 */ /* 0x000fe40004000000 */
[----:B------:R-:W-:-:S02]  /*25e0*/  ISETP.GE.AND P0, PT, R225, 0x18, PT ;  /* 0x00000018e100780c */ /* 0x000fc40003f06270 */
[----:B------:R-:W-:Y:S01]  /*25f0*/  FSEL R186, R195, -INF , !P1 ;  /* 0xff800000c3ba7808 */ /* 0x000fe20004800000 */
[----:B------:R-:W-:Y:S01]  /*2600*/  FFMA.FTZ R18, R185, UR41, -R18 ;  /* 0x00000029b9127c23 */ /* 0x000fe20008010812 */
[----:B------:R-:W-:Y:S01]  /*2610*/  ISETP.GT.OR P0, PT, R16, 0x18, !P0 ;  /* 0x000000181000780c */ /* 0x000fe20004704670 */
[----:B------:R-:W3:Y:S01]  /*2620*/  MUFU.EX2 R14, R14 ;  /* 0x0000000e000e7308 */ /* 0x000ee20000000800 */
[----:B------:R-:W-:Y:S01]  /*2630*/  ISETP.GE.AND P1, PT, R225, 0x19, PT ;  /* 0x00000019e100780c */ /* 0x000fe20003f26270 */
[----:B------:R-:W-:Y:S01]  /*2640*/  FFMA.FTZ R186, R186, UR41, -R19 ;  /* 0x00000029baba7c23 */ /* 0x000fe20008010813 */
[----:B------:R-:W-:Y:S02]  /*2650*/  FSEL R185, R198, -INF , !P0 ;  /* 0xff800000c6b97808 */ /* 0x000fe40004000000 */
[----:B------:R-:W-:Y:S02]  /*2660*/  ISETP.GT.OR P1, PT, R16, 0x19, !P1 ;  /* 0x000000191000780c */ /* 0x000fe40004f24670 */
[----:B------:R-:W-:Y:S01]  /*2670*/  ISETP.GE.AND P0, PT, R228, 0x20, PT ;  /* 0x00000020e400780c */ /* 0x000fe20003f06270 */
[----:B------:R-:W-:Y:S01]  /*2680*/  FFMA.FTZ R20, R185, UR41, -R20 ;  /* 0x00000029b9147c23 */ /* 0x000fe20008010814 */
[----:B--2---:R-:W-:Y:S01]  /*2690*/  FSEL R184, R199, -INF , !P1 ;  /* 0xff800000c7b87808 */ /* 0x004fe20004800000 */
[----:B------:R2:W5:Y:S01]  /*26a0*/  MUFU.EX2 R19, R187 ;  /* 0x000000bb00137308 */ /* 0x0005620000000800 */
[----:B------:R-:W-:-:S02]  /*26b0*/  LOP3.LUT R185, R230, 0x2000000, RZ, 0xfc, !PT ;  /* 0x02000000e6b97812 */ /* 0x000fc400078efcff */
[----:B------:R-:W-:Y:S01]  /*26c0*/  ISETP.GE.AND P1, PT, R225, 0x20, PT ;  /* 0x00000020e100780c */ /* 0x000fe20003f26270 */
[----:B------:R-:W-:Y:S01]  /*26d0*/  FFMA.FTZ R184, R184, UR41, -R21 ;  /* 0x00000029b8b87c23 */ /* 0x000fe20008010815 */
[----:B------:R-:W-:Y:S01]  /*26e0*/  ISETP.GT.OR P0, PT, R222, 0x20, !P0 ;  /* 0x00000020de00780c */ /* 0x000fe20004704670 */
[----:B------:R-:W-:Y:S01]  /*26f0*/  IMAD R188, R4, 0x400, R185 ;  /* 0x0000040004bc7824 */ /* 0x000fe200078e02b9 */
[----:B------:R-:W-:Y:S01]  /*2700*/  ISETP.GT.OR P1, PT, R16, 0x20, !P1 ;  /* 0x000000201000780c */ /* 0x000fe20004f24670 */
[----:B------:R-:W-:Y:S01]  /*2710*/  MUFU.EX2 R21, R186 ;  /* 0x000000ba00157308 */ /* 0x000fe20000000800 */
[----:B------:R-:W-:Y:S02]  /*2720*/  FSEL R185, R200, -INF , !P0 ;  /* 0xff800000c8b97808 */ /* 0x000fe40004000000 */
[----:B------:R-:W-:Y:S02]  /*2730*/  ISETP.GE.AND P5, PT, R228, 0x28, PT ;  /* 0x00000028e400780c */ /* 0x000fe40003fa6270 */
[----:B--2---:R-:W-:Y:S01]  /*2740*/  FSEL R187, R202, -INF , !P1 ;  /* 0xff800000cabb7808 */ /* 0x004fe20004800000 */
[--C-:B------:R-:W-:Y:S01]  /*2750*/  FFMA.FTZ R185, R185, UR41, -R22.reuse ;  /* 0x00000029b9b97c23 */ /* 0x100fe20008010816 */
[----:B------:R-:W-:Y:S01]  /*2760*/  ISETP.GT.OR P5, PT, R222, 0x28, !P5 ;  /* 0x00000028de00780c */ /* 0x000fe20006fa4670 */
[----:B------:R-:W-:Y:S01]  /*2770*/  MUFU.EX2 R200, R184 ;  /* 0x000000b800c87308 */ /* 0x000fe20000000800 */
[C---:B------:R-:W-:Y:S01]  /*2780*/  ISETP.GE.AND P0, PT, R228.reuse, 0x21, PT ;  /* 0x00000021e400780c */ /* 0x040fe20003f06270 */
[----:B------:R-:W-:Y:S01]  /*2790*/  FFMA.FTZ R187, R187, UR41, -R22 ;  /* 0x00000029bbbb7c23 */ /* 0x000fe20008010816 */
[----:B------:R-:W-:-:S02]  /*27a0*/  ISETP.GE.AND P3, PT, R228, 0x29, PT ;  /* 0x00000029e400780c */ /* 0x000fc40003f66270 */
[----:B------:R-:W-:Y:S02]  /*27b0*/  ISETP.GE.AND P2, PT, R225, 0x21, PT ;  /* 0x00000021e100780c */ /* 0x000fe40003f46270 */
[----:B------:R-:W-:Y:S01]  /*27c0*/  ISETP.GE.AND P4, PT, R228, 0x30, PT ;  /* 0x00000030e400780c */ /* 0x000fe20003f86270 */
[----:B------:R2:W-:Y:S01]  /*27d0*/  MUFU.EX2 R22, R185 ;  /* 0x000000b900167308 */ /* 0x0005e20000000800 */
[----:B------:R-:W-:Y:S02]  /*27e0*/  ISETP.GT.OR P0, PT, R222, 0x21, !P0 ;  /* 0x00000021de00780c */ /* 0x000fe40004704670 */
[----:B------:R-:W-:Y:S02]  /*27f0*/  ISETP.GT.OR P2, PT, R16, 0x21, !P2 ;  /* 0x000000211000780c */ /* 0x000fe40005744670 */
[C---:B------:R-:W-:Y:S02]  /*2800*/  ISETP.GT.OR P3, PT, R222.reuse, 0x29, !P3 ;  /* 0x00000029de00780c */ /* 0x040fe40005f64670 */
[----:B------:R-:W-:Y:S01]  /*2810*/  ISETP.GT.OR P4, PT, R222, 0x30, !P4 ;  /* 0x00000030de00780c */ /* 0x000fe20006784670 */
[----:B------:R-:W5:Y:S01]  /*2820*/  MUFU.EX2 R20, R20 ;  /* 0x0000001400147308 */ /* 0x000f620000000800 */
[----:B--2---:R-:W-:-:S02]  /*2830*/  FSEL R185, R204, -INF , !P5 ;  /* 0xff800000ccb97808 */ /* 0x004fc40006800000 */
[----:B------:R-:W-:Y:S01]  /*2840*/  ISETP.GE.AND P5, PT, R225, 0x28, PT ;  /* 0x00000028e100780c */ /* 0x000fe20003fa6270 */
[----:B------:R-:W-:Y:S02]  /*2850*/  WARPGROUP.DEPBAR.LE gsb0, 0x0 ;  /* 0x00008000000079c5 */ /* 0x000fe40000010000 */
[----:B------:R-:W-:Y:S01]  /*2860*/  WARPGROUP.ARRIVE ;  /* 0x00000000000079c5 */ /* 0x000fe20000000000 */
[----:B------:R-:W-:Y:S01]  /*2870*/  R2UR UR6, R188 ;  /* 0x00000000bc0672ca */ /* 0x000fe200000e0000 */
[----:B------:R-:W2:Y:S01]  /*2880*/  MUFU.EX2 R9, R9 ;  /* 0x0000000900097308 */ /* 0x000ea20000000800 */
[----:B------:R-:W-:Y:S02]  /*2890*/  FSEL R184, R201, -INF , !P0 ;  /* 0xff800000c9b87808 */ /* 0x000fe40004000000 */
[----:B------:R-:W-:Y:S01]  /*28a0*/  ISETP.GT.OR P5, PT, R16, 0x28, !P5 ;  /* 0x000000281000780c */ /* 0x000fe20006fa4670 */
[----:B------:R-:W-:Y:S01]  /*28b0*/  HGMMA.64x64x16.F32 R152, gdesc[UR8], R152, gsb0 ;  /* 0x00e00000089879f0 */ /* 0x000fe20008000898 */
[----:B------:R-:W-:Y:S01]  /*28c0*/  UIADD3 UR10, UR5, 0x6, URZ ;  /* 0x00000006050a7890 */ /* 0x000fe2000fffe03f */
[----:B------:R-:W-:Y:S01]  /*28d0*/  FSEL R186, R203, -INF , !P2 ;  /* 0xff800000cbba7808 */ /* 0x000fe20005000000 */
[----:B------:R-:W-:Y:S01]  /*28e0*/  UIADD3 UR8, UR7, 0x6, URZ ;  /* 0x0000000607087890 */ /* 0x000fe2000fffe03f */
[----:B------:R-:W-:Y:S01]  /*28f0*/  FSEL R188, R205, -INF , !P3 ;  /* 0xff800000cdbc7808 */ /* 0x000fe20005800000 */
[----:B------:R-:W-:Y:S01]  /*2900*/  UMOV UR11, 0x40000040 ;  /* 0x40000040000b7882 */ /* 0x000fe20000000000 */
[----:B------:R-:W-:Y:S01]  /*2910*/  UMOV UR9, 0x40000040 ;  /* 0x4000004000097882 */ /* 0x000fe20000000000 */
[C---:B------:R-:W-:Y:S01]  /*2920*/  ISETP.GE.AND P3, PT, R225.reuse, 0x29, PT ;  /* 0x00000029e100780c */ /* 0x040fe20003f66270 */
[----:B------:R4:W-:Y:S01]  /*2930*/  MUFU.EX2 R201, R187 ;  /* 0x000000bb00c97308 */ /* 0x0009e20000000800 */
[----:B------:R-:W-:Y:S01]  /*2940*/  FSEL R191, R208, -INF , !P4 ;  /* 0xff800000d0bf7808 */ /* 0x000fe20006000000 */
[--C-:B------:R-:W-:Y:S01]  /*2950*/  FFMA.FTZ R184, R184, UR41, -R23.reuse ;  /* 0x00000029b8b87c23 */ /* 0x100fe20008010817 */
[----:B------:R-:W-:Y:S01]  /*2960*/  ISETP.GE.AND P1, PT, R228, 0x31, PT ;  /* 0x00000031e400780c */ /* 0x000fe20003f26270 */
[----:B------:R-:W-:Y:S01]  /*2970*/  FFMA.FTZ R186, R186, UR41, -R23 ;  /* 0x00000029baba7c23 */ /* 0x000fe20008010817 */
[----:B------:R-:W-:Y:S01]  /*2980*/  ISETP.GE.AND P4, PT, R225, 0x30, PT ;  /* 0x00000030e100780c */ /* 0x000fe20003f86270 */
[----:B------:R-:W-:Y:S01]  /*2990*/  FFMA.FTZ R203, R185, UR41, -R216 ;  /* 0x00000029b9cb7c23 */ /* 0x000fe200080108d8 */
[----:B------:R-:W-:Y:S01]  /*29a0*/  ISETP.GE.AND P0, PT, R228, 0x38, PT ;  /* 0x00000038e400780c */ /* 0x000fe20003f06270 */
[----:B------:R1:W-:Y:S01]  /*29b0*/  MUFU.EX2 R23, R184 ;  /* 0x000000b800177308 */ /* 0x0003e20000000800 */
[----:B----4-:R-:W-:Y:S01]  /*29c0*/  FSEL R187, R206, -INF , !P5 ;  /* 0xff800000cebb7808 */ /* 0x010fe20006800000 */
[----:B------:R-:W-:Y:S01]  /*29d0*/  FFMA.FTZ R195, R188, UR41, -R217 ;  /* 0x00000029bcc37c23 */ /* 0x000fe200080108d9 */
[----:B------:R-:W-:Y:S01]  /*29e0*/  ISETP.GE.AND P5, PT, R225, 0x31, PT ;  /* 0x00000031e100780c */ /* 0x000fe20003fa6270 */
[----:B------:R-:W-:Y:S01]  /*29f0*/  FFMA.FTZ R206, R191, UR41, -R218 ;  /* 0x00000029bfce7c23 */ /* 0x000fe200080108da */
[C---:B------:R-:W-:Y:S01]  /*2a00*/  ISETP.GT.OR P3, PT, R16.reuse, 0x29, !P3 ;  /* 0x000000291000780c */ /* 0x040fe20005f64670 */
[----:B------:R-:W-:Y:S01]  /*2a10*/  FFMA.FTZ R204, R187, UR41, -R216 ;  /* 0x00000029bbcc7c23 */ /* 0x000fe200080108d8 */
[----:B------:R-:W-:Y:S01]  /*2a20*/  ISETP.GT.OR P4, PT, R16, 0x30, !P4 ;  /* 0x000000301000780c */ /* 0x000fe20006784670 */
[----:B------:R4:W-:Y:S01]  /*2a30*/  MUFU.EX2 R202, R186 ;  /* 0x000000ba00ca7308 */ /* 0x0009e20000000800 */
[----:B------:R-:W-:-:S02]  /*2a40*/  ISETP.GT.OR P1, PT, R222, 0x31, !P1 ;  /* 0x00000031de00780c */ /* 0x000fc40004f24670 */
[----:B------:R-:W-:Y:S02]  /*2a50*/  ISETP.GT.OR P0, PT, R222, 0x38, !P0 ;  /* 0x00000038de00780c */ /* 0x000fe40004704670 */
[----:B------:R-:W-:Y:S02]  /*2a60*/  ISETP.GT.OR P5, PT, R16, 0x31, !P5 ;  /* 0x000000311000780c */ /* 0x000fe40006fa4670 */
[----:B------:R-:W-:Y:S01]  /*2a70*/  FSEL R190, R207, -INF , !P3 ;  /* 0xff800000cfbe7808 */ /* 0x000fe20005800000 */
[----:B------:R-:W-:Y:S01]  /*2a80*/  MUFU.EX2 R10, R10 ;  /* 0x0000000a000a7308 */ /* 0x000fe20000000800 */
[----:B------:R-:W-:Y:S02]  /*2a90*/  FSEL R193, R210, -INF , !P4 ;  /* 0xff800000d2c17808 */ /* 0x000fe40006000000 */
[----:B------:R-:W-:Y:S01]  /*2aa0*/  FSEL R194, R209, -INF , !P1 ;  /* 0xff800000d1c27808 */ /* 0x000fe20004800000 */
[----:B------:R-:W-:Y:S01]  /*2ab0*/  FFMA.FTZ R205, R190, UR41, -R217 ;  /* 0x00000029becd7c23 */ /* 0x000fe200080108d9 */
[----:B------:R-:W-:Y:S01]  /*2ac0*/  FSEL R196, R211, -INF , !P5 ;  /* 0xff800000d3c47808 */ /* 0x000fe20006800000 */
[----:B------:R-:W-:Y:S01]  /*2ad0*/  FFMA.FTZ R218, R193, UR41, -R218 ;  /* 0x00000029c1da7c23 */ /* 0x000fe200080108da */
[----:B------:R-:W-:Y:S01]  /*2ae0*/  FSEL R197, R212, -INF , !P0 ;  /* 0xff800000d4c57808 */ /* 0x000fe20004000000 */
[--C-:B------:R-:W-:Y:S01]  /*2af0*/  FFMA.FTZ R207, R194, UR41, -R219.reuse ;  /* 0x00000029c2cf7c23 */ /* 0x100fe200080108db */
[C---:B------:R-:W-:Y:S01]  /*2b00*/  ISETP.GE.AND P3, PT, R225.reuse, 0x38, PT ;  /* 0x00000038e100780c */ /* 0x040fe20003f66270 */
[----:B------:R-:W-:Y:S01]  /*2b10*/  FFMA.FTZ R219, R196, UR41, -R219 ;  /* 0x00000029c4db7c23 */ /* 0x000fe200080108db */
[----:B------:R-:W-:Y:S01]  /*2b20*/  ISETP.GE.AND P4, PT, R225, 0x39, PT ;  /* 0x00000039e100780c */ /* 0x000fe20003f86270 */
[----:B------:R-:W-:Y:S01]  /*2b30*/  FFMA.FTZ R208, R197, UR41, -R220 ;  /* 0x00000029c5d07c23 */ /* 0x000fe200080108dc */
[C---:B------:R-:W-:Y:S01]  /*2b40*/  ISETP.GT.OR P3, PT, R16.reuse, 0x38, !P3 ;  /* 0x000000381000780c */ /* 0x040fe20005f64670 */
[----:B------:R-:W-:Y:S01]  /*2b50*/  MUFU.EX2 R12, R12 ;  /* 0x0000000c000c7308 */ /* 0x000fe20000000800 */
[----:B------:R-:W-:-:S02]  /*2b60*/  ISETP.GT.OR P4, PT, R16, 0x39, !P4 ;  /* 0x000000391000780c */ /* 0x000fc40006784670 */
[----:B------:R-:W-:Y:S02]  /*2b70*/  FSEL R199, R214, -INF , !P3 ;  /* 0xff800000d6c77808 */ /* 0x000fe40005800000 */
[----:B------:R-:W-:Y:S02]  /*2b80*/  ISETP.GE.AND P2, PT, R228, 0x39, PT ;  /* 0x00000039e400780c */ /* 0x000fe40003f46270 */
[----:B------:R-:W-:Y:S01]  /*2b90*/  FSEL R212, R215, -INF , !P4 ;  /* 0xff800000d7d47808 */ /* 0x000fe20006000000 */
[----:B------:R3:W-:Y:S01]  /*2ba0*/  MUFU.EX2 R16, R195 ;  /* 0x000000c300107308 */ /* 0x0007e20000000800 */
[----:B------:R-:W-:Y:S01]  /*2bb0*/  FFMA.FTZ R220, R199, UR41, -R220 ;  /* 0x00000029c7dc7c23 */ /* 0x000fe200080108dc */
[----:B------:R-:W-:-:S04]  /*2bc0*/  ISETP.GT.OR P2, PT, R222, 0x39, !P2 ;  /* 0x00000039de00780c */ /* 0x000fc80005744670 */
[----:B------:R-:W-:Y:S02]  /*2bd0*/  FSEL R210, R213, -INF , !P2 ;  /* 0xff800000d5d27808 */ /* 0x000fe40005000000 */
[----:B------:R-:W-:Y:S03]  /*2be0*/  MUFU.EX2 R11, R11 ;  /* 0x0000000b000b7308 */ /* 0x000fe60000000800 */
[--C-:B------:R-:W-:Y:S01]  /*2bf0*/  FFMA.FTZ R209, R210, UR41, -R221.reuse ;  /* 0x00000029d2d17c23 */ /* 0x100fe200080108dd */
[----:B------:R-:W-:-:S04]  /*2c00*/  FFMA.FTZ R221, R212, UR41, -R221 ;  /* 0x00000029d4dd7c23 */ /* 0x000fc800080108dd */
[----:B------:R-:W2:Y:S01]  /*2c10*/  MUFU.EX2 R18, R18 ;  /* 0x0000001200127308 */ /* 0x000ea20000000800 */
[----:B------:R-:W-:Y:S02]  /*2c20*/  WARPGROUP.DEPBAR.LE gsb0, 0x0 ;  /* 0x00008000000079c5 */ /* 0x000fe40000010000 */
[----:B------:R-:W-:-:S05]  /*2c30*/  WARPGROUP.ARRIVE ;  /* 0x00000000000079c5 */ /* 0x000fca0000000000 */
[----:B------:R-:W2:Y:S01]  /*2c40*/  MUFU.EX2 R203, R203 ;  /* 0x000000cb00cb7308 */ /* 0x000ea20000000800 */
[----:B------:R-:W-:Y:S01]  /*2c50*/  HGMMA.64x64x16.F32 R152, gdesc[UR8], R152, gsb0 ;  /* 0x00e00000089879f0 */ /* 0x000fe20008000898 */
[----:B------:R-:W-:Y:S02]  /*2c60*/  UIADD3 UR10, UR5, 0x200, URZ ;  /* 0x00000200050a7890 */ /* 0x000fe4000fffe03f */
[----:B------:R-:W-:-:S04]  /*2c70*/  UIADD3 UR8, UR7, 0x400, URZ ;  /* 0x0000040007087890 */ /* 0x000fc8000fffe03f */
[----:B------:R-:W2:Y:S01]  /*2c80*/  MUFU.EX2 R204, R204 ;  /* 0x000000cc00cc7308 */ /* 0x000ea20000000800 */
[----:B------:R-:W-:Y:S01]  /*2c90*/  UMOV UR11, 0x40000040 ;  /* 0x40000040000b7882 */ /* 0x000fe20000000000 */
[----:B------:R-:W-:-:S06]  /*2ca0*/  UMOV UR9, 0x40000040 ;  /* 0x4000004000097882 */ /* 0x000fcc0000000000 */
[----:B------:R-:W2:Y:S08]  /*2cb0*/  MUFU.EX2 R205, R205 ;  /* 0x000000cd00cd7308 */ /* 0x000eb00000000800 */
[----:B------:R-:W2:Y:S08]  /*2cc0*/  MUFU.EX2 R206, R206 ;  /* 0x000000ce00ce7308 */ /* 0x000eb00000000800 */
        /* <DEDUP_REMOVED lines=26> */
[----:B------:R-:W-:Y:S01]  /*2e70*/  UMOV UR7, 0x40000040 ;  /* 0x4000004000077882 */ /* 0x000fe20000000000 */
[----:B------:R-:W-:Y:S02]  /*2e80*/  WARPGROUP.DEPBAR.LE gsb0, 0x0 ;  /* 0x00008000000079c5 */ /* 0x000fe40000010000 */
[----:B------:R-:W-:-:S06]  /*2e90*/  WARPGROUP.ARRIVE ;  /* 0x00000000000079c5 */ /* 0x000fcc0000000000 */
[----:B------:R-:W-:Y:S01]  /*2ea0*/  HGMMA.64x64x16.F32 R152, gdesc[UR8], R152, gsb0 ;  /* 0x00e00000089879f0 */ /* 0x000fe20008000898 */
[----:B------:R-:W-:Y:S01]  /*2eb0*/  UIADD3 UR8, UR6, 0x80, URZ ;  /* 0x0000008006087890 */ /* 0x000fe2000fffe03f */
[----:B------:R-:W-:Y:S01]  /*2ec0*/  UMOV UR11, 0x40000040 ;  /* 0x40000040000b7882 */ /* 0x000fe20000000000 */
[----:B------:R-:W-:-:S05]  /*2ed0*/  UMOV UR9, 0x40000040 ;  /* 0x4000004000097882 */ /* 0x000fca0000000000 */
[----:B------:R-:W-:Y:S01]  /*2ee0*/  UMOV UR10, UR8 ;  /* 0x00000008000a7c82 */ /* 0x000fe20008000000 */
[----:B------:R-:W-:Y:S01]  /*2ef0*/  UIADD3 UR8, UR6, 0x100, URZ ;  /* 0x0000010006087890 */ /* 0x000fe2000fffe03f */
[----:B------:R-:W-:Y:S02]  /*2f00*/  WARPGROUP.DEPBAR.LE gsb0, 0x0 ;  /* 0x00008000000079c5 */ /* 0x000fe40000010000 */
[----:B-1----:R-:W1:Y:S04]  /*2f10*/  LDS.64 R184, [R17+0x28200] ;  /* 0x0282000011b87984 */ /* 0x002e680000000a00 */
[----:B----4-:R-:W4:Y:S04]  /*2f20*/  LDS.64 R186, [R17+0x28220] ;  /* 0x0282200011ba7984 */ /* 0x010f280000000a00 */
[----:B------:R-:W5:Y:S04]  /*2f30*/  LDS.64 R188, [R17+0x28240] ;  /* 0x0282400011bc7984 */ /* 0x000f680000000a00 */
[----:B------:R-:W2:Y:S04]  /*2f40*/  LDS.64 R190, [R17+0x28260] ;  /* 0x0282600011be7984 */ /* 0x000ea80000000a00 */
[----:B------:R-:W2:Y:S04]  /*2f50*/  LDS.64 R192, [R17+0x28280] ;  /* 0x0282800011c07984 */ /* 0x000ea80000000a00 */
[----:B------:R-:W2:Y:S04]  /*2f60*/  LDS.64 R196, [R17+0x282c0] ;  /* 0x0282c00011c47984 */ /* 0x000ea80000000a00 */
[----:B---3--:R-:W3:Y:S04]  /*2f70*/  LDS.64 R194, [R17+0x282a0] ;  /* 0x0282a00011c27984 */ /* 0x008ee80000000a00 */
[----:B------:R1:W3:Y:S02]  /*2f80*/  LDS.64 R198, [R17+0x282e0] ;  /* 0x0282e00011c67984 */ /* 0x0002e40000000a00 */
[----:B-1----:R-:W1:Y:S01]  /*2f90*/  MUFU.EX2 R17, R218 ;  /* 0x000000da00117308 */ /* 0x002e620000000800 */
[--C-:B------:R-:W-:Y:S01]  /*2fa0*/  FADD.FTZ R210, R155, -R185.reuse ;  /* 0x800000b99bd27221 */ /* 0x100fe20000010000 */
[--C-:B------:R-:W-:Y:S01]  /*2fb0*/  FADD.FTZ R152, R152, -R184.reuse ;  /* 0x800000b898987221 */ /* 0x100fe20000010000 */
[----:B------:R-:W-:Y:S01]  /*2fc0*/  FADD.FTZ R154, R154, -R184 ;  /* 0x800000b89a9a7221 */ /* 0x000fe20000010000 */
[----:B------:R-:W-:Y:S01]  /*2fd0*/  FADD.FTZ R153, R153, -R185 ;  /* 0x800000b999997221 */ /* 0x000fe20000010000 */
[--C-:B----4-:R-:W-:Y:S01]  /*2fe0*/  FADD.FTZ R155, R158, -R186.reuse ;  /* 0x800000ba9e9b7221 */ /* 0x110fe20000010000 */
[----:B------:R-:W-:Y:S01]  /*2ff0*/  FADD.FTZ R158, R159, -R187 ;  /* 0x800000bb9f9e7221 */ /* 0x000fe20000010000 */
[----:B------:R-:W-:Y:S01]  /*3000*/  FADD.FTZ R184, R156, -R186 ;  /* 0x800000ba9cb87221 */ /* 0x000fe20000010000 */
[----:B------:R-:W-:Y:S01]  /*3010*/  FMUL.FTZ R154, R13, R154 ;  /* 0x0000009a0d9a7220 */ /* 0x000fe20000410000 */
[----:B-----5:R-:W-:Y:S01]  /*3020*/  FADD.FTZ R159, R162, -R188 ;  /* 0x800000bca29f7221 */ /* 0x020fe20000010000 */
[----:B------:R-:W-:Y:S01]  /*3030*/  FADD.FTZ R162, R163, -R189 ;  /* 0x800000bda3a27221 */ /* 0x000fe20000010000 */
[----:B------:R-:W4:Y:S01]  /*3040*/  MUFU.EX2 R156, R219 ;  /* 0x000000db009c7308 */ /* 0x000f220000000800 */
[----:B------:R-:W-:Y:S01]  /*3050*/  FMUL.FTZ R155, R14, R155 ;  /* 0x0000009b0e9b7220 */ /* 0x000fe20000410000 */
[--C-:B--2---:R-:W-:Y:S01]  /*3060*/  FADD.FTZ R163, R166, -R190.reuse ;  /* 0x800000bea6a37221 */ /* 0x104fe20000010000 */
[--C-:B------:R-:W-:Y:S01]  /*3070*/  FADD.FTZ R166, R165, -R191.reuse ;  /* 0x800000bfa5a67221 */ /* 0x100fe20000010000 */
[----:B------:R-:W-:Y:S01]  /*3080*/  FADD.FTZ R167, R167, -R191 ;  /* 0x800000bfa7a77221 */ /* 0x000fe20000010000 */
[----:B------:R-:W-:Y:S01]  /*3090*/  FADD.FTZ R185, R164, -R190 ;  /* 0x800000bea4b97221 */ /* 0x000fe20000010000 */
[----:B------:R-:W-:Y:S01]  /*30a0*/  FADD.FTZ R165, R168, -R192 ;  /* 0x800000c0a8a57221 */ /* 0x000fe20000010000 */
[----:B------:R-:W-:Y:S01]  /*30b0*/  FMUL.FTZ R158, R19, R158 ;  /* 0x0000009e139e7220 */ /* 0x000fe20000410000 */
[----:B------:R-:W-:Y:S01]  /*30c0*/  FADD.FTZ R157, R157, -R187 ;  /* 0x800000bb9d9d7221 */ /* 0x000fe20000010000 */
[----:B------:R-:W-:Y:S01]  /*30d0*/  FADD.FTZ R164, R169, -R193 ;  /* 0x800000c1a9a47221 */ /* 0x000fe20000010000 */
[--C-:B------:R-:W-:Y:S01]  /*30e0*/  FADD.FTZ R168, R177, -R197.reuse ;  /* 0x800000c5b1a87221 */ /* 0x100fe20000010000 */
[----:B------:R-:W-:Y:S01]  /*30f0*/  FADD.FTZ R179, R179, -R197 ;  /* 0x800000c5b3b37221 */ /* 0x000fe20000010000 */
[----:B------:R-:W-:Y:S01]  /*3100*/  FMUL.FTZ R197, R15, R210 ;  /* 0x000000d20fc57220 */ /* 0x000fe20000410000 */
[----:B------:R-:W-:Y:S01]  /*3110*/  FADD.FTZ R160, R160, -R188 ;  /* 0x800000bca0a07221 */ /* 0x000fe20000010000 */
[----:B------:R-:W-:Y:S01]  /*3120*/  FADD.FTZ R161, R161, -R189 ;  /* 0x800000bda1a17221 */ /* 0x000fe20000010000 */
[----:B---3--:R-:W-:Y:S01]  /*3130*/  FADD.FTZ R187, R174, -R194 ;  /* 0x800000c2aebb7221 */ /* 0x008fe20000010000 */
[--C-:B------:R-:W-:Y:S01]  /*3140*/  FADD.FTZ R169, R176, -R196.reuse ;  /* 0x800000c4b0a97221 */ /* 0x100fe20000010000 */
[----:B------:R-:W-:Y:S01]  /*3150*/  F2FP.F16.F32.PACK_AB R197, R197, R154 ;  /* 0x0000009ac5c5723e */ /* 0x000fe200000000ff */
[----:B------:R-:W-:Y:S01]  /*3160*/  FADD.FTZ R178, R178, -R196 ;  /* 0x800000c4b2b27221 */ /* 0x000fe20000010000 */
[----:B------:R-:W-:Y:S01]  /*3170*/  FMUL.FTZ R163, R20, R163 ;  /* 0x000000a314a37220 */ /* 0x000fe20000410000 */
[----:B------:R-:W-:Y:S01]  /*3180*/  FMUL.FTZ R154, R200, R167 ;  /* 0x000000a7c89a7220 */ /* 0x000fe20000410000 */
[----:B------:R-:W-:Y:S01]  /*3190*/  FADD.FTZ R170, R170, -R192 ;  /* 0x800000c0aaaa7221 */ /* 0x000fe20000010000 */
[----:B------:R-:W-:Y:S01]  /*31a0*/  FADD.FTZ R171, R171, -R193 ;  /* 0x800000c1abab7221 */ /* 0x000fe20000010000 */
        /* <DEDUP_REMOVED lines=29> */
[----:B-1----:R-:W-:Y:S01]  /*3380*/  FMUL.FTZ R178, R17, R178 ;  /* 0x000000b211b27220 */ /* 0x002fe20000410000 */
[----:B------:R-:W-:Y:S01]  /*3390*/  FMUL.FTZ R168, R207, R168 ;  /* 0x000000a8cfa87220 */ /* 0x000fe20000410000 */
[----:B----4-:R-:W-:Y:S01]  /*33a0*/  FMUL.FTZ R179, R156, R179 ;  /* 0x000000b39cb37220 */ /* 0x010fe20000410000 */
        /* <DEDUP_REMOVED lines=8> */
[----:B------:R-:W-:Y:S01]  /*3430*/  F2FP.F16.F32.PACK_AB R193, R162, R159 ;  /* 0x0000009fa2c1723e */ /* 0x000fe200000000ff */
[----:B------:R-:W-:Y:S01]  /*3440*/  STSM.16.MT88.4 [R158+0x28800], R196 ;  /* 0x028800c49e007844 */ /* 0x000fe20000004200 */
        /* <DEDUP_REMOVED lines=10> */
[----:B------:R-:W-:Y:S02]  /*34f0*/  F2FP.F16.F32.PACK_AB R187, R154, R153 ;  /* 0x000000999abb723e */ /* 0x000fe400000000ff */
[----:B------:R-:W-:Y:S01]  /*3500*/  F2FP.F16.F32.PACK_AB R152, R6, R5 ;  /* 0x000000050698723e */ /* 0x000fe200000000ff */
[----:B------:R-:W-:Y:S01]  /*3510*/  IMAD R6, R224, 0x4000, R229 ;  /* 0x00004000e0067824 */ /* 0x000fe200078e02e5 */
[----:B------:R-:W-:Y:S01]  /*3520*/  F2FP.F16.F32.PACK_AB R153, R15, R13 ;  /* 0x0000000d0f99723e */ /* 0x000fe200000000ff */
[----:B------:R1:W-:Y:S01]  /*3530*/  STSM.16.MT88.4 [R158+0x2a000], R184 ;  /* 0x02a000b89e007844 */ /* 0x0003e20000004200 */
[----:B------:R-:W-:-:S02]  /*3540*/  F2FP.F16.F32.PACK_AB R154, R8, R7 ;  /* 0x00000007089a723e */ /* 0x000fc400000000ff */
[----:B------:R-:W-:Y:S02]  /*3550*/  F2FP.F16.F32.PACK_AB R155, R19, R14 ;  /* 0x0000000e139b723e */ /* 0x000fe400000000ff */
[----:B------:R-:W-:Y:S02]  /*3560*/  F2FP.F16.F32.PACK_AB R201, R202, R201 ;  /* 0x000000c9cac9723e */ /* 0x000fe400000000ff */
[----:B------:R-:W-:Y:S01]  /*3570*/  WARPGROUP.ARRIVE ;  /* 0x00000000000079c5 */ /* 0x000fe20000000000 */
[----:B------:R-:W-:Y:S02]  /*3580*/  F2FP.F16.F32.PACK_AB R202, R16, R203 ;  /* 0x000000cb10ca723e */ /* 0x000fe400000000ff */
[----:B------:R-:W-:Y:S02]  /*3590*/  F2FP.F16.F32.PACK_AB R203, R205, R204 ;  /* 0x000000cccdcb723e */ /* 0x000fe400000000ff */
[----:B------:R-:W-:Y:S01]  /*35a0*/  SHF.R.U32.HI R5, RZ, 0x4, R232 ;  /* 0x00000004ff057819 */ /* 0x000fe200000116e8 */
[----:B------:R-:W-:Y:S01]  /*35b0*/  HGMMA.64x128x16.F32 R88, R152, gdesc[UR4].tnspB, R88, gsb0 ;  /* 0x41e0000498587df0 */ /* 0x000fe20008000858 */
[----:B------:R-:W-:Y:S01]  /*35c0*/  UIADD3 UR6, UR6, 0x180, URZ ;  /* 0x0000018006067890 */ /* 0x000fe2000fffe03f */
[----:B------:R-:W-:-:S02]  /*35d0*/  R2UR UR7, R6 ;  /* 0x00000000060772ca */ /* 0x000fc400000e0000 */
[----:B------:R-:W-:-:S04]  /*35e0*/  LOP3.LUT R5, R5, 0x3fff, RZ, 0xc0, !PT ;  /* 0x00003fff05057812 */ /* 0x000fc800078ec0ff */
[----:B------:R-:W-:-:S05]  /*35f0*/  LOP3.LUT R5, R5, 0x10000, RZ, 0xfc, !PT ;  /* 0x0001000005057812 */ /* 0x000fca00078efcff */
[----:B------:R-:W-:Y:S02]  /*3600*/  IMAD R5, R4, 0x400, R5 ;  /* 0x0000040004057824 */ /* 0x000fe400078e0205 */
[----:B------:R-:W-:-:S03]  /*3610*/  USHF.R.U32.HI UR7, URZ, 0x4, UR7 ;  /* 0x000000043f077899 */ /* 0x000fc60008011607 */
[----:B------:R-:W-:Y:S01]  /*3620*/  R2UR UR5, R5 ;  /* 0x00000000050572ca */ /* 0x000fe200000e0000 */
[----:B------:R-:W-:Y:S01]  /*3630*/  ULOP3.LUT UR7, UR7, 0x3fff, URZ, 0xc0, !UPT ;  /* 0x00003fff07077892 */ /* 0x000fe2000f8ec03f */
[----:B------:R-:W-:Y:S02]  /*3640*/  WARPGROUP.DEPBAR.LE gsb0, 0x0 ;  /* 0x00008000000079c5 */ /* 0x000fe40000010000 */
[----:B------:R-:W-:Y:S02]  /*3650*/  F2FP.F16.F32.PACK_AB R152, R10, R9 ;  /* 0x000000090a98723e */ /* 0x000fe400000000ff */
[----:B------:R-:W-:Y:S02]  /*3660*/  F2FP.F16.F32.PACK_AB R153, R21, R18 ;  /* 0x000000121599723e */ /* 0x000fe400000000ff */
[----:B------:R-:W-:Y:S02]  /*3670*/  F2FP.F16.F32.PACK_AB R154, R11, R12 ;  /* 0x0000000c0b9a723e */ /* 0x000fe400000000ff */
[----:B------:R-:W-:-:S02]  /*3680*/  F2FP.F16.F32.PACK_AB R155, R200, R20 ;  /* 0x00000014c89b723e */ /* 0x000fc400000000ff */
[----:B------:R-:W-:Y:S02]  /*3690*/  F2FP.F16.F32.PACK_AB R200, R23, R22 ;  /* 0x0000001617c8723e */ /* 0x000fe400000000ff */
[----:B------:R-:W-:-:S06]  /*36a0*/  WARPGROUP.ARRIVE ;  /* 0x00000000000079c5 */ /* 0x000fcc0000000000 */
[----:B------:R-:W-:Y:S01]  /*36b0*/  HGMMA.64x128x16.F32 R88, R152, gdesc[UR8].tnspB, R88, gsb0 ;  /* 0x41e0000898587df0 */ /* 0x000fe20008000858 */
[----:B------:R-:W-:Y:S01]  /*36c0*/  UMOV UR10, UR8 ;  /* 0x00000008000a7c82 */ /* 0x000fe20008000000 */
[----:B------:R-:W-:Y:S01]  /*36d0*/  UMOV UR11, 0x40000040 ;  /* 0x40000040000b7882 */ /* 0x000fe20000000000 */
[----:B------:R-:W-:Y:S01]  /*36e0*/  UMOV UR8, UR5 ;  /* 0x0000000500087c82 */ /* 0x000fe20008000000 */
[----:B------:R-:W-:Y:S02]  /*36f0*/  WARPGROUP.DEPBAR.LE gsb0, 0x0 ;  /* 0x00008000000079c5 */ /* 0x000fe40000010000 */
[----:B------:R-:W-:Y:S01]  /*3700*/  WARPGROUP.ARRIVE ;  /* 0x00000000000079c5 */ /* 0x000fe20000000000 */
[----:B------:R-:W-:Y:S02]  /*3710*/  F2FP.F16.F32.PACK_AB R152, R207, R206 ;  /* 0x000000cecf98723e */ /* 0x000fe400000000ff */
[----:B------:R-:W-:Y:S02]  /*3720*/  F2FP.F16.F32.PACK_AB R153, R156, R17 ;  /* 0x000000119c99723e */ /* 0x000fe400000000ff */
[----:B------:R-:W-:Y:S01]  /*3730*/  F2FP.F16.F32.PACK_AB R154, R209, R208 ;  /* 0x000000d0d19a723e */ /* 0x000fe200000000ff */
[----:B------:R-:W-:Y:S01]  /*3740*/  HGMMA.64x128x16.F32 R88, R200, gdesc[UR8].tnspB, R88, gsb0 ;  /* 0x41e00008c8587df0 */ /* 0x000fe20008000858 */
[----:B------:R-:W-:Y:S01]  /*3750*/  F2FP.F16.F32.PACK_AB R155, R221, R220 ;  /* 0x000000dcdd9b723e */ /* 0x000fe200000000ff */
[----:B------:R-:W-:Y:S01]  /*3760*/  UMOV UR10, UR6 ;  /* 0x00000006000a7c82 */ /* 0x000fe20008000000 */
[----:B------:R-:W-:Y:S01]  /*3770*/  UMOV UR11, 0x40000040 ;  /* 0x40000040000b7882 */ /* 0x000fe20000000000 */
[----:B------:R-:W-:-:S02]  /*3780*/  WARPGROUP.DEPBAR.LE gsb0, 0x0 ;  /* 0x00008000000079c5 */ /* 0x000fc40000010000 */
        /* <DEDUP_REMOVED lines=12> */
[----:B-1----:R-:W-:-:S06]  /*3850*/  WARPGROUP.ARRIVE ;  /* 0x00000000000079c5 */ /* 0x002fcc0000000000 */
        /* <DEDUP_REMOVED lines=53> */
.L_x_4764:
        /* <DEDUP_REMOVED lines=49> */
.L_x_4765:
        /* <DEDUP_REMOVED lines=78> */
.L_x_4748:
        /* <DEDUP_REMOVED lines=23> */
.L_x_4768:
        /* <DEDUP_REMOVED lines=20> */
.L_x_4769:
        /* <DEDUP_REMOVED lines=18> */
.L_x_4770:
        /* <DEDUP_REMOVED lines=18> */
.L_x_4771:
[----:B------:R-:W2:Y:S01]  /*4890*/  S2R R0, SR_TID.X ;  /* 0x0000000000007919 */ /* 0x000ea20000002100 */
        /* <DEDUP_REMOVED lines=26> */
[----:B-1----:R-:W-:Y:S01]  /*4a40*/  SHF.R.S32.HI R6, RZ, 0x5, R2 ;  /* 0x00000005ff067819 */ /* 0x002fe20000011402 */
        /* <DEDUP_REMOVED lines=125> */
.L_x_4773:
[----:B------:R-:W-:Y:S05]  /*5220*/  BSYNC B0 ;  /* 0x0000000000007941 */ /* 0x000fea0003800000 */
.L_x_4772:
[----:B------:R-:W-:-:S04]  /*5230*/  DEPBAR.LE SB0, 0x0 ;  /* 0x000080000000791a */ /* 0x000fc80000000000 */
[----:B------:R-:W-:Y:S05]  /*5240*/  BRA `(.L_x_4746) ;  /* 0x0000004000a87947 */ /* 0x000fea0003800000 */
.L_x_4767:
[----:B------:R-:W2:Y:S01]  /*5250*/  S2R R0, SR_TID.X ;  /* 0x0000000000007919 */ /* 0x000ea20000002100 */
[----:B------:R-:W3:Y:S01]  /*5260*/  S2UR UR11, SR_CTAID.Y ;  /* 0x00000000000b79c3 */ /* 0x000ee20000002600 */
[----:B------:R-:W-:Y:S01]  /*5270*/  ULDC.64 UR4, c[0x0][0x208] ;  /* 0x0000820000047ab9 */ /* 0x000fe20000000a00 */
[----:B------:R-:W-:Y:S01]  /*5280*/  BSSY B0, `(.L_x_4774) ;  /* 0x0000033000007945 */ /* 0x000fe20003800000 */
[----:B------:R-:W4:Y:S05]  /*5290*/  S2R R11, SR_CTAID.X ;  /* 0x00000000000b7919 */ /* 0x000f2a0000002500 */
[----:B-1----:R-:W1:Y:S08]  /*52a0*/  LDC.64 R4, c[0x0][0x820] ;  /* 0x00020800ff047b82 */ /* 0x002e700000000a00 */
[----:B------:R-:W4:Y:S08]  /*52b0*/  LDC.64 R20, c[0x0][0x808] ;  /* 0x00020200ff147b82 */ /* 0x000f300000000a00 */
[----:B------:R-:W5:Y:S01]  /*52c0*/  S2UR UR10, SR_CTAID.Z ;  /* 0x00000000000a79c3 */ /* 0x000f620000002700 */
[----:B---3--:R-:W-:Y:S01]  /*52d0*/  USHF.R.S32.HI UR7, URZ, 0x1f, UR11 ;  /* 0x0000001f3f077899 */ /* 0x008fe2000801140b */
[----:B--2---:R-:W-:-:S06]  /*52e0*/  VIADD R3, R0, 0xffffff80 ;  /* 0xffffff8000037836 */ /* 0x004fcc0000000000 */
[----:B------:R-:W2:Y:S01]  /*52f0*/  LDC.64 R12, c[0x0][0x828] ;  /* 0x00020a00ff0c7b82 */ /* 0x000ea20000000a00 */
[----:B------:R-:W-:-:S04]  /*5300*/  SHF.R.S32.HI R0, RZ, 0x1f, R3 ;  /* 0x0000001fff007819 */ /* 0x000fc80000011403 */
[----:B------:R-:W-:Y:S01]  /*5310*/  LEA.HI R8, R0, R3, RZ, 0x4 ;  /* 0x0000000300087211 */ /* 0x000fe200078f20ff */
[----:B----4-:R-:W-:Y:S02]  /*5320*/  IMAD R17, R11, -0x80, R20 ;  /* 0xffffff800b117824 */ /* 0x010fe400078e0214 */
[----:B------:R-:W3:Y:S01]  /*5330*/  LDC.64 R18, c[0x0][0x850] ;  /* 0x00021400ff127b82 */ /* 0x000ee20000000a00 */
[----:B------:R-:W-:Y:S01]  /*5340*/  LOP3.LUT R0, R8, 0x1ffffff0, RZ, 0xc0, !PT ;  /* 0x1ffffff008007812 */ /* 0x000fe200078ec0ff */
[----:B-----5:R-:W-:-:S04]  /*5350*/  USHF.R.S32.HI UR6, URZ, 0x1f, UR10 ;  /* 0x0000001f3f067899 */ /* 0x020fc8000801140a */
[----:B------:R-:W-:Y:S02]  /*5360*/  IMAD.IADD R0, R3, 0x1, -R0 ;  /* 0x0000000103007824 */ /* 0x000fe400078e0a00 */
[----:B------:R-:W4:Y:S02]  /*5370*/  LDC.64 R22, c[0x0][0x858] ;  /* 0x00021600ff167b82 */ /* 0x000f240000000a00 */
[----:B------:R-:W-:Y:S02]  /*5380*/  IMAD.SHL.U32 R6, R0, 0x8, RZ ;  /* 0x0000000800067824 */ /* 0x000fe400078e00ff */
[----:B-1----:R-:W-:-:S03]  /*5390*/  IMAD R0, R4, UR7, RZ ;  /* 0x0000000704007c24 */ /* 0x002fc6000f8e02ff */
        /* <DEDUP_REMOVED lines=14> */
[----:B--2---:R-:W-:Y:S01]  /*5480*/  IMAD.WIDE.U32 R8, R12, UR10, R2 ;  /* 0x0000000a0c087c25 */ /* 0x004fe2000f8e0002 */
        /* <DEDUP_REMOVED lines=18> */
.L_x_4775:
[----:B------:R-:W-:Y:S05]  /*55b0*/  BSYNC B0 ;  /* 0x0000000000007941 */ /* 0x000fea0003800000 */
.L_x_4774:
        /* <DEDUP_REMOVED lines=16> */
.L_x_4777:
[----:B------:R-:W-:Y:S05]  /*56c0*/  BSYNC B0 ;  /* 0x0000000000007941 */ /* 0x000fea0003800000 */
.L_x_4776:
[----:B------:R-:W-:Y:S01]  /*56d0*/  BSSY B0, `(.L_x_4778) ;  /* 0x0000010000007945 */ /* 0x000fe20003800000 */
[----:B------:R-:W-:-:S03]  /*56e0*/  ISETP.GE.OR P3, PT, R6, R21, P1 ;  /* 0x000000150600720c */ /* 0x000fc60000f66670 */
        /* <DEDUP_REMOVED lines=14> */
.L_x_4779:
[----:B------:R-:W-:Y:S05]  /*57d0*/  BSYNC B0 ;  /* 0x0000000000007941 */ /* 0x000fea0003800000 */
.L_x_4778:
[----:B------:R-:W-:Y:S01]  /*57e0*/  BSSY B0, `(.L_x_4780) ;  /* 0x0000011000007945 */ /* 0x000fe20003800000 */
[----:B------:R-:W-:Y:S01]  /*57f0*/  ISETP.GE.OR P4, PT, R6, R21, P2 ;  /* 0x000000150600720c */ /* 0x000fe20001786670 */
[----:B------:R-:W-:Y:S02]  /*5800*/  VIADD R0, R4, 0x50 ;  /* 0x0000005004007836 */ /* 0x000fe40000000000 */
[----:B------:R-:W-:Y:S10]  /*5810*/  @P3 BRA `(.L_x_4781) ;  /* 0x0000000000343947 */ /* 0x000ff40003800000 */
[----:B-12---:R-:W-:Y:S01]  /*5820*/  IADD3 R15, P3, R2, 0x30, RZ ;  /* 0x00000030020f7810 */ /* 0x006fe20007f7e0ff */
        /* <DEDUP_REMOVED lines=12> */
.L_x_4781:
[----:B------:R-:W-:Y:S05]  /*58f0*/  BSYNC B0 ;  /* 0x0000000000007941 */ /* 0x000fea0003800000 */
.L_x_4780:
[----:B------:R-:W-:Y:S01]  /*5900*/  BSSY B0, `(.L_x_4782) ;  /* 0x0000010000007945 */ /* 0x000fe20003800000 */
[----:B------:R-:W-:-:S03]  /*5910*/  ISETP.GE.AND P3, PT, R0, R17, PT ;  /* 0x000000110000720c */ /* 0x000fc60003f66270 */
        /* <DEDUP_REMOVED lines=14> */
.L_x_4783:
[----:B------:R-:W-:Y:S05]  /*5a00*/  BSYNC B0 ;  /* 0x0000000000007941 */ /* 0x000fea0003800000 */
.L_x_4782:
[----:B------:R-:W-:Y:S01]  /*5a10*/  ISETP.GE.OR P4, PT, R6, R21, P3 ;  /* 0x000000150600720c */ /* 0x000fe20001f86670 */
[----:B------:R-:W-:Y:S01]  /*5a20*/  BSSY B0, `(.L_x_4784) ;  /* 0x0000011000007945 */ /* 0x000fe20003800000 */
[----:B---3--:R-:W-:Y:S02]  /*5a30*/  IMAD R16, R18, UR7, RZ ;  /* 0x0000000712107c24 */ /* 0x008fe4000f8e02ff */
[----:B------:R-:W-:-:S09]  /*5a40*/  VIADD R0, R4, 0x60 ;  /* 0x0000006004007836 */ /* 0x000fd20000000000 */
[----:B------:R-:W-:Y:S05]  /*5a50*/  @P4 BRA `(.L_x_4785) ;  /* 0x0000000000344947 */ /* 0x000fea0003800000 */
        /* <DEDUP_REMOVED lines=13> */
.L_x_4785:
[----:B------:R-:W-:Y:S05]  /*5b30*/  BSYNC B0 ;  /* 0x0000000000007941 */ /* 0x000fea0003800000 */
.L_x_4784:
[----:B------:R-:W-:Y:S01]  /*5b40*/  ULDC UR8, c[0x0][0x83c] ;  /* 0x00020f0000087ab9 */ /* 0x000fe20000000800 */
[----:B------:R-:W-:Y:S01]  /*5b50*/  ISETP.GE.AND P4, PT, R0, R17, PT ;  /* 0x000000110000720c */ /* 0x000fe20003f86270 */
[----:B-123--:R-:W-:Y:S01]  /*5b60*/  IMAD R15, R19, UR11, R16 ;  /* 0x0000000b130f7c24 */ /* 0x00efe2000f8e0210 */
        /* <DEDUP_REMOVED lines=28> */
.L_x_4787:
[----:B------:R-:W-:Y:S05]  /*5d30*/  BSYNC B0 ;  /* 0x0000000000007941 */ /* 0x000fea0003800000 */
.L_x_4786:
[----:B------:R-:W-:Y:S01]  /*5d40*/  ISETP.GE.AND P6, PT, R0, R17, PT ;  /* 0x000000110000720c */ /* 0x000fe20003fc6270 */
[----:B----4-:R-:W-:Y:S01]  /*5d50*/  IMAD R0, R22, UR6, RZ ;  /* 0x0000000616007c24 */ /* 0x010fe2000f8e02ff */
        /* <DEDUP_REMOVED lines=20> */
.L_x_4789:
[----:B------:R-:W-:Y:S05]  /*5ea0*/  BSYNC B0 ;  /* 0x0000000000007941 */ /* 0x000fea0003800000 */
.L_x_4788:
        /* <DEDUP_REMOVED lines=14> */
.L_x_4791:
[----:B------:R-:W-:Y:S05]  /*5f90*/  BSYNC B0 ;  /* 0x0000000000007941 */ /* 0x000fea0003800000 */
.L_x_4790:
        /* <DEDUP_REMOVED lines=16> */
.L_x_4793:
[----:B------:R-:W-:Y:S05]  /*60a0*/  BSYNC B0 ;  /* 0x0000000000007941 */ /* 0x000fea0003800000 */
.L_x_4792:
        /* <DEDUP_REMOVED lines=15> */
.L_x_4795:
[----:B------:R-:W-:Y:S05]  /*61a0*/  BSYNC B0 ;  /* 0x0000000000007941 */ /* 0x000fea0003800000 */
.L_x_4794:
        /* <DEDUP_REMOVED lines=15> */
.L_x_4797:
[----:B------:R-:W-:Y:S05]  /*62a0*/  BSYNC B0 ;  /* 0x0000000000007941 */ /* 0x000fea0003800000 */
.L_x_4796:
        /* <DEDUP_REMOVED lines=15> */
.L_x_4799:
[----:B------:R-:W-:Y:S05]  /*63a0*/  BSYNC B0 ;  /* 0x0000000000007941 */ /* 0x000fea0003800000 */
.L_x_4798:
        /* <DEDUP_REMOVED lines=15> */
.L_x_4801:
[----:B------:R-:W-:Y:S05]  /*64a0*/  BSYNC B0 ;  /* 0x0000000000007941 */ /* 0x000fea0003800000 */
.L_x_4800:
        /* <DEDUP_REMOVED lines=15> */
.L_x_4803:
[----:B------:R-:W-:Y:S05]  /*65a0*/  BSYNC B0 ;  /* 0x0000000000007941 */ /* 0x000fea0003800000 */
.L_x_4802:
        /* <DEDUP_REMOVED lines=15> */
.L_x_4744:
        /* <DEDUP_REMOVED lines=40> */
.L_x_4805:
        /* <DEDUP_REMOVED lines=39> */
.L_x_4808:
[----:B------:R-:W-:Y:S05]  /*6b90*/  BSYNC B0 ;  /* 0x0000000000007941 */ /* 0x000fea0003800000 */
.L_x_4807:
        /* <DEDUP_REMOVED lines=19> */
.L_x_4810:
[----:B------:R-:W-:Y:S05]  /*6cd0*/  BSYNC B0 ;  /* 0x0000000000007941 */ /* 0x000fea0003800000 */
.L_x_4809:
[----:B------:R-:W-:Y:S06]  /*6ce0*/  BAR.ARV 0xa, 0xa0 ;  /* 0x0282800000007b1d */ /* 0x000fec0000002000 */
[----:B------:R-:W-:Y:S04]  /*6cf0*/  BSSY B0, `(.L_x_4811) ;  /* 0x0000003000007945 */ /* 0x000fe80003800000 */
[----:B------:R-:W-:Y:S05]  /*6d00*/  @!P0 BRA `(.L_x_4812) ;  /* 0x0000000000048947 */ /* 0x000fea0003800000 */
[----:B------:R-:W-:-:S04]  /*6d10*/  DEPBAR.LE SB0, 0x0 ;  /* 0x000080000000791a */ /* 0x000fc80000000000 */
.L_x_4812:
[----:B------:R-:W-:Y:S05]  /*6d20*/  BSYNC B0 ;  /* 0x0000000000007941 */ /* 0x000fea0003800000 */
.L_x_4811:
[----:B------:R-:W-:Y:S06]  /*6d30*/  BAR.ARV 0xb, 0xa0 ;  /* 0x02c2800000007b1d */ /* 0x000fec0000002000 */
[----:B------:R-:W-:Y:S01]  /*6d40*/  UIADD3 UR12, UR5, 0x1, URZ ;  /* 0x00000001050c7890 */ /* 0x000fe2000fffe03f */
[----:B------:R-:W-:Y:S11]  /*6d50*/  BRA `(.L_x_4813) ;  /* 0x0000000000047947 */ /* 0x000ff60003800000 */
.L_x_4806:
[----:B------:R-:W-:-:S05]  /*6d60*/  UMOV UR12, UR5 ;  /* 0x00000005000c7c82 */ /* 0x000fca0008000000 */
.L_x_4813:
        /* <DEDUP_REMOVED lines=17> */
.L_x_4826:
        /* <DEDUP_REMOVED lines=20> */
.L_x_4815:
[----:B------:R-:W-:Y:S05]  /*6fc0*/  BSYNC B0 ;  /* 0x0000000000007941 */ /* 0x000fea0003800000 */
.L_x_4814:
        /* <DEDUP_REMOVED lines=13> */
.L_x_4817:
[----:B------:R-:W-:Y:S05]  /*70a0*/  BSYNC B0 ;  /* 0x0000000000007941 */ /* 0x000fea0003800000 */
.L_x_4816:
[----:B------:R-:W-:Y:S06]  /*70b0*/  BAR.ARV 0xa, 0xa0 ;  /* 0x0282800000007b1d */ /* 0x000fec0000002000 */
[----:B------:R-:W-:Y:S04]  /*70c0*/  BSSY B0, `(.L_x_4818) ;  /* 0x0000003000007945 */ /* 0x000fe80003800000 */
[----:B------:R-:W-:Y:S05]  /*70d0*/  @!P0 BRA `(.L_x_4819) ;  /* 0x0000000000048947 */ /* 0x000fea0003800000 */
[----:B------:R-:W-:-:S04]  /*70e0*/  DEPBAR.LE SB0, 0x0 ;  /* 0x000080000000791a */ /* 0x000fc80000000000 */
.L_x_4819:
[----:B------:R-:W-:Y:S05]  /*70f0*/  BSYNC B0 ;  /* 0x0000000000007941 */ /* 0x000fea0003800000 */
.L_x_4818:
        /* <DEDUP_REMOVED lines=13> */
.L_x_4821:
[----:B------:R-:W-:Y:S05]  /*71d0*/  BSYNC B0 ;  /* 0x0000000000007941 */ /* 0x000fea0003800000 */
.L_x_4820:
        /* <DEDUP_REMOVED lines=13> */
.L_x_4823:
[----:B------:R-:W-:Y:S05]  /*72b0*/  BSYNC B0 ;  /* 0x0000000000007941 */ /* 0x000fea0003800000 */
.L_x_4822:
[----:B------:R-:W-:Y:S01]  /*72c0*/  UIADD3 UR12, UR12, 0x2, URZ ;  /* 0x000000020c0c7890 */ /* 0x000fe2000fffe03f */
[----:B------:R-:W-:Y:S06]  /*72d0*/  BAR.ARV 0xa, 0xa0 ;  /* 0x0282800000007b1d */ /* 0x000fec0000002000 */
[----:B------:R-:W-:Y:S01]  /*72e0*/  UISETP.GE.AND UP0, UPT, UR12, UR8, UPT ;  /* 0x000000080c00728c */ /* 0x000fe2000bf06270 */
[----:B------:R-:W-:Y:S04]  /*72f0*/  BSSY B0, `(.L_x_4824) ;  /* 0x0000003000007945 */ /* 0x000fe80003800000 */
[----:B------:R-:W-:Y:S06]  /*7300*/  @!P0 BRA `(.L_x_4825) ;  /* 0x0000000000048947 */ /* 0x000fec0003800000 */
[----:B------:R-:W-:-:S04]  /*7310*/  DEPBAR.LE SB0, 0x0 ;  /* 0x000080000000791a */ /* 0x000fc80000000000 */
.L_x_4825:
[----:B------:R-:W-:Y:S05]  /*7320*/  BSYNC B0 ;  /* 0x0000000000007941 */ /* 0x000fea0003800000 */
.L_x_4824:
[----:B------:R-:W-:Y:S06]  /*7330*/  BAR.ARV 0xb, 0xa0 ;  /* 0x02c2800000007b1d */ /* 0x000fec0000002000 */
[----:B------:R-:W-:Y:S01]  /*7340*/  PLOP3.LUT P1, PT, PT, PT, UP0, 0x80, 0x0 ;  /* 0x000000000000781c */ /* 0x000fe20003f2f008 */
[----:B------:R-:W-:Y:S02]  /*7350*/  UIADD3 UR20, UR20, 0x4000, URZ ;  /* 0x0000400014147890 */ /* 0x000fe4000fffe03f */
[----:B------:R-:W-:-:S10]  /*7360*/  UIADD3 UR4, UR4, 0x4000, URZ ;  /* 0x0000400004047890 */ /* 0x000fd4000fffe03f */
[----:B------:R-:W-:Y:S05]  /*7370*/  @!P1 BRA `(.L_x_4826) ;  /* 0xfffffff800c09947 */ /* 0x000fea000383ffff */
[----:B------:R-:W-:Y:S05]  /*7380*/  BRA `(.L_x_4746) ;  /* 0x0000002000587947 */ /* 0x000fea0003800000 */
.L_x_4804:
        /* <DEDUP_REMOVED lines=33> */
.L_x_4828:
        /* <DEDUP_REMOVED lines=43> */
.L_x_4858:
        /* <DEDUP_REMOVED lines=15> */
.L_x_4831:
        /* <DEDUP_REMOVED lines=98> */
.L_x_4842:
[----:B--234-:R-:W-:-:S04]  /*7f60*/  SHF.L.U32 R21, R11, 0x1f, RZ ;  /* 0x0000001f0b157819 */ /* 0x01cfc800000006ff */
[----:B------:R-:W1:Y:S02]  /*7f70*/  SYNCS.PHASECHK.TRANS64.TRYWAIT P1, [R16+URZ+0x30840], R21 ;  /* 0x03084015100075a7 */ /* 0x000e64000802017f */
[----:B-1----:R-:W-:Y:S05]  /*7f80*/  @!P1 BRA `(.L_x_4834) ;  /* 0x0000001400cc9947 */ /* 0x002fea0003800000 */
.L_x_4859:
[----:B------:R-:W-:Y:S05]  /*7f90*/  @P0 BRA `(.L_x_4835) ;  /* 0x0000000000140947 */ /* 0x000fea0003800000 */
[----:B------:R-:W-:Y:S01]  /*7fa0*/  ISETP.NE.AND P1, PT, R6, RZ, PT ;  /* 0x000000ff0600720c */ /* 0x000fe20003f25270 */
[----:B------:R-:W-:-:S04]  /*7fb0*/  IMAD.MOV.U32 R3, RZ, RZ, 0x4100 ;  /* 0x00004100ff037424 */ /* 0x000fc800078e00ff */
[----:B------:R3:W-:Y:S08]  /*7fc0*/  SYNCS.ARRIVE.TRANS64 RZ, [R16+URZ+0x30830], R3 ;  /* 0x0308300310ff79a7 */ /* 0x0007f0000800003f */
[----:B------:R-:W-:Y:S05]  /*7fd0*/  @!P1 BRA `(.L_x_4835) ;  /* 0x0000000000049947 */ /* 0x000fea0003800000 */
[----:B------:R-:W-:Y:S01]  /*7fe0*/  BPT.TRAP 0x1 ;  /* 0x000000040000795c */ /* 0x000fe20000300000 */
.L_x_4835:
        /* <DEDUP_REMOVED lines=36> */
.L_x_4860:
[----:B------:R-:W-:Y:S05]  /*8230*/  @P0 BRA `(.L_x_4837) ;  /* 0x0000000000140947 */ /* 0x000fea0003800000 */
[----:B------:R-:W-:Y:S01]  /*8240*/  ISETP.NE.AND P1, PT, R6, RZ, PT ;  /* 0x000000ff0600720c */ /* 0x000fe20003f25270 */
[----:B------:R-:W-:-:S04]  /*8250*/  IMAD.MOV.U32 R2, RZ, RZ, 0x4100 ;  /* 0x00004100ff027424 */ /* 0x000fc800078e00ff */
[----:B------:R3:W-:Y:S08]  /*8260*/  SYNCS.ARRIVE.TRANS64 RZ, [R16+URZ+0x30818], R2 ;  /* 0x0308180210ff79a7 */ /* 0x0007f0000800003f */
[----:B------:R-:W-:Y:S05]  /*8270*/  @!P1 BRA `(.L_x_4837) ;  /* 0x0000000000049947 */ /* 0x000fea0003800000 */
[----:B------:R-:W-:Y:S01]  /*8280*/  BPT.TRAP 0x1 ;  /* 0x000000040000795c */ /* 0x000fe20000300000 */
.L_x_4837:
        /* <DEDUP_REMOVED lines=36> */
.L_x_4861:
[----:B------:R-:W-:Y:S05]  /*84d0*/  @P0 BRA `(.L_x_4839) ;  /* 0x0000000000140947 */ /* 0x000fea0003800000 */
[----:B------:R-:W-:Y:S01]  /*84e0*/  ISETP.NE.AND P1, PT, R6, RZ, PT ;  /* 0x000000ff0600720c */ /* 0x000fe20003f25270 */
[----:B-123--:R-:W-:-:S04]  /*84f0*/  IMAD.MOV.U32 R21, RZ, RZ, 0x4100 ;  /* 0x00004100ff157424 */ /* 0x00efc800078e00ff */
[----:B------:R4:W-:Y:S08]  /*8500*/  SYNCS.ARRIVE.TRANS64 RZ, [R16+URZ+0x30838], R21 ;  /* 0x0308381510ff79a7 */ /* 0x0009f0000800003f */
[----:B------:R-:W-:Y:S05]  /*8510*/  @!P1 BRA `(.L_x_4839) ;  /* 0x0000000000049947 */ /* 0x000fea0003800000 */
[----:B------:R-:W-:Y:S01]  /*8520*/  BPT.TRAP 0x1 ;  /* 0x000000040000795c */ /* 0x000fe20000300000 */
.L_x_4839:
        /* <DEDUP_REMOVED lines=31> */
.L_x_4863:
[----:B------:R-:W-:Y:S05]  /*8720*/  @P0 BRA `(.L_x_4841) ;  /* 0x0000000000140947 */ /* 0x000fea0003800000 */
[----:B------:R-:W-:Y:S01]  /*8730*/  ISETP.NE.AND P1, PT, R6, RZ, PT ;  /* 0x000000ff0600720c */ /* 0x000fe20003f25270 */
[----:B------:R-:W-:-:S04]  /*8740*/  IMAD.MOV.U32 R5, RZ, RZ, 0x4100 ;  /* 0x00004100ff057424 */ /* 0x000fc800078e00ff */
[----:B------:R1:W-:Y:S08]  /*8750*/  SYNCS.ARRIVE.TRANS64 RZ, [R16+URZ+0x30810], R5 ;  /* 0x0308100510ff79a7 */ /* 0x0003f0000800003f */
[----:B------:R-:W-:Y:S05]  /*8760*/  @!P1 BRA `(.L_x_4841) ;  /* 0x0000000000049947 */ /* 0x000fea0003800000 */
[----:B------:R-:W-:Y:S01]  /*8770*/  BPT.TRAP 0x1 ;  /* 0x000000040000795c */ /* 0x000fe20000300000 */
.L_x_4841:
        /* <DEDUP_REMOVED lines=37> */
.L_x_4833:
[----:B------:R-:W3:Y:S02]  /*89d0*/  LDL.LU R4, [R1+0x4] ;  /* 0x0000040001047983 */ /* 0x000ee40000300800 */
[----:B---3--:R-:W-:Y:S02]  /*89e0*/  ISETP.NE.AND P1, PT, R4, RZ, PT ;  /* 0x000000ff0400720c */ /* 0x008fe40003f25270 */
[----:B------:R1:W5:Y:S11]  /*89f0*/  LDL R4, [R1] ;  /* 0x0000000001047983 */ /* 0x0003760000100800 */
[----:B-1----:R-:W-:Y:S05]  /*8a00*/  @!P1 BRA `(.L_x_4832) ;  /* 0x0000000400489947 */ /* 0x002fea0003800000 */
[----:B------:R-:W-:-:S04]  /*8a10*/  SHF.L.U32 R13, R11, 0x1f, RZ ;  /* 0x0000001f0b0d7819 */ /* 0x000fc800000006ff */
[----:B------:R-:W1:Y:S02]  /*8a20*/  SYNCS.PHASECHK.TRANS64.TRYWAIT P1, [R16+URZ+0x30840], R13 ;  /* 0x0308400d100075a7 */ /* 0x000e64000802017f */
[----:B-1----:R-:W-:Y:S05]  /*8a30*/  @!P1 BRA `(.L_x_4843) ;  /* 0x0000000c00749947 */ /* 0x002fea0003800000 */
.L_x_4864:
[----:B------:R-:W-:Y:S05]  /*8a40*/  @P0 BRA `(.L_x_4844) ;  /* 0x0000000000140947 */ /* 0x000fea0003800000 */
[----:B------:R-:W-:Y:S01]  /*8a50*/  ISETP.NE.AND P1, PT, R6, RZ, PT ;  /* 0x000000ff0600720c */ /* 0x000fe20003f25270 */
[----:B--2---:R-:W-:-:S04]  /*8a60*/  IMAD.MOV.U32 R5, RZ, RZ, 0x4100 ;  /* 0x00004100ff057424 */ /* 0x004fc800078e00ff */
[----:B------:R3:W-:Y:S08]  /*8a70*/  SYNCS.ARRIVE.TRANS64 RZ, [R16+URZ+0x30830], R5 ;  /* 0x0308300510ff79a7 */ /* 0x0007f0000800003f */
[----:B------:R-:W-:Y:S05]  /*8a80*/  @!P1 BRA `(.L_x_4844) ;  /* 0x0000000000049947 */ /* 0x000fea0003800000 */
[----:B------:R-:W-:Y:S01]  /*8a90*/  BPT.TRAP 0x1 ;  /* 0x000000040000795c */ /* 0x000fe20000300000 */
.L_x_4844:
        /* <DEDUP_REMOVED lines=33> */
.L_x_4865:
[----:B------:R-:W-:Y:S05]  /*8cb0*/  @P0 BRA `(.L_x_4846) ;  /* 0x0000000000140947 */ /* 0x000fea0003800000 */
[----:B------:R-:W-:Y:S01]  /*8cc0*/  ISETP.NE.AND P0, PT, R6, RZ, PT ;  /* 0x000000ff0600720c */ /* 0x000fe20003f05270 */
[----:B------:R-:W-:-:S04]  /*8cd0*/  IMAD.MOV.U32 R5, RZ, RZ, 0x4100 ;  /* 0x00004100ff057424 */ /* 0x000fc800078e00ff */
[----:B------:R3:W-:Y:S08]  /*8ce0*/  SYNCS.ARRIVE.TRANS64 RZ, [R16+URZ+0x30818], R5 ;  /* 0x0308180510ff79a7 */ /* 0x0007f0000800003f */
[----:B------:R-:W-:Y:S05]  /*8cf0*/  @!P0 BRA `(.L_x_4846) ;  /* 0x0000000000048947 */ /* 0x000fea0003800000 */
[----:B------:R-:W-:Y:S01]  /*8d00*/  BPT.TRAP 0x1 ;  /* 0x000000040000795c */ /* 0x000fe20000300000 */
.L_x_4846:
        /* <DEDUP_REMOVED lines=34> */
.L_x_4832:
[----:B------:R-:W3:Y:S01]  /*8f30*/  S2R R0, SR_TID.X ;  /* 0x0000000000007919 */ /* 0x000ee20000002100 */
[----:B------:R-:W-:Y:S01]  /*8f40*/  IMAD R3, R19, 0x8, R16 ;  /* 0x0000000813037824 */ /* 0x000fe200078e0210 */
[----:B---3--:R-:W-:Y:S02]  /*8f50*/  LOP3.LUT R2, R0, 0x7f, RZ, 0xc0, !PT ;  /* 0x0000007f00027812 */ /* 0x008fe400078ec0ff */
[----:B------:R-:W-:Y:S02]  /*8f60*/  SHF.L.U32 R0, R11, 0x1f, RZ ;  /* 0x0000001f0b007819 */ /* 0x000fe400000006ff */
[----:B------:R-:W-:Y:S02]  /*8f70*/  ISETP.NE.AND P1, PT, R2, RZ, PT ;  /* 0x000000ff0200720c */ /* 0x000fe40003f25270 */
[----:B------:R-:W3:Y:S02]  /*8f80*/  SYNCS.PHASECHK.TRANS64.TRYWAIT P0, [R3+URZ+0x30840], R0 ;  /* 0x03084000030075a7 */ /* 0x000ee4000800017f */
[----:B---3--:R-:W-:Y:S09]  /*8f90*/  @!P0 BRA `(.L_x_4847) ;  /* 0x0000000800448947 */ /* 0x008ff20003800000 */
.L_x_4866:
[----:B------:R-:W-:Y:S05]  /*8fa0*/  @P1 BRA `(.L_x_4848) ;  /* 0x0000000000181947 */ /* 0x000fea0003800000 */
[----:B------:R-:W1:Y:S01]  /*8fb0*/  S2R R2, SR_TID.X ;  /* 0x0000000000027919 */ /* 0x000e620000002100 */
[----:B---3--:R-:W-:-:S04]  /*8fc0*/  IMAD.MOV.U32 R0, RZ, RZ, 0x4100 ;  /* 0x00004100ff007424 */ /* 0x008fc800078e00ff */
[----:B------:R3:W-:Y:S01]  /*8fd0*/  SYNCS.ARRIVE.TRANS64 RZ, [R3+URZ+0x30830], R0 ;  /* 0x0308300003ff79a7 */ /* 0x0007e2000800003f */
[----:B-1----:R-:W-:-:S13]  /*8fe0*/  LOP3.LUT P0, RZ, R2, 0x1f, RZ, 0xc0, !PT ;  /* 0x0000001f02ff7812 */ /* 0x002fda000780c0ff */
[----:B---3--:R-:W-:Y:S05]  /*8ff0*/  @!P0 BRA `(.L_x_4848) ;  /* 0x0000000000048947 */ /* 0x008fea0003800000 */
[----:B------:R-:W-:Y:S01]  /*9000*/  BPT.TRAP 0x1 ;  /* 0x000000040000795c */ /* 0x000fe20000300000 */
.L_x_4848:
        /* <DEDUP_REMOVED lines=40> */
.L_x_4829:
[----:B------:R-:W-:Y:S05]  /*9290*/  BSYNC B0 ;  /* 0x0000000000007941 */ /* 0x000fea0003800000 */
.L_x_4827:
[----:B------:R-:W-:-:S03]  /*92a0*/  UMOV UR7, 0xffffffff ;  /* 0xffffffff00077882 */ /* 0x000fc60000000000 */
[----:B------:R-:W-:Y:S05]  /*92b0*/  BRA.DIV UR7, `(.L_x_4849) ;  /* 0x0000000607907947 */ /* 0x000fea000b800000 */
[----:B------:R-:W-:-:S13]  /*92c0*/  ELECT P6, URZ, PT ;  /* 0x00000000003f782f */ /* 0x000fda00038c0000 */
.L_x_4869:
[----:B------:R-:W-:Y:S05]  /*92d0*/  @!P6 BRA `(.L_x_4746) ;  /* 0x000000000084e947 */ /* 0x000fea0003800000 */
[----:B------:R-:W-:-:S06]  /*92e0*/  ULOP3.LUT UR7, UR38, 0x2, URZ, 0xfc, !UPT ;  /* 0x0000000226077892 */ /* 0x000fcc000f8efc3f */
[----:B------:R-:W-:-:S05]  /*92f0*/  IMAD.U32 R2, RZ, RZ, UR7 ;  /* 0x00000007ff027e24 */ /* 0x000fca000f8e00ff */
[----:B------:R-:W-:-:S13]  /*9300*/  ISETP.NE.AND P2, PT, R2, 0x3, PT ;  /* 0x000000030200780c */ /* 0x000fda0003f45270 */
[----:B------:R-:W-:Y:S05]  /*9310*/  @!P2 BRA `(.L_x_4850) ;  /* 0x000000000004a947 */ /* 0x000fea0003800000 */
[----:B------:R-:W-:Y:S01]  /*9320*/  BPT.TRAP 0x1 ;  /* 0x000000040000795c */ /* 0x000fe20000300000 */
.L_x_4850:
        /* <DEDUP_REMOVED lines=15> */
.L_x_4870:
[----:B------:R-:W2:Y:S02]  /*9420*/  SYNCS.PHASECHK.TRANS64.TRYWAIT P0, [R3+URZ], R2 ;  /* 0x00000002030075a7 */ /* 0x000ea4000800017f */
[----:B--2---:R-:W-:Y:S05]  /*9430*/  @!P0 BRA `(.L_x_4852) ;  /* 0x0000000400648947 */ /* 0x004fea0003800000 */
.L_x_4871:
[----:B------:R-:W-:Y:S05]  /*9440*/  @!P2 BRA `(.L_x_4853) ;  /* 0x000000000004a947 */ /* 0x000fea0003800000 */
[----:B------:R-:W-:Y:S01]  /*9450*/  BPT.TRAP 0x1 ;  /* 0x000000040000795c */ /* 0x000fe20000300000 */
.L_x_4853:
[----:B--2---:R-:W-:-:S04]  /*9460*/  VIADD R3, R7, 0x30840 ;  /* 0x0003084007037836 */ /* 0x004fc80000000000 */
[----:B------:R-:W-:-:S04]  /*9470*/  IMAD R0, R0, 0x8, R3 ;  /* 0x0000000800007824 */ /* 0x000fc800078e0203 */
[----:B------:R-:W2:Y:S02]  /*9480*/  SYNCS.PHASECHK.TRANS64.TRYWAIT P0, [R0+URZ], R5 ;  /* 0x00000005000075a7 */ /* 0x000ea4000800017f */
[----:B--2---:R-:W-:Y:S05]  /*9490*/  @!P0 BRA `(.L_x_4854) ;  /* 0x0000000400608947 */ /* 0x004fea0003800000 */
.L_x_4872:
[----:B------:R-:W-:-:S07]  /*94a0*/  IMAD R3, R4, 0x8, R3 ;  /* 0x0000000804037824 */ /* 0x000fce00078e0203 */
.L_x_4855:
[----:B---3--:R3:W4:Y:S02]  /*94b0*/  SYNCS.PHASECHK.TRANS64.TRYWAIT P0, [R3+URZ], R2 ;  /* 0x00000002030075a7 */ /* 0x008724000800017f */
[----:B----4-:R-:W-:Y:S05]  /*94c0*/  @!P0 NANOSLEEP.SYNCS 0x989680 ;  /* 0x009896800000895d */ /* 0x010fea0003900000 */
[----:B------:R-:W4:Y:S02]  /*94d0*/  @!P0 SYNCS.PHASECHK.TRANS64 P0, [R3+URZ], R2 ;  /* 0x00000002030085a7 */ /* 0x000f24000800007f */
[----:B----4-:R-:W-:Y:S05]  /*94e0*/  @!P0 BRA `(.L_x_4855) ;  /* 0xfffffffc00f08947 */ /* 0x010fea000383ffff */
.L_x_4746:
[----:B------:R-:W-:Y:S05]  /*94f0*/  BSYNC B6 ;  /* 0x0000000000067941 */ /* 0x000fea0003800000 */
.L_x_4743:
[----:B------:R-:W-:Y:S05]  /*9500*/  EXIT ;  /* 0x000000000000794d */ /* 0x000fea0003800000 */
.L_x_4753:
[----:B------:R-:W-:Y:S02]  /*9510*/  IMAD.MOV.U32 R12, RZ, RZ, RZ ;  /* 0x000000ffff0c7224 */ /* 0x000fe400078e00ff */
[----:B------:R-:W-:Y:S02]  /*9520*/  IMAD.MOV.U32 R11, RZ, RZ, 0x1f ;  /* 0x0000001fff0b7424 */ /* 0x000fe400078e00ff */
[----:B------:R-:W-:-:S07]  /*9530*/  IMAD.MOV.U32 R15, RZ, RZ, -0x1 ;  /* 0xffffffffff0f7424 */ /* 0x000fce00078e00ff */
[----:B------:R-:W-:Y:S05]  /*9540*/  WARPSYNC.COLLECTIVE R15, `(.L_x_4856) ;  /* 0x000000000f087348 */ /* 0x000fea0003c00000 */
[----:B------:R1:W2:Y:S02]  /*9550*/  SHFL.IDX P6, R14, R13, R12, R11 ;  /* 0x0000000c0d0e7389 */ /* 0x0002a400000c000b */
[----:B-12---:R-:W-:Y:S01]  /*9560*/  ENDCOLLECTIVE ;  /* 0x000000000000791b */ /* 0x006fe20003800000 */
.L_x_4856:
[----:B------:R-:W-:Y:S05]  /*9570*/  BRA `(.L_x_4857) ;  /* 0xffffff7c00187947 */ /* 0x000fea000383ffff */
.L_x_4755:
[----:B--2---:R2:W3:Y:S02]  /*9580*/  SYNCS.PHASECHK.TRANS64.TRYWAIT P0, [R229+URZ+0x30800], R8 ;  /* 0x03080008e50075a7 */ /* 0x0044e4000800017f */
[----:B---3--:R-:W-:Y:S05]  /*9590*/  @!P0 NANOSLEEP.SYNCS 0x989680 ;  /* 0x009896800000895d */ /* 0x008fea0003900000 */
[----:B------:R-:W3:Y:S02]  /*95a0*/  @!P0 SYNCS.PHASECHK.TRANS64 P0, [R229+URZ+0x30800], R8 ;  /* 0x03080008e50085a7 */ /* 0x000ee4000800007f */
[----:B---3--:R-:W-:Y:S05]  /*95b0*/  @!P0 BRA `(.L_x_4755) ;  /* 0xfffffffc00f08947 */ /* 0x008fea000383ffff */
[----:B------:R-:W-:Y:S05]  /*95c0*/  BRA `(.L_x_4754) ;  /* 0xffffff7c00607947 */ /* 0x000fea000383ffff */
.L_x_4759:
[----:B---3--:R3:W4:Y:S02]  /*95d0*/  SYNCS.PHASECHK.TRANS64.TRYWAIT P0, [R0+URZ+0x30810], R9 ;  /* 0x03081009000075a7 */ /* 0x008724000800017f */
[----:B----4-:R-:W-:Y:S05]  /*95e0*/  @!P0 NANOSLEEP.SYNCS 0x989680 ;  /* 0x009896800000895d */ /* 0x010fea0003900000 */
[----:B------:R-:W4:Y:S02]  /*95f0*/  @!P0 SYNCS.PHASECHK.TRANS64 P0, [R0+URZ+0x30810], R9 ;  /* 0x03081009000085a7 */ /* 0x000f24000800007f */
[----:B----4-:R-:W-:Y:S05]  /*9600*/  @!P0 BRA `(.L_x_4759) ;  /* 0xfffffffc00f08947 */ /* 0x010fea000383ffff */
[----:B------:R-:W-:Y:S05]  /*9610*/  BRA `(.L_x_4758) ;  /* 0xffffff8400007947 */ /* 0x000fea000383ffff */
.L_x_4763:
[----:B------:R1:W1:Y:S02]  /*9620*/  SYNCS.PHASECHK.TRANS64.TRYWAIT P0, [R0+URZ+0x30830], R9 ;  /* 0x03083009000075a7 */ /* 0x000264000800017f */
[----:B-1----:R-:W-:Y:S05]  /*9630*/  @!P0 NANOSLEEP.SYNCS 0x989680 ;  /* 0x009896800000895d */ /* 0x002fea0003900000 */
[----:B------:R-:W1:Y:S02]  /*9640*/  @!P0 SYNCS.PHASECHK.TRANS64 P0, [R0+URZ+0x30830], R9 ;  /* 0x03083009000085a7 */ /* 0x000e64000800007f */
[----:B-1----:R-:W-:Y:S05]  /*9650*/  @!P0 BRA `(.L_x_4763) ;  /* 0xfffffffc00f08947 */ /* 0x002fea000383ffff */
[----:B------:R-:W-:Y:S05]  /*9660*/  BRA `(.L_x_4762) ;  /* 0xffffff8800587947 */ /* 0x000fea000383ffff */
.L_x_4830:
[----:B-1----:R1:W2:Y:S02]  /*9670*/  SYNCS.PHASECHK.TRANS64.TRYWAIT P0, [R16+URZ+0x30820], R3 ;  /* 0x03082003100075a7 */ /* 0x0022a4000800017f */
[----:B--2---:R-:W-:Y:S05]  /*9680*/  @!P0 NANOSLEEP.SYNCS 0x989680 ;  /* 0x009896800000895d */ /* 0x004fea0003900000 */
[----:B------:R-:W2:Y:S02]  /*9690*/  @!P0 SYNCS.PHASECHK.TRANS64 P0, [R16+URZ+0x30820], R3 ;  /* 0x03082003100085a7 */ /* 0x000ea4000800007f */
[----:B--2---:R-:W-:Y:S05]  /*96a0*/  @!P0 BRA `(.L_x_4830) ;  /* 0xfffffffc00f08947 */ /* 0x004fea000383ffff */
[----:B------:R-:W-:Y:S05]  /*96b0*/  BRA `(.L_x_4858) ;  /* 0xffffffe000647947 */ /* 0x000fea000383ffff */
.L_x_4834:
[----:B-1----:R1:W3:Y:S02]  /*96c0*/  SYNCS.PHASECHK.TRANS64.TRYWAIT P1, [R16+URZ+0x30840], R21 ;  /* 0x03084015100075a7 */ /* 0x0022e4000802017f */
[----:B---3--:R-:W-:Y:S05]  /*96d0*/  @!P1 NANOSLEEP.SYNCS 0x989680 ;  /* 0x009896800000995d */ /* 0x008fea0003900000 */
[----:B------:R-:W3:Y:S02]  /*96e0*/  @!P1 SYNCS.PHASECHK.TRANS64 P1, [R16+URZ+0x30840], R21 ;  /* 0x03084015100095a7 */ /* 0x000ee4000802007f */
[----:B---3--:R-:W-:Y:S05]  /*96f0*/  @!P1 BRA `(.L_x_4834) ;  /* 0xfffffffc00f09947 */ /* 0x008fea000383ffff */
[----:B------:R-:W-:Y:S05]  /*9700*/  BRA `(.L_x_4859) ;  /* 0xffffffe800207947 */ /* 0x000fea000383ffff */
.L_x_4836:
[----:B--2---:R2:W3:Y:S02]  /*9710*/  SYNCS.PHASECHK.TRANS64.TRYWAIT P1, [R16+URZ+0x30828], R21 ;  /* 0x03082815100075a7 */ /* 0x0044e4000802017f */
[----:B---3--:R-:W-:Y:S05]  /*9720*/  @!P1 NANOSLEEP.SYNCS 0x989680 ;  /* 0x009896800000995d */ /* 0x008fea0003900000 */
[----:B------:R-:W3:Y:S02]  /*9730*/  @!P1 SYNCS.PHASECHK.TRANS64 P1, [R16+URZ+0x30828], R21 ;  /* 0x03082815100095a7 */ /* 0x000ee4000802007f */
[----:B---3--:R-:W-:Y:S05]  /*9740*/  @!P1 BRA `(.L_x_4836) ;  /* 0xfffffffc00f09947 */ /* 0x008fea000383ffff */
[----:B------:R-:W-:Y:S05]  /*9750*/  BRA `(.L_x_4860) ;  /* 0xffffffe800b47947 */ /* 0x000fea000383ffff */
.L_x_4838:
[----:B---3--:R3:W4:Y:S02]  /*9760*/  SYNCS.PHASECHK.TRANS64.TRYWAIT P1, [R16+URZ+0x30848], R21 ;  /* 0x03084815100075a7 */ /* 0x008724000802017f */
[----:B----4-:R-:W-:Y:S05]  /*9770*/  @!P1 NANOSLEEP.SYNCS 0x989680 ;  /* 0x009896800000995d */ /* 0x010fea0003900000 */
[----:B------:R-:W4:Y:S02]  /*9780*/  @!P1 SYNCS.PHASECHK.TRANS64 P1, [R16+URZ+0x30848], R21 ;  /* 0x03084815100095a7 */ /* 0x000f24000802007f */
[----:B----4-:R-:W-:Y:S05]  /*9790*/  @!P1 BRA `(.L_x_4838) ;  /* 0xfffffffc00f09947 */ /* 0x010fea000383ffff */
[----:B------:R-:W-:Y:S05]  /*97a0*/  BRA `(.L_x_4861) ;  /* 0xffffffec00487947 */ /* 0x000fea000383ffff */
.L_x_4840:
[----:B------:R-:W-:-:S07]  /*97b0*/  SHF.L.U32 R5, R11, 0x1f, RZ ;  /* 0x0000001f0b057819 */ /* 0x000fce00000006ff */
.L_x_4862:
[----:B------:R1:W1:Y:S02]  /*97c0*/  SYNCS.PHASECHK.TRANS64.TRYWAIT P1, [R16+URZ+0x30820], R5 ;  /* 0x03082005100075a7 */ /* 0x000264000802017f */
[----:B-1----:R-:W-:Y:S05]  /*97d0*/  @!P1 NANOSLEEP.SYNCS 0x989680 ;  /* 0x009896800000995d */ /* 0x002fea0003900000 */
[----:B------:R-:W1:Y:S02]  /*97e0*/  @!P1 SYNCS.PHASECHK.TRANS64 P1, [R16+URZ+0x30820], R5 ;  /* 0x03082005100095a7 */ /* 0x000e64000802007f */
[----:B-1----:R-:W-:Y:S05]  /*97f0*/  @!P1 BRA `(.L_x_4862) ;  /* 0xfffffffc00f09947 */ /* 0x002fea000383ffff */
[----:B------:R-:W-:Y:S05]  /*9800*/  BRA `(.L_x_4863) ;  /* 0xffffffec00c47947 */ /* 0x000fea000383ffff */
.L_x_4843:
[----:B-1----:R1:W3:Y:S02]  /*9810*/  SYNCS.PHASECHK.TRANS64.TRYWAIT P1, [R16+URZ+0x30840], R13 ;  /* 0x0308400d100075a7 */ /* 0x0022e4000802017f */
[----:B---3--:R-:W-:Y:S05]  /*9820*/  @!P1 NANOSLEEP.SYNCS 0x989680 ;  /* 0x009896800000995d */ /* 0x008fea0003900000 */
[----:B------:R-:W3:Y:S02]  /*9830*/  @!P1 SYNCS.PHASECHK.TRANS64 P1, [R16+URZ+0x30840], R13 ;  /* 0x0308400d100095a7 */ /* 0x000ee4000802007f */
[----:B---3--:R-:W-:Y:S05]  /*9840*/  @!P1 BRA `(.L_x_4843) ;  /* 0xfffffffc00f09947 */ /* 0x008fea000383ffff */
[----:B------:R-:W-:Y:S05]  /*9850*/  BRA `(.L_x_4864) ;  /* 0xfffffff000787947 */ /* 0x000fea000383ffff */
.L_x_4845:
[----:B--2---:R2:W3:Y:S02]  /*9860*/  SYNCS.PHASECHK.TRANS64.TRYWAIT P1, [R16+URZ+0x30828], R13 ;  /* 0x0308280d100075a7 */ /* 0x0044e4000802017f */
[----:B---3--:R-:W-:Y:S05]  /*9870*/  @!P1 NANOSLEEP.SYNCS 0x989680 ;  /* 0x009896800000995d */ /* 0x008fea0003900000 */
[----:B------:R-:W3:Y:S02]  /*9880*/  @!P1 SYNCS.PHASECHK.TRANS64 P1, [R16+URZ+0x30828], R13 ;  /* 0x0308280d100095a7 */ /* 0x000ee4000802007f */
[----:B---3--:R-:W-:Y:S05]  /*9890*/  @!P1 BRA `(.L_x_4845) ;  /* 0xfffffffc00f09947 */ /* 0x008fea000383ffff */
[----:B------:R-:W-:Y:S05]  /*98a0*/  BRA `(.L_x_4865) ;  /* 0xfffffff400007947 */ /* 0x000fea000383ffff */
.L_x_4847:
[----:B---3--:R3:W1:Y:S02]  /*98b0*/  SYNCS.PHASECHK.TRANS64.TRYWAIT P0, [R3+URZ+0x30840], R0 ;  /* 0x03084000030075a7 */ /* 0x008664000800017f */
[----:B-1----:R-:W-:Y:S05]  /*98c0*/  @!P0 NANOSLEEP.SYNCS 0x989680 ;  /* 0x009896800000895d */ /* 0x002fea0003900000 */
[----:B------:R-:W1:Y:S02]  /*98d0*/  @!P0 SYNCS.PHASECHK.TRANS64 P0, [R3+URZ+0x30840], R0 ;  /* 0x03084000030085a7 */ /* 0x000e64000800007f */
[----:B-1----:R-:W-:Y:S05]  /*98e0*/  @!P0 BRA `(.L_x_4847) ;  /* 0xfffffffc00f08947 */ /* 0x002fea000383ffff */
[----:B------:R-:W-:Y:S05]  /*98f0*/  BRA `(.L_x_4866) ;  /* 0xfffffff400a87947 */ /* 0x000fea000383ffff */
.L_x_4849:
[----:B------:R-:W-:Y:S01]  /*9900*/  BSSY B0, `(.L_x_4867) ;  /* 0x0000006000007945 */ /* 0x000fe20003800000 */
[----:B------:R-:W-:-:S07]  /*9910*/  IMAD.MOV.U32 R15, RZ, RZ, -0x1 ;  /* 0xffffffffff0f7424 */ /* 0x000fce00078e00ff */
[----:B------:R-:W-:Y:S05]  /*9920*/  WARPSYNC.COLLECTIVE R15, `(.L_x_4868) ;  /* 0x000000000f0c7348 */ /* 0x000fea0003c00000 */
[----:B------:R-:W-:Y:S02]  /*9930*/  ELECT P6, UR62, PT ;  /* 0x00000000003e782f */ /* 0x000fe400038c0000 */
[----:B------:R-:W-:Y:S01]  /*9940*/  MOV R14, UR62 ;  /* 0x0000003e000e7c02 */ /* 0x000fe20008000f00 */
[----:B------:R-:W-:Y:S10]  /*9950*/  ENDCOLLECTIVE ;  /* 0x000000000000791b */ /* 0x000ff40003800000 */
.L_x_4868:
[----:B------:R-:W-:Y:S05]  /*9960*/  BSYNC B0 ;  /* 0x0000000000007941 */ /* 0x000fea0003800000 */
.L_x_4867:
[----:B------:R-:W-:Y:S05]  /*9970*/  BRA `(.L_x_4869) ;  /* 0xfffffff800547947 */ /* 0x000fea000383ffff */
.L_x_4851:
[----:B-1----:R1:W2:Y:S02]  /*9980*/  SYNCS.PHASECHK.TRANS64.TRYWAIT P0, [R6+URZ], R5 ;  /* 0x00000005060075a7 */ /* 0x0022a4000800017f */
[----:B--2---:R-:W-:Y:S05]  /*9990*/  @!P0 NANOSLEEP.SYNCS 0x989680 ;  /* 0x009896800000895d */ /* 0x004fea0003900000 */
[----:B------:R-:W2:Y:S02]  /*99a0*/  @!P0 SYNCS.PHASECHK.TRANS64 P0, [R6+URZ], R5 ;  /* 0x00000005060085a7 */ /* 0x000ea4000800007f */
[----:B--2---:R-:W-:Y:S05]  /*99b0*/  @!P0 BRA `(.L_x_4851) ;  /* 0xfffffffc00f08947 */ /* 0x004fea000383ffff */
[----:B------:R-:W-:Y:S05]  /*99c0*/  BRA `(.L_x_4870) ;  /* 0xfffffff800947947 */ /* 0x000fea000383ffff */
.L_x_4852:
[----:B--2---:R2:W3:Y:S02]  /*99d0*/  SYNCS.PHASECHK.TRANS64.TRYWAIT P0, [R3+URZ], R2 ;  /* 0x00000002030075a7 */ /* 0x0044e4000800017f */
[----:B---3--:R-:W-:Y:S05]  /*99e0*/  @!P0 NANOSLEEP.SYNCS 0x989680 ;  /* 0x009896800000895d */ /* 0x008fea0003900000 */
[----:B------:R-:W3:Y:S02]  /*99f0*/  @!P0 SYNCS.PHASECHK.TRANS64 P0, [R3+URZ], R2 ;  /* 0x00000002030085a7 */ /* 0x000ee4000800007f */
[----:B---3--:R-:W-:Y:S05]  /*9a00*/  @!P0 BRA `(.L_x_4852) ;  /* 0xfffffffc00f08947 */ /* 0x008fea000383ffff */
[----:B------:R-:W-:Y:S05]  /*9a10*/  BRA `(.L_x_4871) ;  /* 0xfffffff800887947 */ /* 0x000fea000383ffff */
.L_x_4854:
[----:B--2---:R2:W3:Y:S02]  /*9a20*/  SYNCS.PHASECHK.TRANS64.TRYWAIT P0, [R0+URZ], R5 ;  /* 0x00000005000075a7 */ /* 0x0044e4000800017f */
[----:B---3--:R-:W-:Y:S05]  /*9a30*/  @!P0 NANOSLEEP.SYNCS 0x989680 ;  /* 0x009896800000895d */ /* 0x008fea0003900000 */
[----:B------:R-:W3:Y:S02]  /*9a40*/  @!P0 SYNCS.PHASECHK.TRANS64 P0, [R0+URZ], R5 ;  /* 0x00000005000085a7 */ /* 0x000ee4000800007f */
[----:B---3--:R-:W-:Y:S05]  /*9a50*/  @!P0 BRA `(.L_x_4854) ;  /* 0xfffffffc00f08947 */ /* 0x008fea000383ffff */
[----:B------:R-:W-:Y:S05]  /*9a60*/  BRA `(.L_x_4872) ;  /* 0xfffffff8008c7947 */ /* 0x000fea000383ffff */
.L_x_4873:
        /* <DEDUP_REMOVED lines=9> */
.L_x_7325:


//--------------------- .text._ZN7cutlass13device_kernelIN5flash11enable_sm90INS1_16FlashAttnBwdSm90INS1_25CollectiveMainloopBwdSm90ILi2ELi2ELi2EN4cute5tupleIJNS5_1CILi1EEES8_S8_EEENS6_IJNS7_ILi64EEENS7_ILi128EEESB_EEENS_6half_tEfNS_4arch4Sm90ELb0ELb1ELb0ELb0ELb1ELb1ELb0ELb0ELi2ELi1ELi2ELi1ELb0EEENS1_21CollectiveEpilogueBwdISC_SD_SF_Li256ELb0ELb0ELi1EEENS1_19SingleTileSchedulerILb0ELb0ELb0ELi128EEEEEEEEEvNT_6ParamsE --------------------------
	.section	.text._ZN7cutlass13device_kernelIN5flash11enable_sm90INS1_16FlashAttnBwdSm90INS1_25CollectiveMainloopBwdSm90ILi2ELi2ELi2EN4cute5tupleIJNS5_1CILi1EEES8_S8_EEENS6_IJNS7_ILi64EEENS7_ILi128EEESB_EEENS_6half_tEfNS_4arch4Sm90ELb0ELb1ELb0ELb0ELb1ELb1ELb0ELb0ELi2ELi1ELi2ELi1ELb0EEENS1_21CollectiveEpilogueBwdISC_SD_SF_Li256ELb0ELb0ELi1EEENS1_19SingleTileSchedulerILb0ELb0ELb0ELi128EEEEEEEEEvNT_6ParamsE,"ax",@progbits
	.align	128
.text._ZN7cutlass13device_kernelIN5flash11enable_sm90INS1_16FlashAttnBwdSm90INS1_25CollectiveMainloopBwdSm90ILi2ELi2ELi2EN4cute5tupleIJNS5_1CILi1EEES8_S8_EEENS6_IJNS7_ILi64EEENS7_ILi128EEESB_EEENS_6half_tEfNS_4arch4Sm90ELb0ELb1ELb0ELb0ELb1ELb1ELb0ELb0ELi2ELi1ELi2ELi1ELb0EEENS1_21CollectiveEpilogueBwdISC_SD_SF_Li256ELb0ELb0ELi1EEENS1_19SingleTileSchedulerILb0ELb0ELb0ELi128EEEEEEEEEvNT_6ParamsE:
        .type           _ZN7cutlass13device_kernelIN5flash11enable_sm90INS1_16FlashAttnBwdSm90INS1_25CollectiveMainloopBwdSm90ILi2ELi2ELi2EN4cute5tupleIJNS5_1CILi1EEES8_S8_EEENS6_IJNS7_ILi64EEENS7_ILi128EEESB_EEENS_6half_tEfNS_4arch4Sm90ELb0ELb1ELb0ELb0ELb1ELb1ELb0ELb0ELi2ELi1ELi2ELi1ELb0EEENS1_21CollectiveEpilogueBwdISC_SD_SF_Li256ELb0ELb0ELi1EEENS1_19SingleTileSchedulerILb0ELb0ELb0ELi128EEEEEEEEEvNT_6ParamsE,@function
        .size           _ZN7cutlass13device_kernelIN5flash11enable_sm90INS1_16FlashAttnBwdSm90INS1_25CollectiveMainloopBwdSm90ILi2ELi2ELi2EN4cute5tupleIJNS5_1CILi1EEES8_S8_EEENS6_IJNS7_ILi64EEENS7_ILi128EEESB_EEENS_6half_tEfNS_4arch4Sm90ELb0ELb1ELb0ELb0ELb1ELb1ELb0ELb0ELi2ELi1ELi2ELi1ELb0EEENS1_21CollectiveEpilogueBwdISC_SD_SF_Li256ELb0ELb0ELi1EEENS1_19SingleTileSchedulerILb0ELb0ELb0ELi128EEEEEEEEEvNT_6ParamsE,(.L_x_7326 - _ZN7cutlass13device_kernelIN5flash11enable_sm90INS1_16FlashAttnBwdSm90INS1_25CollectiveMainloopBwdSm90ILi2ELi2ELi2EN4cute5tupleIJNS5_1CILi1EEES8_S8_EEENS6_IJNS7_ILi64EEENS7_ILi128EEESB_EEENS_6half_tEfNS_4arch4Sm90ELb0ELb1ELb0ELb0ELb1ELb1ELb0ELb0ELi2ELi1ELi2ELi1ELb0EEENS1_21CollectiveEpilogueBwdISC_SD_SF_Li256ELb0ELb0ELi1EEENS1_19SingleTileSchedulerILb0ELb0ELb0ELi128EEEEEEEEEvNT_6ParamsE)
        .other          _ZN7cutlass13device_kernelIN5flash11enable_sm90INS1_16FlashAttnBwdSm90INS1_25CollectiveMainloopBwdSm90ILi2ELi2ELi2EN4cute5tupleIJNS5_1CILi1EEES8_S8_EEENS6_IJNS7_ILi64EEENS7_ILi128EEESB_EEENS_6half_tEfNS_4arch4Sm90ELb0ELb1ELb0ELb0ELb1ELb1ELb0ELb0ELi2ELi1ELi2ELi1ELb0EEENS1_21CollectiveEpilogueBwdISC_SD_SF_Li256ELb0ELb0ELi1EEENS1_19SingleTileSchedulerILb0ELb0ELb0ELi128EEEEEEEEEvNT_6ParamsE,@"STO_CUDA_ENTRY STV_DEFAULT"
_ZN7cutlass13device_kernelIN5flash11enable_sm90INS1_16FlashAttnBwdSm90INS1_25CollectiveMainloopBwdSm90ILi2ELi2ELi2EN4cute5tupleIJNS5_1CILi1EEES8_S8_EEENS6_IJNS7_ILi64EEENS7_ILi128EEESB_EEENS_6half_tEfNS_4arch4Sm90ELb0ELb1ELb0ELb0ELb1ELb1ELb0ELb0ELi2ELi1ELi2ELi1ELb0EEENS1_21CollectiveEpilogueBwdISC_SD_SF_Li256ELb0ELb0ELi1EEENS1_19SingleTileSchedulerILb0ELb0ELb0ELi128EEEEEEEEEvNT_6ParamsE:
        /* <DEDUP_REMOVED lines=30> */
.L_x_4875:
[----:B------:R-:W-:Y:S05]  /*01e0*/  BSYNC B0 ;  /* 0x0000000000007941 */ /* 0x000fea0003800000 */
.L_x_4874:
        /* <DEDUP_REMOVED lines=37> */
.L_x_4876:
        /* <DEDUP_REMOVED lines=22> */
.L_x_4877:
[----:B------:R-:W-:Y:S01]  /*05a0*/  PLOP3.LUT P0, PT, PT, PT, UP0, 0x80, 0x0 ;  /* 0x000000000000781c */ /* 0x000fe20003f0f008 */
[----:B------:R-:W-:Y:S01]  /*05b0*/  NOP ;  /* 0x0000000000007918 */ /* 0x000fe20000000000 */
[----:B------:R-:W-:Y:S01]  /*05c0*/  ULDC.64 UR46, c[0x0][0x208] ;  /* 0x00008200002e7ab9 */ /* 0x000fe20000000a00 */
[----:B------:R-:W-:Y:S01]  /*05d0*/  BSSY B6, `(.L_x_4878) ;  /* 0x00009e2000067945 */ /* 0x000fe20003800000 */
[----:B-12-4-:R-:W-:Y:S09]  /*05e0*/  BAR.SYNC.DEFER_BLOCKING 0x0 ;  /* 0x0000000000007b1d */ /* 0x016ff20000010000 */
[----:B------:R-:W-:Y:S05]  /*05f0*/  @!P0 BRA `(.L_x_4879) ;  /* 0x0000006000288947 */ /* 0x000fea0003800000 */
.L_x_4880:
        /* <DEDUP_REMOVED lines=101> */
.L_x_4882:
        /* <DEDUP_REMOVED lines=30> */
.L_x_4885:
        /* <DEDUP_REMOVED lines=15> */
.L_x_4884:
        /* <DEDUP_REMOVED lines=22> */
.L_x_4887:
        /* <DEDUP_REMOVED lines=15> */
.L_x_4886:
        /* <DEDUP_REMOVED lines=8> */
.L_x_5021:
[----:B------:R-:W-:Y:S02]  /*11f0*/  SHF.L.U32 R8, RZ, 0x1f, RZ ;  /* 0x0000001fff087819 */ /* 0x000fe400000006ff */
[----:B------:R-:W-:Y:S02]  /*1200*/  LOP3.LUT R5, R2, 0xffffff80, RZ, 0xc0, !PT ;  /* 0xffffff8002057812 */ /* 0x000fe400078ec0ff */
[----:B------:R-:W3:Y:S01]  /*1210*/  SYNCS.PHASECHK.TRANS64.TRYWAIT P0, [R231+URZ+0x30800], R8 ;  /* 0x03080008e70075a7 */ /* 0x000ee2000800017f */
[----:B--2---:R-:W-:Y:S02]  /*1220*/  LEA.HI R4, R14, R14, RZ, 0x1 ;  /* 0x0000000e0e047211 */ /* 0x004fe400078f08ff */
[----:B------:R-:W-:Y:S01]  /*1230*/  IMAD.IADD R5, R0, 0x1, -R5 ;  /* 0x0000000100057824 */ /* 0x000fe200078e0a05 */
[----:B------:R-:W-:Y:S02]  /*1240*/  LEA.HI R7, R3, R0, RZ, 0x4 ;  /* 0x0000000003077211 */ /* 0x000fe400078f20ff */
[----:B------:R-:W-:-:S02]  /*1250*/  LOP3.LUT R227, R4, 0xfffffffe, RZ, 0xc0, !PT ;  /* 0xfffffffe04e37812 */ /* 0x000fc400078ec0ff */
[CC--:B------:R-:W-:Y:S02]  /*1260*/  LEA.HI R4, R3.reuse, R0.reuse, RZ, 0x5 ;  /* 0x0000000003047211 */ /* 0x0c0fe400078f28ff */
[----:B------:R-:W-:Y:S01]  /*1270*/  SHF.R.S32.HI R2, RZ, 0x1f, R5 ;  /* 0x0000001fff027819 */ /* 0x000fe20000011405 */
[----:B------:R-:W-:Y:S01]  /*1280*/  IMAD.IADD R227, R14, 0x1, -R227 ;  /* 0x000000010ee37824 */ /* 0x000fe200078e0ae3 */
[----:B------:R-:W-:Y:S01]  /*1290*/  LEA.HI R9, R3, R0, RZ, 0x3 ;  /* 0x0000000003097211 */ /* 0x000fe200078f18ff */
[----:B------:R-:W-:Y:S01]  /*12a0*/  IMAD.SHL.U32 R3, R0, 0x40, RZ ;  /* 0x0000004000037824 */ /* 0x000fe200078e00ff */
[----:B------:R-:W-:Y:S02]  /*12b0*/  SHF.R.S32.HI R4, RZ, 0x5, R4 ;  /* 0x00000005ff047819 */ /* 0x000fe40000011404 */
[----:B------:R-:W-:Y:S02]  /*12c0*/  SHF.R.S32.HI R10, RZ, 0x4, R7 ;  /* 0x00000004ff0a7819 */ /* 0x000fe40000011407 */
[----:B------:R-:W-:Y:S01]  /*12d0*/  LEA.HI R0, R2, R5, RZ, 0x2 ;  /* 0x0000000502007211 */ /* 0x000fe200078f10ff */
[----:B------:R-:W-:Y:S01]  /*12e0*/  IMAD.SHL.U32 R6, R4, 0x10, RZ ;  /* 0x0000001004067824 */ /* 0x000fe200078e00ff */
[----:B------:R-:W-:-:S02]  /*12f0*/  LEA.HI R11, R7, R10, RZ, 0x1 ;  /* 0x0000000a070b7211 */ /* 0x000fc400078f08ff */
[----:B------:R-:W-:Y:S02]  /*1300*/  LOP3.LUT R3, R3, 0x1c0, RZ, 0xc0, !PT ;  /* 0x000001c003037812 */ /* 0x000fe400078ec0ff */
[--C-:B------:R-:W-:Y:S02]  /*1310*/  SHF.R.S32.HI R4, RZ, 0x2, R0.reuse ;  /* 0x00000002ff047819 */ /* 0x100fe40000011400 */
[----:B------:R-:W-:Y:S01]  /*1320*/  SHF.R.S32.HI R7, RZ, 0x1f, R0 ;  /* 0x0000001fff077819 */ /* 0x000fe20000011400 */
[----:B---3--:R-:W-:Y:S06]  /*1330*/  @P0 BRA `(.L_x_4889) ;  /* 0x0000000000080947 */ /* 0x008fec0003800000 */
[----:B------:R-:W2:Y:S02]  /*1340*/  SYNCS.PHASECHK.TRANS64.TRYWAIT P0, [R231+URZ+0x30800], R8 ;  /* 0x03080008e70075a7 */ /* 0x000ea4000800017f */
[----:B--2---:R-:W-:Y:S05]  /*1350*/  @!P0 BRA `(.L_x_4890) ;  /* 0x0000009000488947 */ /* 0x004fea0003800000 */
.L_x_4889:
[----:B------:R-:W3:Y:S01]  /*1360*/  S2R R229, SR_CTAID.X ;  /* 0x0000000000e57919 */ /* 0x000ee20000002500 */
        /* <DEDUP_REMOVED lines=19> */
[----:B------:R-:W-:Y:S01]  /*14a0*/  IMAD.IADD R3, R13, 0x1, -R6 ;  /* 0x000000010d037824 */ /* 0x000fe200078e0a06 */
[----:B------:R-:W-:Y:S01]  /*14b0*/  LOP3.LUT R0, R0, 0x7ffffffc, RZ, 0xc0, !PT ;  /* 0x7ffffffc00007812 */ /* 0x000fe200078ec0ff */
[----:B------:R-:W-:Y:S01]  /*14c0*/  IMAD R4, R4, 0x10, R7 ;  /* 0x0000001004047824 */ /* 0x000fe200078e0207 */
        /* <DEDUP_REMOVED lines=9> */
[----:B---3--:R-:W-:Y:S01]  /*1560*/  IMAD R229, R229, -0x80, -R2 ;  /* 0xffffff80e5e57824 */ /* 0x008fe200078e0a02 */
        /* <DEDUP_REMOVED lines=60> */
[----:B------:R-:W-:Y:S01]  /*1930*/  LOP3.LUT R235, R235, 0x1, RZ, 0xfc, !PT ;  /* 0x00000001ebeb7812 */ /* 0x000fe200078efcff */
[----:B------:R-:W-:Y:S01]  /*1940*/  IMAD R3, R6, 0x4, R231 ;  /* 0x0000000406037824 */ /* 0x000fe200078e02e7 */
[----:B------:R-:W-:Y:S01]  /*1950*/  IADD3 R2, -R2, UR4, RZ ;  /* 0x0000000402027c10 */ /* 0x000fe2000fffe1ff */
[----:B------:R-:W-:-:S07]  /*1960*/  IMAD.SHL.U32 R230, R0, 0x2, RZ ;  /* 0x0000000200e67824 */ /* 0x000fce00078e00ff */
.L_x_4901:
[----:B------:R-:W-:Y:S01]  /*1970*/  ISETP.NE.AND P6, PT, R235, 0x3, PT ;  /* 0x00000003eb00780c */ /* 0x000fe20003fc5270 */
[----:B------:R-:W-:-:S12]  /*1980*/  YIELD ;  /* 0x0000000000007946 */ /* 0x000fd80003800000 */
[----:B------:R-:W-:Y:S05]  /*1990*/  @!P6 BRA `(.L_x_4891) ;  /* 0x000000000004e947 */ /* 0x000fea0003800000 */
[----:B------:R-:W-:Y:S01]  /*19a0*/  BPT.TRAP 0x1 ;  /* 0x000000040000795c */ /* 0x000fe20000300000 */
.L_x_4891:
[----:B------:R-:W-:Y:S01]  /*19b0*/  IMAD R0, R4, 0x8, R231 ;  /* 0x0000000804007824 */ /* 0x000fe200078e02e7 */
[----:B------:R-:W-:-:S04]  /*19c0*/  SHF.L.U32 R7, R226, 0x1f, RZ ;  /* 0x0000001fe2077819 */ /* 0x000fc800000006ff */
[----:B------:R2:W3:Y:S01]  /*19d0*/  SYNCS.PHASECHK.TRANS64.TRYWAIT P0, [R0+URZ+0x30810], R7 ;  /* 0x03081007000075a7 */ /* 0x0004e2000800017f */
[----:B------:R-:W-:Y:S05]  /*19e0*/  @!P6 BRA `(.L_x_4892) ;  /* 0x000000000004e947 */ /* 0x000fea0003800000 */
[----:B------:R-:W-:Y:S01]  /*19f0*/  BPT.TRAP 0x1 ;  /* 0x000000040000795c */ /* 0x000fe20000300000 */
.L_x_4892:
[----:B---3--:R-:W-:Y:S05]  /*1a00*/  @P0 BRA `(.L_x_4893) ;  /* 0x0000000000080947 */ /* 0x008fea0003800000 */
[----:B------:R-:W3:Y:S02]  /*1a10*/  SYNCS.PHASECHK.TRANS64.TRYWAIT P0, [R0+URZ+0x30810], R7 ;  /* 0x03081007000075a7 */ /* 0x000ee4000800017f */
[----:B---3--:R-:W-:Y:S05]  /*1a20*/  @!P0 BRA `(.L_x_4894) ;  /* 0x0000008800a88947 */ /* 0x008fea0003800000 */
.L_x_4893:
        /* <DEDUP_REMOVED lines=81> */
.L_x_4895:
[----:B------:R1:W1:Y:S01]  /*1f40*/  SYNCS.PHASECHK.TRANS64.TRYWAIT P0, [R0+URZ+0x30830], R7 ;  /* 0x03083007000075a7 */ /* 0x000262000800017f */
[----:B------:R-:W-:Y:S05]  /*1f50*/  @!P6 BRA `(.L_x_4896) ;  /* 0x000000000004e947 */ /* 0x000fea0003800000 */
[----:B------:R-:W-:Y:S01]  /*1f60*/  BPT.TRAP 0x1 ;  /* 0x000000040000795c */ /* 0x000fe20000300000 */
.L_x_4896:
[----:B------:R-:W-:-:S05]  /*1f70*/  VIADD R5, R231, 0x20000 ;  /* 0x00020000e7057836 */ /* 0x000fca0000000000 */
[----:B------:R-:W-:-:S04]  /*1f80*/  SHF.R.U32.HI R5, RZ, 0x4, R5 ;  /* 0x00000004ff057819 */ /* 0x000fc80000011605 */
[----:B------:R-:W-:-:S04]  /*1f90*/  LOP3.LUT R234, R5, 0x3fff, RZ, 0xc0, !PT ;  /* 0x00003fff05ea7812 */ /* 0x000fc800078ec0ff */
[----:B------:R-:W-:Y:S01]  /*1fa0*/  LOP3.LUT R5, R234, 0x10000, RZ, 0xfc, !PT ;  /* 0x00010000ea057812 */ /* 0x000fe200078efcff */
[----:B-1----:R-:W-:Y:S06]  /*1fb0*/  @P0 BRA `(.L_x_4897) ;  /* 0x0000000000080947 */ /* 0x002fec0003800000 */
[----:B------:R-:W1:Y:S02]  /*1fc0*/  SYNCS.PHASECHK.TRANS64.TRYWAIT P0, [R0+URZ+0x30830], R7 ;  /* 0x03083007000075a7 */ /* 0x000e64000800017f */
[----:B-1----:R-:W-:Y:S05]  /*1fd0*/  @!P0 BRA `(.L_x_4898) ;  /* 0x0000008400508947 */ /* 0x002fea0003800000 */
.L_x_4897:
        /* <DEDUP_REMOVED lines=27> */
[----:B------:R-:W-:Y:S02]  /*2190*/  SEL R225, R225, 0x40, !P0 ;  /* 0x00000040e1e17807 */ /* 0x000fe40004000000 */
[----:B------:R-:W-:Y:S02]  /*21a0*/  SEL R224, R224, 0x40, P1 ;  /* 0x00000040e0e07807 */ /* 0x000fe40000800000 */
[----:B------:R-:W-:Y:S02]  /*21b0*/  ISETP.GE.AND P0, PT, R228, RZ, PT ;  /* 0x000000ffe400720c */ /* 0x000fe40003f06270 */
[----:B------:R-:W-:-:S02]  /*21c0*/  IADD3 R222, -R5, 0x8, -R7 ;  /* 0x0000000805de7810 */ /* 0x000fc40007ffe907 */
[----:B------:R-:W-:Y:S02]  /*21d0*/  ISETP.GT.OR P0, PT, R224, RZ, !P0 ;  /* 0x000000ffe000720c */ /* 0x000fe40004704670 */
[----:B------:R-:W-:Y:S02]  /*21e0*/  SEL R222, R222, 0x40, P3 ;  /* 0x00000040dede7807 */ /* 0x000fe40001800000 */
[----:B------:R-:W-:Y:S02]  /*21f0*/  ISETP.GE.AND P1, PT, R225, RZ, PT ;  /* 0x000000ffe100720c */ /* 0x000fe40003f26270 */
[----:B------:R-:W-:Y:S02]  /*2200*/  FSEL R5, R184, -INF , !P0 ;  /* 0xff800000b8057808 */ /* 0x000fe40004000000 */
[----:B------:R-:W-:Y:S02]  /*2210*/  ISETP.GT.OR P1, PT, R222, RZ, !P1 ;  /* 0x000000ffde00720c */ /* 0x000fe40004f24670 */
[----:B------:R-:W-:Y:S01]  /*2220*/  ISETP.GE.AND P0, PT, R228, 0x1, PT ;  /* 0x00000001e400780c */ /* 0x000fe20003f06270 */
[----:B------:R-:W-:Y:S01]  /*2230*/  FFMA.FTZ R5, R5, UR41, -R14 ;  /* 0x0000002905057c23 */ /* 0x000fe2000801080e */
[----:B------:R-:W-:-:S02]  /*2240*/  FSEL R7, R186, -INF , !P1 ;  /* 0xff800000ba077808 */ /* 0x000fc40004800000 */
[----:B------:R-:W-:Y:S02]  /*2250*/  ISETP.GT.OR P0, PT, R224, 0x1, !P0 ;  /* 0x00000001e000780c */ /* 0x000fe40004704670 */
[----:B------:R-:W-:Y:S01]  /*2260*/  ISETP.GE.AND P1, PT, R228, 0x8, PT ;  /* 0x00000008e400780c */ /* 0x000fe20003f26270 */
[----:B------:R-:W-:Y:S01]  /*2270*/  FFMA.FTZ R184, R7, UR41, -R14 ;  /* 0x0000002907b87c23 */ /* 0x000fe2000801080e */
[----:B------:R-:W-:Y:S01]  /*2280*/  FSEL R6, R185, -INF , !P0 ;  /* 0xff800000b9067808 */ /* 0x000fe20004000000 */
[----:B------:R-:W1:Y:S01]  /*2290*/  MUFU.EX2 R5, R5 ;  /* 0x0000000500057308 */ /* 0x000e620000000800 */
[----:B------:R-:W-:Y:S02]  /*22a0*/  ISETP.GT.OR P0, PT, R224, 0x8, !P1 ;  /* 0x00000008e000780c */ /* 0x000fe40004f04670 */
[----:B------:R-:W-:Y:S01]  /*22b0*/  ISETP.GE.AND P1, PT, R228, 0x9, PT ;  /* 0x00000009e400780c */ /* 0x000fe20003f26270 */
[----:B------:R-:W-:Y:S01]  /*22c0*/  FFMA.FTZ R6, R6, UR41, -R15 ;  /* 0x0000002906067c23 */ /* 0x000fe2000801080f */
[----:B------:R-:W-:-:S02]  /*22d0*/  FSEL R7, R188, -INF , !P0 ;  /* 0xff800000bc077808 */ /* 0x000fc40004000000 */
[----:B------:R-:W-:Y:S02]  /*22e0*/  ISETP.GT.OR P0, PT, R224, 0x9, !P1 ;  /* 0x00000009e000780c */ /* 0x000fe40004f04670 */
[----:B------:R-:W-:Y:S01]  /*22f0*/  ISETP.GE.AND P1, PT, R228, 0x10, PT ;  /* 0x00000010e400780c */ /* 0x000fe20003f26270 */
[----:B------:R-:W2:Y:S01]  /*2300*/  MUFU.EX2 R6, R6 ;  /* 0x0000000600067308 */ /* 0x000ea20000000800 */
[----:B------:R-:W-:Y:S01]  /*2310*/  FSEL R8, R189, -INF , !P0 ;  /* 0xff800000bd087808 */ /* 0x000fe20004000000 */
[----:B------:R-:W-:Y:S01]  /*2320*/  FFMA.FTZ R7, R7, UR41, -R220 ;  /* 0x0000002907077c23 */ /* 0x000fe200080108dc */
        /* <DEDUP_REMOVED lines=8> */
[----:B------:R-:W-:Y:S02]  /*23b0*/  FSEL R10, R193, -INF , !P0 ;  /* 0xff800000c10a7808 */ /* 0x000fe40004000000 */
[----:B------:R-:W-:Y:S01]  /*23c0*/  ISETP.GT.OR P0, PT, R224, 0x18, !P1 ;  /* 0x00000018e000780c */ /* 0x000fe20004f04670 */
[----:B------:R-:W-:Y:S01]  /*23d0*/  MUFU.EX2 R8, R8 ;  /* 0x0000000800087308 */ /* 0x000fe20000000800 */
[----:B------:R-:W-:Y:S01]  /*23e0*/  ISETP.GE.AND P1, PT, R228, 0x19, PT ;  /* 0x00000019e400780c */ /* 0x000fe20003f26270 */
[----:B------:R-:W-:Y:S01]  /*23f0*/  FFMA.FTZ R10, R10, UR41, -R219 ;  /* 0x000000290a0a7c23 */ /* 0x000fe200080108db */
[----:B------:R-:W-:Y:S02]  /*2400*/  FSEL R11, R196, -INF , !P0 ;  /* 0xff800000c40b7808 */ /* 0x000fe40004000000 */
        /* <DEDUP_REMOVED lines=13> */
[----:B------:R-:W-:Y:S01]  /*24e0*/  ISETP.GT.OR P0, PT, R224, 0x21, !P1 ;  /* 0x00000021e000780c */ /* 0x000fe20004f04670 */
[----:B------:R-:W-:Y:S01]  /*24f0*/  UMOV UR11, 0x40000040 ;  /* 0x40000040000b7882 */ /* 0x000fe20000000000 */
[----:B------:R-:W-:Y:S01]  /*2500*/  UMOV UR9, 0x40000040 ;  /* 0x4000004000097882 */ /* 0x000fe20000000000 */
[----:B------:R-:W-:Y:S01]  /*2510*/  ISETP.GE.AND P2, PT, R225, 0x1, PT ;  /* 0x00000001e100780c */ /* 0x000fe20003f46270 */
[----:B------:R-:W-:Y:S01]  /*2520*/  FFMA.FTZ R13, R13, UR41, -R18 ;  /* 0x000000290d0d7c23 */ /* 0x000fe20008010812 */
[----:B------:R-:W-:Y:S01]  /*2530*/  FSEL R14, R201, -INF , !P0 ;  /* 0xff800000c90e7808 */ /* 0x000fe20004000000 */
[----:B------:R-:W-:Y:S01]  /*2540*/  FFMA.FTZ R12, R12, UR41, -R23 ;  /* 0x000000290c0c7c23 */ /* 0x000fe20008010817 */
[----:B------:R-:W-:Y:S01]  /*2550*/  ISETP.GE.AND P0, PT, R225, 0x8, PT ;  /* 0x00000008e100780c */ /* 0x000fe20003f06270 */
[----:B------:R-:W-:Y:S01]  /*2560*/  MUFU.EX2 R10, R10 ;  /* 0x0000000a000a7308 */ /* 0x000fe20000000800 */
[----:B------:R-:W-:Y:S01]  /*2570*/  ISETP.GT.OR P1, PT, R222, 0x1, !P2 ;  /* 0x00000001de00780c */ /* 0x000fe20005724670 */
[----:B------:R-:W-:Y:S01]  /*2580*/  FFMA.FTZ R14, R14, UR41, -R19 ;  /* 0x000000290e0e7c23 */ /* 0x000fe20008010813 */
[----:B------:R-:W-:-:S02]  /*2590*/  ISETP.GT.OR P0, PT, R222, 0x8, !P0 ;  /* 0x00000008de00780c */ /* 0x000fc40004704670 */
[----:B------:R-:W-:Y:S02]  /*25a0*/  FSEL R186, R187, -INF , !P1 ;  /* 0xff800000bbba7808 */ /* 0x000fe40004800000 */
[----:B------:R-:W-:Y:S01]  /*25b0*/  FSEL R185, R190, -INF , !P0 ;  /* 0xff800000beb97808 */ /* 0x000fe20004000000 */
[----:B------:R-:W-:Y:S01]  /*25c0*/  MUFU.EX2 R11, R11 ;  /* 0x0000000b000b7308 */ /* 0x000fe20000000800 */
[C---:B------:R-:W-:Y:S01]  /*25d0*/  ISETP.GE.AND P0, PT, R225.reuse, 0x10, PT ;  /* 0x00000010e100780c */ /* 0x040fe20003f06270 */
[----:B------:R-:W-:Y:S01]  /*25e0*/  FFMA.FTZ R201, R186, UR41, -R15 ;  /* 0x00000029bac97c23 */ /* 0x000fe2000801080f */
[----:B------:R-:W-:Y:S01]  /*25f0*/  ISETP.GE.AND P1, PT, R225, 0x9, PT ;  /* 0x00000009e100780c */ /* 0x000fe20003f26270 */
[----:B------:R-:W-:Y:S01]  /*2600*/  FFMA.FTZ R200, R185, UR41, -R220 ;  /* 0x00000029b9c87c23 */ /* 0x000fe200080108dc */
[----:B------:R-:W-:Y:S02]  /*2610*/  LOP3.LUT R185, R234, 0x2000000, RZ, 0xfc, !PT ;  /* 0x02000000eab97812 */ /* 0x000fe400078efcff */
[C---:B------:R-:W-:Y:S01]  /*2620*/  ISETP.GT.OR P0, PT, R222.reuse, 0x10, !P0 ;  /* 0x00000010de00780c */ /* 0x040fe20004704670 */
[----:B------:R3:W5:Y:S01]  /*2630*/  MUFU.EX2 R15, R184 ;  /* 0x000000b8000f7308 */ /* 0x0007620000000800 */
[----:B------:R-:W-:Y:S01]  /*2640*/  ISETP.GT.OR P1, PT, R222, 0x9, !P1 ;  /* 0x00000009de00780c */ /* 0x000fe20004f24670 */
[----:B------:R-:W-:Y:S01]  /*2650*/  IMAD R187, R4, 0x400, R185 ;  /* 0x0000040004bb7824 */ /* 0x000fe200078e02b9 */
[----:B------:R-:W-:-:S02]  /*2660*/  FSEL R185, R194, -INF , !P0 ;  /* 0xff800000c2b97808 */ /* 0x000fc40004000000 */
[----:B------:R-:W-:Y:S02]  /*2670*/  ISETP.GE.AND P0, PT, R225, 0x18, PT ;  /* 0x00000018e100780c */ /* 0x000fe40003f06270 */
[----:B------:R-:W-:Y:S01]  /*2680*/  FSEL R186, R191, -INF , !P1 ;  /* 0xff800000bfba7808 */ /* 0x000fe20004800000 */
[----:B------:R-:W-:Y:S01]  /*2690*/  FFMA.FTZ R218, R185, UR41, -R218 ;  /* 0x00000029b9da7c23 */ /* 0x000fe200080108da */
[----:B------:R-:W-:Y:S01]  /*26a0*/  ISETP.GT.OR P0, PT, R222, 0x18, !P0 ;  /* 0x00000018de00780c */ /* 0x000fe20004704670 */
[----:B------:R-:W5:Y:S01]  /*26b0*/  MUFU.EX2 R201, R201 ;  /* 0x000000c900c97308 */ /* 0x000f620000000800 */
[C---:B------:R-:W-:Y:S01]  /*26c0*/  ISETP.GE.AND P1, PT, R225.reuse, 0x11, PT ;  /* 0x00000011e100780c */ /* 0x040fe20003f26270 */
[----:B------:R-:W-:Y:S01]  /*26d0*/  FFMA.FTZ R186, R186, UR41, -R221 ;  /* 0x00000029baba7c23 */ /* 0x000fe200080108dd */
[----:B------:R-:W-:Y:S02]  /*26e0*/  FSEL R185, R198, -INF , !P0 ;  /* 0xff800000c6b97808 */ /* 0x000fe40004000000 */
[----:B------:R-:W-:-:S02]  /*26f0*/  ISETP.GE.AND P0, PT, R225, 0x20, PT ;  /* 0x00000020e100780c */ /* 0x000fc40003f06270 */
[C---:B------:R-:W-:Y:S01]  /*2700*/  ISETP.GT.OR P1, PT, R222.reuse, 0x11, !P1 ;  /* 0x00000011de00780c */ /* 0x040fe20004f24670 */
[----:B------:R-:W-:Y:S01]  /*2710*/  FFMA.FTZ R188, R185, UR41, -R22 ;  /* 0x00000029b9bc7c23 */ /* 0x000fe20008010816 */
[----:B------:R-:W-:Y:S01]  /*2720*/  ISETP.GT.OR P0, PT, R222, 0x20, !P0 ;  /* 0x00000020de00780c */ /* 0x000fe20004704670 */
[----:B------:R-:W5:Y:S01]  /*2730*/  MUFU.EX2 R218, R218 ;  /* 0x000000da00da7308 */ /* 0x000f620000000800 */
[----:B---3--:R-:W-:Y:S02]  /*2740*/  FSEL R184, R195, -INF , !P1 ;  /* 0xff800000c3b87808 */ /* 0x008fe40004800000 */
[----:B------:R-:W-:Y:S02]  /*2750*/  ISETP.GE.AND P1, PT, R225, 0x19, PT ;  /* 0x00000019e100780c */ /* 0x000fe40003f26270 */
[----:B------:R-:W-:Y:S02]  /*2760*/  ISETP.GE.AND P5, PT, R228, 0x28, PT ;  /* 0x00000028e400780c */ /* 0x000fe40003fa6270 */
[----:B------:R-:W-:Y:S01]  /*2770*/  FSEL R185, R202, -INF , !P0 ;  /* 0xff800000cab97808 */ /* 0x000fe20004000000 */
[----:B------:R-:W-:Y:S01]  /*2780*/  MUFU.EX2 R200, R200 ;  /* 0x000000c800c87308 */ /* 0x000fe20000000800 */
[----:B------:R-:W-:-:S02]  /*2790*/  ISETP.GT.OR P1, PT, R222, 0x19, !P1 ;  /* 0x00000019de00780c */ /* 0x000fc40004f24670 */
[----:B------:R-:W-:Y:S01]  /*27a0*/  ISETP.GT.OR P5, PT, R224, 0x28, !P5 ;  /* 0x00000028e000780c */ /* 0x000fe20006fa4670 */
[----:B------:R-:W-:Y:S01]  /*27b0*/  FFMA.FTZ R18, R185, UR41, -R18 ;  /* 0x00000029b9127c23 */ /* 0x000fe20008010812 */
[----:B------:R-:W-:Y:S01]  /*27c0*/  R2UR UR6, R187 ;  /* 0x00000000bb0672ca */ /* 0x000fe200000e0000 */
[----:B------:R-:W-:Y:S01]  /*27d0*/  FFMA.FTZ R187, R184, UR41, -R219 ;  /* 0x00000029b8bb7c23 */ /* 0x000fe200080108db */
[C---:B------:R-:W-:Y:S01]  /*27e0*/  ISETP.GE.AND P3, PT, R228.reuse, 0x29, PT ;  /* 0x00000029e400780c */ /* 0x040fe20003f66270 */
[----:B------:R3:W-:Y:S01]  /*27f0*/  MUFU.EX2 R219, R186 ;  /* 0x000000ba00db7308 */ /* 0x0007e20000000800 */
[----:B------:R-:W-:Y:S02]  /*2800*/  FSEL R184, R199, -INF , !P1 ;  /* 0xff800000c7b87808 */ /* 0x000fe40004800000 */
[----:B------:R-:W-:Y:S02]  /*2810*/  ISETP.GE.AND P2, PT, R225, 0x21, PT ;  /* 0x00000021e100780c */ /* 0x000fe40003f46270 */
[----:B------:R-:W-:-:S02]  /*2820*/  ISETP.GE.AND P4, PT, R228, 0x30, PT ;  /* 0x00000030e400780c */ /* 0x000fc40003f86270 */
[----:B------:R-:W-:Y:S01]  /*2830*/  FSEL R185, R204, -INF , !P5 ;  /* 0xff800000ccb97808 */ /* 0x000fe20006800000 */
[----:B------:R-:W5:Y:S01]  /*2840*/  MUFU.EX2 R22, R187 ;  /* 0x000000bb00167308 */ /* 0x000f620000000800 */
[----:B------:R-:W-:Y:S01]  /*2850*/  ISETP.GE.AND P5, PT, R225, 0x28, PT ;  /* 0x00000028e100780c */ /* 0x000fe20003fa6270 */
[----:B---3--:R-:W-:Y:S01]  /*2860*/  FFMA.FTZ R186, R184, UR41, -R23 ;  /* 0x00000029b8ba7c23 */ /* 0x008fe20008010817 */
[----:B------:R-:W-:Y:S01]  /*2870*/  ISETP.GE.AND P1, PT, R228, 0x31, PT ;  /* 0x00000031e400780c */ /* 0x000fe20003f26270 */
[----:B------:R-:W-:Y:S02]  /*2880*/  WARPGROUP.DEPBAR.LE gsb0, 0x0 ;  /* 0x00008000000079c5 */ /* 0x000fe40000010000 */
[----:B------:R-:W-:Y:S01]  /*2890*/  WARPGROUP.ARRIVE ;  /* 0x00000000000079c5 */ /* 0x000fe20000000000 */
[----:B------:R-:W-:Y:S01]  /*28a0*/  ISETP.GT.OR P3, PT, R224, 0x29, !P3 ;  /* 0x00000029e000780c */ /* 0x000fe20005f64670 */
[----:B------:R3:W-:Y:S01]  /*28b0*/  MUFU.EX2 R23, R188 ;  /* 0x000000bc00177308 */ /* 0x0007e20000000800 */
[----:B------:R-:W-:-:S02]  /*28c0*/  ISETP.GT.OR P2, PT, R222, 0x21, !P2 ;  /* 0x00000021de00780c */ /* 0x000fc40005744670 */
[----:B------:R-:W-:Y:S01]  /*28d0*/  ISETP.GT.OR P4, PT, R224, 0x30, !P4 ;  /* 0x00000030e000780c */ /* 0x000fe20006784670 */
[----:B------:R-:W-:Y:S01]  /*28e0*/  HGMMA.64x64x16.F32 R152, gdesc[UR8], R152, gsb0 ;  /* 0x00e00000089879f0 */ /* 0x000fe20008000898 */
[----:B------:R-:W-:Y:S01]  /*28f0*/  UIADD3 UR10, UR5, 0x6, URZ ;  /* 0x00000006050a7890 */ /* 0x000fe2000fffe03f */
[----:B------:R-:W-:Y:S01]  /*2900*/  ISETP.GT.OR P5, PT, R222, 0x28, !P5 ;  /* 0x00000028de00780c */ /* 0x000fe20006fa4670 */
[----:B------:R-:W-:Y:S01]  /*2910*/  UIADD3 UR8, UR7, 0x6, URZ ;  /* 0x0000000607087890 */ /* 0x000fe2000fffe03f */
[----:B------:R-:W-:Y:S01]  /*2920*/  ISETP.GT.OR P1, PT, R224, 0x31, !P1 ;  /* 0x00000031e000780c */ /* 0x000fe20004f24670 */
[----:B------:R-:W-:Y:S01]  /*2930*/  UMOV UR11, 0x40000040 ;  /* 0x40000040000b7882 */ /* 0x000fe20000000000 */
[----:B------:R-:W-:Y:S01]  /*2940*/  UMOV UR9, 0x40000040 ;  /* 0x4000004000097882 */ /* 0x000fe20000000000 */
[----:B---3--:R-:W-:Y:S01]  /*2950*/  FSEL R188, R205, -INF , !P3 ;  /* 0xff800000cdbc7808 */ /* 0x008fe20005800000 */
[----:B------:R3:W-:Y:S01]  /*2960*/  MUFU.EX2 R202, R186 ;  /* 0x000000ba00ca7308 */ /* 0x0007e20000000800 */
[----:B------:R-:W-:Y:S01]  /*2970*/  FSEL R184, R203, -INF , !P2 ;  /* 0xff800000cbb87808 */ /* 0x000fe20005000000 */
[----:B------:R-:W-:Y:S01]  /*2980*/  FFMA.FTZ R203, R185, UR41, -R20 ;  /* 0x00000029b9cb7c23 */ /* 0x000fe20008010814 */
[C---:B------:R-:W-:Y:S01]  /*2990*/  ISETP.GE.AND P3, PT, R225.reuse, 0x29, PT ;  /* 0x00000029e100780c */ /* 0x040fe20003f66270 */
[----:B------:R-:W-:Y:S01]  /*29a0*/  FFMA.FTZ R204, R188, UR41, -R21 ;  /* 0x00000029bccc7c23 */ /* 0x000fe20008010815 */
[----:B------:R-:W-:Y:S01]  /*29b0*/  FSEL R191, R208, -INF , !P4 ;  /* 0xff800000d0bf7808 */ /* 0x000fe20006000000 */
[----:B------:R-:W-:Y:S01]  /*29c0*/  FFMA.FTZ R19, R184, UR41, -R19 ;  /* 0x00000029b8137c23 */ /* 0x000fe20008010813 */
[----:B------:R-:W-:Y:S01]  /*29d0*/  ISETP.GE.AND P4, PT, R225, 0x30, PT ;  /* 0x00000030e100780c */ /* 0x000fe20003f86270 */
[----:B------:R-:W5:Y:S01]  /*29e0*/  MUFU.EX2 R12, R12 ;  /* 0x0000000c000c7308 */ /* 0x000f620000000800 */
[----:B------:R-:W-:-:S02]  /*29f0*/  FSEL R187, R206, -INF , !P5 ;  /* 0xff800000cebb7808 */ /* 0x000fc40006800000 */
[----:B------:R-:W-:Y:S02]  /*2a00*/  FSEL R194, R209, -INF , !P1 ;  /* 0xff800000d1c27808 */ /* 0x000fe40004800000 */
[----:B------:R-:W-:Y:S01]  /*2a10*/  ISETP.GE.AND P0, PT, R228, 0x38, PT ;  /* 0x00000038e400780c */ /* 0x000fe20003f06270 */
[----:B------:R-:W-:Y:S01]  /*2a20*/  FFMA.FTZ R20, R187, UR41, -R20 ;  /* 0x00000029bb147c23 */ /* 0x000fe20008010814 */
[----:B------:R-:W-:Y:S01]  /*2a30*/  ISETP.GE.AND P5, PT, R225, 0x31, PT ;  /* 0x00000031e100780c */ /* 0x000fe20003fa6270 */
[----:B------:R-:W-:Y:S01]  /*2a40*/  FFMA.FTZ R209, R194, UR41, -R217 ;  /* 0x00000029c2d17c23 */ /* 0x000fe200080108d9 */
[C---:B------:R-:W-:Y:S01]  /*2a50*/  ISETP.GT.OR P3, PT, R222.reuse, 0x29, !P3 ;  /* 0x00000029de00780c */ /* 0x040fe20005f64670 */
[----:B------:R-:W5:Y:S01]  /*2a60*/  MUFU.EX2 R13, R13 ;  /* 0x0000000d000d7308 */ /* 0x000f620000000800 */
[----:B------:R-:W-:Y:S02]  /*2a70*/  ISETP.GT.OR P4, PT, R222, 0x30, !P4 ;  /* 0x00000030de00780c */ /* 0x000fe40006784670 */
[----:B------:R-:W-:-:S02]  /*2a80*/  ISETP.GT.OR P0, PT, R224, 0x38, !P0 ;  /* 0x00000038e000780c */ /* 0x000fc40004704670 */
[----:B------:R-:W-:Y:S02]  /*2a90*/  ISETP.GT.OR P5, PT, R222, 0x31, !P5 ;  /* 0x00000031de00780c */ /* 0x000fe40006fa4670 */
[----:B------:R-:W-:Y:S01]  /*2aa0*/  FSEL R190, R207, -INF , !P3 ;  /* 0xff800000cfbe7808 */ /* 0x000fe20005800000 */
[----:B------:R-:W-:Y:S01]  /*2ab0*/  MUFU.EX2 R14, R14 ;  /* 0x0000000e000e7308 */ /* 0x000fe20000000800 */
[----:B------:R-:W-:Y:S01]  /*2ac0*/  FSEL R193, R210, -INF , !P4 ;  /* 0xff800000d2c17808 */ /* 0x000fe20006000000 */
[--C-:B------:R-:W-:Y:S01]  /*2ad0*/  FFMA.FTZ R210, R191, UR41, -R216.reuse ;  /* 0x00000029bfd27c23 */ /* 0x100fe200080108d8 */
[----:B------:R-:W-:Y:S01]  /*2ae0*/  FSEL R196, R211, -INF , !P5 ;  /* 0xff800000d3c47808 */ /* 0x000fe20006800000 */
[----:B------:R-:W-:Y:S01]  /*2af0*/  FFMA.FTZ R21, R190, UR41, -R21 ;  /* 0x00000029be157c23 */ /* 0x000fe20008010815 */
[----:B------:R-:W-:Y:S01]  /*2b00*/  FSEL R197, R212, -INF , !P0 ;  /* 0xff800000d4c57808 */ /* 0x000fe20004000000 */
[----:B------:R-:W-:Y:S01]  /*2b10*/  FFMA.FTZ R205, R193, UR41, -R216 ;  /* 0x00000029c1cd7c23 */ /* 0x000fe200080108d8 */
[C---:B------:R-:W-:Y:S01]  /*2b20*/  ISETP.GE.AND P3, PT, R225.reuse, 0x38, PT ;  /* 0x00000038e100780c */ /* 0x040fe20003f66270 */
[----:B------:R-:W-:Y:S01]  /*2b30*/  FFMA.FTZ R217, R196, UR41, -R217 ;  /* 0x00000029c4d97c23 */ /* 0x000fe200080108d9 */
[----:B------:R-:W-:Y:S01]  /*2b40*/  ISETP.GE.AND P4, PT, R225, 0x39, PT ;  /* 0x00000039e100780c */ /* 0x000fe20003f86270 */
[----:B------:R-:W-:Y:S01]  /*2b50*/  FFMA.FTZ R198, R197, UR41, -R16 ;  /* 0x00000029c5c67c23 */ /* 0x000fe20008010810 */
[C---:B------:R-:W-:Y:S01]  /*2b60*/  ISETP.GT.OR P3, PT, R222.reuse, 0x38, !P3 ;  /* 0x00000038de00780c */ /* 0x040fe20005f64670 */
[----:B------:R-:W5:Y:S01]  /*2b70*/  MUFU.EX2 R18, R18 ;  /* 0x0000001200127308 */ /* 0x000f620000000800 */
[----:B------:R-:W-:-:S02]  /*2b80*/  ISETP.GT.OR P4, PT, R222, 0x39, !P4 ;  /* 0x00000039de00780c */ /* 0x000fc40006784670 */
[----:B------:R-:W-:Y:S02]  /*2b90*/  ISETP.GE.AND P2, PT, R228, 0x39, PT ;  /* 0x00000039e400780c */ /* 0x000fe40003f46270 */
[----:B------:R-:W-:Y:S02]  /*2ba0*/  FSEL R208, R215, -INF , !P4 ;  /* 0xff800000d7d07808 */ /* 0x000fe40006000000 */
[----:B------:R-:W-:Y:S01]  /*2bb0*/  ISETP.GT.OR P2, PT, R224, 0x39, !P2 ;  /* 0x00000039e000780c */ /* 0x000fe20005744670 */
[----:B------:R-:W5:Y:S01]  /*2bc0*/  MUFU.EX2 R19, R19 ;  /* 0x0000001300137308 */ /* 0x000f620000000800 */
[----:B------:R-:W-:Y:S02]  /*2bd0*/  FSEL R199, R214, -INF , !P3 ;  /* 0xff800000d6c77808 */ /* 0x000fe40005800000 */
[----:B------:R-:W-:-:S03]  /*2be0*/  FSEL R206, R213, -INF , !P2 ;  /* 0xff800000d5ce7808 */ /* 0x000fc60005000000 */
[----:B------:R-:W-:Y:S02]  /*2bf0*/  FFMA.FTZ R199, R199, UR41, -R16 ;  /* 0x00000029c7c77c23 */ /* 0x000fe40008010810 */
[--C-:B------:R-:W-:Y:S01]  /*2c00*/  FFMA.FTZ R207, R206, UR41, -R17.reuse ;  /* 0x00000029cecf7c23 */ /* 0x100fe20008010811 */
[----:B------:R-:W-:Y:S01]  /*2c10*/  FFMA.FTZ R206, R208, UR41, -R17 ;  /* 0x00000029d0ce7c23 */ /* 0x000fe20008010811 */
[----:B------:R-:W5:Y:S08]  /*2c20*/  MUFU.EX2 R203, R203 ;  /* 0x000000cb00cb7308 */ /* 0x000f700000000800 */
[----:B------:R-:W5:Y:S01]  /*2c30*/  MUFU.EX2 R20, R20 ;  /* 0x0000001400147308 */ /* 0x000f620000000800 */
[----:B------:R-:W-:-:S02]  /*2c40*/  WARPGROUP.DEPBAR.LE gsb0, 0x0 ;  /* 0x00008000000079c5 */ /* 0x000fc40000010000 */
[----:B------:R-:W-:-:S05]  /*2c50*/  WARPGROUP.ARRIVE ;  /* 0x00000000000079c5 */ /* 0x000fca0000000000 */
[----:B------:R-:W5:Y:S01]  /*2c60*/  MUFU.EX2 R204, R204 ;  /* 0x000000cc00cc7308 */ /* 0x000f620000000800 */
[----:B------:R-:W-:Y:S01]  /*2c70*/  HGMMA.64x64x16.F32 R152, gdesc[UR8], R152, gsb0 ;  /* 0x00e00000089879f0 */ /* 0x000fe20008000898 */
[----:B------:R-:W-:Y:S02]  /*2c80*/  UIADD3 UR10, UR5, 0x200, URZ ;  /* 0x00000200050a7890 */ /* 0x000fe4000fffe03f */
[----:B------:R-:W-:-:S04]  /*2c90*/  UIADD3 UR8, UR7, 0x400, URZ ;  /* 0x0000040007087890 */ /* 0x000fc8000fffe03f */
[----:B------:R-:W5:Y:S01]  /*2ca0*/  MUFU.EX2 R21, R21 ;  /* 0x0000001500157308 */ /* 0x000f620000000800 */
[----:B------:R-:W-:Y:S01]  /*2cb0*/  UMOV UR11, 0x40000040 ;  /* 0x40000040000b7882 */ /* 0x000fe20000000000 */
[----:B------:R-:W-:-:S06]  /*2cc0*/  UMOV UR9, 0x40000040 ;  /* 0x4000004000097882 */ /* 0x000fcc0000000000 */
[----:B------:R-:W5:Y:S08]  /*2cd0*/  MUFU.EX2 R16, R210 ;  /* 0x000000d200107308 */ /* 0x000f700000000800 */
[----:B------:R-:W5:Y:S08]  /*2ce0*/  MUFU.EX2 R205, R205 ;  /* 0x000000cd00cd7308 */ /* 0x000f700000000800 */
[----:B------:R-:W5:Y:S01]  /*2cf0*/  MUFU.EX2 R17, R209 ;  /* 0x000000d100117308 */ /* 0x000f620000000800 */
        /* <DEDUP_REMOVED lines=31> */
[----:B------:R-:W1:Y:S04]  /*2ef0*/  LDS.64 R184, [R223+0x28200] ;  /* 0x02820000dfb87984 */ /* 0x000e680000000a00 */
[----:B---3--:R-:W3:Y:S04]  /*2f00*/  LDS.64 R186, [R223+0x28220] ;  /* 0x02822000dfba7984 */ /* 0x008ee80000000a00 */
[----:B------:R-:W2:Y:S04]  /*2f10*/  LDS.64 R188, [R223+0x28240] ;  /* 0x02824000dfbc7984 */ /* 0x000ea80000000a00 */
[----:B------:R-:W5:Y:S04]  /*2f20*/  LDS.64 R194, [R223+0x282a0] ;  /* 0x0282a000dfc27984 */ /* 0x000f680000000a00 */
[----:B------:R-:W5:Y:S04]  /*2f30*/  LDS.64 R190, [R223+0x28260] ;  /* 0x02826000dfbe7984 */ /* 0x000f680000000a00 */
[----:B------:R-:W5:Y:S04]  /*2f40*/  LDS.64 R192, [R223+0x28280] ;  /* 0x02828000dfc07984 */ /* 0x000f680000000a00 */
[----:B------:R-:W5:Y:S04]  /*2f50*/  LDS.64 R196, [R223+0x282c0] ;  /* 0x0282c000dfc47984 */ /* 0x000f680000000a00 */
[----:B----4-:R-:W4:Y:S01]  /*2f60*/  LDS.64 R222, [R223+0x282e0] ;  /* 0x0282e000dfde7984 */ /* 0x010f220000000a00 */
[--C-:B-1----:R-:W-:Y:S01]  /*2f70*/  FADD.FTZ R208, R155, -R185.reuse ;  /* 0x800000b99bd07221 */ /* 0x102fe20000010000 */
[--C-:B------:R-:W-:Y:S01]  /*2f80*/  FADD.FTZ R152, R152, -R184.reuse ;  /* 0x800000b898987221 */ /* 0x100fe20000010000 */
[----:B------:R-:W-:Y:S01]  /*2f90*/  FADD.FTZ R154, R154, -R184 ;  /* 0x800000b89a9a7221 */ /* 0x000fe20000010000 */
[----:B------:R-:W-:Y:S01]  /*2fa0*/  FADD.FTZ R153, R153, -R185 ;  /* 0x800000b999997221 */ /* 0x000fe20000010000 */
[--C-:B---3--:R-:W-:Y:S01]  /*2fb0*/  FADD.FTZ R155, R158, -R186.reuse ;  /* 0x800000ba9e9b7221 */ /* 0x108fe20000010000 */
[--C-:B------:R-:W-:Y:S01]  /*2fc0*/  FADD.FTZ R158, R159, -R187.reuse ;  /* 0x800000bb9f9e7221 */ /* 0x100fe20000010000 */
[----:B------:R-:W-:Y:S01]  /*2fd0*/  FADD.FTZ R184, R156, -R186 ;  /* 0x800000ba9cb87221 */ /* 0x000fe20000010000 */
[----:B------:R-:W-:Y:S01]  /*2fe0*/  FADD.FTZ R185, R157, -R187 ;  /* 0x800000bb9db97221 */ /* 0x000fe20000010000 */
[--C-:B--2---:R-:W-:Y:S01]  /*2ff0*/  FADD.FTZ R161, R161, -R189.reuse ;  /* 0x800000bda1a17221 */ /* 0x104fe20000010000 */
[----:B------:R-:W-:Y:S01]  /*3000*/  FADD.FTZ R163, R163, -R189 ;  /* 0x800000bda3a37221 */ /* 0x000fe20000010000 */
[----:B------:R-:W-:Y:S01]  /*3010*/  FADD.FTZ R159, R162, -R188 ;  /* 0x800000bca29f7221 */ /* 0x000fe20000010000 */
[----:B------:R-:W1:Y:S01]  /*3020*/  MUFU.EX2 R156, R217 ;  /* 0x000000d9009c7308 */ /* 0x000e620000000800 */
[----:B-----5:R-:W-:Y:S01]  /*3030*/  FADD.FTZ R189, R174, -R194 ;  /* 0x800000c2aebd7221 */ /* 0x020fe20000010000 */
[----:B------:R-:W-:Y:S01]  /*3040*/  FADD.FTZ R186, R175, -R195 ;  /* 0x800000c3afba7221 */ /* 0x000fe20000010000 */
[----:B------:R-:W-:Y:S01]  /*3050*/  FMUL.FTZ R152, R5, R152 ;  /* 0x0000009805987220 */ /* 0x000fe20000410000 */
[----:B------:R-:W-:Y:S01]  /*3060*/  FMUL.FTZ R175, R6, R153 ;  /* 0x0000009906af7220 */ /* 0x000fe20000410000 */
[----:B------:R-:W-:Y:S01]  /*3070*/  FADD.FTZ R187, R165, -R191 ;  /* 0x800000bfa5bb7221 */ /* 0x000fe20000010000 */
[----:B------:R-:W-:Y:S01]  /*3080*/  FMUL.FTZ R154, R15, R154 ;  /* 0x0000009a0f9a7220 */ /* 0x000fe20000410000 */
[----:B------:R-:W-:Y:S01]  /*3090*/  FADD.FTZ R160, R160, -R188 ;  /* 0x800000bca0a07221 */ /* 0x000fe20000010000 */
[----:B------:R-:W-:Y:S01]  /*30a0*/  MUFU.EX2 R174, R207 ;  /* 0x000000cf00ae7308 */ /* 0x000fe20000000800 */
[----:B------:R-:W-:Y:S01]  /*30b0*/  FADD.FTZ R165, R170, -R192 ;  /* 0x800000c0aaa57221 */ /* 0x000fe20000010000 */
[----:B------:R-:W-:Y:S01]  /*30c0*/  FADD.FTZ R170, R171, -R193 ;  /* 0x800000c1abaa7221 */ /* 0x000fe20000010000 */
[--C-:B------:R-:W-:Y:S01]  /*30d0*/  FADD.FTZ R164, R164, -R190.reuse ;  /* 0x800000bea4a47221 */ /* 0x100fe20000010000 */
[----:B------:R-:W-:Y:S01]  /*30e0*/  FADD.FTZ R166, R166, -R190 ;  /* 0x800000bea6a67221 */ /* 0x000fe20000010000 */
[--C-:B------:R-:W-:Y:S01]  /*30f0*/  FADD.FTZ R171, R176, -R196.reuse ;  /* 0x800000c4b0ab7221 */ /* 0x100fe20000010000 */
[--C-:B------:R-:W-:Y:S01]  /*3100*/  FADD.FTZ R176, R177, -R197.reuse ;  /* 0x800000c5b1b07221 */ /* 0x100fe20000010000 */
[----:B------:R-:W-:Y:S01]  /*3110*/  FADD.FTZ R179, R179, -R197 ;  /* 0x800000c5b3b37221 */ /* 0x000fe20000010000 */
[----:B------:R-:W2:Y:S01]  /*3120*/  MUFU.EX2 R157, R198 ;  /* 0x000000c6009d7308 */ /* 0x000ea20000000800 */
[----:B------:R-:W-:Y:S01]  /*3130*/  FADD.FTZ R178, R178, -R196 ;  /* 0x800000c4b2b27221 */ /* 0x000fe20000010000 */
[----:B------:R-:W-:Y:S01]  /*3140*/  FMUL.FTZ R197, R201, R208 ;  /* 0x000000d0c9c57220 */ /* 0x000fe20000410000 */
[----:B------:R-:W-:Y:S01]  /*3150*/  F2FP.F16.F32.PACK_AB R196, R175, R152 ;  /* 0x00000098afc4723e */ /* 0x000fe200000000ff */
[----:B------:R-:W-:Y:S01]  /*3160*/  FADD.FTZ R167, R167, -R191 ;  /* 0x800000bfa7a77221 */ /* 0x000fe20000010000 */
[----:B------:R-:W-:Y:S01]  /*3170*/  FMUL.FTZ R159, R218, R159 ;  /* 0x0000009fda9f7220 */ /* 0x000fe20000410000 */
[----:B------:R-:W-:Y:S01]  /*3180*/  FMUL.FTZ R152, R22, R163 ;  /* 0x000000a316987220 */ /* 0x000fe20000410000 */
[----:B------:R-:W-:Y:S01]  /*3190*/  FADD.FTZ R168, R168, -R192 ;  /* 0x800000c0a8a87221 */ /* 0x000fe20000010000 */
[----:B------:R-:W3:Y:S01]  /*31a0*/  MUFU.EX2 R162, R199 ;  /* 0x000000c700a27308 */ /* 0x000ee20000000800 */
[----:B------:R-:W-:Y:S01]  /*31b0*/  FADD.FTZ R169, R169, -R193 ;  /* 0x800000c1a9a97221 */ /* 0x000fe20000010000 */
[----:B------:R-:W-:Y:S01]  /*31c0*/  FADD.FTZ R172, R172, -R194 ;  /* 0x800000c2acac7221 */ /* 0x000fe20000010000 */
[----:B------:R-:W-:Y:S01]  /*31d0*/  FADD.FTZ R173, R173, -R195 ;  /* 0x800000c3adad7221 */ /* 0x000fe20000010000 */
[--C-:B----4-:R-:W-:Y:S01]  /*31e0*/  FADD.FTZ R180, R180, -R222.reuse ;  /* 0x800000deb4b47221 */ /* 0x110fe20000010000 */
[----:B------:R-:W-:Y:S01]  /*31f0*/  FADD.FTZ R153, R182, -R222 ;  /* 0x800000deb6997221 */ /* 0x000fe20000010000 */
[--C-:B------:R-:W-:Y:S01]  /*3200*/  FADD.FTZ R181, R181, -R223.reuse ;  /* 0x800000dfb5b57221 */ /* 0x100fe20000010000 */
[----:B------:R-:W-:Y:S01]  /*3210*/  FADD.FTZ R183, R183, -R223 ;  /* 0x800000dfb7b77221 */ /* 0x000fe20000010000 */
[----:B------:R-:W4:Y:S01]  /*3220*/  MUFU.EX2 R207, R206 ;  /* 0x000000ce00cf7308 */ /* 0x000f220000000800 */
        /* <DEDUP_REMOVED lines=24> */
[----:B-1----:R-:W-:Y:S01]  /*33b0*/  FMUL.FTZ R179, R156, R179 ;  /* 0x000000b39cb37220 */ /* 0x002fe20000410000 */
[----:B--2---:R-:W-:Y:S01]  /*33c0*/  FMUL.FTZ R180, R157, R180 ;  /* 0x000000b49db47220 */ /* 0x004fe20000410000 */
[----:B---3--:R-:W-:Y:S01]  /*33d0*/  FMUL.FTZ R153, R162, R153 ;  /* 0x00000099a2997220 */ /* 0x008fe20000410000 */
[----:B------:R-:W-:Y:S01]  /*33e0*/  FMUL.FTZ R181, R174, R181 ;  /* 0x000000b5aeb57220 */ /* 0x000fe20000410000 */
[----:B----4-:R-:W-:Y:S01]  /*33f0*/  FMUL.FTZ R152, R207, R183 ;  /* 0x000000b7cf987220 */ /* 0x010fe20000410000 */
        /* <DEDUP_REMOVED lines=46> */
[----:B------:R-:W-:Y:S01]  /*36e0*/  UMOV UR8, UR5 ;  /* 0x0000000500087c82 */ /* 0x000fe20008000000 */
[----:B------:R-:W-:Y:S02]  /*36f0*/  WARPGROUP.DEPBAR.LE gsb0, 0x0 ;  /* 0x00008000000079c5 */ /* 0x000fe40000010000 */
[----:B------:R-:W-:Y:S02]  /*3700*/  F2FP.F16.F32.PACK_AB R152, R14, R13 ;  /* 0x0000000d0e98723e */ /* 0x000fe400000000ff */
[----:B------:R-:W-:Y:S02]  /*3710*/  F2FP.F16.F32.PACK_AB R153, R19, R18 ;  /* 0x000000121399723e */ /* 0x000fe400000000ff */
[----:B------:R-:W-:-:S02]  /*3720*/  F2FP.F16.F32.PACK_AB R154, R204, R203 ;  /* 0x000000cbcc9a723e */ /* 0x000fc400000000ff */
[----:B------:R-:W-:Y:S02]  /*3730*/  F2FP.F16.F32.PACK_AB R155, R21, R20 ;  /* 0x00000014159b723e */ /* 0x000fe400000000ff */
[----:B------:R-:W-:Y:S02]  /*3740*/  F2FP.F16.F32.PACK_AB R204, R17, R16 ;  /* 0x0000001011cc723e */ /* 0x000fe400000000ff */
[----:B------:R-:W-:-:S06]  /*3750*/  WARPGROUP.ARRIVE ;  /* 0x00000000000079c5 */ /* 0x000fcc0000000000 */
[----:B------:R-:W-:Y:S01]  /*3760*/  HGMMA.64x128x16.F32 R88, R152, gdesc[UR8].tnspB, R88, gsb0 ;  /* 0x41e0000898587df0 */ /* 0x000fe20008000858 */
[----:B------:R-:W-:Y:S01]  /*3770*/  UMOV UR10, UR6 ;  /* 0x00000006000a7c82 */ /* 0x000fe20008000000 */
[----:B------:R-:W-:Y:S01]  /*3780*/  UMOV UR11, 0x40000040 ;  /* 0x40000040000b7882 */ /* 0x000fe20000000000 */
[----:B------:R-:W-:Y:S02]  /*3790*/  WARPGROUP.DEPBAR.LE gsb0, 0x0 ;  /* 0x00008000000079c5 */ /* 0x000fe40000010000 */
[----:B------:R-:W-:-:S07]  /*37a0*/  WARPGROUP.ARRIVE ;  /* 0x00000000000079c5 */ /* 0x000fce0000000000 */
        /* <DEDUP_REMOVED lines=65> */
.L_x_4899:
        /* <DEDUP_REMOVED lines=49> */
.L_x_4900:
        /* <DEDUP_REMOVED lines=78> */
.L_x_4883:
        /* <DEDUP_REMOVED lines=23> */
.L_x_4903:
        /* <DEDUP_REMOVED lines=20> */
.L_x_4904:
        /* <DEDUP_REMOVED lines=18> */
.L_x_4905:
        /* <DEDUP_REMOVED lines=18> */
.L_x_4906:
        /* <DEDUP_REMOVED lines=153> */
.L_x_4908:
[----:B------:R-:W-:Y:S05]  /*5230*/  BSYNC B0 ;  /* 0x0000000000007941 */ /* 0x000fea0003800000 */
.L_x_4907:
[----:B------:R-:W-:-:S04]  /*5240*/  DEPBAR.LE SB0, 0x0 ;  /* 0x000080000000791a */ /* 0x000fc80000000000 */
[----:B------:R-:W-:Y:S05]  /*5250*/  BRA `(.L_x_4881) ;  /* 0x0000005000647947 */ /* 0x000fea0003800000 */
.L_x_4902:
        /* <DEDUP_REMOVED lines=53> */
.L_x_4910:
[----:B------:R-:W-:Y:S05]  /*55b0*/  BSYNC B0 ;  /* 0x0000000000007941 */ /* 0x000fea0003800000 */
.L_x_4909:
        /* <DEDUP_REMOVED lines=16> */
.L_x_4912:
[----:B------:R-:W-:Y:S05]  /*56c0*/  BSYNC B0 ;  /* 0x0000000000007941 */ /* 0x000fea0003800000 */
.L_x_4911:
        /* <DEDUP_REMOVED lines=16> */
.L_x_4914:
[----:B------:R-:W-:Y:S05]  /*57d0*/  BSYNC B0 ;  /* 0x0000000000007941 */ /* 0x000fea0003800000 */
.L_x_4913:
        /* <DEDUP_REMOVED lines=17> */
.L_x_4916:
[----:B------:R-:W-:Y:S05]  /*58f0*/  BSYNC B0 ;  /* 0x0000000000007941 */ /* 0x000fea0003800000 */
.L_x_4915:
        /* <DEDUP_REMOVED lines=16> */
.L_x_4918:
[----:B------:R-:W-:Y:S05]  /*5a00*/  BSYNC B0 ;  /* 0x0000000000007941 */ /* 0x000fea0003800000 */
.L_x_4917:
        /* <DEDUP_REMOVED lines=18> */
.L_x_4920:
[----:B------:R-:W-:Y:S05]  /*5b30*/  BSYNC B0 ;  /* 0x0000000000007941 */ /* 0x000fea0003800000 */
.L_x_4919:
        /* <DEDUP_REMOVED lines=31> */
.L_x_4922:
[----:B------:R-:W-:Y:S05]  /*5d30*/  BSYNC B0 ;  /* 0x0000000000007941 */ /* 0x000fea0003800000 */
.L_x_4921:
        /* <DEDUP_REMOVED lines=22> */
.L_x_4924:
[----:B------:R-:W-:Y:S05]  /*5ea0*/  BSYNC B0 ;  /* 0x0000000000007941 */ /* 0x000fea0003800000 */
.L_x_4923:
        /* <DEDUP_REMOVED lines=14> */
.L_x_4926:
[----:B------:R-:W-:Y:S05]  /*5f90*/  BSYNC B0 ;  /* 0x0000000000007941 */ /* 0x000fea0003800000 */
.L_x_4925:
        /* <DEDUP_REMOVED lines=16> */
.L_x_4928:
[----:B------:R-:W-:Y:S05]  /*60a0*/  BSYNC B0 ;  /* 0x0000000000007941 */ /* 0x000fea0003800000 */
.L_x_4927:
        /* <DEDUP_REMOVED lines=15> */
.L_x_4930:
[----:B------:R-:W-:Y:S05]  /*61a0*/  BSYNC B0 ;  /* 0x0000000000007941 */ /* 0x000fea0003800000 */
.L_x_4929:
        /* <DEDUP_REMOVED lines=15> */
.L_x_4932:
[----:B------:R-:W-:Y:S05]  /*62a0*/  BSYNC B0 ;  /* 0x0000000000007941 */ /* 0x000fea0003800000 */
.L_x_4931:
        /* <DEDUP_REMOVED lines=15> */
.L_x_4934:
[----:B------:R-:W-:Y:S05]  /*63a0*/  BSYNC B0 ;  /* 0x0000000000007941 */ /* 0x000fea0003800000 */
.L_x_4933:
        /* <DEDUP_REMOVED lines=15> */
.L_x_4936:
[----:B------:R-:W-:Y:S05]  /*64a0*/  BSYNC B0 ;  /* 0x0000000000007941 */ /* 0x000fea0003800000 */
.L_x_4935:
        /* <DEDUP_REMOVED lines=15> */
.L_x_4938:
[----:B------:R-:W-:Y:S05]  /*65a0*/  BSYNC B0 ;  /* 0x0000000000007941 */ /* 0x000fea0003800000 */
.L_x_4937:
        /* <DEDUP_REMOVED lines=15> */
.L_x_4879:
        /* <DEDUP_REMOVED lines=33> */
.L_x_4940:
[----:B------:R-:W-:-:S05]  /*68b0*/  UMOV UR11, UR5 ;  /* 0x00000005000b7c82 */ /* 0x000fca0008000000 */
.L_x_4941:
        /* <DEDUP_REMOVED lines=48> */
.L_x_4946:
[----:B------:R-:W2:Y:S04]  /*6bc0*/  LDG.E.STRONG.GPU R0, desc[UR46][R2.64] ;  /* 0x0000002e02007981 */ /* 0x000ea8000c1ef900 */
[----:B--2---:R-:W-:Y:S01]  /*6bd0*/  CCTL.IVALL ;  /* 0x00000000ff00798f */ /* 0x004fe20002000000 */
[----:B------:R-:W-:Y:S05]  /*6be0*/  YIELD ;  /* 0x0000000000007946 */ /* 0x000fea0003800000 */
[----:B------:R-:W-:-:S13]  /*6bf0*/  ISETP.NE.AND P1, PT, R0, UR23, PT ;  /* 0x0000001700007c0c */ /* 0x000fda000bf25270 */
[----:B------:R-:W-:Y:S05]  /*6c00*/  @P1 BRA `(.L_x_4946) ;  /* 0xfffffffc00ec1947 */ /* 0x000fea000383ffff */
.L_x_4945:
[----:B------:R-:W-:Y:S05]  /*6c10*/  BSYNC B0 ;  /* 0x0000000000007941 */ /* 0x000fea0003800000 */
.L_x_4944:
[----:B------:R-:W-:-:S03]  /*6c20*/  UMOV UR4, 0xffffffff ;  /* 0xffffffff00047882 */ /* 0x000fc60000000000 */
[----:B------:R-:W-:Y:S05]  /*6c30*/  BRA.DIV UR4, `(.L_x_4947) ;  /* 0x0000003a044c7947 */ /* 0x000fea000b800000 */
[----:B------:R-:W-:Y:S01]  /*6c40*/  NOP ;  /* 0x0000000000007918 */ /* 0x000fe20000000000 */
.L_x_5024:
        /* <DEDUP_REMOVED lines=22> */
.L_x_4949:
[----:B------:R-:W-:Y:S05]  /*6db0*/  BSYNC B0 ;  /* 0x0000000000007941 */ /* 0x000fea0003800000 */
.L_x_4948:
        /* <DEDUP_REMOVED lines=20> */
.L_x_4951:
[----:B------:R-:W-:Y:S05]  /*6f00*/  BSYNC B0 ;  /* 0x0000000000007941 */ /* 0x000fea0003800000 */
.L_x_4950:
[----:B------:R-:W-:Y:S06]  /*6f10*/  BAR.ARV 0xa, 0xa0 ;  /* 0x0282800000007b1d */ /* 0x000fec0000002000 */
[----:B------:R-:W-:Y:S04]  /*6f20*/  BSSY B0, `(.L_x_4952) ;  /* 0x0000003000007945 */ /* 0x000fe80003800000 */
[----:B------:R-:W-:Y:S05]  /*6f30*/  @!P0 BRA `(.L_x_4953) ;  /* 0x0000000000048947 */ /* 0x000fea0003800000 */
[----:B------:R-:W-:-:S04]  /*6f40*/  DEPBAR.LE SB0, 0x0 ;  /* 0x000080000000791a */ /* 0x000fc80000000000 */
.L_x_4953:
[----:B------:R-:W-:Y:S05]  /*6f50*/  BSYNC B0 ;  /* 0x0000000000007941 */ /* 0x000fea0003800000 */
.L_x_4952:
        /* <DEDUP_REMOVED lines=19> */
.L_x_4955:
[----:B------:R-:W-:Y:S05]  /*7090*/  BSYNC B0 ;  /* 0x0000000000007941 */ /* 0x000fea0003800000 */
.L_x_4954:
[----:B------:R-:W-:Y:S01]  /*70a0*/  UIADD3 UR18, UR6, 0x1, URZ ;  /* 0x0000000106127890 */ /* 0x000fe2000fffe03f */
[----:B------:R-:W-:Y:S11]  /*70b0*/  BRA `(.L_x_4956) ;  /* 0x0000000000047947 */ /* 0x000ff60003800000 */
.L_x_4943:
[----:B------:R-:W-:-:S05]  /*70c0*/  UMOV UR18, UR6 ;  /* 0x0000000600127c82 */ /* 0x000fca0008000000 */
.L_x_4956:
        /* <DEDUP_REMOVED lines=12> */
.L_x_4981:
        /* <DEDUP_REMOVED lines=11> */
.L_x_4959:
[----:B------:R-:W2:Y:S04]  /*7240*/  LDG.E.STRONG.GPU R0, desc[UR46][R2.64] ;  /* 0x0000002e02007981 */ /* 0x000ea8000c1ef900 */
[----:B--2---:R-:W-:Y:S01]  /*7250*/  CCTL.IVALL ;  /* 0x00000000ff00798f */ /* 0x004fe20002000000 */
[----:B------:R-:W-:Y:S05]  /*7260*/  YIELD ;  /* 0x0000000000007946 */ /* 0x000fea0003800000 */
[----:B------:R-:W-:-:S13]  /*7270*/  ISETP.NE.AND P1, PT, R0, UR23, PT ;  /* 0x0000001700007c0c */ /* 0x000fda000bf25270 */
[----:B------:R-:W-:Y:S05]  /*7280*/  @P1 BRA `(.L_x_4959) ;  /* 0xfffffffc00ec1947 */ /* 0x000fea000383ffff */
.L_x_4958:
[----:B------:R-:W-:Y:S05]  /*7290*/  BSYNC B0 ;  /* 0x0000000000007941 */ /* 0x000fea0003800000 */
.L_x_4957:
[----:B------:R-:W-:-:S03]  /*72a0*/  UMOV UR16, 0xffffffff ;  /* 0xffffffff00107882 */ /* 0x000fc60000000000 */
[----:B------:R-:W-:Y:S05]  /*72b0*/  BRA.DIV UR16, `(.L_x_4960) ;  /* 0x0000003210c87947 */ /* 0x000fea000b800000 */
[----:B------:R-:W-:Y:S01]  /*72c0*/  NOP ;  /* 0x0000000000007918 */ /* 0x000fe20000000000 */
.L_x_5027:
        /* <DEDUP_REMOVED lines=19> */
.L_x_4962:
[----:B------:R-:W-:Y:S05]  /*7400*/  BSYNC B0 ;  /* 0x0000000000007941 */ /* 0x000fea0003800000 */
.L_x_4961:
        /* <DEDUP_REMOVED lines=15> */
.L_x_4964:
[----:B------:R-:W-:Y:S05]  /*7500*/  BSYNC B0 ;  /* 0x0000000000007941 */ /* 0x000fea0003800000 */
.L_x_4963:
[----:B------:R-:W-:Y:S06]  /*7510*/  BAR.ARV 0xa, 0xa0 ;  /* 0x0282800000007b1d */ /* 0x000fec0000002000 */
[----:B------:R-:W-:Y:S04]  /*7520*/  BSSY B0, `(.L_x_4965) ;  /* 0x0000003000007945 */ /* 0x000fe80003800000 */
[----:B------:R-:W-:Y:S05]  /*7530*/  @!P0 BRA `(.L_x_4966) ;  /* 0x0000000000048947 */ /* 0x000fea0003800000 */
[----:B------:R-:W-:-:S04]  /*7540*/  DEPBAR.LE SB0, 0x0 ;  /* 0x000080000000791a */ /* 0x000fc80000000000 */
.L_x_4966:
[----:B------:R-:W-:Y:S05]  /*7550*/  BSYNC B0 ;  /* 0x0000000000007941 */ /* 0x000fea0003800000 */
.L_x_4965:
        /* <DEDUP_REMOVED lines=19> */
.L_x_4968:
[----:B------:R-:W-:Y:S05]  /*7690*/  BSYNC B0 ;  /* 0x0000000000007941 */ /* 0x000fea0003800000 */
.L_x_4967:
        /* <DEDUP_REMOVED lines=9> */
.L_x_4971:
[----:B------:R-:W2:Y:S04]  /*7730*/  LDG.E.STRONG.GPU R0, desc[UR46][R2.64] ;  /* 0x0000002e02007981 */ /* 0x000ea8000c1ef900 */
[----:B--2---:R-:W-:Y:S01]  /*7740*/  CCTL.IVALL ;  /* 0x00000000ff00798f */ /* 0x004fe20002000000 */
[----:B------:R-:W-:Y:S05]  /*7750*/  YIELD ;  /* 0x0000000000007946 */ /* 0x000fea0003800000 */
[----:B------:R-:W-:-:S13]  /*7760*/  ISETP.NE.AND P1, PT, R0, UR23, PT ;  /* 0x0000001700007c0c */ /* 0x000fda000bf25270 */
[----:B------:R-:W-:Y:S05]  /*7770*/  @P1 BRA `(.L_x_4971) ;  /* 0xfffffffc00ec1947 */ /* 0x000fea000383ffff */
.L_x_4970:
[----:B------:R-:W-:Y:S05]  /*7780*/  BSYNC B0 ;  /* 0x0000000000007941 */ /* 0x000fea0003800000 */
.L_x_4969:
[----:B------:R-:W-:-:S03]  /*7790*/  UMOV UR12, 0xffffffff ;  /* 0xffffffff000c7882 */ /* 0x000fc60000000000 */
[----:B------:R-:W-:Y:S05]  /*77a0*/  BRA.DIV UR12, `(.L_x_4972) ;  /* 0x0000002e0ca87947 */ /* 0x000fea000b800000 */
[----:B------:R-:W-:Y:S01]  /*77b0*/  NOP ;  /* 0x0000000000007918 */ /* 0x000fe20000000000 */
.L_x_5030:
        /* <DEDUP_REMOVED lines=15> */
.L_x_4974:
[----:B------:R-:W-:Y:S05]  /*78b0*/  BSYNC B0 ;  /* 0x0000000000007941 */ /* 0x000fea0003800000 */
.L_x_4973:
        /* <DEDUP_REMOVED lines=15> */
.L_x_4976:
[----:B------:R-:W-:Y:S05]  /*79b0*/  BSYNC B0 ;  /* 0x0000000000007941 */ /* 0x000fea0003800000 */
.L_x_4975:
[----:B------:R-:W-:Y:S06]  /*79c0*/  BAR.ARV 0xa, 0xa0 ;  /* 0x0282800000007b1d */ /* 0x000fec0000002000 */
[----:B------:R-:W-:Y:S04]  /*79d0*/  BSSY B0, `(.L_x_4977) ;  /* 0x0000003000007945 */ /* 0x000fe80003800000 */
[----:B------:R-:W-:Y:S05]  /*79e0*/  @!P0 BRA `(.L_x_4978) ;  /* 0x0000000000048947 */ /* 0x000fea0003800000 */
[----:B------:R-:W-:-:S04]  /*79f0*/  DEPBAR.LE SB0, 0x0 ;  /* 0x000080000000791a */ /* 0x000fc80000000000 */
.L_x_4978:
[----:B------:R-:W-:Y:S05]  /*7a00*/  BSYNC B0 ;  /* 0x0000000000007941 */ /* 0x000fea0003800000 */
.L_x_4977:
        /* <DEDUP_REMOVED lines=19> */
.L_x_4980:
[----:B------:R-:W-:Y:S05]  /*7b40*/  BSYNC B0 ;  /* 0x0000000000007941 */ /* 0x000fea0003800000 */
.L_x_4979:
[----:B------:R-:W-:Y:S02]  /*7b50*/  UIADD3 UR6, UR6, 0x2, URZ ;  /* 0x0000000206067890 */ /* 0x000fe4000fffe03f */
[----:B------:R-:W-:Y:S02]  /*7b60*/  UIADD3 UR4, UR4, 0x4000, URZ ;  /* 0x0000400004047890 */ /* 0x000fe4000fffe03f */
[----:B------:R-:W-:-:S06]  /*7b70*/  UISETP.GE.AND UP0, UPT, UR6, UR11, UPT ;  /* 0x0000000b0600728c */ /* 0x000fcc000bf06270 */
[----:B------:R-:W-:-:S13]  /*7b80*/  PLOP3.LUT P1, PT, PT, PT, UP0, 0x80, 0x0 ;  /* 0x000000000000781c */ /* 0x000fda0003f2f008 */
[----:B------:R-:W-:Y:S05]  /*7b90*/  @!P1 BRA `(.L_x_4981) ;  /* 0xfffffff4007c9947 */ /* 0x000fea000383ffff */
.L_x_4942:
        /* <DEDUP_REMOVED lines=41> */
.L_x_4984:
[----:B------:R-:W-:Y:S05]  /*7e30*/  BSYNC B0 ;  /* 0x0000000000007941 */ /* 0x000fea0003800000 */
.L_x_4983:
[----:B------:R-:W-:Y:S05]  /*7e40*/  BRA `(.L_x_4985) ;  /* 0x0000000000047947 */ /* 0x000fea0003800000 */
.L_x_4982:
[----:B------:R-:W-:-:S05]  /*7e50*/  UMOV UR4, UR6 ;  /* 0x0000000600047c82 */ /* 0x000fca0008000000 */
.L_x_4985:
        /* <DEDUP_REMOVED lines=11> */
.L_x_4990:
        /* <DEDUP_REMOVED lines=24> */
.L_x_4987:
[----:B------:R-:W-:Y:S05]  /*8090*/  BSYNC B0 ;  /* 0x0000000000007941 */ /* 0x000fea0003800000 */
.L_x_4986:
        /* <DEDUP_REMOVED lines=24> */
.L_x_4989:
[----:B------:R-:W-:Y:S05]  /*8220*/  BSYNC B0 ;  /* 0x0000000000007941 */ /* 0x000fea0003800000 */
.L_x_4988:
[----:B------:R-:W-:Y:S02]  /*8230*/  UIADD3 UR11, UR11, 0x2, URZ ;  /* 0x000000020b0b7890 */ /* 0x000fe4000fffe03f */
[----:B------:R-:W-:Y:S02]  /*8240*/  ULEA UR8, UR18, UR8, 0x1 ;  /* 0x0000000812087291 */ /* 0x000fe4000f8e083f */
[----:B------:R-:W-:Y:S02]  /*8250*/  ULEA UR9, UR18, UR9, 0x1 ;  /* 0x0000000912097291 */ /* 0x000fe4000f8e083f */
[----:B------:R-:W-:-:S13]  /*8260*/  ISETP.NE.AND P0, PT, RZ, UR11, PT ;  /* 0x0000000bff007c0c */ /* 0x000fda000bf05270 */
[----:B------:R-:W-:Y:S05]  /*8270*/  @!P0 BRA `(.L_x_4881) ;  /* 0x00000020005c8947 */ /* 0x000fea0003800000 */
[----:B------:R-:W-:Y:S05]  /*8280*/  BRA `(.L_x_4990) ;  /* 0xfffffffc00207947 */ /* 0x000fea000383ffff */
.L_x_4939:
        /* <DEDUP_REMOVED lines=33> */
.L_x_4992:
        /* <DEDUP_REMOVED lines=43> */
.L_x_5031:
        /* <DEDUP_REMOVED lines=15> */
.L_x_4995:
        /* <DEDUP_REMOVED lines=98> */
.L_x_5006:
[----:B--234-:R-:W-:-:S04]  /*8e60*/  SHF.L.U32 R21, R11, 0x1f, RZ ;  /* 0x0000001f0b157819 */ /* 0x01cfc800000006ff */
[----:B------:R-:W1:Y:S02]  /*8e70*/  SYNCS.PHASECHK.TRANS64.TRYWAIT P1, [R16+URZ+0x30840], R21 ;  /* 0x03084015100075a7 */ /* 0x000e64000802017f */
[----:B-1----:R-:W-:Y:S05]  /*8e80*/  @!P1 BRA `(.L_x_4998) ;  /* 0x0000001800209947 */ /* 0x002fea0003800000 */
.L_x_5032:
[----:B------:R-:W-:Y:S05]  /*8e90*/  @P0 BRA `(.L_x_4999) ;  /* 0x0000000000140947 */ /* 0x000fea0003800000 */
[----:B------:R-:W-:Y:S01]  /*8ea0*/  ISETP.NE.AND P1, PT, R6, RZ, PT ;  /* 0x000000ff0600720c */ /* 0x000fe20003f25270 */
[----:B------:R-:W-:-:S04]  /*8eb0*/  IMAD.MOV.U32 R3, RZ, RZ, 0x4100 ;  /* 0x00004100ff037424 */ /* 0x000fc800078e00ff */
[----:B------:R3:W-:Y:S08]  /*8ec0*/  SYNCS.ARRIVE.TRANS64 RZ, [R16+URZ+0x30830], R3 ;  /* 0x0308300310ff79a7 */ /* 0x0007f0000800003f */
[----:B------:R-:W-:Y:S05]  /*8ed0*/  @!P1 BRA `(.L_x_4999) ;  /* 0x0000000000049947 */ /* 0x000fea0003800000 */
[----:B------:R-:W-:Y:S01]  /*8ee0*/  BPT.TRAP 0x1 ;  /* 0x000000040000795c */ /* 0x000fe20000300000 */
.L_x_4999:
        /* <DEDUP_REMOVED lines=36> */
.L_x_5033:
[----:B------:R-:W-:Y:S05]  /*9130*/  @P0 BRA `(.L_x_5001) ;  /* 0x0000000000140947 */ /* 0x000fea0003800000 */
[----:B------:R-:W-:Y:S01]  /*9140*/  ISETP.NE.AND P1, PT, R6, RZ, PT ;  /* 0x000000ff0600720c */ /* 0x000fe20003f25270 */
[----:B------:R-:W-:-:S04]  /*9150*/  IMAD.MOV.U32 R2, RZ, RZ, 0x4100 ;  /* 0x00004100ff027424 */ /* 0x000fc800078e00ff */
[----:B------:R3:W-:Y:S08]  /*9160*/  SYNCS.ARRIVE.TRANS64 RZ, [R16+URZ+0x30818], R2 ;  /* 0x0308180210ff79a7 */ /* 0x0007f0000800003f */
[----:B------:R-:W-:Y:S05]  /*9170*/  @!P1 BRA `(.L_x_5001) ;  /* 0x0000000000049947 */ /* 0x000fea0003800000 */
[----:B------:R-:W-:Y:S01]  /*9180*/  BPT.TRAP 0x1 ;  /* 0x000000040000795c */ /* 0x000fe20000300000 */
.L_x_5001:
        /* <DEDUP_REMOVED lines=36> */
.L_x_5034:
[----:B------:R-:W-:Y:S05]  /*93d0*/  @P0 BRA `(.L_x_5003) ;  /* 0x0000000000140947 */ /* 0x000fea0003800000 */
[----:B------:R-:W-:Y:S01]  /*93e0*/  ISETP.NE.AND P1, PT, R6, RZ, PT ;  /* 0x000000ff0600720c */ /* 0x000fe20003f25270 */
[----:B-123--:R-:W-:-:S04]  /*93f0*/  IMAD.MOV.U32 R21, RZ, RZ, 0x4100 ;  /* 0x00004100ff157424 */ /* 0x00efc800078e00ff */
[----:B------:R4:W-:Y:S08]  /*9400*/  SYNCS.ARRIVE.TRANS64 RZ, [R16+URZ+0x30838], R21 ;  /* 0x0308381510ff79a7 */ /* 0x0009f0000800003f */
[----:B------:R-:W-:Y:S05]  /*9410*/  @!P1 BRA `(.L_x_5003) ;  /* 0x0000000000049947 */ /* 0x000fea0003800000 */
[----:B------:R-:W-:Y:S01]  /*9420*/  BPT.TRAP 0x1 ;  /* 0x000000040000795c */ /* 0x000fe20000300000 */
.L_x_5003:
        /* <DEDUP_REMOVED lines=31> */
.L_x_5036:
[----:B------:R-:W-:Y:S05]  /*9620*/  @P0 BRA `(.L_x_5005) ;  /* 0x0000000000140947 */ /* 0x000fea0003800000 */
[----:B------:R-:W-:Y:S01]  /*9630*/  ISETP.NE.AND P1, PT, R6, RZ, PT ;  /* 0x000000ff0600720c */ /* 0x000fe20003f25270 */
[----:B------:R-:W-:-:S04]  /*9640*/  IMAD.MOV.U32 R5, RZ, RZ, 0x4100 ;  /* 0x00004100ff057424 */ /* 0x000fc800078e00ff */
[----:B------:R1:W-:Y:S08]  /*9650*/  SYNCS.ARRIVE.TRANS64 RZ, [R16+URZ+0x30810], R5 ;  /* 0x0308100510ff79a7 */ /* 0x0003f0000800003f */
[----:B------:R-:W-:Y:S05]  /*9660*/  @!P1 BRA `(.L_x_5005) ;  /* 0x0000000000049947 */ /* 0x000fea0003800000 */
[----:B------:R-:W-:Y:S01]  /*9670*/  BPT.TRAP 0x1 ;  /* 0x000000040000795c */ /* 0x000fe20000300000 */
.L_x_5005:
        /* <DEDUP_REMOVED lines=37> */
.L_x_4997:
[----:B------:R-:W3:Y:S02]  /*98d0*/  LDL.LU R4, [R1+0x4] ;  /* 0x0000040001047983 */ /* 0x000ee40000300800 */
[----:B---3--:R-:W-:Y:S02]  /*98e0*/  ISETP.NE.AND P1, PT, R4, RZ, PT ;  /* 0x000000ff0400720c */ /* 0x008fe40003f25270 */
[----:B------:R1:W5:Y:S11]  /*98f0*/  LDL R4, [R1] ;  /* 0x0000000001047983 */ /* 0x0003760000100800 */
[----:B-1----:R-:W-:Y:S05]  /*9900*/  @!P1 BRA `(.L_x_4996) ;  /* 0x0000000400489947 */ /* 0x002fea0003800000 */
[----:B------:R-:W-:-:S04]  /*9910*/  SHF.L.U32 R13, R11, 0x1f, RZ ;  /* 0x0000001f0b0d7819 */ /* 0x000fc800000006ff */
[----:B------:R-:W1:Y:S02]  /*9920*/  SYNCS.PHASECHK.TRANS64.TRYWAIT P1, [R16+URZ+0x30840], R13 ;  /* 0x0308400d100075a7 */ /* 0x000e64000802017f */
[----:B-1----:R-:W-:Y:S05]  /*9930*/  @!P1 BRA `(.L_x_5007) ;  /* 0x0000000c00c89947 */ /* 0x002fea0003800000 */
.L_x_5037:
[----:B------:R-:W-:Y:S05]  /*9940*/  @P0 BRA `(.L_x_5008) ;  /* 0x0000000000140947 */ /* 0x000fea0003800000 */
[----:B------:R-:W-:Y:S01]  /*9950*/  ISETP.NE.AND P1, PT, R6, RZ, PT ;  /* 0x000000ff0600720c */ /* 0x000fe20003f25270 */
[----:B--2---:R-:W-:-:S04]  /*9960*/  IMAD.MOV.U32 R5, RZ, RZ, 0x4100 ;  /* 0x00004100ff057424 */ /* 0x004fc800078e00ff */
[----:B------:R3:W-:Y:S08]  /*9970*/  SYNCS.ARRIVE.TRANS64 RZ, [R16+URZ+0x30830], R5 ;  /* 0x0308300510ff79a7 */ /* 0x0007f0000800003f */
[----:B------:R-:W-:Y:S05]  /*9980*/  @!P1 BRA `(.L_x_5008) ;  /* 0x0000000000049947 */ /* 0x000fea0003800000 */
[----:B------:R-:W-:Y:S01]  /*9990*/  BPT.TRAP 0x1 ;  /* 0x000000040000795c */ /* 0x000fe20000300000 */
.L_x_5008:
        /* <DEDUP_REMOVED lines=33> */
.L_x_5038:
[----:B------:R-:W-:Y:S05]  /*9bb0*/  @P0 BRA `(.L_x_5010) ;  /* 0x0000000000140947 */ /* 0x000fea0003800000 */
[----:B------:R-:W-:Y:S01]  /*9bc0*/  ISETP.NE.AND P0, PT, R6, RZ, PT ;  /* 0x000000ff0600720c */ /* 0x000fe20003f05270 */
[----:B------:R-:W-:-:S04]  /*9bd0*/  IMAD.MOV.U32 R5, RZ, RZ, 0x4100 ;  /* 0x00004100ff057424 */ /* 0x000fc800078e00ff */
[----:B------:R3:W-:Y:S08]  /*9be0*/  SYNCS.ARRIVE.TRANS64 RZ, [R16+URZ+0x30818], R5 ;  /* 0x0308180510ff79a7 */ /* 0x0007f0000800003f */
[----:B------:R-:W-:Y:S05]  /*9bf0*/  @!P0 BRA `(.L_x_5010) ;  /* 0x0000000000048947 */ /* 0x000fea0003800000 */
[----:B------:R-:W-:Y:S01]  /*9c00*/  BPT.TRAP 0x1 ;  /* 0x000000040000795c */ /* 0x000fe20000300000 */
.L_x_5010:
        /* <DEDUP_REMOVED lines=34> */
.L_x_4996:
[----:B------:R-:W3:Y:S01]  /*9e30*/  S2R R0, SR_TID.X ;  /* 0x0000000000007919 */ /* 0x000ee20000002100 */
[----:B------:R-:W-:Y:S01]  /*9e40*/  IMAD R3, R19, 0x8, R16 ;  /* 0x0000000813037824 */ /* 0x000fe200078e0210 */
[----:B---3--:R-:W-:Y:S02]  /*9e50*/  LOP3.LUT R2, R0, 0x7f, RZ, 0xc0, !PT ;  /* 0x0000007f00027812 */ /* 0x008fe400078ec0ff */
[----:B------:R-:W-:Y:S02]  /*9e60*/  SHF.L.U32 R0, R11, 0x1f, RZ ;  /* 0x0000001f0b007819 */ /* 0x000fe400000006ff */
[----:B------:R-:W-:Y:S02]  /*9e70*/  ISETP.NE.AND P1, PT, R2, RZ, PT ;  /* 0x000000ff0200720c */ /* 0x000fe40003f25270 */
[----:B------:R-:W3:Y:S02]  /*9e80*/  SYNCS.PHASECHK.TRANS64.TRYWAIT P0, [R3+URZ+0x30840], R0 ;  /* 0x03084000030075a7 */ /* 0x000ee4000800017f */
[----:B---3--:R-:W-:Y:S09]  /*9e90*/  @!P0 BRA `(.L_x_5011) ;  /* 0x0000000800988947 */ /* 0x008ff20003800000 */
.L_x_5039:
[----:B------:R-:W-:Y:S05]  /*9ea0*/  @P1 BRA `(.L_x_5012) ;  /* 0x0000000000181947 */ /* 0x000fea0003800000 */
[----:B------:R-:W1:Y:S01]  /*9eb0*/  S2R R2, SR_TID.X ;  /* 0x0000000000027919 */ /* 0x000e620000002100 */
[----:B---3--:R-:W-:-:S04]  /*9ec0*/  IMAD.MOV.U32 R0, RZ, RZ, 0x4100 ;  /* 0x00004100ff007424 */ /* 0x008fc800078e00ff */
[----:B------:R3:W-:Y:S01]  /*9ed0*/  SYNCS.ARRIVE.TRANS64 RZ, [R3+URZ+0x30830], R0 ;  /* 0x0308300003ff79a7 */ /* 0x0007e2000800003f */
[----:B-1----:R-:W-:-:S13]  /*9ee0*/  LOP3.LUT P0, RZ, R2, 0x1f, RZ, 0xc0, !PT ;  /* 0x0000001f02ff7812 */ /* 0x002fda000780c0ff */
[----:B---3--:R-:W-:Y:S05]  /*9ef0*/  @!P0 BRA `(.L_x_5012) ;  /* 0x0000000000048947 */ /* 0x008fea0003800000 */
[----:B------:R-:W-:Y:S01]  /*9f00*/  BPT.TRAP 0x1 ;  /* 0x000000040000795c */ /* 0x000fe20000300000 */
.L_x_5012:
        /* <DEDUP_REMOVED lines=40> */
.L_x_4993:
[----:B------:R-:W-:Y:S05]  /*a190*/  BSYNC B0 ;  /* 0x0000000000007941 */ /* 0x000fea0003800000 */
.L_x_4991:
[----:B------:R-:W-:-:S03]  /*a1a0*/  UMOV UR7, 0xffffffff ;  /* 0xffffffff00077882 */ /* 0x000fc60000000000 */
[----:B------:R-:W-:Y:S05]  /*a1b0*/  BRA.DIV UR7, `(.L_x_5013) ;  /* 0x0000000607e47947 */ /* 0x000fea000b800000 */
[----:B------:R-:W-:-:S13]  /*a1c0*/  ELECT P6, URZ, PT ;  /* 0x00000000003f782f */ /* 0x000fda00038c0000 */
.L_x_5042:
[----:B------:R-:W-:Y:S05]  /*a1d0*/  @!P6 BRA `(.L_x_4881) ;  /* 0x000000000084e947 */ /* 0x000fea0003800000 */
[----:B------:R-:W-:-:S06]  /*a1e0*/  ULOP3.LUT UR7, UR38, 0x2, URZ, 0xfc, !UPT ;  /* 0x0000000226077892 */ /* 0x000fcc000f8efc3f */
[----:B------:R-:W-:-:S05]  /*a1f0*/  IMAD.U32 R2, RZ, RZ, UR7 ;  /* 0x00000007ff027e24 */ /* 0x000fca000f8e00ff */
[----:B------:R-:W-:-:S13]  /*a200*/  ISETP.NE.AND P2, PT, R2, 0x3, PT ;  /* 0x000000030200780c */ /* 0x000fda0003f45270 */
[----:B------:R-:W-:Y:S05]  /*a210*/  @!P2 BRA `(.L_x_5014) ;  /* 0x000000000004a947 */ /* 0x000fea0003800000 */
[----:B------:R-:W-:Y:S01]  /*a220*/  BPT.TRAP 0x1 ;  /* 0x000000040000795c */ /* 0x000fe20000300000 */
.L_x_5014:
        /* <DEDUP_REMOVED lines=15> */
.L_x_5043:
[----:B------:R-:W2:Y:S02]  /*a320*/  SYNCS.PHASECHK.TRANS64.TRYWAIT P0, [R3+URZ], R2 ;  /* 0x00000002030075a7 */ /* 0x000ea4000800017f */
[----:B--2---:R-:W-:Y:S05]  /*a330*/  @!P0 BRA `(.L_x_5016) ;  /* 0x0000000400b88947 */ /* 0x004fea0003800000 */
.L_x_5044:
[----:B------:R-:W-:Y:S05]  /*a340*/  @!P2 BRA `(.L_x_5017) ;  /* 0x000000000004a947 */ /* 0x000fea0003800000 */
[----:B------:R-:W-:Y:S01]  /*a350*/  BPT.TRAP 0x1 ;  /* 0x000000040000795c */ /* 0x000fe20000300000 */
.L_x_5017:
[----:B--2---:R-:W-:-:S04]  /*a360*/  VIADD R3, R7, 0x30840 ;  /* 0x0003084007037836 */ /* 0x004fc80000000000 */
[----:B------:R-:W-:-:S04]  /*a370*/  IMAD R0, R0, 0x8, R3 ;  /* 0x0000000800007824 */ /* 0x000fc800078e0203 */
[----:B------:R-:W2:Y:S02]  /*a380*/  SYNCS.PHASECHK.TRANS64.TRYWAIT P0, [R0+URZ], R5 ;  /* 0x00000005000075a7 */ /* 0x000ea4000800017f */
[----:B--2---:R-:W-:Y:S05]  /*a390*/  @!P0 BRA `(.L_x_5018) ;  /* 0x0000000400b48947 */ /* 0x004fea0003800000 */
.L_x_5045:
[----:B------:R-:W-:-:S07]  /*a3a0*/  IMAD R3, R4, 0x8, R3 ;  /* 0x0000000804037824 */ /* 0x000fce00078e0203 */
.L_x_5019:
[----:B---3--:R3:W4:Y:S02]  /*a3b0*/  SYNCS.PHASECHK.TRANS64.TRYWAIT P0, [R3+URZ], R2 ;  /* 0x00000002030075a7 */ /* 0x008724000800017f */
[----:B----4-:R-:W-:Y:S05]  /*a3c0*/  @!P0 NANOSLEEP.SYNCS 0x989680 ;  /* 0x009896800000895d */ /* 0x010fea0003900000 */
[----:B------:R-:W4:Y:S02]  /*a3d0*/  @!P0 SYNCS.PHASECHK.TRANS64 P0, [R3+URZ], R2 ;  /* 0x00000002030085a7 */ /* 0x000f24000800007f */
[----:B----4-:R-:W-:Y:S05]  /*a3e0*/  @!P0 BRA `(.L_x_5019) ;  /* 0xfffffffc00f08947 */ /* 0x010fea000383ffff */
.L_x_4881:
[----:B------:R-:W-:Y:S05]  /*a3f0*/  BSYNC B6 ;  /* 0x0000000000067941 */ /* 0x000fea0003800000 */
.L_x_4878:
[----:B------:R-:W-:Y:S05]  /*a400*/  EXIT ;  /* 0x000000000000794d */ /* 0x000fea0003800000 */
.L_x_4888:
[----:B------:R-:W-:Y:S02]  /*a410*/  IMAD.MOV.U32 R12, RZ, RZ, RZ ;  /* 0x000000ffff0c7224 */ /* 0x000fe400078e00ff */
[----:B------:R-:W-:Y:S02]  /*a420*/  IMAD.MOV.U32 R11, RZ, RZ, 0x1f ;  /* 0x0000001fff0b7424 */ /* 0x000fe400078e00ff */
[----:B------:R-:W-:-:S07]  /*a430*/  IMAD.MOV.U32 R15, RZ, RZ, -0x1 ;  /* 0xffffffffff0f7424 */ /* 0x000fce00078e00ff */
[----:B------:R-:W-:Y:S05]  /*a440*/  WARPSYNC.COLLECTIVE R15, `(.L_x_5020) ;  /* 0x000000000f087348 */ /* 0x000fea0003c00000 */
[----:B------:R1:W2:Y:S02]  /*a450*/  SHFL.IDX P6, R14, R13, R12, R11 ;  /* 0x0000000c0d0e7389 */ /* 0x0002a400000c000b */
[----:B-12---:R-:W-:Y:S01]  /*a460*/  ENDCOLLECTIVE ;  /* 0x000000000000791b */ /* 0x006fe20003800000 */
.L_x_5020:
[----:B------:R-:W-:Y:S05]  /*a470*/  BRA `(.L_x_5021) ;  /* 0xffffff6c005c7947 */ /* 0x000fea000383ffff */
.L_x_4890:
[----:B--2---:R2:W3:Y:S02]  /*a480*/  SYNCS.PHASECHK.TRANS64.TRYWAIT P0, [R231+URZ+0x30800], R8 ;  /* 0x03080008e70075a7 */ /* 0x0044e4000800017f */
[----:B---3--:R-:W-:Y:S05]  /*a490*/  @!P0 NANOSLEEP.SYNCS 0x989680 ;  /* 0x009896800000895d */ /* 0x008fea0003900000 */
[----:B------:R-:W3:Y:S02]  /*a4a0*/  @!P0 SYNCS.PHASECHK.TRANS64 P0, [R231+URZ+0x30800], R8 ;  /* 0x03080008e70085a7 */ /* 0x000ee4000800007f */
[----:B---3--:R-:W-:Y:S05]  /*a4b0*/  @!P0 BRA `(.L_x_4890) ;  /* 0xfffffffc00f08947 */ /* 0x008fea000383ffff */
[----:B------:R-:W-:Y:S05]  /*a4c0*/  BRA `(.L_x_4889) ;  /* 0xffffff6c00a47947 */ /* 0x000fea000383ffff */
.L_x_4894:
[----:B---3--:R3:W4:Y:S02]  /*a4d0*/  SYNCS.PHASECHK.TRANS64.TRYWAIT P0, [R0+URZ+0x30810], R7 ;  /* 0x03081007000075a7 */ /* 0x008724000800017f */
[----:B----4-:R-:W-:Y:S05]  /*a4e0*/  @!P0 NANOSLEEP.SYNCS 0x989680 ;  /* 0x009896800000895d */ /* 0x010fea0003900000 */
[----:B------:R-:W4:Y:S02]  /*a4f0*/  @!P0 SYNCS.PHASECHK.TRANS64 P0, [R0+URZ+0x30810], R7 ;  /* 0x03081007000085a7 */ /* 0x000f24000800007f */
[----:B----4-:R-:W-:Y:S05]  /*a500*/  @!P0 BRA `(.L_x_4894) ;  /* 0xfffffffc00f08947 */ /* 0x010fea000383ffff */
[----:B------:R-:W-:Y:S05]  /*a510*/  BRA `(.L_x_4893) ;  /* 0xffffff7400447947 */ /* 0x000fea000383ffff */
.L_x_4898:
[----:B------:R1:W1:Y:S02]  /*a520*/  SYNCS.PHASECHK.TRANS64.TRYWAIT P0, [R0+URZ+0x30830], R7 ;  /* 0x03083007000075a7 */ /* 0x000264000800017f */
[----:B-1----:R-:W-:Y:S05]  /*a530*/  @!P0 NANOSLEEP.SYNCS 0x989680 ;  /* 0x009896800000895d */ /* 0x002fea0003900000 */
[----:B------:R-:W1:Y:S02]  /*a540*/  @!P0 SYNCS.PHASECHK.TRANS64 P0, [R0+URZ+0x30830], R7 ;  /* 0x03083007000085a7 */ /* 0x000e64000800007f */
[----:B-1----:R-:W-:Y:S05]  /*a550*/  @!P0 BRA `(.L_x_4898) ;  /* 0xfffffffc00f08947 */ /* 0x002fea000383ffff */
[----:B------:R-:W-:Y:S05]  /*a560*/  BRA `(.L_x_4897) ;  /* 0xffffff78009c7947 */ /* 0x000fea000383ffff */
.L_x_4947:
[----:B------:R-:W-:Y:S01]  /*a570*/  BSSY B0, `(.L_x_5022) ;  /* 0x0000005000007945 */ /* 0x000fe20003800000 */
[----:B------:R-:W-:-:S07]  /*a580*/  IMAD.MOV.U32 R15, RZ, RZ, -0x1 ;  /* 0xffffffffff0f7424 */ /* 0x000fce00078e00ff */
[----:B------:R-:W-:Y:S05]  /*a590*/  WARPSYNC.COLLECTIVE R15, `(.L_x_5023) ;  /* 0x000000000f087348 */ /* 0x000fea0003c00000 */
[----:B------:R-:W-:Y:S01]  /*a5a0*/  NOP ;  /* 0x0000000000007918 */ /* 0x000fe20000000000 */
[----:B------:R-:W-:Y:S01]  /*a5b0*/  ENDCOLLECTIVE ;  /* 0x000000000000791b */ /* 0x000fe20003800000 */
.L_x_5023:
[----:B------:R-:W-:Y:S05]  /*a5c0*/  BSYNC B0 ;  /* 0x0000000000007941 */ /* 0x000fea0003800000 */
.L_x_5022:
[----:B------:R-:W-:Y:S05]  /*a5d0*/  BRA `(.L_x_5024) ;  /* 0xffffffc4009c7947 */ /* 0x000fea000383ffff */
.L_x_4960:
[----:B------:R-:W-:Y:S01]  /*a5e0*/  BSSY B0, `(.L_x_5025) ;  /* 0x0000005000007945 */ /* 0x000fe20003800000 */
[----:B------:R-:W-:-:S07]  /*a5f0*/  IMAD.MOV.U32 R15, RZ, RZ, -0x1 ;  /* 0xffffffffff0f7424 */ /* 0x000fce00078e00ff */
[----:B------:R-:W-:Y:S05]  /*a600*/  WARPSYNC.COLLECTIVE R15, `(.L_x_5026) ;  /* 0x000000000f087348 */ /* 0x000fea0003c00000 */
[----:B------:R-:W-:Y:S01]  /*a610*/  NOP ;  /* 0x0000000000007918 */ /* 0x000fe20000000000 */
[----:B------:R-:W-:Y:S01]  /*a620*/  ENDCOLLECTIVE ;  /* 0x000000000000791b */ /* 0x000fe20003800000 */
.L_x_5026:
[----:B------:R-:W-:Y:S05]  /*a630*/  BSYNC B0 ;  /* 0x0000000000007941 */ /* 0x000fea0003800000 */
.L_x_5025:
[----:B------:R-:W-:Y:S05]  /*a640*/  BRA `(.L_x_5027) ;  /* 0xffffffcc00207947 */ /* 0x000fea000383ffff */
.L_x_4972:
[----:B------:R-:W-:Y:S01]  /*a650*/  BSSY B0, `(.L_x_5028) ;  /* 0x0000005000007945 */ /* 0x000fe20003800000 */
[----:B------:R-:W-:-:S07]  /*a660*/  IMAD.MOV.U32 R15, RZ, RZ, -0x1 ;  /* 0xffffffffff0f7424 */ /* 0x000fce00078e00ff */
[----:B------:R-:W-:Y:S05]  /*a670*/  WARPSYNC.COLLECTIVE R15, `(.L_x_5029) ;  /* 0x000000000f087348 */ /* 0x000fea0003c00000 */
[----:B------:R-:W-:Y:S01]  /*a680*/  NOP ;  /* 0x0000000000007918 */ /* 0x000fe20000000000 */
[----:B------:R-:W-:Y:S01]  /*a690*/  ENDCOLLECTIVE ;  /* 0x000000000000791b */ /* 0x000fe20003800000 */
.L_x_5029:
[----:B------:R-:W-:Y:S05]  /*a6a0*/  BSYNC B0 ;  /* 0x0000000000007941 */ /* 0x000fea0003800000 */
.L_x_5028:
[----:B------:R-:W-:Y:S05]  /*a6b0*/  BRA `(.L_x_5030) ;  /* 0xffffffd000407947 */ /* 0x000fea000383ffff */
.L_x_4994:
[----:B-1----:R1:W2:Y:S02]  /*a6c0*/  SYNCS.PHASECHK.TRANS64.TRYWAIT P0, [R16+URZ+0x30820], R3 ;  /* 0x03082003100075a7 */ /* 0x0022a4000800017f */
[----:B--2---:R-:W-:Y:S05]  /*a6d0*/  @!P0 NANOSLEEP.SYNCS 0x989680 ;  /* 0x009896800000895d */ /* 0x004fea0003900000 */
[----:B------:R-:W2:Y:S02]  /*a6e0*/  @!P0 SYNCS.PHASECHK.TRANS64 P0, [R16+URZ+0x30820], R3 ;  /* 0x03082003100085a7 */ /* 0x000ea4000800007f */
[----:B--2---:R-:W-:Y:S05]  /*a6f0*/  @!P0 BRA `(.L_x_4994) ;  /* 0xfffffffc00f08947 */ /* 0x004fea000383ffff */
[----:B------:R-:W-:Y:S05]  /*a700*/  BRA `(.L_x_5031) ;  /* 0xffffffe000107947 */ /* 0x000fea000383ffff */
.L_x_4998:
[----:B-1----:R1:W3:Y:S02]  /*a710*/  SYNCS.PHASECHK.TRANS64.TRYWAIT P1, [R16+URZ+0x30840], R21 ;  /* 0x03084015100075a7 */ /* 0x0022e4000802017f */
[----:B---3--:R-:W-:Y:S05]  /*a720*/  @!P1 NANOSLEEP.SYNCS 0x989680 ;  /* 0x009896800000995d */ /* 0x008fea0003900000 */
[----:B------:R-:W3:Y:S02]  /*a730*/  @!P1 SYNCS.PHASECHK.TRANS64 P1, [R16+URZ+0x30840], R21 ;  /* 0x03084015100095a7 */ /* 0x000ee4000802007f */
[----:B---3--:R-:W-:Y:S05]  /*a740*/  @!P1 BRA `(.L_x_4998) ;  /* 0xfffffffc00f09947 */ /* 0x008fea000383ffff */
[----:B------:R-:W-:Y:S05]  /*a750*/  BRA `(.L_x_5032) ;  /* 0xffffffe400cc7947 */ /* 0x000fea000383ffff */
.L_x_5000:
[----:B--2---:R2:W3:Y:S02]  /*a760*/  SYNCS.PHASECHK.TRANS64.TRYWAIT P1, [R16+URZ+0x30828], R21 ;  /* 0x03082815100075a7 */ /* 0x0044e4000802017f */
[----:B---3--:R-:W-:Y:S05]  /*a770*/  @!P1 NANOSLEEP.SYNCS 0x989680 ;  /* 0x009896800000995d */ /* 0x008fea0003900000 */
[----:B------:R-:W3:Y:S02]  /*a780*/  @!P1 SYNCS.PHASECHK.TRANS64 P1, [R16+URZ+0x30828], R21 ;  /* 0x03082815100095a7 */ /* 0x000ee4000802007f */
[----:B---3--:R-:W-:Y:S05]  /*a790*/  @!P1 BRA `(.L_x_5000) ;  /* 0xfffffffc00f09947 */ /* 0x008fea000383ffff */
[----:B------:R-:W-:Y:S05]  /*a7a0*/  BRA `(.L_x_5033) ;  /* 0xffffffe800607947 */ /* 0x000fea000383ffff */
.L_x_5002:
[----:B---3--:R3:W4:Y:S02]  /*a7b0*/  SYNCS.PHASECHK.TRANS64.TRYWAIT P1, [R16+URZ+0x30848], R21 ;  /* 0x03084815100075a7 */ /* 0x008724000802017f */
[----:B----4-:R-:W-:Y:S05]  /*a7c0*/  @!P1 NANOSLEEP.SYNCS 0x989680 ;  /* 0x009896800000995d */ /* 0x010fea0003900000 */
[----:B------:R-:W4:Y:S02]  /*a7d0*/  @!P1 SYNCS.PHASECHK.TRANS64 P1, [R16+URZ+0x30848], R21 ;  /* 0x03084815100095a7 */ /* 0x000f24000802007f */
[----:B----4-:R-:W-:Y:S05]  /*a7e0*/  @!P1 BRA `(.L_x_5002) ;  /* 0xfffffffc00f09947 */ /* 0x010fea000383ffff */
[----:B------:R-:W-:Y:S05]  /*a7f0*/  BRA `(.L_x_5034) ;  /* 0xffffffe800f47947 */ /* 0x000fea000383ffff */
.L_x_5004:
[----:B------:R-:W-:-:S07]  /*a800*/  SHF.L.U32 R5, R11, 0x1f, RZ ;  /* 0x0000001f0b057819 */ /* 0x000fce00000006ff */
.L_x_5035:
[----:B------:R1:W1:Y:S02]  /*a810*/  SYNCS.PHASECHK.TRANS64.TRYWAIT P1, [R16+URZ+0x30820], R5 ;  /* 0x03082005100075a7 */ /* 0x000264000802017f */
[----:B-1----:R-:W-:Y:S05]  /*a820*/  @!P1 NANOSLEEP.SYNCS 0x989680 ;  /* 0x009896800000995d */ /* 0x002fea0003900000 */
[----:B------:R-:W1:Y:S02]  /*a830*/  @!P1 SYNCS.PHASECHK.TRANS64 P1, [R16+URZ+0x30820], R5 ;  /* 0x03082005100095a7 */ /* 0x000e64000802007f */
[----:B-1----:R-:W-:Y:S05]  /*a840*/  @!P1 BRA `(.L_x_5035) ;  /* 0xfffffffc00f09947 */ /* 0x002fea000383ffff */
[----:B------:R-:W-:Y:S05]  /*a850*/  BRA `(.L_x_5036) ;  /* 0xffffffec00707947 */ /* 0x000fea000383ffff */
.L_x_5007:
[----:B-1----:R1:W3:Y:S02]  /*a860*/  SYNCS.PHASECHK.TRANS64.TRYWAIT P1, [R16+URZ+0x30840], R13 ;  /* 0x0308400d100075a7 */ /* 0x0022e4000802017f */
[----:B---3--:R-:W-:Y:S05]  /*a870*/  @!P1 NANOSLEEP.SYNCS 0x989680 ;  /* 0x009896800000995d */ /* 0x008fea0003900000 */
[----:B------:R-:W3:Y:S02]  /*a880*/  @!P1 SYNCS.PHASECHK.TRANS64 P1, [R16+URZ+0x30840], R13 ;  /* 0x0308400d100095a7 */ /* 0x000ee4000802007f */
[----:B---3--:R-:W-:Y:S05]  /*a890*/  @!P1 BRA `(.L_x_5007) ;  /* 0xfffffffc00f09947 */ /* 0x008fea000383ffff */
[----:B------:R-:W-:Y:S05]  /*a8a0*/  BRA `(.L_x_5037) ;  /* 0xfffffff000247947 */ /* 0x000fea000383ffff */
.L_x_5009:
[----:B--2---:R2:W3:Y:S02]  /*a8b0*/  SYNCS.PHASECHK.TRANS64.TRYWAIT P1, [R16+URZ+0x30828], R13 ;  /* 0x0308280d100075a7 */ /* 0x0044e4000802017f */
[----:B---3--:R-:W-:Y:S05]  /*a8c0*/  @!P1 NANOSLEEP.SYNCS 0x989680 ;  /* 0x009896800000995d */ /* 0x008fea0003900000 */
[----:B------:R-:W3:Y:S02]  /*a8d0*/  @!P1 SYNCS.PHASECHK.TRANS64 P1, [R16+URZ+0x30828], R13 ;  /* 0x0308280d100095a7 */ /* 0x000ee4000802007f */
[----:B---3--:R-:W-:Y:S05]  /*a8e0*/  @!P1 BRA `(.L_x_5009) ;  /* 0xfffffffc00f09947 */ /* 0x008fea000383ffff */
[----:B------:R-:W-:Y:S05]  /*a8f0*/  BRA `(.L_x_5038) ;  /* 0xfffffff000ac7947 */ /* 0x000fea000383ffff */
.L_x_5011:
[----:B---3--:R3:W1:Y:S02]  /*a900*/  SYNCS.PHASECHK.TRANS64.TRYWAIT P0, [R3+URZ+0x30840], R0 ;  /* 0x03084000030075a7 */ /* 0x008664000800017f */
[----:B-1----:R-:W-:Y:S05]  /*a910*/  @!P0 NANOSLEEP.SYNCS 0x989680 ;  /* 0x009896800000895d */ /* 0x002fea0003900000 */
[----:B------:R-:W1:Y:S02]  /*a920*/  @!P0 SYNCS.PHASECHK.TRANS64 P0, [R3+URZ+0x30840], R0 ;  /* 0x03084000030085a7 */ /* 0x000e64000800007f */
[----:B-1----:R-:W-:Y:S05]  /*a930*/  @!P0 BRA `(.L_x_5011) ;  /* 0xfffffffc00f08947 */ /* 0x002fea000383ffff */
[----:B------:R-:W-:Y:S05]  /*a940*/  BRA `(.L_x_5039) ;  /* 0xfffffff400547947 */ /* 0x000fea000383ffff */
.L_x_5013:
[----:B------:R-:W-:Y:S01]  /*a950*/  BSSY B0, `(.L_x_5040) ;  /* 0x0000006000007945 */ /* 0x000fe20003800000 */
[----:B------:R-:W-:-:S07]  /*a960*/  IMAD.MOV.U32 R15, RZ, RZ, -0x1 ;  /* 0xffffffffff0f7424 */ /* 0x000fce00078e00ff */
[----:B------:R-:W-:Y:S05]  /*a970*/  WARPSYNC.COLLECTIVE R15, `(.L_x_5041) ;  /* 0x000000000f0c7348 */ /* 0x000fea0003c00000 */
[----:B------:R-:W-:Y:S02]  /*a980*/  ELECT P6, UR62, PT ;  /* 0x00000000003e782f */ /* 0x000fe400038c0000 */
[----:B------:R-:W-:Y:S01]  /*a990*/  MOV R14, UR62 ;  /* 0x0000003e000e7c02 */ /* 0x000fe20008000f00 */
[----:B------:R-:W-:Y:S10]  /*a9a0*/  ENDCOLLECTIVE ;  /* 0x000000000000791b */ /* 0x000ff40003800000 */
.L_x_5041:
[----:B------:R-:W-:Y:S05]  /*a9b0*/  BSYNC B0 ;  /* 0x0000000000007941 */ /* 0x000fea0003800000 */
.L_x_5040:
[----:B------:R-:W-:Y:S05]  /*a9c0*/  BRA `(.L_x_5042) ;  /* 0xfffffff800007947 */ /* 0x000fea000383ffff */
.L_x_5015:
[----:B-1----:R1:W2:Y:S02]  /*a9d0*/  SYNCS.PHASECHK.TRANS64.TRYWAIT P0, [R6+URZ], R5 ;  /* 0x00000005060075a7 */ /* 0x0022a4000800017f */
[----:B--2---:R-:W-:Y:S05]  /*a9e0*/  @!P0 NANOSLEEP.SYNCS 0x989680 ;  /* 0x009896800000895d */ /* 0x004fea0003900000 */
[----:B------:R-:W2:Y:S02]  /*a9f0*/  @!P0 SYNCS.PHASECHK.TRANS64 P0, [R6+URZ], R5 ;  /* 0x00000005060085a7 */ /* 0x000ea4000800007f */
[----:B--2---:R-:W-:Y:S05]  /*aa00*/  @!P0 BRA `(.L_x_5015) ;  /* 0xfffffffc00f08947 */ /* 0x004fea000383ffff */
[----:B------:R-:W-:Y:S05]  /*aa10*/  BRA `(.L_x_5043) ;  /* 0xfffffff800407947 */ /* 0x000fea000383ffff */
.L_x_5016:
[----:B--2---:R2:W3:Y:S02]  /*aa20*/  SYNCS.PHASECHK.TRANS64.TRYWAIT P0, [R3+URZ], R2 ;  /* 0x00000002030075a7 */ /* 0x0044e4000800017f */
[----:B---3--:R-:W-:Y:S05]  /*aa30*/  @!P0 NANOSLEEP.SYNCS 0x989680 ;  /* 0x009896800000895d */ /* 0x008fea0003900000 */
[----:B------:R-:W3:Y:S02]  /*aa40*/  @!P0 SYNCS.PHASECHK.TRANS64 P0, [R3+URZ], R2 ;  /* 0x00000002030085a7 */ /* 0x000ee4000800007f */
[----:B---3--:R-:W-:Y:S05]  /*aa50*/  @!P0 BRA `(.L_x_5016) ;  /* 0xfffffffc00f08947 */ /* 0x008fea000383ffff */
[----:B------:R-:W-:Y:S05]  /*aa60*/  BRA `(.L_x_5044) ;  /* 0xfffffff800347947 */ /* 0x000fea000383ffff */
.L_x_5018:
[----:B--2---:R2:W3:Y:S02]  /*aa70*/  SYNCS.PHASECHK.TRANS64.TRYWAIT P0, [R0+URZ], R5 ;  /* 0x00000005000075a7 */ /* 0x0044e4000800017f */
[----:B---3--:R-:W-:Y:S05]  /*aa80*/  @!P0 NANOSLEEP.SYNCS 0x989680 ;  /* 0x009896800000895d */ /* 0x008fea0003900000 */
[----:B------:R-:W3:Y:S02]  /*aa90*/  @!P0 SYNCS.PHASECHK.TRANS64 P0, [R0+URZ], R5 ;  /* 0x00000005000085a7 */ /* 0x000ee4000800007f */
[----:B---3--:R-:W-:Y:S05]  /*aaa0*/  @!P0 BRA `(.L_x_5018) ;  /* 0xfffffffc00f08947 */ /* 0x008fea000383ffff */
[----:B------:R-:W-:Y:S05]  /*aab0*/  BRA `(.L_x_5045) ;  /* 0xfffffff800387947 */ /* 0x000fea000383ffff */
.L_x_5046:
        /* <DEDUP_REMOVED lines=12> */
.L_x_7326:


//--------------------- .text._ZN7cutlass13device_kernelIN5flash11enable_sm90INS1_16FlashAttnBwdSm90INS1_25CollectiveMainloopBwdSm90ILi2ELi2ELi2EN4cute5tupleIJNS5_1CILi1EEES8_S8_EEENS6_IJNS7_ILi64EEENS7_ILi128EEESB_EEENS_6half_tEfNS_4arch4Sm90ELb0ELb1ELb0ELb0ELb0ELb1ELb0ELb0ELi2ELi1ELi2ELi1ELb0EEENS1_24CollectiveEpilogueBwdGQAISC_fSF_Li256ELb0ELb0EEENS1_19SingleTileSchedulerILb0ELb0ELb0ELi128EEEEEEEEEvNT_6ParamsE --------------------------
	.section	.text._ZN7cutlass13device_kernelIN5flash11enable_sm90INS1_16FlashAttnBwdSm90INS1_25CollectiveMainloopBwdSm90ILi2ELi2ELi2EN4cute5tupleIJNS5_1CILi1EEES8_S8_EEENS6_IJNS7_ILi64EEENS7_ILi128EEESB_EEENS_6half_tEfNS_4arch4Sm90ELb0ELb1ELb0ELb0ELb0ELb1ELb0ELb0ELi2ELi1ELi2ELi1ELb0EEENS1_24CollectiveEpilogueBwdGQAISC_fSF_Li256ELb0ELb0EEENS1_19SingleTileSchedulerILb0ELb0ELb0ELi128EEEEEEEEEvNT_6ParamsE,"ax",@progbits
	.align	128
.text._ZN7cutlass13device_kernelIN5flash11enable_sm90INS1_16FlashAttnBwdSm90INS1_25CollectiveMainloopBwdSm90ILi2ELi2ELi2EN4cute5tupleIJNS5_1CILi1EEES8_S8_EEENS6_IJNS7_ILi64EEENS7_ILi128EEESB_EEENS_6half_tEfNS_4arch4Sm90ELb0ELb1ELb0ELb0ELb0ELb1ELb0ELb0ELi2ELi1ELi2ELi1ELb0EEENS1_24CollectiveEpilogueBwdGQAISC_fSF_Li256ELb0ELb0EEENS1_19SingleTileSchedulerILb0ELb0ELb0ELi128EEEEEEEEEvNT_6ParamsE:
        .type           _ZN7cutlass13device_kernelIN5flash11enable_sm90INS1_16FlashAttnBwdSm90INS1_25CollectiveMainloopBwdSm90ILi2ELi2ELi2EN4cute5tupleIJNS5_1CILi1EEES8_S8_EEENS6_IJNS7_ILi64EEENS7_ILi128EEESB_EEENS_6half_tEfNS_4arch4Sm90ELb0ELb1ELb0ELb0ELb0ELb1ELb0ELb0ELi2ELi1ELi2ELi1ELb0EEENS1_24CollectiveEpilogueBwdGQAISC_fSF_Li256ELb0ELb0EEENS1_19SingleTileSchedulerILb0ELb0ELb0ELi128EEEEEEEEEvNT_6ParamsE,@function
        .size           _ZN7cutlass13device_kernelIN5flash11enable_sm90INS1_16FlashAttnBwdSm90INS1_25CollectiveMainloopBwdSm90ILi2ELi2ELi2EN4cute5tupleIJNS5_1CILi1EEES8_S8_EEENS6_IJNS7_ILi64EEENS7_ILi128EEESB_EEENS_6half_tEfNS_4arch4Sm90ELb0ELb1ELb0ELb0ELb0ELb1ELb0ELb0ELi2ELi1ELi2ELi1ELb0EEENS1_24CollectiveEpilogueBwdGQAISC_fSF_Li256ELb0ELb0EEENS1_19SingleTileSchedulerILb0ELb0ELb0ELi128EEEEEEEEEvNT_6ParamsE,(.L_x_7327 - _ZN7cutlass13device_kernelIN5flash11enable_sm90INS1_16FlashAttnBwdSm90INS1_25CollectiveMainloopBwdSm90ILi2ELi2ELi2EN4cute5tupleIJNS5_1CILi1EEES8_S8_EEENS6_IJNS7_ILi64EEENS7_ILi128EEESB_EEENS_6half_tEfNS_4arch4Sm90ELb0ELb1ELb0ELb0ELb0ELb1ELb0ELb0ELi2ELi1ELi2ELi1ELb0EEENS1_24CollectiveEpilogueBwdGQAISC_fSF_Li256ELb0ELb0EEENS1_19SingleTileSchedulerILb0ELb0ELb0ELi128EEEEEEEEEvNT_6ParamsE)
        .other          _ZN7cutlass13device_kernelIN5flash11enable_sm90INS1_16FlashAttnBwdSm90INS1_25CollectiveMainloopBwdSm90ILi2ELi2ELi2EN4cute5tupleIJNS5_1CILi1EEES8_S8_EEENS6_IJNS7_ILi64EEENS7_ILi128EEESB_EEENS_6half_tEfNS_4arch4Sm90ELb0ELb1ELb0ELb0ELb0ELb1ELb0ELb0ELi2ELi1ELi2ELi1ELb0EEENS1_24CollectiveEpilogueBwdGQAISC_fSF_Li256ELb0ELb0EEENS1_19SingleTileSchedulerILb0ELb0ELb0ELi128EEEEEEEEEvNT_6ParamsE,@"STO_CUDA_ENTRY STV_DEFAULT"
_ZN7cutlass13device_kernelIN5flash11enable_sm90INS1_16FlashAttnBwdSm90INS1_25CollectiveMainloopBwdSm90ILi2ELi2ELi2EN4cute5tupleIJNS5_1CILi1EEES8_S8_EEENS6_IJNS7_ILi64EEENS7_ILi128EEESB_EEENS_6half_tEfNS_4arch4Sm90ELb0ELb1ELb0ELb0ELb0ELb1ELb0ELb0ELi2ELi1ELi2ELi1ELb0EEENS1_24CollectiveEpilogueBwdGQAISC_fSF_Li256ELb0ELb0EEENS1_19SingleTileSchedulerILb0ELb0ELb0ELi128EEEEEEEEEvNT_6ParamsE:
        /* <DEDUP_REMOVED lines=24> */
.L_x_5048:
[----:B------:R-:W-:Y:S05]  /*0180*/  BSYNC B0 ;  /* 0x0000000000007941 */ /* 0x000fea0003800000 */
.L_x_5047:
        /* <DEDUP_REMOVED lines=37> */
.L_x_5049:
        /* <DEDUP_REMOVED lines=22> */
.L_x_5050:
[----:B------:R-:W-:Y:S01]  /*0540*/  PLOP3.LUT P0, PT, PT, PT, UP0, 0x80, 0x0 ;  /* 0x000000000000781c */ /* 0x000fe20003f0f008 */
[----:B------:R-:W-:Y:S01]  /*0550*/  NOP ;  /* 0x0000000000007918 */ /* 0x000fe20000000000 */
[----:B------:R-:W-:Y:S01]  /*0560*/  BSSY B6, `(.L_x_5051) ;  /* 0x0000747000067945 */ /* 0x000fe20003800000 */
[----:B-12-4-:R-:W-:Y:S10]  /*0570*/  BAR.SYNC.DEFER_BLOCKING 0x0 ;  /* 0x0000000000007b1d */ /* 0x016ff40000010000 */
[----:B------:R-:W-:Y:S05]  /*0580*/  @!P0 BRA `(.L_x_5052) ;  /* 0x00000044007c8947 */ /* 0x000fea0003800000 */
.L_x_5053:
        /* <DEDUP_REMOVED lines=101> */
.L_x_5055:
        /* <DEDUP_REMOVED lines=30> */
.L_x_5058:
        /* <DEDUP_REMOVED lines=15> */
.L_x_5057:
        /* <DEDUP_REMOVED lines=22> */
.L_x_5060:
        /* <DEDUP_REMOVED lines=15> */
.L_x_5059:
        /* <DEDUP_REMOVED lines=8> */
.L_x_5132:
        /* <DEDUP_REMOVED lines=23> */
.L_x_5062:
        /* <DEDUP_REMOVED lines=97> */
.L_x_5074:
[----:B------:R-:W-:-:S13]  /*1900*/  ISETP.NE.AND P6, PT, R233, 0x3, PT ;  /* 0x00000003e900780c */ /* 0x000fda0003fc5270 */
[----:B-1----:R-:W-:Y:S05]  /*1910*/  @!P6 BRA `(.L_x_5064) ;  /* 0x000000000004e947 */ /* 0x002fea0003800000 */
[----:B------:R-:W-:Y:S01]  /*1920*/  BPT.TRAP 0x1 ;  /* 0x000000040000795c */ /* 0x000fe20000300000 */
.L_x_5064:
[----:B------:R-:W-:Y:S01]  /*1930*/  IMAD R0, R4, 0x8, R229 ;  /* 0x0000000804007824 */ /* 0x000fe200078e02e5 */
[----:B------:R-:W-:-:S04]  /*1940*/  SHF.L.U32 R9, R223, 0x1f, RZ ;  /* 0x0000001fdf097819 */ /* 0x000fc800000006ff */
[----:B------:R2:W3:Y:S01]  /*1950*/  SYNCS.PHASECHK.TRANS64.TRYWAIT P0, [R0+URZ+0x30810], R9 ;  /* 0x03081009000075a7 */ /* 0x0004e2000800017f */
[----:B------:R-:W-:Y:S05]  /*1960*/  @!P6 BRA `(.L_x_5065) ;  /* 0x000000000004e947 */ /* 0x000fea0003800000 */
[----:B------:R-:W-:Y:S01]  /*1970*/  BPT.TRAP 0x1 ;  /* 0x000000040000795c */ /* 0x000fe20000300000 */
.L_x_5065:
[----:B---3--:R-:W-:Y:S05]  /*1980*/  @P0 BRA `(.L_x_5066) ;  /* 0x0000000000080947 */ /* 0x008fea0003800000 */
[----:B------:R-:W3:Y:S02]  /*1990*/  SYNCS.PHASECHK.TRANS64.TRYWAIT P0, [R0+URZ+0x30810], R9 ;  /* 0x03081009000075a7 */ /* 0x000ee4000800017f */
[----:B---3--:R-:W-:Y:S05]  /*19a0*/  @!P0 BRA `(.L_x_5067) ;  /* 0x0000006000408947 */ /* 0x008fea0003800000 */
.L_x_5066:
        /* <DEDUP_REMOVED lines=81> */
.L_x_5068:
[----:B------:R1:W1:Y:S01]  /*1ec0*/  SYNCS.PHASECHK.TRANS64.TRYWAIT P0, [R0+URZ+0x30830], R9 ;  /* 0x03083009000075a7 */ /* 0x000262000800017f */
[----:B------:R-:W-:Y:S05]  /*1ed0*/  @!P6 BRA `(.L_x_5069) ;  /* 0x000000000004e947 */ /* 0x000fea0003800000 */
[----:B------:R-:W-:Y:S01]  /*1ee0*/  BPT.TRAP 0x1 ;  /* 0x000000040000795c */ /* 0x000fe20000300000 */
.L_x_5069:
[----:B------:R-:W-:-:S05]  /*1ef0*/  VIADD R5, R229, 0x20000 ;  /* 0x00020000e5057836 */ /* 0x000fca0000000000 */
[----:B------:R-:W-:-:S04]  /*1f00*/  SHF.R.U32.HI R5, RZ, 0x4, R5 ;  /* 0x00000004ff057819 */ /* 0x000fc80000011605 */
[----:B------:R-:W-:-:S04]  /*1f10*/  LOP3.LUT R230, R5, 0x3fff, RZ, 0xc0, !PT ;  /* 0x00003fff05e67812 */ /* 0x000fc800078ec0ff */
[----:B------:R-:W-:Y:S01]  /*1f20*/  LOP3.LUT R5, R230, 0x10000, RZ, 0xfc, !PT ;  /* 0x00010000e6057812 */ /* 0x000fe200078efcff */
[----:B-1----:R-:W-:Y:S06]  /*1f30*/  @P0 BRA `(.L_x_5070) ;  /* 0x0000000000080947 */ /* 0x002fec0003800000 */
[----:B------:R-:W1:Y:S02]  /*1f40*/  SYNCS.PHASECHK.TRANS64.TRYWAIT P0, [R0+URZ+0x30830], R9 ;  /* 0x03083009000075a7 */ /* 0x000e64000800017f */
[----:B-1----:R-:W-:Y:S05]  /*1f50*/  @!P0 BRA `(.L_x_5071) ;  /* 0x0000005800e88947 */ /* 0x002fea0003800000 */
.L_x_5070:
        /* <DEDUP_REMOVED lines=446> */
.L_x_5072:
        /* <DEDUP_REMOVED lines=49> */
.L_x_5073:
        /* <DEDUP_REMOVED lines=78> */
.L_x_5056:
[----:B------:R-:W-:Y:S05]  /*4330*/  @P0 BRA `(.L_x_5054) ;  /* 0x0000003400a40947 */ /* 0x000fea0003800000 */
[----:B------:R-:W1:Y:S01]  /*4340*/  S2R R4, SR_TID.X ;  /* 0x0000000000047919 */ /* 0x000e620000002100 */
[----:B------:R-:W2:Y:S01]  /*4350*/  S2UR UR6, SR_CgaCtaId ;  /* 0x00000000000679c3 */ /* 0x000ea20000008800 */
[----:B------:R-:W-:Y:S01]  /*4360*/  ULDC UR7, c[0x0][0x850] ;  /* 0x0002140000077ab9 */ /* 0x000fe20000000800 */
[----:B------:R-:W-:Y:S01]  /*4370*/  UMOV UR4, 0x400 ;  /* 0x0000040000047882 */ /* 0x000fe20000000000 */
[----:B------:R-:W-:Y:S01]  /*4380*/  UISETP.NE.AND UP0, UPT, UR7, 0x1, UPT ;  /* 0x000000010700788c */ /* 0x000fe2000bf05270 */
[----:B------:R-:W-:Y:S01]  /*4390*/  BSSY B0, `(.L_x_5075) ;  /* 0x0000056000007945 */ /* 0x000fe20003800000 */
[----:B------:R-:W-:Y:S01]  /*43a0*/  ULDC.64 UR12, c[0x0][0x818] ;  /* 0x00020600000c7ab9 */ /* 0x000fe20000000a00 */
[----:B------:R-:W-:Y:S01]  /*43b0*/  ULDC.64 UR14, c[0x0][0x820] ;  /* 0x00020800000e7ab9 */ /* 0x000fe20000000a00 */
[----:B------:R-:W-:Y:S01]  /*43c0*/  ULDC.64 UR16, c[0x0][0x848] ;  /* 0x0002120000107ab9 */ /* 0x000fe20000000a00 */
[----:B------:R-:W3:Y:S06]  /*43d0*/  S2UR UR5, SR_CTAID.Y ;  /* 0x00000000000579c3 */ /* 0x000eec0000002600 */
[----:B------:R-:W-:-:S02]  /*43e0*/  @UP0 ULDC UR9, c[0x0][0x858] ;  /* 0x0002160000090ab9 */ /* 0x000fc40000000800 */
[----:B------:R-:W4:Y:S01]  /*43f0*/  S2UR UR8, SR_CTAID.X ;  /* 0x00000000000879c3 */ /* 0x000f220000002500 */
[----:B--2---:R-:W-:-:S07]  /*4400*/  ULEA UR4, UR6, UR4, 0x18 ;  /* 0x0000000406047291 */ /* 0x004fce000f8ec03f */
[----:B------:R-:W2:Y:S01]  /*4410*/  S2UR UR18, SR_CTAID.Z ;  /* 0x00000000001279c3 */ /* 0x000ea20000002700 */
[----:B------:R-:W-:Y:S01]  /*4420*/  @UP0 ULDC UR6, c[0x0][0x854] ;  /* 0x0002150000060ab9 */ /* 0x000fe20000000800 */
[----:B-1----:R-:W-:Y:S01]  /*4430*/  VIADD R5, R4, 0xffffff80 ;  /* 0xffffff8004057836 */ /* 0x002fe20000000000 */
[----:B---3--:R-:W-:-:S04]  /*4440*/  UIMAD.WIDE.U32 UR6, UR5, UR6, URZ ;  /* 0x00000006050672a5 */ /* 0x008fc8000f8e003f */
[----:B------:R-:W-:Y:S01]  /*4450*/  SHF.R.S32.HI R0, RZ, 0x1f, R5 ;  /* 0x0000001fff007819 */ /* 0x000fe20000011405 */
[----:B------:R-:W-:Y:S01]  /*4460*/  @UP0 USHF.R.U32.HI UR5, URZ, UR9, UR7 ;  /* 0x000000093f050299 */ /* 0x000fe20008011607 */
[----:B------:R-:W-:Y:S01]  /*4470*/  BAR.SYNC.DEFER_BLOCKING 0x1, 0x100 ;  /* 0x0044000000007b1d */ /* 0x000fe20000010000 */
[----:B------:R-:W-:Y:S01]  /*4480*/  ISETP.NE.AND P0, PT, R5, RZ, PT ;  /* 0x000000ff0500720c */ /* 0x000fe20003f05270 */
[----:B----4-:R-:W-:Y:S01]  /*4490*/  USHF.L.U32 UR8, UR8, 0xe, URZ ;  /* 0x0000000e08087899 */ /* 0x010fe2000800063f */
        /* <DEDUP_REMOVED lines=8> */
[----:B------:R-:W-:Y:S01]  /*4520*/  LOP3.LUT R3, R2, 0x3fffe000, RZ, 0xc0, !PT ;  /* 0x3fffe00002037812 */ /* 0x000fe200078ec0ff */
[----:B------:R-:W-:-:S03]  /*4530*/  UIMAD UR11, UR5, UR13, UR11 ;  /* 0x0000000d050b72a4 */ /* 0x000fc6000f8e020b */
[----:B------:R-:W-:Y:S01]  /*4540*/  ULDC.64 UR12, c[0x0][0x840] ;  /* 0x00021000000c7ab9 */ /* 0x000fe20000000a00 */
[----:B------:R-:W-:Y:S01]  /*4550*/  IMAD R0, R0, 0x4, R3 ;  /* 0x0000000400007824 */ /* 0x000fe200078e0203 */
[----:B------:R-:W-:Y:S02]  /*4560*/  UIMAD UR10, UR10, UR12, URZ ;  /* 0x0000000c0a0a72a4 */ /* 0x000fe4000f8e023f */
[----:B------:R-:W-:Y:S02]  /*4570*/  UIMAD.WIDE.U32 UR8, UR5, UR12, UR8 ;  /* 0x0000000c050872a5 */ /* 0x000fe4000f8e0008 */
[----:B------:R-:W-:Y:S01]  /*4580*/  LEA R0, R0, UR4, 0x2 ;  /* 0x0000000400007c11 */ /* 0x000fe2000f8e10ff */
[----:B------:R-:W-:Y:S02]  /*4590*/  UIMAD UR12, UR5, UR13, UR10 ;  /* 0x0000000d050c72a4 */ /* 0x000fe4000f8e020a */
[----:B--2---:R-:W-:Y:S02]  /*45a0*/  USHF.R.S32.HI UR5, URZ, 0x1f, UR18 ;  /* 0x0000001f3f057899 */ /* 0x004fe40008011412 */
        /* <DEDUP_REMOVED lines=45> */
.L_x_5077:
[----:B------:R-:W-:Y:S01]  /*4880*/  @P0 ELECT P1, URZ, PT ;  /* 0x00000000003f082f */ /* 0x000fe20003820000 */
[----:B------:R2:W-:-:S12]  /*4890*/  UBLKRED.G.S.ADD.F32.RN [UR6], [UR4], UR5, desc[UR8] ;  /* 0x00000806040073bb */ /* 0x0005d800080a1405 */
[----:B------:R-:W-:Y:S02]  /*48a0*/  @P1 PLOP3.LUT P0, PT, P1, PT, PT, 0x8, 0x0 ;  /* 0x000000000000181c */ /* 0x000fe40000f0e170 */
[----:B------:R-:W-:-:S11]  /*48b0*/  PLOP3.LUT P1, PT, PT, PT, PT, 0x8, 0x0 ;  /* 0x000000000000781c */ /* 0x000fd60003f2e170 */
[----:B--2---:R-:W-:Y:S05]  /*48c0*/  @P0 BRA.U.ANY `(.L_x_5077) ;  /* 0xfffffffd00ec0947 */ /* 0x004fea000393ffff */
[----:B------:R0:W-:Y:S01]  /*48d0*/  UTMACMDFLUSH ;  /* 0x00000000000079b7 */ /* 0x0001e20000000000 */
[----:B------:R-:W-:-:S04]  /*48e0*/  DEPBAR.LE SB0, 0x0 ;  /* 0x000080000000791a */ /* 0x000fc80000000000 */
.L_x_5076:
[----:B------:R-:W-:Y:S05]  /*48f0*/  BSYNC B0 ;  /* 0x0000000000007941 */ /* 0x000fea0003800000 */
.L_x_5075:
        /* <DEDUP_REMOVED lines=32> */
.L_x_5078:
        /* <DEDUP_REMOVED lines=8> */
.L_x_5052:
        /* <DEDUP_REMOVED lines=40> */
.L_x_5080:
        /* <DEDUP_REMOVED lines=39> */
.L_x_5083:
[----:B------:R-:W-:Y:S05]  /*5070*/  BSYNC B0 ;  /* 0x0000000000007941 */ /* 0x000fea0003800000 */
.L_x_5082:
        /* <DEDUP_REMOVED lines=19> */
.L_x_5085:
[----:B------:R-:W-:Y:S05]  /*51b0*/  BSYNC B0 ;  /* 0x0000000000007941 */ /* 0x000fea0003800000 */
.L_x_5084:
[----:B------:R-:W-:Y:S06]  /*51c0*/  BAR.ARV 0xa, 0xa0 ;  /* 0x0282800000007b1d */ /* 0x000fec0000002000 */
[----:B------:R-:W-:Y:S04]  /*51d0*/  BSSY B0, `(.L_x_5086) ;  /* 0x0000003000007945 */ /* 0x000fe80003800000 */
[----:B------:R-:W-:Y:S05]  /*51e0*/  @!P0 BRA `(.L_x_5087) ;  /* 0x0000000000048947 */ /* 0x000fea0003800000 */
[----:B------:R-:W-:-:S04]  /*51f0*/  DEPBAR.LE SB0, 0x0 ;  /* 0x000080000000791a */ /* 0x000fc80000000000 */
.L_x_5087:
[----:B------:R-:W-:Y:S05]  /*5200*/  BSYNC B0 ;  /* 0x0000000000007941 */ /* 0x000fea0003800000 */
.L_x_5086:
[----:B------:R-:W-:Y:S06]  /*5210*/  BAR.ARV 0xb, 0xa0 ;  /* 0x02c2800000007b1d */ /* 0x000fec0000002000 */
[----:B------:R-:W-:Y:S01]  /*5220*/  UIADD3 UR12, UR5, 0x1, URZ ;  /* 0x00000001050c7890 */ /* 0x000fe2000fffe03f */
[----:B------:R-:W-:Y:S11]  /*5230*/  BRA `(.L_x_5088) ;  /* 0x0000000000047947 */ /* 0x000ff60003800000 */
.L_x_5081:
[----:B------:R-:W-:-:S05]  /*5240*/  UMOV UR12, UR5 ;  /* 0x00000005000c7c82 */ /* 0x000fca0008000000 */
.L_x_5088:
        /* <DEDUP_REMOVED lines=17> */
.L_x_5101:
        /* <DEDUP_REMOVED lines=20> */
.L_x_5090:
[----:B------:R-:W-:Y:S05]  /*54a0*/  BSYNC B0 ;  /* 0x0000000000007941 */ /* 0x000fea0003800000 */
.L_x_5089:
        /* <DEDUP_REMOVED lines=13> */
.L_x_5092:
[----:B------:R-:W-:Y:S05]  /*5580*/  BSYNC B0 ;  /* 0x0000000000007941 */ /* 0x000fea0003800000 */
.L_x_5091:
[----:B------:R-:W-:Y:S06]  /*5590*/  BAR.ARV 0xa, 0xa0 ;  /* 0x0282800000007b1d */ /* 0x000fec0000002000 */
[----:B------:R-:W-:Y:S04]  /*55a0*/  BSSY B0, `(.L_x_5093) ;  /* 0x0000003000007945 */ /* 0x000fe80003800000 */
[----:B------:R-:W-:Y:S05]  /*55b0*/  @!P0 BRA `(.L_x_5094) ;  /* 0x0000000000048947 */ /* 0x000fea0003800000 */
[----:B------:R-:W-:-:S04]  /*55c0*/  DEPBAR.LE SB0, 0x0 ;  /* 0x000080000000791a */ /* 0x000fc80000000000 */
.L_x_5094:
[----:B------:R-:W-:Y:S05]  /*55d0*/  BSYNC B0 ;  /* 0x0000000000007941 */ /* 0x000fea0003800000 */
.L_x_5093:
        /* <DEDUP_REMOVED lines=13> */
.L_x_5096:
[----:B------:R-:W-:Y:S05]  /*56b0*/  BSYNC B0 ;  /* 0x0000000000007941 */ /* 0x000fea0003800000 */
.L_x_5095:
        /* <DEDUP_REMOVED lines=13> */
.L_x_5098:
[----:B------:R-:W-:Y:S05]  /*5790*/  BSYNC B0 ;  /* 0x0000000000007941 */ /* 0x000fea0003800000 */
.L_x_5097:
[----:B------:R-:W-:Y:S01]  /*57a0*/  UIADD3 UR12, UR12, 0x2, URZ ;  /* 0x000000020c0c7890 */ /* 0x000fe2000fffe03f */
[----:B------:R-:W-:Y:S06]  /*57b0*/  BAR.ARV 0xa, 0xa0 ;  /* 0x0282800000007b1d */ /* 0x000fec0000002000 */
[----:B------:R-:W-:Y:S01]  /*57c0*/  UISETP.GE.AND UP0, UPT, UR12, UR8, UPT ;  /* 0x000000080c00728c */ /* 0x000fe2000bf06270 */
[----:B------:R-:W-:Y:S04]  /*57d0*/  BSSY B0, `(.L_x_5099) ;  /* 0x0000003000007945 */ /* 0x000fe80003800000 */
[----:B------:R-:W-:Y:S06]  /*57e0*/  @!P0 BRA `(.L_x_5100) ;  /* 0x0000000000048947 */ /* 0x000fec0003800000 */
[----:B------:R-:W-:-:S04]  /*57f0*/  DEPBAR.LE SB0, 0x0 ;  /* 0x000080000000791a */ /* 0x000fc80000000000 */
.L_x_5100:
[----:B------:R-:W-:Y:S05]  /*5800*/  BSYNC B0 ;  /* 0x0000000000007941 */ /* 0x000fea0003800000 */
.L_x_5099:
[----:B------:R-:W-:Y:S06]  /*5810*/  BAR.ARV 0xb, 0xa0 ;  /* 0x02c2800000007b1d */ /* 0x000fec0000002000 */
[----:B------:R-:W-:Y:S01]  /*5820*/  PLOP3.LUT P1, PT, PT, PT, UP0, 0x80, 0x0 ;  /* 0x000000000000781c */ /* 0x000fe20003f2f008 */
[----:B------:R-:W-:Y:S02]  /*5830*/  UIADD3 UR20, UR20, 0x4000, URZ ;  /* 0x0000400014147890 */ /* 0x000fe4000fffe03f */
[----:B------:R-:W-:-:S10]  /*5840*/  UIADD3 UR4, UR4, 0x4000, URZ ;  /* 0x0000400004047890 */ /* 0x000fd4000fffe03f */
[----:B------:R-:W-:Y:S05]  /*5850*/  @!P1 BRA `(.L_x_5101) ;  /* 0xfffffff800c09947 */ /* 0x000fea000383ffff */
[----:B------:R-:W-:Y:S05]  /*5860*/  BRA `(.L_x_5054) ;  /* 0x0000002000587947 */ /* 0x000fea0003800000 */
.L_x_5079:
        /* <DEDUP_REMOVED lines=33> */
.L_x_5103:
        /* <DEDUP_REMOVED lines=43> */
.L_x_5133:
        /* <DEDUP_REMOVED lines=15> */
.L_x_5106:
        /* <DEDUP_REMOVED lines=98> */
.L_x_5117:
[----:B--234-:R-:W-:-:S04]  /*6440*/  SHF.L.U32 R21, R11, 0x1f, RZ ;  /* 0x0000001f0b157819 */ /* 0x01cfc800000006ff */
[----:B------:R-:W1:Y:S02]  /*6450*/  SYNCS.PHASECHK.TRANS64.TRYWAIT P1, [R16+URZ+0x30840], R21 ;  /* 0x03084015100075a7 */ /* 0x000e64000802017f */
[----:B-1----:R-:W-:Y:S05]  /*6460*/  @!P1 BRA `(.L_x_5109) ;  /* 0x0000001400cc9947 */ /* 0x002fea0003800000 */
.L_x_5134:
[----:B------:R-:W-:Y:S05]  /*6470*/  @P0 BRA `(.L_x_5110) ;  /* 0x0000000000140947 */ /* 0x000fea0003800000 */
[----:B------:R-:W-:Y:S01]  /*6480*/  ISETP.NE.AND P1, PT, R6, RZ, PT ;  /* 0x000000ff0600720c */ /* 0x000fe20003f25270 */
[----:B------:R-:W-:-:S04]  /*6490*/  IMAD.MOV.U32 R3, RZ, RZ, 0x4100 ;  /* 0x00004100ff037424 */ /* 0x000fc800078e00ff */
[----:B------:R3:W-:Y:S08]  /*64a0*/  SYNCS.ARRIVE.TRANS64 RZ, [R16+URZ+0x30830], R3 ;  /* 0x0308300310ff79a7 */ /* 0x0007f0000800003f */
[----:B------:R-:W-:Y:S05]  /*64b0*/  @!P1 BRA `(.L_x_5110) ;  /* 0x0000000000049947 */ /* 0x000fea0003800000 */
[----:B------:R-:W-:Y:S01]  /*64c0*/  BPT.TRAP 0x1 ;  /* 0x000000040000795c */ /* 0x000fe20000300000 */
.L_x_5110:
        /* <DEDUP_REMOVED lines=36> */
.L_x_5135:
[----:B------:R-:W-:Y:S05]  /*6710*/  @P0 BRA `(.L_x_5112) ;  /* 0x0000000000140947 */ /* 0x000fea0003800000 */
[----:B------:R-:W-:Y:S01]  /*6720*/  ISETP.NE.AND P1, PT, R6, RZ, PT ;  /* 0x000000ff0600720c */ /* 0x000fe20003f25270 */
[----:B------:R-:W-:-:S04]  /*6730*/  IMAD.MOV.U32 R2, RZ, RZ, 0x4100 ;  /* 0x00004100ff027424 */ /* 0x000fc800078e00ff */
[----:B------:R3:W-:Y:S08]  /*6740*/  SYNCS.ARRIVE.TRANS64 RZ, [R16+URZ+0x30818], R2 ;  /* 0x0308180210ff79a7 */ /* 0x0007f0000800003f */
[----:B------:R-:W-:Y:S05]  /*6750*/  @!P1 BRA `(.L_x_5112) ;  /* 0x0000000000049947 */ /* 0x000fea0003800000 */
[----:B------:R-:W-:Y:S01]  /*6760*/  BPT.TRAP 0x1 ;  /* 0x000000040000795c */ /* 0x000fe20000300000 */
.L_x_5112:
        /* <DEDUP_REMOVED lines=36> */
.L_x_5136:
[----:B------:R-:W-:Y:S05]  /*69b0*/  @P0 BRA `(.L_x_5114) ;  /* 0x0000000000140947 */ /* 0x000fea0003800000 */
[----:B------:R-:W-:Y:S01]  /*69c0*/  ISETP.NE.AND P1, PT, R6, RZ, PT ;  /* 0x000000ff0600720c */ /* 0x000fe20003f25270 */
[----:B-123--:R-:W-:-:S04]  /*69d0*/  IMAD.MOV.U32 R21, RZ, RZ, 0x4100 ;  /* 0x00004100ff157424 */ /* 0x00efc800078e00ff */
[----:B------:R4:W-:Y:S08]  /*69e0*/  SYNCS.ARRIVE.TRANS64 RZ, [R16+URZ+0x30838], R21 ;  /* 0x0308381510ff79a7 */ /* 0x0009f0000800003f */
[----:B------:R-:W-:Y:S05]  /*69f0*/  @!P1 BRA `(.L_x_5114) ;  /* 0x0000000000049947 */ /* 0x000fea0003800000 */
[----:B------:R-:W-:Y:S01]  /*6a00*/  BPT.TRAP 0x1 ;  /* 0x000000040000795c */ /* 0x000fe20000300000 */
.L_x_5114:
        /* <DEDUP_REMOVED lines=31> */
.L_x_5138:
[----:B------:R-:W-:Y:S05]  /*6c00*/  @P0 BRA `(.L_x_5116) ;  /* 0x0000000000140947 */ /* 0x000fea0003800000 */
[----:B------:R-:W-:Y:S01]  /*6c10*/  ISETP.NE.AND P1, PT, R6, RZ, PT ;  /* 0x000000ff0600720c */ /* 0x000fe20003f25270 */
[----:B------:R-:W-:-:S04]  /*6c20*/  IMAD.MOV.U32 R5, RZ, RZ, 0x4100 ;  /* 0x00004100ff057424 */ /* 0x000fc800078e00ff */
[----:B------:R1:W-:Y:S08]  /*6c30*/  SYNCS.ARRIVE.TRANS64 RZ, [R16+URZ+0x30810], R5 ;  /* 0x0308100510ff79a7 */ /* 0x0003f0000800003f */
[----:B------:R-:W-:Y:S05]  /*6c40*/  @!P1 BRA `(.L_x_5116) ;  /* 0x0000000000049947 */ /* 0x000fea0003800000 */
[----:B------:R-:W-:Y:S01]  /*6c50*/  BPT.TRAP 0x1 ;  /* 0x000000040000795c */ /* 0x000fe20000300000 */
.L_x_5116:
        /* <DEDUP_REMOVED lines=37> */
.L_x_5108:
[----:B------:R-:W3:Y:S02]  /*6eb0*/  LDL.LU R4, [R1+0x4] ;  /* 0x0000040001047983 */ /* 0x000ee40000300800 */
[----:B---3--:R-:W-:Y:S02]  /*6ec0*/  ISETP.NE.AND P1, PT, R4, RZ, PT ;  /* 0x000000ff0400720c */ /* 0x008fe40003f25270 */
[----:B------:R1:W5:Y:S11]  /*6ed0*/  LDL R4, [R1] ;  /* 0x0000000001047983 */ /* 0x0003760000100800 */
[----:B-1----:R-:W-:Y:S05]  /*6ee0*/  @!P1 BRA `(.L_x_5107) ;  /* 0x0000000400489947 */ /* 0x002fea0003800000 */
[----:B------:R-:W-:-:S04]  /*6ef0*/  SHF.L.U32 R13, R11, 0x1f, RZ ;  /* 0x0000001f0b0d7819 */ /* 0x000fc800000006ff */
[----:B------:R-:W1:Y:S02]  /*6f00*/  SYNCS.PHASECHK.TRANS64.TRYWAIT P1, [R16+URZ+0x30840], R13 ;  /* 0x0308400d100075a7 */ /* 0x000e64000802017f */
[----:B-1----:R-:W-:Y:S05]  /*6f10*/  @!P1 BRA `(.L_x_5118) ;  /* 0x0000000c00749947 */ /* 0x002fea0003800000 */
.L_x_5139:
[----:B------:R-:W-:Y:S05]  /*6f20*/  @P0 BRA `(.L_x_5119) ;  /* 0x0000000000140947 */ /* 0x000fea0003800000 */
[----:B------:R-:W-:Y:S01]  /*6f30*/  ISETP.NE.AND P1, PT, R6, RZ, PT ;  /* 0x000000ff0600720c */ /* 0x000fe20003f25270 */
[----:B--2---:R-:W-:-:S04]  /*6f40*/  IMAD.MOV.U32 R5, RZ, RZ, 0x4100 ;  /* 0x00004100ff057424 */ /* 0x004fc800078e00ff */
[----:B------:R3:W-:Y:S08]  /*6f50*/  SYNCS.ARRIVE.TRANS64 RZ, [R16+URZ+0x30830], R5 ;  /* 0x0308300510ff79a7 */ /* 0x0007f0000800003f */
[----:B------:R-:W-:Y:S05]  /*6f60*/  @!P1 BRA `(.L_x_5119) ;  /* 0x0000000000049947 */ /* 0x000fea0003800000 */
[----:B------:R-:W-:Y:S01]  /*6f70*/  BPT.TRAP 0x1 ;  /* 0x000000040000795c */ /* 0x000fe20000300000 */
.L_x_5119:
        /* <DEDUP_REMOVED lines=33> */
.L_x_5140:
[----:B------:R-:W-:Y:S05]  /*7190*/  @P0 BRA `(.L_x_5121) ;  /* 0x0000000000140947 */ /* 0x000fea0003800000 */
[----:B------:R-:W-:Y:S01]  /*71a0*/  ISETP.NE.AND P0, PT, R6, RZ, PT ;  /* 0x000000ff0600720c */ /* 0x000fe20003f05270 */
[----:B------:R-:W-:-:S04]  /*71b0*/  IMAD.MOV.U32 R5, RZ, RZ, 0x4100 ;  /* 0x00004100ff057424 */ /* 0x000fc800078e00ff */
[----:B------:R3:W-:Y:S08]  /*71c0*/  SYNCS.ARRIVE.TRANS64 RZ, [R16+URZ+0x30818], R5 ;  /* 0x0308180510ff79a7 */ /* 0x0007f0000800003f */
[----:B------:R-:W-:Y:S05]  /*71d0*/  @!P0 BRA `(.L_x_5121) ;  /* 0x0000000000048947 */ /* 0x000fea0003800000 */
[----:B------:R-:W-:Y:S01]  /*71e0*/  BPT.TRAP 0x1 ;  /* 0x000000040000795c */ /* 0x000fe20000300000 */
.L_x_5121:
        /* <DEDUP_REMOVED lines=34> */
.L_x_5107:
[----:B------:R-:W3:Y:S01]  /*7410*/  S2R R0, SR_TID.X ;  /* 0x0000000000007919 */ /* 0x000ee20000002100 */
[----:B------:R-:W-:Y:S01]  /*7420*/  IMAD R3, R19, 0x8, R16 ;  /* 0x0000000813037824 */ /* 0x000fe200078e0210 */
[----:B---3--:R-:W-:Y:S02]  /*7430*/  LOP3.LUT R2, R0, 0x7f, RZ, 0xc0, !PT ;  /* 0x0000007f00027812 */ /* 0x008fe400078ec0ff */
[----:B------:R-:W-:Y:S02]  /*7440*/  SHF.L.U32 R0, R11, 0x1f, RZ ;  /* 0x0000001f0b007819 */ /* 0x000fe400000006ff */
[----:B------:R-:W-:Y:S02]  /*7450*/  ISETP.NE.AND P1, PT, R2, RZ, PT ;  /* 0x000000ff0200720c */ /* 0x000fe40003f25270 */
[----:B------:R-:W3:Y:S02]  /*7460*/  SYNCS.PHASECHK.TRANS64.TRYWAIT P0, [R3+URZ+0x30840], R0 ;  /* 0x03084000030075a7 */ /* 0x000ee4000800017f */
[----:B---3--:R-:W-:Y:S09]  /*7470*/  @!P0 BRA `(.L_x_5122) ;  /* 0x0000000800448947 */ /* 0x008ff20003800000 */
.L_x_5141:
[----:B------:R-:W-:Y:S05]  /*7480*/  @P1 BRA `(.L_x_5123) ;  /* 0x0000000000181947 */ /* 0x000fea0003800000 */
[----:B------:R-:W1:Y:S01]  /*7490*/  S2R R2, SR_TID.X ;  /* 0x0000000000027919 */ /* 0x000e620000002100 */
[----:B---3--:R-:W-:-:S04]  /*74a0*/  IMAD.MOV.U32 R0, RZ, RZ, 0x4100 ;  /* 0x00004100ff007424 */ /* 0x008fc800078e00ff */
[----:B------:R3:W-:Y:S01]  /*74b0*/  SYNCS.ARRIVE.TRANS64 RZ, [R3+URZ+0x30830], R0 ;  /* 0x0308300003ff79a7 */ /* 0x0007e2000800003f */
[----:B-1----:R-:W-:-:S13]  /*74c0*/  LOP3.LUT P0, RZ, R2, 0x1f, RZ, 0xc0, !PT ;  /* 0x0000001f02ff7812 */ /* 0x002fda000780c0ff */
[----:B---3--:R-:W-:Y:S05]  /*74d0*/  @!P0 BRA `(.L_x_5123) ;  /* 0x0000000000048947 */ /* 0x008fea0003800000 */
[----:B------:R-:W-:Y:S01]  /*74e0*/  BPT.TRAP 0x1 ;  /* 0x000000040000795c */ /* 0x000fe20000300000 */
.L_x_5123:
        /* <DEDUP_REMOVED lines=40> */
.L_x_5104:
[----:B------:R-:W-:Y:S05]  /*7770*/  BSYNC B0 ;  /* 0x0000000000007941 */ /* 0x000fea0003800000 */
.L_x_5102:
[----:B------:R-:W-:-:S03]  /*7780*/  UMOV UR7, 0xffffffff ;  /* 0xffffffff00077882 */ /* 0x000fc60000000000 */
[----:B------:R-:W-:Y:S05]  /*7790*/  BRA.DIV UR7, `(.L_x_5124) ;  /* 0x0000000607907947 */ /* 0x000fea000b800000 */
[----:B------:R-:W-:-:S13]  /*77a0*/  ELECT P6, URZ, PT ;  /* 0x00000000003f782f */ /* 0x000fda00038c0000 */
.L_x_5144:
[----:B------:R-:W-:Y:S05]  /*77b0*/  @!P6 BRA `(.L_x_5054) ;  /* 0x000000000084e947 */ /* 0x000fea0003800000 */
[----:B------:R-:W-:-:S06]  /*77c0*/  ULOP3.LUT UR7, UR38, 0x2, URZ, 0xfc, !UPT ;  /* 0x0000000226077892 */ /* 0x000fcc000f8efc3f */
[----:B------:R-:W-:-:S05]  /*77d0*/  IMAD.U32 R2, RZ, RZ, UR7 ;  /* 0x00000007ff027e24 */ /* 0x000fca000f8e00ff */
[----:B------:R-:W-:-:S13]  /*77e0*/  ISETP.NE.AND P2, PT, R2, 0x3, PT ;  /* 0x000000030200780c */ /* 0x000fda0003f45270 */
[----:B------:R-:W-:Y:S05]  /*77f0*/  @!P2 BRA `(.L_x_5125) ;  /* 0x000000000004a947 */ /* 0x000fea0003800000 */
[----:B------:R-:W-:Y:S01]  /*7800*/  BPT.TRAP 0x1 ;  /* 0x000000040000795c */ /* 0x000fe20000300000 */
.L_x_5125:
        /* <DEDUP_REMOVED lines=15> */
.L_x_5145:
[----:B------:R-:W2:Y:S02]  /*7900*/  SYNCS.PHASECHK.TRANS64.TRYWAIT P0, [R3+URZ], R2 ;  /* 0x00000002030075a7 */ /* 0x000ea4000800017f */
[----:B--2---:R-:W-:Y:S05]  /*7910*/  @!P0 BRA `(.L_x_5127) ;  /* 0x0000000400648947 */ /* 0x004fea0003800000 */
.L_x_5146:
[----:B------:R-:W-:Y:S05]  /*7920*/  @!P2 BRA `(.L_x_5128) ;  /* 0x000000000004a947 */ /* 0x000fea0003800000 */
[----:B------:R-:W-:Y:S01]  /*7930*/  BPT.TRAP 0x1 ;  /* 0x000000040000795c */ /* 0x000fe20000300000 */
.L_x_5128:
[----:B--2---:R-:W-:-:S04]  /*7940*/  VIADD R3, R7, 0x30840 ;  /* 0x0003084007037836 */ /* 0x004fc80000000000 */
[----:B------:R-:W-:-:S04]  /*7950*/  IMAD R0, R0, 0x8, R3 ;  /* 0x0000000800007824 */ /* 0x000fc800078e0203 */
[----:B------:R-:W2:Y:S02]  /*7960*/  SYNCS.PHASECHK.TRANS64.TRYWAIT P0, [R0+URZ], R5 ;  /* 0x00000005000075a7 */ /* 0x000ea4000800017f */
[----:B--2---:R-:W-:Y:S05]  /*7970*/  @!P0 BRA `(.L_x_5129) ;  /* 0x0000000400608947 */ /* 0x004fea0003800000 */
.L_x_5147:
[----:B------:R-:W-:-:S07]  /*7980*/  IMAD R3, R4, 0x8, R3 ;  /* 0x0000000804037824 */ /* 0x000fce00078e0203 */
.L_x_5130:
[----:B---3--:R3:W4:Y:S02]  /*7990*/  SYNCS.PHASECHK.TRANS64.TRYWAIT P0, [R3+URZ], R2 ;  /* 0x00000002030075a7 */ /* 0x008724000800017f */
[----:B----4-:R-:W-:Y:S05]  /*79a0*/  @!P0 NANOSLEEP.SYNCS 0x989680 ;  /* 0x009896800000895d */ /* 0x010fea0003900000 */
[----:B------:R-:W4:Y:S02]  /*79b0*/  @!P0 SYNCS.PHASECHK.TRANS64 P0, [R3+URZ], R2 ;  /* 0x00000002030085a7 */ /* 0x000f24000800007f */
[----:B----4-:R-:W-:Y:S05]  /*79c0*/  @!P0 BRA `(.L_x_5130) ;  /* 0xfffffffc00f08947 */ /* 0x010fea000383ffff */
.L_x_5054:
[----:B------:R-:W-:Y:S05]  /*79d0*/  BSYNC B6 ;  /* 0x0000000000067941 */ /* 0x000fea0003800000 */
.L_x_5051:
[----:B------:R-:W-:Y:S05]  /*79e0*/  EXIT ;  /* 0x000000000000794d */ /* 0x000fea0003800000 */
.L_x_5061:
[----:B------:R-:W-:Y:S02]  /*79f0*/  IMAD.MOV.U32 R12, RZ, RZ, RZ ;  /* 0x000000ffff0c7224 */ /* 0x000fe400078e00ff */
[----:B------:R-:W-:Y:S02]  /*7a00*/  IMAD.MOV.U32 R11, RZ, RZ, 0x1f ;  /* 0x0000001fff0b7424 */ /* 0x000fe400078e00ff */
[----:B------:R-:W-:-:S07]  /*7a10*/  IMAD.MOV.U32 R15, RZ, RZ, -0x1 ;  /* 0xffffffffff0f7424 */ /* 0x000fce00078e00ff */
[----:B------:R-:W-:Y:S05]  /*7a20*/  WARPSYNC.COLLECTIVE R15, `(.L_x_5131) ;  /* 0x000000000f087348 */ /* 0x000fea0003c00000 */
[----:B------:R1:W2:Y:S02]  /*7a30*/  SHFL.IDX P6, R14, R13, R12, R11 ;  /* 0x0000000c0d0e7389 */ /* 0x0002a400000c000b */
[----:B-12---:R-:W-:Y:S01]  /*7a40*/  ENDCOLLECTIVE ;  /* 0x000000000000791b */ /* 0x006fe20003800000 */
.L_x_5131:
[----:B------:R-:W-:Y:S05]  /*7a50*/  BRA `(.L_x_5132) ;  /* 0xffffff9400c87947 */ /* 0x000fea000383ffff */
.L_x_5063:
[----:B--2---:R2:W3:Y:S02]  /*7a60*/  SYNCS.PHASECHK.TRANS64.TRYWAIT P0, [R229+URZ+0x30800], R8 ;  /* 0x03080008e50075a7 */ /* 0x0044e4000800017f */
[----:B---3--:R-:W-:Y:S05]  /*7a70*/  @!P0 NANOSLEEP.SYNCS 0x989680 ;  /* 0x009896800000895d */ /* 0x008fea0003900000 */
[----:B------:R-:W3:Y:S02]  /*7a80*/  @!P0 SYNCS.PHASECHK.TRANS64 P0, [R229+URZ+0x30800], R8 ;  /* 0x03080008e50085a7 */ /* 0x000ee4000800007f */
[----:B---3--:R-:W-:Y:S05]  /*7a90*/  @!P0 BRA `(.L_x_5063) ;  /* 0xfffffffc00f08947 */ /* 0x008fea000383ffff */
[----:B------:R-:W-:Y:S05]  /*7aa0*/  BRA `(.L_x_5062) ;  /* 0xffffff9800107947 */ /* 0x000fea000383ffff */
.L_x_5067:
[----:B---3--:R3:W4:Y:S02]  /*7ab0*/  SYNCS.PHASECHK.TRANS64.TRYWAIT P0, [R0+URZ+0x30810], R9 ;  /* 0x03081009000075a7 */ /* 0x008724000800017f */
[----:B----4-:R-:W-:Y:S05]  /*7ac0*/  @!P0 NANOSLEEP.SYNCS 0x989680 ;  /* 0x009896800000895d */ /* 0x010fea0003900000 */
[----:B------:R-:W4:Y:S02]  /*7ad0*/  @!P0 SYNCS.PHASECHK.TRANS64 P0, [R0+URZ+0x30810], R9 ;  /* 0x03081009000085a7 */ /* 0x000f24000800007f */
[----:B----4-:R-:W-:Y:S05]  /*7ae0*/  @!P0 BRA `(.L_x_5067) ;  /* 0xfffffffc00f08947 */ /* 0x010fea000383ffff */
[----:B------:R-:W-:Y:S05]  /*7af0*/  BRA `(.L_x_5066) ;  /* 0xffffff9c00ac7947 */ /* 0x000fea000383ffff */
.L_x_5071:
[----:B------:R1:W1:Y:S02]  /*7b00*/  SYNCS.PHASECHK.TRANS64.TRYWAIT P0, [R0+URZ+0x30830], R9 ;  /* 0x03083009000075a7 */ /* 0x000264000800017f */
[----:B-1----:R-:W-:Y:S05]  /*7b10*/  @!P0 NANOSLEEP.SYNCS 0x989680 ;  /* 0x009896800000895d */ /* 0x002fea0003900000 */
[----:B------:R-:W1:Y:S02]  /*7b20*/  @!P0 SYNCS.PHASECHK.TRANS64 P0, [R0+URZ+0x30830], R9 ;  /* 0x03083009000085a7 */ /* 0x000e64000800007f */
[----:B-1----:R-:W-:Y:S05]  /*7b30*/  @!P0 BRA `(.L_x_5071) ;  /* 0xfffffffc00f08947 */ /* 0x002fea000383ffff */
[----:B------:R-:W-:Y:S05]  /*7b40*/  BRA `(.L_x_5070) ;  /* 0xffffffa400047947 */ /* 0x000fea000383ffff */
.L_x_5105:
[----:B-1----:R1:W2:Y:S02]  /*7b50*/  SYNCS.PHASECHK.TRANS64.TRYWAIT P0, [R16+URZ+0x30820], R3 ;  /* 0x03082003100075a7 */ /* 0x0022a4000800017f */
[----:B--2---:R-:W-:Y:S05]  /*7b60*/  @!P0 NANOSLEEP.SYNCS 0x989680 ;  /* 0x009896800000895d */ /* 0x004fea0003900000 */
[----:B------:R-:W2:Y:S02]  /*7b70*/  @!P0 SYNCS.PHASECHK.TRANS64 P0, [R16+URZ+0x30820], R3 ;  /* 0x03082003100085a7 */ /* 0x000ea4000800007f */
[----:B--2---:R-:W-:Y:S05]  /*7b80*/  @!P0 BRA `(.L_x_5105) ;  /* 0xfffffffc00f08947 */ /* 0x004fea000383ffff */
[----:B------:R-:W-:Y:S05]  /*7b90*/  BRA `(.L_x_5133) ;  /* 0xffffffe000647947 */ /* 0x000fea000383ffff */
.L_x_5109:
[----:B-1----:R1:W3:Y:S02]  /*7ba0*/  SYNCS.PHASECHK.TRANS64.TRYWAIT P1, [R16+URZ+0x30840], R21 ;  /* 0x03084015100075a7 */ /* 0x0022e4000802017f */
[----:B---3--:R-:W-:Y:S05]  /*7bb0*/  @!P1 NANOSLEEP.SYNCS 0x989680 ;  /* 0x009896800000995d */ /* 0x008fea0003900000 */
[----:B------:R-:W3:Y:S02]  /*7bc0*/  @!P1 SYNCS.PHASECHK.TRANS64 P1, [R16+URZ+0x30840], R21 ;  /* 0x03084015100095a7 */ /* 0x000ee4000802007f */
[----:B---3--:R-:W-:Y:S05]  /*7bd0*/  @!P1 BRA `(.L_x_5109) ;  /* 0xfffffffc00f09947 */ /* 0x008fea000383ffff */
[----:B------:R-:W-:Y:S05]  /*7be0*/  BRA `(.L_x_5134) ;  /* 0xffffffe800207947 */ /* 0x000fea000383ffff */
.L_x_5111:
[----:B--2---:R2:W3:Y:S02]  /*7bf0*/  SYNCS.PHASECHK.TRANS64.TRYWAIT P1, [R16+URZ+0x30828], R21 ;  /* 0x03082815100075a7 */ /* 0x0044e4000802017f */
[----:B---3--:R-:W-:Y:S05]  /*7c00*/  @!P1 NANOSLEEP.SYNCS 0x989680 ;  /* 0x009896800000995d */ /* 0x008fea0003900000 */
[----:B------:R-:W3:Y:S02]  /*7c10*/  @!P1 SYNCS.PHASECHK.TRANS64 P1, [R16+URZ+0x30828], R21 ;  /* 0x03082815100095a7 */ /* 0x000ee4000802007f */
[----:B---3--:R-:W-:Y:S05]  /*7c20*/  @!P1 BRA `(.L_x_5111) ;  /* 0xfffffffc00f09947 */ /* 0x008fea000383ffff */
[----:B------:R-:W-:Y:S05]  /*7c30*/  BRA `(.L_x_5135) ;  /* 0xffffffe800b47947 */ /* 0x000fea000383ffff */
.L_x_5113:
[----:B---3--:R3:W4:Y:S02]  /*7c40*/  SYNCS.PHASECHK.TRANS64.TRYWAIT P1, [R16+URZ+0x30848], R21 ;  /* 0x03084815100075a7 */ /* 0x008724000802017f */
[----:B----4-:R-:W-:Y:S05]  /*7c50*/  @!P1 NANOSLEEP.SYNCS 0x989680 ;  /* 0x009896800000995d */ /* 0x010fea0003900000 */
[----:B------:R-:W4:Y:S02]  /*7c60*/  @!P1 SYNCS.PHASECHK.TRANS64 P1, [R16+URZ+0x30848], R21 ;  /* 0x03084815100095a7 */ /* 0x000f24000802007f */
[----:B----4-:R-:W-:Y:S05]  /*7c70*/  @!P1 BRA `(.L_x_5113) ;  /* 0xfffffffc00f09947 */ /* 0x010fea000383ffff */
[----:B------:R-:W-:Y:S05]  /*7c80*/  BRA `(.L_x_5136) ;  /* 0xffffffec00487947 */ /* 0x000fea000383ffff */
.L_x_5115:
[----:B------:R-:W-:-:S07]  /*7c90*/  SHF.L.U32 R5, R11, 0x1f, RZ ;  /* 0x0000001f0b057819 */ /* 0x000fce00000006ff */
.L_x_5137:
[----:B------:R1:W1:Y:S02]  /*7ca0*/  SYNCS.PHASECHK.TRANS64.TRYWAIT P1, [R16+URZ+0x30820], R5 ;  /* 0x03082005100075a7 */ /* 0x000264000802017f */
[----:B-1----:R-:W-:Y:S05]  /*7cb0*/  @!P1 NANOSLEEP.SYNCS 0x989680 ;  /* 0x009896800000995d */ /* 0x002fea0003900000 */
[----:B------:R-:W1:Y:S02]  /*7cc0*/  @!P1 SYNCS.PHASECHK.TRANS64 P1, [R16+URZ+0x30820], R5 ;  /* 0x03082005100095a7 */ /* 0x000e64000802007f */
[----:B-1----:R-:W-:Y:S05]  /*7cd0*/  @!P1 BRA `(.L_x_5137) ;  /* 0xfffffffc00f09947 */ /* 0x002fea000383ffff */
[----:B------:R-:W-:Y:S05]  /*7ce0*/  BRA `(.L_x_5138) ;  /* 0xffffffec00c47947 */ /* 0x000fea000383ffff */
.L_x_5118:
[----:B-1----:R1:W3:Y:S02]  /*7cf0*/  SYNCS.PHASECHK.TRANS64.TRYWAIT P1, [R16+URZ+0x30840], R13 ;  /* 0x0308400d100075a7 */ /* 0x0022e4000802017f */
[----:B---3--:R-:W-:Y:S05]  /*7d00*/  @!P1 NANOSLEEP.SYNCS 0x989680 ;  /* 0x009896800000995d */ /* 0x008fea0003900000 */
[----:B------:R-:W3:Y:S02]  /*7d10*/  @!P1 SYNCS.PHASECHK.TRANS64 P1, [R16+URZ+0x30840], R13 ;  /* 0x0308400d100095a7 */ /* 0x000ee4000802007f */
[----:B---3--:R-:W-:Y:S05]  /*7d20*/  @!P1 BRA `(.L_x_5118) ;  /* 0xfffffffc00f09947 */ /* 0x008fea000383ffff */
[----:B------:R-:W-:Y:S05]  /*7d30*/  BRA `(.L_x_5139) ;  /* 0xfffffff000787947 */ /* 0x000fea000383ffff */
.L_x_5120:
[----:B--2---:R2:W3:Y:S02]  /*7d40*/  SYNCS.PHASECHK.TRANS64.TRYWAIT P1, [R16+URZ+0x30828], R13 ;  /* 0x0308280d100075a7 */ /* 0x0044e4000802017f */
[----:B---3--:R-:W-:Y:S05]  /*7d50*/  @!P1 NANOSLEEP.SYNCS 0x989680 ;  /* 0x009896800000995d */ /* 0x008fea0003900000 */
[----:B------:R-:W3:Y:S02]  /*7d60*/  @!P1 SYNCS.PHASECHK.TRANS64 P1, [R16+URZ+0x30828], R13 ;  /* 0x0308280d100095a7 */ /* 0x000ee4000802007f */
[----:B---3--:R-:W-:Y:S05]  /*7d70*/  @!P1 BRA `(.L_x_5120) ;  /* 0xfffffffc00f09947 */ /* 0x008fea000383ffff */
[----:B------:R-:W-:Y:S05]  /*7d80*/  BRA `(.L_x_5140) ;  /* 0xfffffff400007947 */ /* 0x000fea000383ffff */
.L_x_5122:
[----:B---3--:R3:W1:Y:S02]  /*7d90*/  SYNCS.PHASECHK.TRANS64.TRYWAIT P0, [R3+URZ+0x30840], R0 ;  /* 0x03084000030075a7 */ /* 0x008664000800017f */
[----:B-1----:R-:W-:Y:S05]  /*7da0*/  @!P0 NANOSLEEP.SYNCS 0x989680 ;  /* 0x009896800000895d */ /* 0x002fea0003900000 */
[----:B------:R-:W1:Y:S02]  /*7db0*/  @!P0 SYNCS.PHASECHK.TRANS64 P0, [R3+URZ+0x30840], R0 ;  /* 0x03084000030085a7 */ /* 0x000e64000800007f */
[----:B-1----:R-:W-:Y:S05]  /*7dc0*/  @!P0 BRA `(.L_x_5122) ;  /* 0xfffffffc00f08947 */ /* 0x002fea000383ffff */
[----:B------:R-:W-:Y:S05]  /*7dd0*/  BRA `(.L_x_5141) ;  /* 0xfffffff400a87947 */ /* 0x000fea000383ffff */
.L_x_5124:
[----:B------:R-:W-:Y:S01]  /*7de0*/  BSSY B0, `(.L_x_5142) ;  /* 0x0000006000007945 */ /* 0x000fe20003800000 */
[----:B------:R-:W-:-:S07]  /*7df0*/  IMAD.MOV.U32 R15, RZ, RZ, -0x1 ;  /* 0xffffffffff0f7424 */ /* 0x000fce00078e00ff */
[----:B------:R-:W-:Y:S05]  /*7e00*/  WARPSYNC.COLLECTIVE R15, `(.L_x_5143) ;  /* 0x000000000f0c7348 */ /* 0x000fea0003c00000 */
[----:B------:R-:W-:Y:S02]  /*7e10*/  ELECT P6, UR62, PT ;  /* 0x00000000003e782f */ /* 0x000fe400038c0000 */
[----:B------:R-:W-:Y:S01]  /*7e20*/  MOV R14, UR62 ;  /* 0x0000003e000e7c02 */ /* 0x000fe20008000f00 */
[----:B------:R-:W-:Y:S10]  /*7e30*/  ENDCOLLECTIVE ;  /* 0x000000000000791b */ /* 0x000ff40003800000 */
.L_x_5143:
[----:B------:R-:W-:Y:S05]  /*7e40*/  BSYNC B0 ;  /* 0x0000000000007941 */ /* 0x000fea0003800000 */
.L_x_5142:
[----:B------:R-:W-:Y:S05]  /*7e50*/  BRA `(.L_x_5144) ;  /* 0xfffffff800547947 */ /* 0x000fea000383ffff */
.L_x_5126:
[----:B-1----:R1:W2:Y:S02]  /*7e60*/  SYNCS.PHASECHK.TRANS64.TRYWAIT P0, [R6+URZ], R5 ;  /* 0x00000005060075a7 */ /* 0x0022a4000800017f */
[----:B--2---:R-:W-:Y:S05]  /*7e70*/  @!P0 NANOSLEEP.SYNCS 0x989680 ;  /* 0x009896800000895d */ /* 0x004fea0003900000 */
[----:B------:R-:W2:Y:S02]  /*7e80*/  @!P0 SYNCS.PHASECHK.TRANS64 P0, [R6+URZ], R5 ;  /* 0x00000005060085a7 */ /* 0x000ea4000800007f */
[----:B--2---:R-:W-:Y:S05]  /*7e90*/  @!P0 BRA `(.L_x_5126) ;  /* 0xfffffffc00f08947 */ /* 0x004fea000383ffff */
[----:B------:R-:W-:Y:S05]  /*7ea0*/  BRA `(.L_x_5145) ;  /* 0xfffffff800947947 */ /* 0x000fea000383ffff */
.L_x_5127:
[----:B--2---:R2:W3:Y:S02]  /*7eb0*/  SYNCS.PHASECHK.TRANS64.TRYWAIT P0, [R3+URZ], R2 ;  /* 0x00000002030075a7 */ /* 0x0044e4000800017f */
[----:B---3--:R-:W-:Y:S05]  /*7ec0*/  @!P0 NANOSLEEP.SYNCS 0x989680 ;  /* 0x009896800000895d */ /* 0x008fea0003900000 */
[----:B------:R-:W3:Y:S02]  /*7ed0*/  @!P0 SYNCS.PHASECHK.TRANS64 P0, [R3+URZ], R2 ;  /* 0x00000002030085a7 */ /* 0x000ee4000800007f */
[----:B---3--:R-:W-:Y:S05]  /*7ee0*/  @!P0 BRA `(.L_x_5127) ;  /* 0xfffffffc00f08947 */ /* 0x008fea000383ffff */
[----:B------:R-:W-:Y:S05]  /*7ef0*/  BRA `(.L_x_5146) ;  /* 0xfffffff800887947 */ /* 0x000fea000383ffff */
.L_x_5129:
[----:B--2---:R2:W3:Y:S02]  /*7f00*/  SYNCS.PHASECHK.TRANS64.TRYWAIT P0, [R0+URZ], R5 ;  /* 0x00000005000075a7 */ /* 0x0044e4000800017f */
[----:B---3--:R-:W-:Y:S05]  /*7f10*/  @!P0 NANOSLEEP.SYNCS 0x989680 ;  /* 0x009896800000895d */ /* 0x008fea0003900000 */
[----:B------:R-:W3:Y:S02]  /*7f20*/  @!P0 SYNCS.PHASECHK.TRANS64 P0, [R0+URZ], R5 ;  /* 0x00000005000085a7 */ /* 0x000ee4000800007f */
[----:B---3--:R-:W-:Y:S05]  /*7f30*/  @!P0 BRA `(.L_x_5129) ;  /* 0xfffffffc00f08947 */ /* 0x008fea000383ffff */
[----:B------:R-:W-:Y:S05]  /*7f40*/  BRA `(.L_x_5147) ;  /* 0xfffffff8008c7947 */ /* 0x000fea000383ffff */
.L_x_5148:
        /* <DEDUP_REMOVED lines=11> */
.L_x_7327:


//--------------------- .text._ZN7cutlass13device_kernelIN5flash11enable_sm90INS1_16FlashAttnBwdSm90INS1_25CollectiveMainloopBwdSm90ILi2ELi2ELi2EN4cute5tupleIJNS5_1CILi1EEES8_S8_EEENS6_IJNS7_ILi64EEENS7_ILi128EEESB_EEENS_6half_tEfNS_4arch4Sm90ELb0ELb1ELb0ELb0ELb1ELb1ELb0ELb0ELi2ELi1ELi2ELi1ELb0EEENS1_24CollectiveEpilogueBwdGQAISC_fSF_Li256ELb0ELb1EEENS1_19SingleTileSchedulerILb0ELb0ELb0ELi128EEEEEEEEEvNT_6ParamsE --------------------------
	.section	.text._ZN7cutlass13device_kernelIN5flash11enable_sm90INS1_16FlashAttnBwdSm90INS1_25CollectiveMainloopBwdSm90ILi2ELi2ELi2EN4cute5tupleIJNS5_1CILi1EEES8_S8_EEENS6_IJNS7_ILi64EEENS7_ILi128EEESB_EEENS_6half_tEfNS_4arch4Sm90ELb0ELb1ELb0ELb0ELb1ELb1ELb0ELb0ELi2ELi1ELi2ELi1ELb0EEENS1_24CollectiveEpilogueBwdGQAISC_fSF_Li256ELb0ELb1EEENS1_19SingleTileSchedulerILb0ELb0ELb0ELi128EEEEEEEEEvNT_6ParamsE,"ax",@progbits
	.align	128
.text._ZN7cutlass13device_kernelIN5flash11enable_sm90INS1_16FlashAttnBwdSm90INS1_25CollectiveMainloopBwdSm90ILi2ELi2ELi2EN4cute5tupleIJNS5_1CILi1EEES8_S8_EEENS6_IJNS7_ILi64EEENS7_ILi128EEESB_EEENS_6half_tEfNS_4arch4Sm90ELb0ELb1ELb0ELb0ELb1ELb1ELb0ELb0ELi2ELi1ELi2ELi1ELb0EEENS1_24CollectiveEpilogueBwdGQAISC_fSF_Li256ELb0ELb1EEENS1_19SingleTileSchedulerILb0ELb0ELb0ELi128EEEEEEEEEvNT_6ParamsE:
        .type           _ZN7cutlass13device_kernelIN5flash11enable_sm90INS1_16FlashAttnBwdSm90INS1_25CollectiveMainloopBwdSm90ILi2ELi2ELi2EN4cute5tupleIJNS5_1CILi1EEES8_S8_EEENS6_IJNS7_ILi64EEENS7_ILi128EEESB_EEENS_6half_tEfNS_4arch4Sm90ELb0ELb1ELb0ELb0ELb1ELb1ELb0ELb0ELi2ELi1ELi2ELi1ELb0EEENS1_24CollectiveEpilogueBwdGQAISC_fSF_Li256ELb0ELb1EEENS1_19SingleTileSchedulerILb0ELb0ELb0ELi128EEEEEEEEEvNT_6ParamsE,@function
        .size           _ZN7cutlass13device_kernelIN5flash11enable_sm90INS1_16FlashAttnBwdSm90INS1_25CollectiveMainloopBwdSm90ILi2ELi2ELi2EN4cute5tupleIJNS5_1CILi1EEES8_S8_EEENS6_IJNS7_ILi64EEENS7_ILi128EEESB_EEENS_6half_tEfNS_4arch4Sm90ELb0ELb1ELb0ELb0ELb1ELb1ELb0ELb0ELi2ELi1ELi2ELi1ELb0EEENS1_24CollectiveEpilogueBwdGQAISC_fSF_Li256ELb0ELb1EEENS1_19SingleTileSchedulerILb0ELb0ELb0ELi128EEEEEEEEEvNT_6ParamsE,(.L_x_7328 - _ZN7cutlass13device_kernelIN5flash11enable_sm90INS1_16FlashAttnBwdSm90INS1_25CollectiveMainloopBwdSm90ILi2ELi2ELi2EN4cute5tupleIJNS5_1CILi1EEES8_S8_EEENS6_IJNS7_ILi64EEENS7_ILi128EEESB_EEENS_6half_tEfNS_4arch4Sm90ELb0ELb1ELb0ELb0ELb1ELb1ELb0ELb0ELi2ELi1ELi2ELi1ELb0EEENS1_24CollectiveEpilogueBwdGQAISC_fSF_Li256ELb0ELb1EEENS1_19SingleTileSchedulerILb0ELb0ELb0ELi128EEEEEEEEEvNT_6ParamsE)
        .other          _ZN7cutlass13device_kernelIN5flash11enable_sm90INS1_16FlashAttnBwdSm90INS1_25CollectiveMainloopBwdSm90ILi2ELi2ELi2EN4cute5tupleIJNS5_1CILi1EEES8_S8_EEENS6_IJNS7_ILi64EEENS7_ILi128EEESB_EEENS_6half_tEfNS_4arch4Sm90ELb0ELb1ELb0ELb0ELb1ELb1ELb0ELb0ELi2ELi1ELi2ELi1ELb0EEENS1_24CollectiveEpilogueBwdGQAISC_fSF_Li256ELb0ELb1EEENS1_19SingleTileSchedulerILb0ELb0ELb0ELi128EEEEEEEEEvNT_6ParamsE,@"STO_CUDA_ENTRY STV_DEFAULT"
_ZN7cutlass13device_kernelIN5flash11enable_sm90INS1_16FlashAttnBwdSm90INS1_25CollectiveMainloopBwdSm90ILi2ELi2ELi2EN4cute5tupleIJNS5_1CILi1EEES8_S8_EEENS6_IJNS7_ILi64EEENS7_ILi128EEESB_EEENS_6half_tEfNS_4arch4Sm90ELb0ELb1ELb0ELb0ELb1ELb1ELb0ELb0ELi2ELi1ELi2ELi1ELb0EEENS1_24CollectiveEpilogueBwdGQAISC_fSF_Li256ELb0ELb1EEENS1_19SingleTileSchedulerILb0ELb0ELb0ELi128EEEEEEEEEvNT_6ParamsE:
        /* <DEDUP_REMOVED lines=24> */
.L_x_5150:
[----:B------:R-:W-:Y:S05]  /*0180*/  BSYNC B0 ;  /* 0x0000000000007941 */ /* 0x000fea0003800000 */
.L_x_5149:
        /* <DEDUP_REMOVED lines=37> */
.L_x_5151:
        /* <DEDUP_REMOVED lines=22> */
.L_x_5152:
[----:B------:R-:W-:Y:S01]  /*0540*/  PLOP3.LUT P0, PT, PT, PT, UP0, 0x80, 0x0 ;  /* 0x000000000000781c */ /* 0x000fe20003f0f008 */
[----:B------:R-:W-:Y:S01]  /*0550*/  NOP ;  /* 0x0000000000007918 */ /* 0x000fe20000000000 */
[----:B------:R-:W-:Y:S01]  /*0560*/  ULDC.64 UR46, c[0x0][0x208] ;  /* 0x00008200002e7ab9 */ /* 0x000fe20000000a00 */
[----:B------:R-:W-:Y:S01]  /*0570*/  BSSY B6, `(.L_x_5153) ;  /* 0x0000885000067945 */ /* 0x000fe20003800000 */
[----:B-12-4-:R-:W-:Y:S09]  /*0580*/  BAR.SYNC.DEFER_BLOCKING 0x0 ;  /* 0x0000000000007b1d */ /* 0x016ff20000010000 */
[----:B------:R-:W-:Y:S05]  /*0590*/  @!P0 BRA `(.L_x_5154) ;  /* 0x0000004800b48947 */ /* 0x000fea0003800000 */
.L_x_5155:
        /* <DEDUP_REMOVED lines=101> */
.L_x_5157:
        /* <DEDUP_REMOVED lines=30> */
.L_x_5160:
        /* <DEDUP_REMOVED lines=15> */
.L_x_5159:
        /* <DEDUP_REMOVED lines=22> */
.L_x_5162:
        /* <DEDUP_REMOVED lines=15> */
.L_x_5161:
        /* <DEDUP_REMOVED lines=8> */
.L_x_5275:
        /* <DEDUP_REMOVED lines=23> */
.L_x_5164:
        /* <DEDUP_REMOVED lines=97> */
.L_x_5176:
[----:B------:R-:W-:-:S13]  /*1910*/  ISETP.NE.AND P6, PT, R235, 0x3, PT ;  /* 0x00000003eb00780c */ /* 0x000fda0003fc5270 */
[----:B------:R-:W-:Y:S05]  /*1920*/  @!P6 BRA `(.L_x_5166) ;  /* 0x000000000004e947 */ /* 0x000fea0003800000 */
[----:B------:R-:W-:Y:S01]  /*1930*/  BPT.TRAP 0x1 ;  /* 0x000000040000795c */ /* 0x000fe20000300000 */
.L_x_5166:
[----:B------:R-:W-:Y:S01]  /*1940*/  IMAD R0, R4, 0x8, R231 ;  /* 0x0000000804007824 */ /* 0x000fe200078e02e7 */
[----:B------:R-:W-:-:S04]  /*1950*/  SHF.L.U32 R7, R226, 0x1f, RZ ;  /* 0x0000001fe2077819 */ /* 0x000fc800000006ff */
[----:B------:R2:W3:Y:S01]  /*1960*/  SYNCS.PHASECHK.TRANS64.TRYWAIT P0, [R0+URZ+0x30810], R7 ;  /* 0x03081007000075a7 */ /* 0x0004e2000800017f */
[----:B------:R-:W-:Y:S05]  /*1970*/  @!P6 BRA `(.L_x_5167) ;  /* 0x000000000004e947 */ /* 0x000fea0003800000 */
[----:B------:R-:W-:Y:S01]  /*1980*/  BPT.TRAP 0x1 ;  /* 0x000000040000795c */ /* 0x000fe20000300000 */
.L_x_5167:
[----:B---3--:R-:W-:Y:S05]  /*1990*/  @P0 BRA `(.L_x_5168) ;  /* 0x0000000000080947 */ /* 0x008fea0003800000 */
[----:B------:R-:W3:Y:S02]  /*19a0*/  SYNCS.PHASECHK.TRANS64.TRYWAIT P0, [R0+URZ+0x30810], R7 ;  /* 0x03081007000075a7 */ /* 0x000ee4000800017f */
[----:B---3--:R-:W-:Y:S05]  /*19b0*/  @!P0 BRA `(.L_x_5169) ;  /* 0x0000007400388947 */ /* 0x008fea0003800000 */
.L_x_5168:
        /* <DEDUP_REMOVED lines=81> */
.L_x_5170:
[----:B------:R1:W1:Y:S01]  /*1ed0*/  SYNCS.PHASECHK.TRANS64.TRYWAIT P0, [R0+URZ+0x30830], R7 ;  /* 0x03083007000075a7 */ /* 0x000262000800017f */
[----:B------:R-:W-:Y:S05]  /*1ee0*/  @!P6 BRA `(.L_x_5171) ;  /* 0x000000000004e947 */ /* 0x000fea0003800000 */
[----:B------:R-:W-:Y:S01]  /*1ef0*/  BPT.TRAP 0x1 ;  /* 0x000000040000795c */ /* 0x000fe20000300000 */
.L_x_5171:
[----:B------:R-:W-:-:S05]  /*1f00*/  VIADD R5, R231, 0x20000 ;  /* 0x00020000e7057836 */ /* 0x000fca0000000000 */
[----:B------:R-:W-:-:S04]  /*1f10*/  SHF.R.U32.HI R5, RZ, 0x4, R5 ;  /* 0x00000004ff057819 */ /* 0x000fc80000011605 */
[----:B------:R-:W-:-:S04]  /*1f20*/  LOP3.LUT R234, R5, 0x3fff, RZ, 0xc0, !PT ;  /* 0x00003fff05ea7812 */ /* 0x000fc800078ec0ff */
[----:B------:R-:W-:Y:S01]  /*1f30*/  LOP3.LUT R5, R234, 0x10000, RZ, 0xfc, !PT ;  /* 0x00010000ea057812 */ /* 0x000fe200078efcff */
[----:B-1----:R-:W-:Y:S06]  /*1f40*/  @P0 BRA `(.L_x_5172) ;  /* 0x0000000000080947 */ /* 0x002fec0003800000 */
[----:B------:R-:W1:Y:S02]  /*1f50*/  SYNCS.PHASECHK.TRANS64.TRYWAIT P0, [R0+URZ+0x30830], R7 ;  /* 0x03083007000075a7 */ /* 0x000e64000800017f */
[----:B-1----:R-:W-:Y:S05]  /*1f60*/  @!P0 BRA `(.L_x_5173) ;  /* 0x0000006c00e08947 */ /* 0x002fea0003800000 */
.L_x_5172:
        /* <DEDUP_REMOVED lines=446> */
.L_x_5174:
        /* <DEDUP_REMOVED lines=49> */
.L_x_5175:
        /* <DEDUP_REMOVED lines=78> */
.L_x_5158:
[----:B------:R-:W-:Y:S05]  /*4340*/  @P0 BRA `(.L_x_5156) ;  /* 0x00000048009c0947 */ /* 0x000fea0003800000 */
[----:B------:R-:W1:Y:S01]  /*4350*/  S2R R4, SR_TID.X ;  /* 0x0000000000047919 */ /* 0x000e620000002100 */
[----:B------:R-:W2:Y:S01]  /*4360*/  S2UR UR8, SR_CTAID.Y ;  /* 0x00000000000879c3 */ /* 0x000ea20000002600 */
[----:B------:R-:W-:Y:S01]  /*4370*/  ULDC UR9, c[0x0][0x850] ;  /* 0x0002140000097ab9 */ /* 0x000fe20000000800 */
[----:B------:R-:W-:Y:S01]  /*4380*/  ULDC.64 UR12, c[0x0][0x818] ;  /* 0x00020600000c7ab9 */ /* 0x000fe20000000a00 */
[----:B------:R-:W-:Y:S01]  /*4390*/  UISETP.NE.AND UP0, UPT, UR9, 0x1, UPT ;  /* 0x000000010900788c */ /* 0x000fe2000bf05270 */
[----:B------:R-:W-:Y:S01]  /*43a0*/  BSSY B0, `(.L_x_5177) ;  /* 0x000005c000007945 */ /* 0x000fe20003800000 */
[----:B------:R-:W-:Y:S01]  /*43b0*/  ULDC UR18, c[0x0][0x870] ;  /* 0x00021c0000127ab9 */ /* 0x000fe20000000800 */
[----:B------:R-:W-:Y:S01]  /*43c0*/  ULDC UR20, c[0x0][0x80c] ;  /* 0x0002030000147ab9 */ /* 0x000fe20000000800 */
[----:B------:R-:W-:Y:S01]  /*43d0*/  ULDC.64 UR16, c[0x0][0x840] ;  /* 0x0002100000107ab9 */ /* 0x000fe20000000a00 */
[----:B------:R-:W3:Y:S01]  /*43e0*/  S2UR UR15, SR_CTAID.X ;  /* 0x00000000000f79c3 */ /* 0x000ee20000002500 */
[----:B------:R-:W-:-:S05]  /*43f0*/  ULDC.64 UR24, c[0x0][0x848] ;  /* 0x0002120000187ab9 */ /* 0x000fca0000000a00 */
[----:B------:R-:W-:Y:S01]  /*4400*/  @UP0 ULDC UR4, c[0x0][0x854] ;  /* 0x0002150000040ab9 */ /* 0x000fe20000000800 */
[----:B------:R-:W-:Y:S01]  /*4410*/  @UP0 ULDC UR7, c[0x0][0x858] ;  /* 0x0002160000070ab9 */ /* 0x000fe20000000800 */
[----:B------:R-:W4:Y:S08]  /*4420*/  S2UR UR14, SR_CTAID.Z ;  /* 0x00000000000e79c3 */ /* 0x000f300000002700 */
[----:B------:R-:W5:Y:S01]  /*4430*/  S2UR UR21, SR_CgaCtaId ;  /* 0x00000000001579c3 */ /* 0x000f620000008800 */
[----:B--2---:R-:W-:-:S02]  /*4440*/  UIMAD.WIDE.U32 UR4, UR8, UR4, URZ ;  /* 0x00000004080472a5 */ /* 0x004fc4000f8e003f */
[----:B------:R-:W-:Y:S02]  /*4450*/  UMOV UR11, UR8 ;  /* 0x00000008000b7c82 */ /* 0x000fe40008000000 */
[----:B------:R-:W-:Y:S01]  /*4460*/  @UP0 USHF.R.U32.HI UR11, URZ, UR7, UR5 ;  /* 0x000000073f0b0299 */ /* 0x000fe20008011605 */
[C---:B-1----:R-:W-:Y:S01]  /*4470*/  VIADD R5, R4.reuse, 0xffffff80 ;  /* 0xffffff8004057836 */ /* 0x042fe20000000000 */
[----:B---3--:R-:W-:Y:S01]  /*4480*/  UIMAD UR18, UR15, UR18, URZ ;  /* 0x000000120f1272a4 */ /* 0x008fe2000f8e023f */
        /* <DEDUP_REMOVED lines=10> */
[----:B----4-:R-:W-:Y:S01]  /*4530*/  UIMAD UR15, UR14, UR20, URZ ;  /* 0x000000140e0f72a4 */ /* 0x010fe2000f8e023f */
[C---:B------:R-:W-:Y:S01]  /*4540*/  LOP3.LUT R0, R2.reuse, 0xfffff80, RZ, 0xc0, !PT ;  /* 0x0fffff8002007812 */ /* 0x040fe200078ec0ff */
[----:B------:R-:W-:Y:S01]  /*4550*/  IMAD.SHL.U32 R2, R2, 0x40, RZ ;  /* 0x0000004002027824 */ /* 0x000fe200078e00ff */
[----:B------:R-:W-:Y:S01]  /*4560*/  UMOV UR10, 0x400 ;  /* 0x00000400000a7882 */ /* 0x000fe20000000000 */
[----:B------:R-:W-:Y:S02]  /*4570*/  USHF.R.S32.HI UR7, URZ, 0x1f, UR6 ;  /* 0x0000001f3f077899 */ /* 0x000fe40008011406 */
[----:B------:R-:W-:Y:S01]  /*4580*/  IMAD.IADD R0, R5, 0x1, -R0 ;  /* 0x0000000105007824 */ /* 0x000fe200078e0a00 */
[----:B------:R-:W-:Y:S01]  /*4590*/  LOP3.LUT R3, R2, 0x3fffe000, RZ, 0xc0, !PT ;  /* 0x3fffe00002037812 */ /* 0x000fe200078ec0ff */
[----:B-----5:R-:W-:Y:S02]  /*45a0*/  ULEA UR10, UR21, UR10, 0x18 ;  /* 0x0000000a150a7291 */ /* 0x020fe4000f8ec03f */
        /* <DEDUP_REMOVED lines=54> */
.L_x_5179:
[----:B------:R-:W2:Y:S04]  /*4910*/  LDG.E.STRONG.GPU R4, desc[UR46][R2.64] ;  /* 0x0000002e02047981 */ /* 0x000ea8000c1ef900 */
[----:B--2---:R-:W-:Y:S01]  /*4920*/  CCTL.IVALL ;  /* 0x00000000ff00798f */ /* 0x004fe20002000000 */
[----:B------:R-:W-:Y:S05]  /*4930*/  YIELD ;  /* 0x0000000000007946 */ /* 0x000fea0003800000 */
[----:B------:R-:W-:-:S13]  /*4940*/  ISETP.NE.AND P0, PT, R4, UR14, PT ;  /* 0x0000000e04007c0c */ /* 0x000fda000bf05270 */
[----:B------:R-:W-:Y:S05]  /*4950*/  @P0 BRA `(.L_x_5179) ;  /* 0xfffffffc00ec0947 */ /* 0x000fea000383ffff */
.L_x_5178:
[----:B------:R-:W-:Y:S05]  /*4960*/  BSYNC B0 ;  /* 0x0000000000007941 */ /* 0x000fea0003800000 */
.L_x_5177:
[----:B------:R-:W-:-:S03]  /*4970*/  UMOV UR4, 0xffffffff ;  /* 0xffffffff00047882 */ /* 0x000fc60000000000 */
[----:B------:R-:W-:Y:S05]  /*4980*/  BRA.DIV UR4, `(.L_x_5180) ;  /* 0x00000046046c7947 */ /* 0x000fea000b800000 */
[----:B------:R-:W-:Y:S01]  /*4990*/  NOP ;  /* 0x0000000000007918 */ /* 0x000fe20000000000 */
.L_x_5278:
        /* <DEDUP_REMOVED lines=15> */
.L_x_5183:
[----:B------:R-:W-:Y:S01]  /*4a90*/  @P0 ELECT P2, URZ, PT ;  /* 0x00000000003f082f */ /* 0x000fe20003840000 */
[----:B------:R2:W-:-:S12]  /*4aa0*/  UBLKRED.G.S.ADD.F32.RN [UR4], [UR10], UR6, desc[UR8] ;  /* 0x000008040a0073bb */ /* 0x0005d800080a1406 */
[----:B------:R-:W-:Y:S02]  /*4ab0*/  @P2 PLOP3.LUT P0, PT, P2, PT, PT, 0x8, 0x0 ;  /* 0x000000000000281c */ /* 0x000fe4000170e170 */
[----:B------:R-:W-:-:S11]  /*4ac0*/  PLOP3.LUT P2, PT, PT, PT, PT, 0x8, 0x0 ;  /* 0x000000000000781c */ /* 0x000fd60003f4e170 */
[----:B--2---:R-:W-:Y:S05]  /*4ad0*/  @P0 BRA.U.ANY `(.L_x_5183) ;  /* 0xfffffffd00ec0947 */ /* 0x004fea000393ffff */
[----:B------:R0:W-:Y:S01]  /*4ae0*/  UTMACMDFLUSH ;  /* 0x00000000000079b7 */ /* 0x0001e20000000000 */
[----:B------:R-:W-:-:S04]  /*4af0*/  DEPBAR.LE SB0, 0x0 ;  /* 0x000080000000791a */ /* 0x000fc80000000000 */
.L_x_5182:
[----:B------:R-:W-:Y:S05]  /*4b00*/  BSYNC B0 ;  /* 0x0000000000007941 */ /* 0x000fea0003800000 */
.L_x_5181:
        /* <DEDUP_REMOVED lines=14> */
.L_x_5185:
[----:B------:R-:W-:Y:S05]  /*4bf0*/  BSYNC B0 ;  /* 0x0000000000007941 */ /* 0x000fea0003800000 */
.L_x_5184:
        /* <DEDUP_REMOVED lines=24> */
.L_x_5188:
[----:B-12---:R-:W2:Y:S04]  /*4d80*/  LDG.E.STRONG.GPU R0, desc[UR46][R2.64] ;  /* 0x0000002e02007981 */ /* 0x006ea8000c1ef900 */
[----:B--2---:R-:W-:Y:S01]  /*4d90*/  CCTL.IVALL ;  /* 0x00000000ff00798f */ /* 0x004fe20002000000 */
[----:B------:R-:W-:Y:S05]  /*4da0*/  YIELD ;  /* 0x0000000000007946 */ /* 0x000fea0003800000 */
[----:B------:R-:W-:-:S13]  /*4db0*/  ISETP.NE.AND P0, PT, R0, UR14, PT ;  /* 0x0000000e00007c0c */ /* 0x000fda000bf05270 */
[----:B------:R-:W-:Y:S05]  /*4dc0*/  @P0 BRA `(.L_x_5188) ;  /* 0xfffffffc00ec0947 */ /* 0x000fea000383ffff */
.L_x_5187:
[----:B------:R-:W-:Y:S05]  /*4dd0*/  BSYNC B0 ;  /* 0x0000000000007941 */ /* 0x000fea0003800000 */
.L_x_5186:
[----:B------:R-:W-:-:S03]  /*4de0*/  UMOV UR4, 0xffffffff ;  /* 0xffffffff00047882 */ /* 0x000fc60000000000 */
[----:B------:R-:W-:Y:S05]  /*4df0*/  BRA.DIV UR4, `(.L_x_5189) ;  /* 0x00000042046c7947 */ /* 0x000fea000b800000 */
[----:B------:R-:W-:Y:S01]  /*4e00*/  NOP ;  /* 0x0000000000007918 */ /* 0x000fe20000000000 */
.L_x_5281:
        /* <DEDUP_REMOVED lines=16> */
.L_x_5192:
[----:B------:R-:W-:Y:S01]  /*4f10*/  @P0 ELECT P2, URZ, PT ;  /* 0x00000000003f082f */ /* 0x000fe20003840000 */
[----:B------:R3:W-:-:S12]  /*4f20*/  UBLKRED.G.S.ADD.F32.RN [UR4], [UR10], UR6, desc[UR8] ;  /* 0x000008040a0073bb */ /* 0x0007d800080a1406 */
[----:B------:R-:W-:Y:S02]  /*4f30*/  @P2 PLOP3.LUT P0, PT, P2, PT, PT, 0x8, 0x0 ;  /* 0x000000000000281c */ /* 0x000fe4000170e170 */
[----:B------:R-:W-:-:S11]  /*4f40*/  PLOP3.LUT P2, PT, PT, PT, PT, 0x8, 0x0 ;  /* 0x000000000000781c */ /* 0x000fd60003f4e170 */
[----:B---3--:R-:W-:Y:S05]  /*4f50*/  @P0 BRA.U.ANY `(.L_x_5192) ;  /* 0xfffffffd00ec0947 */ /* 0x008fea000393ffff */
[----:B------:R0:W-:Y:S01]  /*4f60*/  UTMACMDFLUSH ;  /* 0x00000000000079b7 */ /* 0x0001e20000000000 */
[----:B------:R-:W-:-:S04]  /*4f70*/  DEPBAR.LE SB0, 0x0 ;  /* 0x000080000000791a */ /* 0x000fc80000000000 */
.L_x_5191:
[----:B------:R-:W-:Y:S05]  /*4f80*/  BSYNC B0 ;  /* 0x0000000000007941 */ /* 0x000fea0003800000 */
.L_x_5190:
        /* <DEDUP_REMOVED lines=14> */
.L_x_5154:
        /* <DEDUP_REMOVED lines=33> */
.L_x_5194:
[----:B------:R-:W-:-:S05]  /*5280*/  UMOV UR11, UR5 ;  /* 0x00000005000b7c82 */ /* 0x000fca0008000000 */
.L_x_5195:
        /* <DEDUP_REMOVED lines=48> */
.L_x_5200:
[----:B------:R-:W2:Y:S04]  /*5590*/  LDG.E.STRONG.GPU R0, desc[UR46][R2.64] ;  /* 0x0000002e02007981 */ /* 0x000ea8000c1ef900 */
[----:B--2---:R-:W-:Y:S01]  /*55a0*/  CCTL.IVALL ;  /* 0x00000000ff00798f */ /* 0x004fe20002000000 */
[----:B------:R-:W-:Y:S05]  /*55b0*/  YIELD ;  /* 0x0000000000007946 */ /* 0x000fea0003800000 */
[----:B------:R-:W-:-:S13]  /*55c0*/  ISETP.NE.AND P1, PT, R0, UR23, PT ;  /* 0x0000001700007c0c */ /* 0x000fda000bf25270 */
[----:B------:R-:W-:Y:S05]  /*55d0*/  @P1 BRA `(.L_x_5200) ;  /* 0xfffffffc00ec1947 */ /* 0x000fea000383ffff */
.L_x_5199:
[----:B------:R-:W-:Y:S05]  /*55e0*/  BSYNC B0 ;  /* 0x0000000000007941 */ /* 0x000fea0003800000 */
.L_x_5198:
[----:B------:R-:W-:-:S03]  /*55f0*/  UMOV UR4, 0xffffffff ;  /* 0xffffffff00047882 */ /* 0x000fc60000000000 */
[----:B------:R-:W-:Y:S05]  /*5600*/  BRA.DIV UR4, `(.L_x_5201) ;  /* 0x0000003a04847947 */ /* 0x000fea000b800000 */
[----:B------:R-:W-:Y:S01]  /*5610*/  NOP ;  /* 0x0000000000007918 */ /* 0x000fe20000000000 */
.L_x_5284:
        /* <DEDUP_REMOVED lines=22> */
.L_x_5203:
[----:B------:R-:W-:Y:S05]  /*5780*/  BSYNC B0 ;  /* 0x0000000000007941 */ /* 0x000fea0003800000 */
.L_x_5202:
        /* <DEDUP_REMOVED lines=20> */
.L_x_5205:
[----:B------:R-:W-:Y:S05]  /*58d0*/  BSYNC B0 ;  /* 0x0000000000007941 */ /* 0x000fea0003800000 */
.L_x_5204:
[----:B------:R-:W-:Y:S06]  /*58e0*/  BAR.ARV 0xa, 0xa0 ;  /* 0x0282800000007b1d */ /* 0x000fec0000002000 */
[----:B------:R-:W-:Y:S04]  /*58f0*/  BSSY B0, `(.L_x_5206) ;  /* 0x0000003000007945 */ /* 0x000fe80003800000 */
[----:B------:R-:W-:Y:S05]  /*5900*/  @!P0 BRA `(.L_x_5207) ;  /* 0x0000000000048947 */ /* 0x000fea0003800000 */
[----:B------:R-:W-:-:S04]  /*5910*/  DEPBAR.LE SB0, 0x0 ;  /* 0x000080000000791a */ /* 0x000fc80000000000 */
.L_x_5207:
[----:B------:R-:W-:Y:S05]  /*5920*/  BSYNC B0 ;  /* 0x0000000000007941 */ /* 0x000fea0003800000 */
.L_x_5206:
        /* <DEDUP_REMOVED lines=19> */
.L_x_5209:
[----:B------:R-:W-:Y:S05]  /*5a60*/  BSYNC B0 ;  /* 0x0000000000007941 */ /* 0x000fea0003800000 */
.L_x_5208:
[----:B------:R-:W-:Y:S01]  /*5a70*/  UIADD3 UR18, UR6, 0x1, URZ ;  /* 0x0000000106127890 */ /* 0x000fe2000fffe03f */
[----:B------:R-:W-:Y:S11]  /*5a80*/  BRA `(.L_x_5210) ;  /* 0x0000000000047947 */ /* 0x000ff60003800000 */
.L_x_5197:
[----:B------:R-:W-:-:S05]  /*5a90*/  UMOV UR18, UR6 ;  /* 0x0000000600127c82 */ /* 0x000fca0008000000 */
.L_x_5210:
        /* <DEDUP_REMOVED lines=12> */
.L_x_5235:
        /* <DEDUP_REMOVED lines=11> */
.L_x_5213:
[----:B------:R-:W2:Y:S04]  /*5c10*/  LDG.E.STRONG.GPU R0, desc[UR46][R2.64] ;  /* 0x0000002e02007981 */ /* 0x000ea8000c1ef900 */
[----:B--2---:R-:W-:Y:S01]  /*5c20*/  CCTL.IVALL ;  /* 0x00000000ff00798f */ /* 0x004fe20002000000 */
[----:B------:R-:W-:Y:S05]  /*5c30*/  YIELD ;  /* 0x0000000000007946 */ /* 0x000fea0003800000 */
[----:B------:R-:W-:-:S13]  /*5c40*/  ISETP.NE.AND P1, PT, R0, UR23, PT ;  /* 0x0000001700007c0c */ /* 0x000fda000bf25270 */
[----:B------:R-:W-:Y:S05]  /*5c50*/  @P1 BRA `(.L_x_5213) ;  /* 0xfffffffc00ec1947 */ /* 0x000fea000383ffff */
.L_x_5212:
[----:B------:R-:W-:Y:S05]  /*5c60*/  BSYNC B0 ;  /* 0x0000000000007941 */ /* 0x000fea0003800000 */
.L_x_5211:
[----:B------:R-:W-:-:S03]  /*5c70*/  UMOV UR16, 0xffffffff ;  /* 0xffffffff00107882 */ /* 0x000fc60000000000 */
[----:B------:R-:W-:Y:S05]  /*5c80*/  BRA.DIV UR16, `(.L_x_5214) ;  /* 0x0000003610007947 */ /* 0x000fea000b800000 */
[----:B------:R-:W-:Y:S01]  /*5c90*/  NOP ;  /* 0x0000000000007918 */ /* 0x000fe20000000000 */
.L_x_5287:
        /* <DEDUP_REMOVED lines=19> */
.L_x_5216:
[----:B------:R-:W-:Y:S05]  /*5dd0*/  BSYNC B0 ;  /* 0x0000000000007941 */ /* 0x000fea0003800000 */
.L_x_5215:
        /* <DEDUP_REMOVED lines=15> */
.L_x_5218:
[----:B------:R-:W-:Y:S05]  /*5ed0*/  BSYNC B0 ;  /* 0x0000000000007941 */ /* 0x000fea0003800000 */
.L_x_5217:
[----:B------:R-:W-:Y:S06]  /*5ee0*/  BAR.ARV 0xa, 0xa0 ;  /* 0x0282800000007b1d */ /* 0x000fec0000002000 */
[----:B------:R-:W-:Y:S04]  /*5ef0*/  BSSY B0, `(.L_x_5219) ;  /* 0x0000003000007945 */ /* 0x000fe80003800000 */
[----:B------:R-:W-:Y:S05]  /*5f00*/  @!P0 BRA `(.L_x_5220) ;  /* 0x0000000000048947 */ /* 0x000fea0003800000 */
[----:B------:R-:W-:-:S04]  /*5f10*/  DEPBAR.LE SB0, 0x0 ;  /* 0x000080000000791a */ /* 0x000fc80000000000 */
.L_x_5220:
[----:B------:R-:W-:Y:S05]  /*5f20*/  BSYNC B0 ;  /* 0x0000000000007941 */ /* 0x000fea0003800000 */
.L_x_5219:
        /* <DEDUP_REMOVED lines=19> */
.L_x_5222:
[----:B------:R-:W-:Y:S05]  /*6060*/  BSYNC B0 ;  /* 0x0000000000007941 */ /* 0x000fea0003800000 */
.L_x_5221:
        /* <DEDUP_REMOVED lines=9> */
.L_x_5225:
[----:B------:R-:W2:Y:S04]  /*6100*/  LDG.E.STRONG.GPU R0, desc[UR46][R2.64] ;  /* 0x0000002e02007981 */ /* 0x000ea8000c1ef900 */
[----:B--2---:R-:W-:Y:S01]  /*6110*/  CCTL.IVALL ;  /* 0x00000000ff00798f */ /* 0x004fe20002000000 */
[----:B------:R-:W-:Y:S05]  /*6120*/  YIELD ;  /* 0x0000000000007946 */ /* 0x000fea0003800000 */
[----:B------:R-:W-:-:S13]  /*6130*/  ISETP.NE.AND P1, PT, R0, UR23, PT ;  /* 0x0000001700007c0c */ /* 0x000fda000bf25270 */
[----:B------:R-:W-:Y:S05]  /*6140*/  @P1 BRA `(.L_x_5225) ;  /* 0xfffffffc00ec1947 */ /* 0x000fea000383ffff */
.L_x_5224:
[----:B------:R-:W-:Y:S05]  /*6150*/  BSYNC B0 ;  /* 0x0000000000007941 */ /* 0x000fea0003800000 */
.L_x_5223:
[----:B------:R-:W-:-:S03]  /*6160*/  UMOV UR12, 0xffffffff ;  /* 0xffffffff000c7882 */ /* 0x000fc60000000000 */
[----:B------:R-:W-:Y:S05]  /*6170*/  BRA.DIV UR12, `(.L_x_5226) ;  /* 0x0000002e0ce07947 */ /* 0x000fea000b800000 */
[----:B------:R-:W-:Y:S01]  /*6180*/  NOP ;  /* 0x0000000000007918 */ /* 0x000fe20000000000 */
.L_x_5290:
        /* <DEDUP_REMOVED lines=15> */
.L_x_5228:
[----:B------:R-:W-:Y:S05]  /*6280*/  BSYNC B0 ;  /* 0x0000000000007941 */ /* 0x000fea0003800000 */
.L_x_5227:
        /* <DEDUP_REMOVED lines=15> */
.L_x_5230:
[----:B------:R-:W-:Y:S05]  /*6380*/  BSYNC B0 ;  /* 0x0000000000007941 */ /* 0x000fea0003800000 */
.L_x_5229:
[----:B------:R-:W-:Y:S06]  /*6390*/  BAR.ARV 0xa, 0xa0 ;  /* 0x0282800000007b1d */ /* 0x000fec0000002000 */
[----:B------:R-:W-:Y:S04]  /*63a0*/  BSSY B0, `(.L_x_5231) ;  /* 0x0000003000007945 */ /* 0x000fe80003800000 */
[----:B------:R-:W-:Y:S05]  /*63b0*/  @!P0 BRA `(.L_x_5232) ;  /* 0x0000000000048947 */ /* 0x000fea0003800000 */
[----:B------:R-:W-:-:S04]  /*63c0*/  DEPBAR.LE SB0, 0x0 ;  /* 0x000080000000791a */ /* 0x000fc80000000000 */
.L_x_5232:
[----:B------:R-:W-:Y:S05]  /*63d0*/  BSYNC B0 ;  /* 0x0000000000007941 */ /* 0x000fea0003800000 */
.L_x_5231:
        /* <DEDUP_REMOVED lines=19> */
.L_x_5234:
[----:B------:R-:W-:Y:S05]  /*6510*/  BSYNC B0 ;  /* 0x0000000000007941 */ /* 0x000fea0003800000 */
.L_x_5233:
[----:B------:R-:W-:Y:S02]  /*6520*/  UIADD3 UR6, UR6, 0x2, URZ ;  /* 0x0000000206067890 */ /* 0x000fe4000fffe03f */
[----:B------:R-:W-:Y:S02]  /*6530*/  UIADD3 UR4, UR4, 0x4000, URZ ;  /* 0x0000400004047890 */ /* 0x000fe4000fffe03f */
[----:B------:R-:W-:-:S06]  /*6540*/  UISETP.GE.AND UP0, UPT, UR6, UR11, UPT ;  /* 0x0000000b0600728c */ /* 0x000fcc000bf06270 */
[----:B------:R-:W-:-:S13]  /*6550*/  PLOP3.LUT P1, PT, PT, PT, UP0, 0x80, 0x0 ;  /* 0x000000000000781c */ /* 0x000fda0003f2f008 */
[----:B------:R-:W-:Y:S05]  /*6560*/  @!P1 BRA `(.L_x_5235) ;  /* 0xfffffff4007c9947 */ /* 0x000fea000383ffff */
.L_x_5196:
        /* <DEDUP_REMOVED lines=41> */
.L_x_5238:
[----:B------:R-:W-:Y:S05]  /*6800*/  BSYNC B0 ;  /* 0x0000000000007941 */ /* 0x000fea0003800000 */
.L_x_5237:
[----:B------:R-:W-:Y:S05]  /*6810*/  BRA `(.L_x_5239) ;  /* 0x0000000000047947 */ /* 0x000fea0003800000 */
.L_x_5236:
[----:B------:R-:W-:-:S05]  /*6820*/  UMOV UR4, UR6 ;  /* 0x0000000600047c82 */ /* 0x000fca0008000000 */
.L_x_5239:
        /* <DEDUP_REMOVED lines=11> */
.L_x_5244:
        /* <DEDUP_REMOVED lines=24> */
.L_x_5241:
[----:B------:R-:W-:Y:S05]  /*6a60*/  BSYNC B0 ;  /* 0x0000000000007941 */ /* 0x000fea0003800000 */
.L_x_5240:
        /* <DEDUP_REMOVED lines=24> */
.L_x_5243:
[----:B------:R-:W-:Y:S05]  /*6bf0*/  BSYNC B0 ;  /* 0x0000000000007941 */ /* 0x000fea0003800000 */
.L_x_5242:
[----:B------:R-:W-:Y:S02]  /*6c00*/  UIADD3 UR11, UR11, 0x2, URZ ;  /* 0x000000020b0b7890 */ /* 0x000fe4000fffe03f */
[----:B------:R-:W-:Y:S02]  /*6c10*/  ULEA UR8, UR18, UR8, 0x1 ;  /* 0x0000000812087291 */ /* 0x000fe4000f8e083f */
[----:B------:R-:W-:Y:S02]  /*6c20*/  ULEA UR9, UR18, UR9, 0x1 ;  /* 0x0000000912097291 */ /* 0x000fe4000f8e083f */
[----:B------:R-:W-:-:S13]  /*6c30*/  ISETP.NE.AND P0, PT, RZ, UR11, PT ;  /* 0x0000000bff007c0c */ /* 0x000fda000bf05270 */
[----:B------:R-:W-:Y:S05]  /*6c40*/  @!P0 BRA `(.L_x_5156) ;  /* 0x00000020005c8947 */ /* 0x000fea0003800000 */
[----:B------:R-:W-:Y:S05]  /*6c50*/  BRA `(.L_x_5244) ;  /* 0xfffffffc00207947 */ /* 0x000fea000383ffff */
.L_x_5193:
        /* <DEDUP_REMOVED lines=33> */
.L_x_5246:
        /* <DEDUP_REMOVED lines=43> */
.L_x_5291:
        /* <DEDUP_REMOVED lines=15> */
.L_x_5249:
        /* <DEDUP_REMOVED lines=98> */
.L_x_5260:
[----:B--234-:R-:W-:-:S04]  /*7830*/  SHF.L.U32 R21, R11, 0x1f, RZ ;  /* 0x0000001f0b157819 */ /* 0x01cfc800000006ff */
[----:B------:R-:W1:Y:S02]  /*7840*/  SYNCS.PHASECHK.TRANS64.TRYWAIT P1, [R16+URZ+0x30840], R21 ;  /* 0x03084015100075a7 */ /* 0x000e64000802017f */
[----:B-1----:R-:W-:Y:S05]  /*7850*/  @!P1 BRA `(.L_x_5252) ;  /* 0x0000001800589947 */ /* 0x002fea0003800000 */
.L_x_5292:
[----:B------:R-:W-:Y:S05]  /*7860*/  @P0 BRA `(.L_x_5253) ;  /* 0x0000000000140947 */ /* 0x000fea0003800000 */
[----:B------:R-:W-:Y:S01]  /*7870*/  ISETP.NE.AND P1, PT, R6, RZ, PT ;  /* 0x000000ff0600720c */ /* 0x000fe20003f25270 */
[----:B------:R-:W-:-:S04]  /*7880*/  IMAD.MOV.U32 R3, RZ, RZ, 0x4100 ;  /* 0x00004100ff037424 */ /* 0x000fc800078e00ff */
[----:B------:R3:W-:Y:S08]  /*7890*/  SYNCS.ARRIVE.TRANS64 RZ, [R16+URZ+0x30830], R3 ;  /* 0x0308300310ff79a7 */ /* 0x0007f0000800003f */
[----:B------:R-:W-:Y:S05]  /*78a0*/  @!P1 BRA `(.L_x_5253) ;  /* 0x0000000000049947 */ /* 0x000fea0003800000 */
[----:B------:R-:W-:Y:S01]  /*78b0*/  BPT.TRAP 0x1 ;  /* 0x000000040000795c */ /* 0x000fe20000300000 */
.L_x_5253:
        /* <DEDUP_REMOVED lines=36> */
.L_x_5293:
[----:B------:R-:W-:Y:S05]  /*7b00*/  @P0 BRA `(.L_x_5255) ;  /* 0x0000000000140947 */ /* 0x000fea0003800000 */
[----:B------:R-:W-:Y:S01]  /*7b10*/  ISETP.NE.AND P1, PT, R6, RZ, PT ;  /* 0x000000ff0600720c */ /* 0x000fe20003f25270 */
[----:B------:R-:W-:-:S04]  /*7b20*/  IMAD.MOV.U32 R2, RZ, RZ, 0x4100 ;  /* 0x00004100ff027424 */ /* 0x000fc800078e00ff */
[----:B------:R3:W-:Y:S08]  /*7b30*/  SYNCS.ARRIVE.TRANS64 RZ, [R16+URZ+0x30818], R2 ;  /* 0x0308180210ff79a7 */ /* 0x0007f0000800003f */
[----:B------:R-:W-:Y:S05]  /*7b40*/  @!P1 BRA `(.L_x_5255) ;  /* 0x0000000000049947 */ /* 0x000fea0003800000 */
[----:B------:R-:W-:Y:S01]  /*7b50*/  BPT.TRAP 0x1 ;  /* 0x000000040000795c */ /* 0x000fe20000300000 */
.L_x_5255:
        /* <DEDUP_REMOVED lines=36> */
.L_x_5294:
[----:B------:R-:W-:Y:S05]  /*7da0*/  @P0 BRA `(.L_x_5257) ;  /* 0x0000000000140947 */ /* 0x000fea0003800000 */
[----:B------:R-:W-:Y:S01]  /*7db0*/  ISETP.NE.AND P1, PT, R6, RZ, PT ;  /* 0x000000ff0600720c */ /* 0x000fe20003f25270 */
[----:B-123--:R-:W-:-:S04]  /*7dc0*/  IMAD.MOV.U32 R21, RZ, RZ, 0x4100 ;  /* 0x00004100ff157424 */ /* 0x00efc800078e00ff */
[----:B------:R4:W-:Y:S08]  /*7dd0*/  SYNCS.ARRIVE.TRANS64 RZ, [R16+URZ+0x30838], R21 ;  /* 0x0308381510ff79a7 */ /* 0x0009f0000800003f */
[----:B------:R-:W-:Y:S05]  /*7de0*/  @!P1 BRA `(.L_x_5257) ;  /* 0x0000000000049947 */ /* 0x000fea0003800000 */
[----:B------:R-:W-:Y:S01]  /*7df0*/  BPT.TRAP 0x1 ;  /* 0x000000040000795c */ /* 0x000fe20000300000 */
.L_x_5257:
        /* <DEDUP_REMOVED lines=31> */
.L_x_5296:
[----:B------:R-:W-:Y:S05]  /*7ff0*/  @P0 BRA `(.L_x_5259) ;  /* 0x0000000000140947 */ /* 0x000fea0003800000 */
[----:B------:R-:W-:Y:S01]  /*8000*/  ISETP.NE.AND P1, PT, R6, RZ, PT ;  /* 0x000000ff0600720c */ /* 0x000fe20003f25270 */
[----:B------:R-:W-:-:S04]  /*8010*/  IMAD.MOV.U32 R5, RZ, RZ, 0x4100 ;  /* 0x00004100ff057424 */ /* 0x000fc800078e00ff */
[----:B------:R1:W-:Y:S08]  /*8020*/  SYNCS.ARRIVE.TRANS64 RZ, [R16+URZ+0x30810], R5 ;  /* 0x0308100510ff79a7 */ /* 0x0003f0000800003f */
[----:B------:R-:W-:Y:S05]  /*8030*/  @!P1 BRA `(.L_x_5259) ;  /* 0x0000000000049947 */ /* 0x000fea0003800000 */
[----:B------:R-:W-:Y:S01]  /*8040*/  BPT.TRAP 0x1 ;  /* 0x000000040000795c */ /* 0x000fe20000300000 */
.L_x_5259:
        /* <DEDUP_REMOVED lines=37> */
.L_x_5251:
[----:B------:R-:W3:Y:S02]  /*82a0*/  LDL.LU R4, [R1+0x4] ;  /* 0x0000040001047983 */ /* 0x000ee40000300800 */
[----:B---3--:R-:W-:Y:S02]  /*82b0*/  ISETP.NE.AND P1, PT, R4, RZ, PT ;  /* 0x000000ff0400720c */ /* 0x008fe40003f25270 */
[----:B------:R1:W5:Y:S11]  /*82c0*/  LDL R4, [R1] ;  /* 0x0000000001047983 */ /* 0x0003760000100800 */
[----:B-1----:R-:W-:Y:S05]  /*82d0*/  @!P1 BRA `(.L_x_5250) ;  /* 0x0000000400489947 */ /* 0x002fea0003800000 */
[----:B------:R-:W-:-:S04]  /*82e0*/  SHF.L.U32 R13, R11, 0x1f, RZ ;  /* 0x0000001f0b0d7819 */ /* 0x000fc800000006ff */
[----:B------:R-:W1:Y:S02]  /*82f0*/  SYNCS.PHASECHK.TRANS64.TRYWAIT P1, [R16+URZ+0x30840], R13 ;  /* 0x0308400d100075a7 */ /* 0x000e64000802017f */
[----:B-1----:R-:W-:Y:S05]  /*8300*/  @!P1 BRA `(.L_x_5261) ;  /* 0x0000001000009947 */ /* 0x002fea0003800000 */
.L_x_5297:
[----:B------:R-:W-:Y:S05]  /*8310*/  @P0 BRA `(.L_x_5262) ;  /* 0x0000000000140947 */ /* 0x000fea0003800000 */
[----:B------:R-:W-:Y:S01]  /*8320*/  ISETP.NE.AND P1, PT, R6, RZ, PT ;  /* 0x000000ff0600720c */ /* 0x000fe20003f25270 */
[----:B--2---:R-:W-:-:S04]  /*8330*/  IMAD.MOV.U32 R5, RZ, RZ, 0x4100 ;  /* 0x00004100ff057424 */ /* 0x004fc800078e00ff */
[----:B------:R3:W-:Y:S08]  /*8340*/  SYNCS.ARRIVE.TRANS64 RZ, [R16+URZ+0x30830], R5 ;  /* 0x0308300510ff79a7 */ /* 0x0007f0000800003f */
[----:B------:R-:W-:Y:S05]  /*8350*/  @!P1 BRA `(.L_x_5262) ;  /* 0x0000000000049947 */ /* 0x000fea0003800000 */
[----:B------:R-:W-:Y:S01]  /*8360*/  BPT.TRAP 0x1 ;  /* 0x000000040000795c */ /* 0x000fe20000300000 */
.L_x_5262:
        /* <DEDUP_REMOVED lines=33> */
.L_x_5298:
[----:B------:R-:W-:Y:S05]  /*8580*/  @P0 BRA `(.L_x_5264) ;  /* 0x0000000000140947 */ /* 0x000fea0003800000 */
[----:B------:R-:W-:Y:S01]  /*8590*/  ISETP.NE.AND P0, PT, R6, RZ, PT ;  /* 0x000000ff0600720c */ /* 0x000fe20003f05270 */
[----:B------:R-:W-:-:S04]  /*85a0*/  IMAD.MOV.U32 R5, RZ, RZ, 0x4100 ;  /* 0x00004100ff057424 */ /* 0x000fc800078e00ff */
[----:B------:R3:W-:Y:S08]  /*85b0*/  SYNCS.ARRIVE.TRANS64 RZ, [R16+URZ+0x30818], R5 ;  /* 0x0308180510ff79a7 */ /* 0x0007f0000800003f */
[----:B------:R-:W-:Y:S05]  /*85c0*/  @!P0 BRA `(.L_x_5264) ;  /* 0x0000000000048947 */ /* 0x000fea0003800000 */
[----:B------:R-:W-:Y:S01]  /*85d0*/  BPT.TRAP 0x1 ;  /* 0x000000040000795c */ /* 0x000fe20000300000 */
.L_x_5264:
        /* <DEDUP_REMOVED lines=34> */
.L_x_5250:
[----:B------:R-:W3:Y:S01]  /*8800*/  S2R R0, SR_TID.X ;  /* 0x0000000000007919 */ /* 0x000ee20000002100 */
[----:B------:R-:W-:Y:S01]  /*8810*/  IMAD R3, R19, 0x8, R16 ;  /* 0x0000000813037824 */ /* 0x000fe200078e0210 */
[----:B---3--:R-:W-:Y:S02]  /*8820*/  LOP3.LUT R2, R0, 0x7f, RZ, 0xc0, !PT ;  /* 0x0000007f00027812 */ /* 0x008fe400078ec0ff */
[----:B------:R-:W-:Y:S02]  /*8830*/  SHF.L.U32 R0, R11, 0x1f, RZ ;  /* 0x0000001f0b007819 */ /* 0x000fe400000006ff */
[----:B------:R-:W-:Y:S02]  /*8840*/  ISETP.NE.AND P1, PT, R2, RZ, PT ;  /* 0x000000ff0200720c */ /* 0x000fe40003f25270 */
[----:B------:R-:W3:Y:S02]  /*8850*/  SYNCS.PHASECHK.TRANS64.TRYWAIT P0, [R3+URZ+0x30840], R0 ;  /* 0x03084000030075a7 */ /* 0x000ee4000800017f */
[----:B---3--:R-:W-:Y:S09]  /*8860*/  @!P0 BRA `(.L_x_5265) ;  /* 0x0000000800d08947 */ /* 0x008ff20003800000 */
.L_x_5299:
[----:B------:R-:W-:Y:S05]  /*8870*/  @P1 BRA `(.L_x_5266) ;  /* 0x0000000000181947 */ /* 0x000fea0003800000 */
[----:B------:R-:W1:Y:S01]  /*8880*/  S2R R2, SR_TID.X ;  /* 0x0000000000027919 */ /* 0x000e620000002100 */
[----:B---3--:R-:W-:-:S04]  /*8890*/  IMAD.MOV.U32 R0, RZ, RZ, 0x4100 ;  /* 0x00004100ff007424 */ /* 0x008fc800078e00ff */
[----:B------:R3:W-:Y:S01]  /*88a0*/  SYNCS.ARRIVE.TRANS64 RZ, [R3+URZ+0x30830], R0 ;  /* 0x0308300003ff79a7 */ /* 0x0007e2000800003f */
[----:B-1----:R-:W-:-:S13]  /*88b0*/  LOP3.LUT P0, RZ, R2, 0x1f, RZ, 0xc0, !PT ;  /* 0x0000001f02ff7812 */ /* 0x002fda000780c0ff */
[----:B---3--:R-:W-:Y:S05]  /*88c0*/  @!P0 BRA `(.L_x_5266) ;  /* 0x0000000000048947 */ /* 0x008fea0003800000 */
[----:B------:R-:W-:Y:S01]  /*88d0*/  BPT.TRAP 0x1 ;  /* 0x000000040000795c */ /* 0x000fe20000300000 */
.L_x_5266:
        /* <DEDUP_REMOVED lines=40> */
.L_x_5247:
[----:B------:R-:W-:Y:S05]  /*8b60*/  BSYNC B0 ;  /* 0x0000000000007941 */ /* 0x000fea0003800000 */
.L_x_5245:
[----:B------:R-:W-:-:S03]  /*8b70*/  UMOV UR7, 0xffffffff ;  /* 0xffffffff00077882 */ /* 0x000fc60000000000 */
[----:B------:R-:W-:Y:S05]  /*8b80*/  BRA.DIV UR7, `(.L_x_5267) ;  /* 0x0000000a071c7947 */ /* 0x000fea000b800000 */
[----:B------:R-:W-:-:S13]  /*8b90*/  ELECT P6, URZ, PT ;  /* 0x00000000003f782f */ /* 0x000fda00038c0000 */
.L_x_5302:
[----:B------:R-:W-:Y:S05]  /*8ba0*/  @!P6 BRA `(.L_x_5156) ;  /* 0x000000000084e947 */ /* 0x000fea0003800000 */
[----:B------:R-:W-:-:S06]  /*8bb0*/  ULOP3.LUT UR7, UR38, 0x2, URZ, 0xfc, !UPT ;  /* 0x0000000226077892 */ /* 0x000fcc000f8efc3f */
[----:B------:R-:W-:-:S05]  /*8bc0*/  IMAD.U32 R2, RZ, RZ, UR7 ;  /* 0x00000007ff027e24 */ /* 0x000fca000f8e00ff */
[----:B------:R-:W-:-:S13]  /*8bd0*/  ISETP.NE.AND P2, PT, R2, 0x3, PT ;  /* 0x000000030200780c */ /* 0x000fda0003f45270 */
[----:B------:R-:W-:Y:S05]  /*8be0*/  @!P2 BRA `(.L_x_5268) ;  /* 0x000000000004a947 */ /* 0x000fea0003800000 */
[----:B------:R-:W-:Y:S01]  /*8bf0*/  BPT.TRAP 0x1 ;  /* 0x000000040000795c */ /* 0x000fe20000300000 */
.L_x_5268:
        /* <DEDUP_REMOVED lines=15> */
.L_x_5303:
[----:B------:R-:W2:Y:S02]  /*8cf0*/  SYNCS.PHASECHK.TRANS64.TRYWAIT P0, [R3+URZ], R2 ;  /* 0x00000002030075a7 */ /* 0x000ea4000800017f */
[----:B--2---:R-:W-:Y:S05]  /*8d00*/  @!P0 BRA `(.L_x_5270) ;  /* 0x0000000400f08947 */ /* 0x004fea0003800000 */
.L_x_5304:
[----:B------:R-:W-:Y:S05]  /*8d10*/  @!P2 BRA `(.L_x_5271) ;  /* 0x000000000004a947 */ /* 0x000fea0003800000 */
[----:B------:R-:W-:Y:S01]  /*8d20*/  BPT.TRAP 0x1 ;  /* 0x000000040000795c */ /* 0x000fe20000300000 */
.L_x_5271:
[----:B--2---:R-:W-:-:S04]  /*8d30*/  VIADD R3, R7, 0x30840 ;  /* 0x0003084007037836 */ /* 0x004fc80000000000 */
[----:B------:R-:W-:-:S04]  /*8d40*/  IMAD R0, R0, 0x8, R3 ;  /* 0x0000000800007824 */ /* 0x000fc800078e0203 */
[----:B------:R-:W2:Y:S02]  /*8d50*/  SYNCS.PHASECHK.TRANS64.TRYWAIT P0, [R0+URZ], R5 ;  /* 0x00000005000075a7 */ /* 0x000ea4000800017f */
[----:B--2---:R-:W-:Y:S05]  /*8d60*/  @!P0 BRA `(.L_x_5272) ;  /* 0x0000000400ec8947 */ /* 0x004fea0003800000 */
.L_x_5305:
[----:B------:R-:W-:-:S07]  /*8d70*/  IMAD R3, R4, 0x8, R3 ;  /* 0x0000000804037824 */ /* 0x000fce00078e0203 */
.L_x_5273:
[----:B---3--:R3:W4:Y:S02]  /*8d80*/  SYNCS.PHASECHK.TRANS64.TRYWAIT P0, [R3+URZ], R2 ;  /* 0x00000002030075a7 */ /* 0x008724000800017f */
[----:B----4-:R-:W-:Y:S05]  /*8d90*/  @!P0 NANOSLEEP.SYNCS 0x989680 ;  /* 0x009896800000895d */ /* 0x010fea0003900000 */
[----:B------:R-:W4:Y:S02]  /*8da0*/  @!P0 SYNCS.PHASECHK.TRANS64 P0, [R3+URZ], R2 ;  /* 0x00000002030085a7 */ /* 0x000f24000800007f */
[----:B----4-:R-:W-:Y:S05]  /*8db0*/  @!P0 BRA `(.L_x_5273) ;  /* 0xfffffffc00f08947 */ /* 0x010fea000383ffff */
.L_x_5156:
[----:B------:R-:W-:Y:S05]  /*8dc0*/  BSYNC B6 ;  /* 0x0000000000067941 */ /* 0x000fea0003800000 */
.L_x_5153:
[----:B------:R-:W-:Y:S05]  /*8dd0*/  EXIT ;  /* 0x000000000000794d */ /* 0x000fea0003800000 */
.L_x_5163:
[----:B------:R-:W-:Y:S02]  /*8de0*/  IMAD.MOV.U32 R12, RZ, RZ, RZ ;  /* 0x000000ffff0c7224 */ /* 0x000fe400078e00ff */
[----:B------:R-:W-:Y:S02]  /*8df0*/  IMAD.MOV.U32 R11, RZ, RZ, 0x1f ;  /* 0x0000001fff0b7424 */ /* 0x000fe400078e00ff */
[----:B------:R-:W-:-:S07]  /*8e00*/  IMAD.MOV.U32 R15, RZ, RZ, -0x1 ;  /* 0xffffffffff0f7424 */ /* 0x000fce00078e00ff */
[----:B------:R-:W-:Y:S05]  /*8e10*/  WARPSYNC.COLLECTIVE R15, `(.L_x_5274) ;  /* 0x000000000f087348 */ /* 0x000fea0003c00000 */
[----:B------:R1:W2:Y:S02]  /*8e20*/  SHFL.IDX P6, R14, R13, R12, R11 ;  /* 0x0000000c0d0e7389 */ /* 0x0002a400000c000b */
[----:B-12---:R-:W-:Y:S01]  /*8e30*/  ENDCOLLECTIVE ;  /* 0x000000000000791b */ /* 0x006fe20003800000 */
.L_x_5274:
[----:B------:R-:W-:Y:S05]  /*8e40*/  BRA `(.L_x_5275) ;  /* 0xffffff8000d07947 */ /* 0x000fea000383ffff */
.L_x_5165:
[----:B--2---:R2:W3:Y:S02]  /*8e50*/  SYNCS.PHASECHK.TRANS64.TRYWAIT P0, [R231+URZ+0x30800], R8 ;  /* 0x03080008e70075a7 */ /* 0x0044e4000800017f */
[----:B---3--:R-:W-:Y:S05]  /*8e60*/  @!P0 NANOSLEEP.SYNCS 0x989680 ;  /* 0x009896800000895d */ /* 0x008fea0003900000 */
[----:B------:R-:W3:Y:S02]  /*8e70*/  @!P0 SYNCS.PHASECHK.TRANS64 P0, [R231+URZ+0x30800], R8 ;  /* 0x03080008e70085a7 */ /* 0x000ee4000800007f */
[----:B---3--:R-:W-:Y:S05]  /*8e80*/  @!P0 BRA `(.L_x_5165) ;  /* 0xfffffffc00f08947 */ /* 0x008fea000383ffff */
[----:B------:R-:W-:Y:S05]  /*8e90*/  BRA `(.L_x_5164) ;  /* 0xffffff8400187947 */ /* 0x000fea000383ffff */
.L_x_5169:
[----:B---3--:R3:W4:Y:S02]  /*8ea0*/  SYNCS.PHASECHK.TRANS64.TRYWAIT P0, [R0+URZ+0x30810], R7 ;  /* 0x03081007000075a7 */ /* 0x008724000800017f */
[----:B----4-:R-:W-:Y:S05]  /*8eb0*/  @!P0 NANOSLEEP.SYNCS 0x989680 ;  /* 0x009896800000895d */ /* 0x010fea0003900000 */
[----:B------:R-:W4:Y:S02]  /*8ec0*/  @!P0 SYNCS.PHASECHK.TRANS64 P0, [R0+URZ+0x30810], R7 ;  /* 0x03081007000085a7 */ /* 0x000f24000800007f */
[----:B----4-:R-:W-:Y:S05]  /*8ed0*/  @!P0 BRA `(.L_x_5169) ;  /* 0xfffffffc00f08947 */ /* 0x010fea000383ffff */
[----:B------:R-:W-:Y:S05]  /*8ee0*/  BRA `(.L_x_5168) ;  /* 0xffffff8800b47947 */ /* 0x000fea000383ffff */
.L_x_5173:
[----:B------:R1:W1:Y:S02]  /*8ef0*/  SYNCS.PHASECHK.TRANS64.TRYWAIT P0, [R0+URZ+0x30830], R7 ;  /* 0x03083007000075a7 */ /* 0x000264000800017f */
[----:B-1----:R-:W-:Y:S05]  /*8f00*/  @!P0 NANOSLEEP.SYNCS 0x989680 ;  /* 0x009896800000895d */ /* 0x002fea0003900000 */
[----:B------:R-:W1:Y:S02]  /*8f10*/  @!P0 SYNCS.PHASECHK.TRANS64 P0, [R0+URZ+0x30830], R7 ;  /* 0x03083007000085a7 */ /* 0x000e64000800007f */
[----:B-1----:R-:W-:Y:S05]  /*8f20*/  @!P0 BRA `(.L_x_5173) ;  /* 0xfffffffc00f08947 */ /* 0x002fea000383ffff */
[----:B------:R-:W-:Y:S05]  /*8f30*/  BRA `(.L_x_5172) ;  /* 0xffffff90000c7947 */ /* 0x000fea000383ffff */
.L_x_5180:
[----:B------:R-:W-:Y:S01]  /*8f40*/  BSSY B0, `(.L_x_5276) ;  /* 0x0000005000007945 */ /* 0x000fe20003800000 */
[----:B------:R-:W-:-:S07]  /*8f50*/  IMAD.MOV.U32 R15, RZ, RZ, -0x1 ;  /* 0xffffffffff0f7424 */ /* 0x000fce00078e00ff */
[----:B-1----:R-:W-:Y:S05]  /*8f60*/  WARPSYNC.COLLECTIVE R15, `(.L_x_5277) ;  /* 0x000000000f087348 */ /* 0x002fea0003c00000 */
[----:B------:R-:W-:Y:S01]  /*8f70*/  NOP ;  /* 0x0000000000007918 */ /* 0x000fe20000000000 */
[----:B-1----:R-:W-:Y:S01]  /*8f80*/  ENDCOLLECTIVE ;  /* 0x000000000000791b */ /* 0x002fe20003800000 */
.L_x_5277:
[----:B------:R-:W-:Y:S05]  /*8f90*/  BSYNC B0 ;  /* 0x0000000000007941 */ /* 0x000fea0003800000 */
.L_x_5276:
[----:B------:R-:W-:Y:S05]  /*8fa0*/  BRA `(.L_x_5278) ;  /* 0xffffffb8007c7947 */ /* 0x000fea000383ffff */
.L_x_5189:
[----:B------:R-:W-:Y:S01]  /*8fb0*/  BSSY B0, `(.L_x_5279) ;  /* 0x0000005000007945 */ /* 0x000fe20003800000 */
[----:B------:R-:W-:-:S07]  /*8fc0*/  IMAD.MOV.U32 R15, RZ, RZ, -0x1 ;  /* 0xffffffffff0f7424 */ /* 0x000fce00078e00ff */
[----:B-12---:R-:W-:Y:S05]  /*8fd0*/  WARPSYNC.COLLECTIVE R15, `(.L_x_5280) ;  /* 0x000000000f087348 */ /* 0x006fea0003c00000 */
[----:B------:R-:W-:Y:S01]  /*8fe0*/  NOP ;  /* 0x0000000000007918 */ /* 0x000fe20000000000 */
[----:B-12---:R-:W-:Y:S01]  /*8ff0*/  ENDCOLLECTIVE ;  /* 0x000000000000791b */ /* 0x006fe20003800000 */
.L_x_5280:
[----:B------:R-:W-:Y:S05]  /*9000*/  BSYNC B0 ;  /* 0x0000000000007941 */ /* 0x000fea0003800000 */
.L_x_5279:
[----:B------:R-:W-:Y:S05]  /*9010*/  BRA `(.L_x_5281) ;  /* 0xffffffbc007c7947 */ /* 0x000fea000383ffff */
.L_x_5201:
[----:B------:R-:W-:Y:S01]  /*9020*/  BSSY B0, `(.L_x_5282) ;  /* 0x0000005000007945 */ /* 0x000fe20003800000 */
[----:B------:R-:W-:-:S07]  /*9030*/  IMAD.MOV.U32 R15, RZ, RZ, -0x1 ;  /* 0xffffffffff0f7424 */ /* 0x000fce00078e00ff */
[----:B------:R-:W-:Y:S05]  /*9040*/  WARPSYNC.COLLECTIVE R15, `(.L_x_5283) ;  /* 0x000000000f087348 */ /* 0x000fea0003c00000 */
[----:B------:R-:W-:Y:S01]  /*9050*/  NOP ;  /* 0x0000000000007918 */ /* 0x000fe20000000000 */
[----:B------:R-:W-:Y:S01]  /*9060*/  ENDCOLLECTIVE ;  /* 0x000000000000791b */ /* 0x000fe20003800000 */
.L_x_5283:
[----:B------:R-:W-:Y:S05]  /*9070*/  BSYNC B0 ;  /* 0x0000000000007941 */ /* 0x000fea0003800000 */
.L_x_5282:
[----:B------:R-:W-:Y:S05]  /*9080*/  BRA `(.L_x_5284) ;  /* 0xffffffc400647947 */ /* 0x000fea000383ffff */
.L_x_5214:
[----:B------:R-:W-:Y:S01]  /*9090*/  BSSY B0, `(.L_x_5285) ;  /* 0x0000005000007945 */ /* 0x000fe20003800000 */
[----:B------:R-:W-:-:S07]  /*90a0*/  IMAD.MOV.U32 R15, RZ, RZ, -0x1 ;  /* 0xffffffffff0f7424 */ /* 0x000fce00078e00ff */
[----:B------:R-:W-:Y:S05]  /*90b0*/  WARPSYNC.COLLECTIVE R15, `(.L_x_5286) ;  /* 0x000000000f087348 */ /* 0x000fea0003c00000 */
[----:B------:R-:W-:Y:S01]  /*90c0*/  NOP ;  /* 0x0000000000007918 */ /* 0x000fe20000000000 */
[----:B------:R-:W-:Y:S01]  /*90d0*/  ENDCOLLECTIVE ;  /* 0x000000000000791b */ /* 0x000fe20003800000 */
.L_x_5286:
[----:B------:R-:W-:Y:S05]  /*90e0*/  BSYNC B0 ;  /* 0x0000000000007941 */ /* 0x000fea0003800000 */
.L_x_5285:
[----:B------:R-:W-:Y:S05]  /*90f0*/  BRA `(.L_x_5287) ;  /* 0xffffffc800e87947 */ /* 0x000fea000383ffff */
.L_x_5226:
[----:B------:R-:W-:Y:S01]  /*9100*/  BSSY B0, `(.L_x_5288) ;  /* 0x0000005000007945 */ /* 0x000fe20003800000 */
[----:B------:R-:W-:-:S07]  /*9110*/  IMAD.MOV.U32 R15, RZ, RZ, -0x1 ;  /* 0xffffffffff0f7424 */ /* 0x000fce00078e00ff */
[----:B------:R-:W-:Y:S05]  /*9120*/  WARPSYNC.COLLECTIVE R15, `(.L_x_5289) ;  /* 0x000000000f087348 */ /* 0x000fea0003c00000 */
[----:B------:R-:W-:Y:S01]  /*9130*/  NOP ;  /* 0x0000000000007918 */ /* 0x000fe20000000000 */
[----:B------:R-:W-:Y:S01]  /*9140*/  ENDCOLLECTIVE ;  /* 0x000000000000791b */ /* 0x000fe20003800000 */
.L_x_5289:
[----:B------:R-:W-:Y:S05]  /*9150*/  BSYNC B0 ;  /* 0x0000000000007941 */ /* 0x000fea0003800000 */
.L_x_5288:
[----:B------:R-:W-:Y:S05]  /*9160*/  BRA `(.L_x_5290) ;  /* 0xffffffd000087947 */ /* 0x000fea000383ffff */
.L_x_5248:
[----:B-1----:R1:W2:Y:S02]  /*9170*/  SYNCS.PHASECHK.TRANS64.TRYWAIT P0, [R16+URZ+0x30820], R3 ;  /* 0x03082003100075a7 */ /* 0x0022a4000800017f */
[----:B--2---:R-:W-:Y:S05]  /*9180*/  @!P0 NANOSLEEP.SYNCS 0x989680 ;  /* 0x009896800000895d */ /* 0x004fea0003900000 */
[----:B------:R-:W2:Y:S02]  /*9190*/  @!P0 SYNCS.PHASECHK.TRANS64 P0, [R16+URZ+0x30820], R3 ;  /* 0x03082003100085a7 */ /* 0x000ea4000800007f */
[----:B--2---:R-:W-:Y:S05]  /*91a0*/  @!P0 BRA `(.L_x_5248) ;  /* 0xfffffffc00f08947 */ /* 0x004fea000383ffff */
[----:B------:R-:W-:Y:S05]  /*91b0*/  BRA `(.L_x_5291) ;  /* 0xffffffdc00d87947 */ /* 0x000fea000383ffff */
.L_x_5252:
[----:B-1----:R1:W3:Y:S02]  /*91c0*/  SYNCS.PHASECHK.TRANS64.TRYWAIT P1, [R16+URZ+0x30840], R21 ;  /* 0x03084015100075a7 */ /* 0x0022e4000802017f */
[----:B---3--:R-:W-:Y:S05]  /*91d0*/  @!P1 NANOSLEEP.SYNCS 0x989680 ;  /* 0x009896800000995d */ /* 0x008fea0003900000 */
[----:B------:R-:W3:Y:S02]  /*91e0*/  @!P1 SYNCS.PHASECHK.TRANS64 P1, [R16+URZ+0x30840], R21 ;  /* 0x03084015100095a7 */ /* 0x000ee4000802007f */
[----:B---3--:R-:W-:Y:S05]  /*91f0*/  @!P1 BRA `(.L_x_5252) ;  /* 0xfffffffc00f09947 */ /* 0x008fea000383ffff */
[----:B------:R-:W-:Y:S05]  /*9200*/  BRA `(.L_x_5292) ;  /* 0xffffffe400947947 */ /* 0x000fea000383ffff */
.L_x_5254:
[----:B--2---:R2:W3:Y:S02]  /*9210*/  SYNCS.PHASECHK.TRANS64.TRYWAIT P1, [R16+URZ+0x30828], R21 ;  /* 0x03082815100075a7 */ /* 0x0044e4000802017f */
[----:B---3--:R-:W-:Y:S05]  /*9220*/  @!P1 NANOSLEEP.SYNCS 0x989680 ;  /* 0x009896800000995d */ /* 0x008fea0003900000 */
[----:B------:R-:W3:Y:S02]  /*9230*/  @!P1 SYNCS.PHASECHK.TRANS64 P1, [R16+URZ+0x30828], R21 ;  /* 0x03082815100095a7 */ /* 0x000ee4000802007f */
[----:B---3--:R-:W-:Y:S05]  /*9240*/  @!P1 BRA `(.L_x_5254) ;  /* 0xfffffffc00f09947 */ /* 0x008fea000383ffff */
[----:B------:R-:W-:Y:S05]  /*9250*/  BRA `(.L_x_5293) ;  /* 0xffffffe800287947 */ /* 0x000fea000383ffff */
.L_x_5256:
[----:B---3--:R3:W4:Y:S02]  /*9260*/  SYNCS.PHASECHK.TRANS64.TRYWAIT P1, [R16+URZ+0x30848], R21 ;  /* 0x03084815100075a7 */ /* 0x008724000802017f */
[----:B----4-:R-:W-:Y:S05]  /*9270*/  @!P1 NANOSLEEP.SYNCS 0x989680 ;  /* 0x009896800000995d */ /* 0x010fea0003900000 */
[----:B------:R-:W4:Y:S02]  /*9280*/  @!P1 SYNCS.PHASECHK.TRANS64 P1, [R16+URZ+0x30848], R21 ;  /* 0x03084815100095a7 */ /* 0x000f24000802007f */
[----:B----4-:R-:W-:Y:S05]  /*9290*/  @!P1 BRA `(.L_x_5256) ;  /* 0xfffffffc00f09947 */ /* 0x010fea000383ffff */
[----:B------:R-:W-:Y:S05]  /*92a0*/  BRA `(.L_x_5294) ;  /* 0xffffffe800bc7947 */ /* 0x000fea000383ffff */
.L_x_5258:
[----:B------:R-:W-:-:S07]  /*92b0*/  SHF.L.U32 R5, R11, 0x1f, RZ ;  /* 0x0000001f0b057819 */ /* 0x000fce00000006ff */
.L_x_5295:
[----:B------:R1:W1:Y:S02]  /*92c0*/  SYNCS.PHASECHK.TRANS64.TRYWAIT P1, [R16+URZ+0x30820], R5 ;  /* 0x03082005100075a7 */ /* 0x000264000802017f */
[----:B-1----:R-:W-:Y:S05]  /*92d0*/  @!P1 NANOSLEEP.SYNCS 0x989680 ;  /* 0x009896800000995d */ /* 0x002fea0003900000 */
[----:B------:R-:W1:Y:S02]  /*92e0*/  @!P1 SYNCS.PHASECHK.TRANS64 P1, [R16+URZ+0x30820], R5 ;  /* 0x03082005100095a7 */ /* 0x000e64000802007f */
[----:B-1----:R-:W-:Y:S05]  /*92f0*/  @!P1 BRA `(.L_x_5295) ;  /* 0xfffffffc00f09947 */ /* 0x002fea000383ffff */
[----:B------:R-:W-:Y:S05]  /*9300*/  BRA `(.L_x_5296) ;  /* 0xffffffec00387947 */ /* 0x000fea000383ffff */
.L_x_5261:
[----:B-1----:R1:W3:Y:S02]  /*9310*/  SYNCS.PHASECHK.TRANS64.TRYWAIT P1, [R16+URZ+0x30840], R13 ;  /* 0x0308400d100075a7 */ /* 0x0022e4000802017f */
[----:B---3--:R-:W-:Y:S05]  /*9320*/  @!P1 NANOSLEEP.SYNCS 0x989680 ;  /* 0x009896800000995d */ /* 0x008fea0003900000 */
[----:B------:R-:W3:Y:S02]  /*9330*/  @!P1 SYNCS.PHASECHK.TRANS64 P1, [R16+URZ+0x30840], R13 ;  /* 0x0308400d100095a7 */ /* 0x000ee4000802007f */
[----:B---3--:R-:W-:Y:S05]  /*9340*/  @!P1 BRA `(.L_x_5261) ;  /* 0xfffffffc00f09947 */ /* 0x008fea000383ffff */
[----:B------:R-:W-:Y:S05]  /*9350*/  BRA `(.L_x_5297) ;  /* 0xffffffec00ec7947 */ /* 0x000fea000383ffff */
.L_x_5263:
[----:B--2---:R2:W3:Y:S02]  /*9360*/  SYNCS.PHASECHK.TRANS64.TRYWAIT P1, [R16+URZ+0x30828], R13 ;  /* 0x0308280d100075a7 */ /* 0x0044e4000802017f */
[----:B---3--:R-:W-:Y:S05]  /*9370*/  @!P1 NANOSLEEP.SYNCS 0x989680 ;  /* 0x009896800000995d */ /* 0x008fea0003900000 */
[----:B------:R-:W3:Y:S02]  /*9380*/  @!P1 SYNCS.PHASECHK.TRANS64 P1, [R16+URZ+0x30828], R13 ;  /* 0x0308280d100095a7 */ /* 0x000ee4000802007f */
[----:B---3--:R-:W-:Y:S05]  /*9390*/  @!P1 BRA `(.L_x_5263) ;  /* 0xfffffffc00f09947 */ /* 0x008fea000383ffff */
[----:B------:R-:W-:Y:S05]  /*93a0*/  BRA `(.L_x_5298) ;  /* 0xfffffff000747947 */ /* 0x000fea000383ffff */
.L_x_5265:
[----:B---3--:R3:W1:Y:S02]  /*93b0*/  SYNCS.PHASECHK.TRANS64.TRYWAIT P0, [R3+URZ+0x30840], R0 ;  /* 0x03084000030075a7 */ /* 0x008664000800017f */
[----:B-1----:R-:W-:Y:S05]  /*93c0*/  @!P0 NANOSLEEP.SYNCS 0x989680 ;  /* 0x009896800000895d */ /* 0x002fea0003900000 */
[----:B------:R-:W1:Y:S02]  /*93d0*/  @!P0 SYNCS.PHASECHK.TRANS64 P0, [R3+URZ+0x30840], R0 ;  /* 0x03084000030085a7 */ /* 0x000e64000800007f */
[----:B-1----:R-:W-:Y:S05]  /*93e0*/  @!P0 BRA `(.L_x_5265) ;  /* 0xfffffffc00f08947 */ /* 0x002fea000383ffff */
[----:B------:R-:W-:Y:S05]  /*93f0*/  BRA `(.L_x_5299) ;  /* 0xfffffff4001c7947 */ /* 0x000fea000383ffff */
.L_x_5267:
[----:B------:R-:W-:Y:S01]  /*9400*/  BSSY B0, `(.L_x_5300) ;  /* 0x0000006000007945 */ /* 0x000fe20003800000 */
[----:B------:R-:W-:-:S07]  /*9410*/  IMAD.MOV.U32 R15, RZ, RZ, -0x1 ;  /* 0xffffffffff0f7424 */ /* 0x000fce00078e00ff */
[----:B------:R-:W-:Y:S05]  /*9420*/  WARPSYNC.COLLECTIVE R15, `(.L_x_5301) ;  /* 0x000000000f0c7348 */ /* 0x000fea0003c00000 */
[----:B------:R-:W-:Y:S02]  /*9430*/  ELECT P6, UR62, PT ;  /* 0x00000000003e782f */ /* 0x000fe400038c0000 */
[----:B------:R-:W-:Y:S01]  /*9440*/  MOV R14, UR62 ;  /* 0x0000003e000e7c02 */ /* 0x000fe20008000f00 */
[----:B------:R-:W-:Y:S10]  /*9450*/  ENDCOLLECTIVE ;  /* 0x000000000000791b */ /* 0x000ff40003800000 */
.L_x_5301:
[----:B------:R-:W-:Y:S05]  /*9460*/  BSYNC B0 ;  /* 0x0000000000007941 */ /* 0x000fea0003800000 */
.L_x_5300:
[----:B------:R-:W-:Y:S05]  /*9470*/  BRA `(.L_x_5302) ;  /* 0xfffffff400c87947 */ /* 0x000fea000383ffff */
.L_x_5269:
[----:B-1----:R1:W2:Y:S02]  /*9480*/  SYNCS.PHASECHK.TRANS64.TRYWAIT P0, [R6+URZ], R5 ;  /* 0x00000005060075a7 */ /* 0x0022a4000800017f */
[----:B--2---:R-:W-:Y:S05]  /*9490*/  @!P0 NANOSLEEP.SYNCS 0x989680 ;  /* 0x009896800000895d */ /* 0x004fea0003900000 */
[----:B------:R-:W2:Y:S02]  /*94a0*/  @!P0 SYNCS.PHASECHK.TRANS64 P0, [R6+URZ], R5 ;  /* 0x00000005060085a7 */ /* 0x000ea4000800007f */
[----:B--2---:R-:W-:Y:S05]  /*94b0*/  @!P0 BRA `(.L_x_5269) ;  /* 0xfffffffc00f08947 */ /* 0x004fea000383ffff */
[----:B------:R-:W-:Y:S05]  /*94c0*/  BRA `(.L_x_5303) ;  /* 0xfffffff800087947 */ /* 0x000fea000383ffff */
.L_x_5270:
[----:B--2---:R2:W3:Y:S02]  /*94d0*/  SYNCS.PHASECHK.TRANS64.TRYWAIT P0, [R3+URZ], R2 ;  /* 0x00000002030075a7 */ /* 0x0044e4000800017f */
[----:B---3--:R-:W-:Y:S05]  /*94e0*/  @!P0 NANOSLEEP.SYNCS 0x989680 ;  /* 0x009896800000895d */ /* 0x008fea0003900000 */
[----:B------:R-:W3:Y:S02]  /*94f0*/  @!P0 SYNCS.PHASECHK.TRANS64 P0, [R3+URZ], R2 ;  /* 0x00000002030085a7 */ /* 0x000ee4000800007f */
[----:B---3--:R-:W-:Y:S05]  /*9500*/  @!P0 BRA `(.L_x_5270) ;  /* 0xfffffffc00f08947 */ /* 0x008fea000383ffff */
[----:B------:R-:W-:Y:S05]  /*9510*/  BRA `(.L_x_5304) ;  /* 0xfffffff400fc7947 */ /* 0x000fea000383ffff */
.L_x_5272:
[----:B--2---:R2:W3:Y:S02]  /*9520*/  SYNCS.PHASECHK.TRANS64.TRYWAIT P0, [R0+URZ], R5 ;  /* 0x00000005000075a7 */ /* 0x0044e4000800017f */
[----:B---3--:R-:W-:Y:S05]  /*9530*/  @!P0 NANOSLEEP.SYNCS 0x989680 ;  /* 0x009896800000895d */ /* 0x008fea0003900000 */
[----:B------:R-:W3:Y:S02]  /*9540*/  @!P0 SYNCS.PHASECHK.TRANS64 P0, [R0+URZ], R5 ;  /* 0x00000005000085a7 */ /* 0x000ee4000800007f */
[----:B---3--:R-:W-:Y:S05]  /*9550*/  @!P0 BRA `(.L_x_5272) ;  /* 0xfffffffc00f08947 */ /* 0x008fea000383ffff */
[----:B------:R-:W-:Y:S05]  /*9560*/  BRA `(.L_x_5305) ;  /* 0xfffffff800007947 */ /* 0x000fea000383ffff */
.L_x_5306:
        /* <DEDUP_REMOVED lines=9> */
.L_x_7328:


//--------------------- .text._ZN7cutlass13device_kernelIN5flash11enable_sm90INS1_16FlashAttnBwdSm90INS1_25CollectiveMainloopBwdSm90ILi2ELi2ELi2EN4cute5tupleIJNS5_1CILi1EEES8_S8_EEENS6_IJNS7_ILi64EEENS7_ILi128EEESB_EEENS_6half_tEfNS_4arch4Sm90ELb0ELb1ELb0ELb1ELb0ELb1ELb0ELb0ELi2ELi1ELi2ELi1ELb0EEENS1_21CollectiveEpilogueBwdISC_SD_SF_Li256ELb1ELb0ELi1EEENS1_19SingleTileSchedulerILb1ELb0ELb0ELi128EEEEEEEEEvNT_6ParamsE --------------------------
	.section	.text._ZN7cutlass13device_kernelIN5flash11enable_sm90INS1_16FlashAttnBwdSm90INS1_25CollectiveMainloopBwdSm90ILi2ELi2ELi2EN4cute5tupleIJNS5_1CILi1EEES8_S8_EEENS6_IJNS7_ILi64EEENS7_ILi128EEESB_EEENS_6half_tEfNS_4arch4Sm90ELb0ELb1ELb0ELb1ELb0ELb1ELb0ELb0ELi2ELi1ELi2ELi1ELb0EEENS1_21CollectiveEpilogueBwdISC_SD_SF_Li256ELb1ELb0ELi1EEENS1_19SingleTileSchedulerILb1ELb0ELb0ELi128EEEEEEEEEvNT_6ParamsE,"ax",@progbits
	.align	128
.text._ZN7cutlass13device_kernelIN5flash11enable_sm90INS1_16FlashAttnBwdSm90INS1_25CollectiveMainloopBwdSm90ILi2ELi2ELi2EN4cute5tupleIJNS5_1CILi1EEES8_S8_EEENS6_IJNS7_ILi64EEENS7_ILi128EEESB_EEENS_6half_tEfNS_4arch4Sm90ELb0ELb1ELb0ELb1ELb0ELb1ELb0ELb0ELi2ELi1ELi2ELi1ELb0EEENS1_21CollectiveEpilogueBwdISC_SD_SF_Li256ELb1ELb0ELi1EEENS1_19SingleTileSchedulerILb1ELb0ELb0ELi128EEEEEEEEEvNT_6ParamsE:
        .type           _ZN7cutlass13device_kernelIN5flash11enable_sm90INS1_16FlashAttnBwdSm90INS1_25CollectiveMainloopBwdSm90ILi2ELi2ELi2EN4cute5tupleIJNS5_1CILi1EEES8_S8_EEENS6_IJNS7_ILi64EEENS7_ILi128EEESB_EEENS_6half_tEfNS_4arch4Sm90ELb0ELb1ELb0ELb1ELb0ELb1ELb0ELb0ELi2ELi1ELi2ELi1ELb0EEENS1_21CollectiveEpilogueBwdISC_SD_SF_Li256ELb1ELb0ELi1EEENS1_19SingleTileSchedulerILb1ELb0ELb0ELi128EEEEEEEEEvNT_6ParamsE,@function
        .size           _ZN7cutlass13device_kernelIN5flash11enable_sm90INS1_16FlashAttnBwdSm90INS1_25CollectiveMainloopBwdSm90ILi2ELi2ELi2EN4cute5tupleIJNS5_1CILi1EEES8_S8_EEENS6_IJNS7_ILi64EEENS7_ILi128EEESB_EEENS_6half_tEfNS_4arch4Sm90ELb0ELb1ELb0ELb1ELb0ELb1ELb0ELb0ELi2ELi1ELi2ELi1ELb0EEENS1_21CollectiveEpilogueBwdISC_SD_SF_Li256ELb1ELb0ELi1EEENS1_19SingleTileSchedulerILb1ELb0ELb0ELi128EEEEEEEEEvNT_6ParamsE,(.L_x_7329 - _ZN7cutlass13device_kernelIN5flash11enable_sm90INS1_16FlashAttnBwdSm90INS1_25CollectiveMainloopBwdSm90ILi2ELi2ELi2EN4cute5tupleIJNS5_1CILi1EEES8_S8_EEENS6_IJNS7_ILi64EEENS7_ILi128EEESB_EEENS_6half_tEfNS_4arch4Sm90ELb0ELb1ELb0ELb1ELb0ELb1ELb0ELb0ELi2ELi1ELi2ELi1ELb0EEENS1_21CollectiveEpilogueBwdISC_SD_SF_Li256ELb1ELb0ELi1EEENS1_19SingleTileSchedulerILb1ELb0ELb0ELi128EEEEEEEEEvNT_6ParamsE)
        .other          _ZN7cutlass13device_kernelIN5flash11enable_sm90INS1_16FlashAttnBwdSm90INS1_25CollectiveMainloopBwdSm90ILi2ELi2ELi2EN4cute5tupleIJNS5_1CILi1EEES8_S8_EEENS6_IJNS7_ILi64EEENS7_ILi128EEESB_EEENS_6half_tEfNS_4arch4Sm90ELb0ELb1ELb0ELb1ELb0ELb1ELb0ELb0ELi2ELi1ELi2ELi1ELb0EEENS1_21CollectiveEpilogueBwdISC_SD_SF_Li256ELb1ELb0ELi1EEENS1_19SingleTileSchedulerILb1ELb0ELb0ELi128EEEEEEEEEvNT_6ParamsE,@"STO_CUDA_ENTRY STV_DEFAULT"
_ZN7cutlass13device_kernelIN5flash11enable_sm90INS1_16FlashAttnBwdSm90INS1_25CollectiveMainloopBwdSm90ILi2ELi2ELi2EN4cute5tupleIJNS5_1CILi1EEES8_S8_EEENS6_IJNS7_ILi64EEENS7_ILi128EEESB_EEENS_6half_tEfNS_4arch4Sm90ELb0ELb1ELb0ELb1ELb0ELb1ELb0ELb0ELi2ELi1ELi2ELi1ELb0EEENS1_21CollectiveEpilogueBwdISC_SD_SF_Li256ELb1ELb0ELi1EEENS1_19SingleTileSchedulerILb1ELb0ELb0ELi128EEEEEEEEEvNT_6ParamsE:
        /* <DEDUP_REMOVED lines=24> */
.L_x_5308:
[----:B------:R-:W-:Y:S05]  /*0180*/  BSYNC B0 ;  /* 0x0000000000007941 */ /* 0x000fea0003800000 */
.L_x_5307:
        /* <DEDUP_REMOVED lines=37> */
.L_x_5309:
        /* <DEDUP_REMOVED lines=22> */
.L_x_5310:
[----:B------:R-:W-:Y:S01]  /*0540*/  PLOP3.LUT P0, PT, PT, PT, UP0, 0x80, 0x0 ;  /* 0x000000000000781c */ /* 0x000fe20003f0f008 */
[----:B------:R-:W-:Y:S01]  /*0550*/  NOP ;  /* 0x0000000000007918 */ /* 0x000fe20000000000 */
[----:B------:R-:W-:Y:S01]  /*0560*/  ULDC.64 UR46, c[0x0][0x208] ;  /* 0x00008200002e7ab9 */ /* 0x000fe20000000a00 */
[----:B------:R-:W-:Y:S01]  /*0570*/  BSSY B6, `(.L_x_5311) ;  /* 0x0000b3f000067945 */ /* 0x000fe20003800000 */
[----:B-12-4-:R-:W-:Y:S09]  /*0580*/  BAR.SYNC.DEFER_BLOCKING 0x0 ;  /* 0x0000000000007b1d */ /* 0x016ff20000010000 */
[----:B------:R-:W-:Y:S05]  /*0590*/  @!P0 BRA `(.L_x_5312) ;  /* 0x0000007800188947 */ /* 0x000fea0003800000 */
.L_x_5313:
        /* <DEDUP_REMOVED lines=24> */
.L_x_5314:
        /* <DEDUP_REMOVED lines=14> */
.L_x_5316:
[----:B------:R-:W-:-:S05]  /*0800*/  ULDC UR4, c[0x0][0x8bc] ;  /* 0x00022f0000047ab9 */ /* 0x000fca0000000800 */
.L_x_5315:
        /* <DEDUP_REMOVED lines=17> */
.L_x_5318:
        /* <DEDUP_REMOVED lines=14> */
.L_x_5319:
        /* <DEDUP_REMOVED lines=11> */
.L_x_5320:
        /* <DEDUP_REMOVED lines=13> */
.L_x_5321:
        /* <DEDUP_REMOVED lines=84> */
.L_x_5322:
        /* <DEDUP_REMOVED lines=10> */
[----:B------:R-:W-:-:S03]  /*1160*/  ULDC UR43, c[0x0][0x744] ;  /* 0x0001d100002b7ab9 */ /* 0x000fc60000000800 */
        /* <DEDUP_REMOVED lines=18> */
.L_x_5325:
        /* <DEDUP_REMOVED lines=15> */
.L_x_5324:
        /* <DEDUP_REMOVED lines=22> */
.L_x_5327:
        /* <DEDUP_REMOVED lines=15> */
.L_x_5326:
        /* <DEDUP_REMOVED lines=8> */
.L_x_5470:
        /* <DEDUP_REMOVED lines=23> */
.L_x_5329:
[----:B------:R-:W-:Y:S01]  /*17c0*/  LEA.HI R7, R7, R4, RZ, 0x3 ;  /* 0x0000000407077211 */ /* 0x000fe200078f18ff */
[----:B------:R-:W-:Y:S01]  /*17d0*/  IMAD.U32 R235, RZ, RZ, UR38 ;  /* 0x00000026ffeb7e24 */ /* 0x000fe2000f8e00ff */
[----:B--2---:R-:W-:Y:S01]  /*17e0*/  LOP3.LUT R8, R3, 0x30, R6, 0xf8, !PT ;  /* 0x0000003003087812 */ /* 0x004fe200078ef806 */
[----:B------:R-:W-:Y:S01]  /*17f0*/  IMAD.MOV.U32 R226, RZ, RZ, RZ ;  /* 0x000000ffffe27224 */ /* 0x000fe200078e00ff */
[----:B------:R-:W-:Y:S02]  /*1800*/  LOP3.LUT R7, R7, 0xfffffff8, RZ, 0xc0, !PT ;  /* 0xfffffff807077812 */ /* 0x000fe400078ec0ff */
[----:B------:R-:W-:Y:S02]  /*1810*/  CS2R R86, SRZ ;  /* 0x0000000000567805 */ /* 0x000fe4000001ff00 */
[----:B------:R-:W-:Y:S02]  /*1820*/  LEA.HI R6, R13, R13, RZ, 0x1 ;  /* 0x0000000d0d067211 */ /* 0x000fe400078f08ff */
[----:B------:R-:W-:-:S02]  /*1830*/  CS2R R84, SRZ ;  /* 0x0000000000547805 */ /* 0x000fc4000001ff00 */
[----:B------:R-:W-:Y:S01]  /*1840*/  LOP3.LUT R11, R11, 0x7ffffe, RZ, 0xc0, !PT ;  /* 0x007ffffe0b0b7812 */ /* 0x000fe200078ec0ff */
[----:B------:R-:W-:Y:S01]  /*1850*/  IMAD.IADD R7, R4, 0x1, -R7 ;  /* 0x0000000104077824 */ /* 0x000fe200078e0a07 */
[----:B------:R-:W-:Y:S01]  /*1860*/  LEA.HI R4, R2, R5, RZ, 0x5 ;  /* 0x0000000502047211 */ /* 0x000fe200078f28ff */
[----:B------:R-:W-:Y:S01]  /*1870*/  IMAD.SHL.U32 R2, R13, 0x1000, RZ ;  /* 0x000010000d027824 */ /* 0x000fe200078e00ff */
[----:B------:R-:W-:Y:S01]  /*1880*/  LOP3.LUT R6, R6, 0x3fffffe, RZ, 0xc0, !PT ;  /* 0x03fffffe06067812 */ /* 0x000fe200078ec0ff */
[----:B------:R-:W-:Y:S01]  /*1890*/  IMAD.IADD R11, R10, 0x1, -R11 ;  /* 0x000000010a0b7824 */ /* 0x000fe200078e0a0b */
[----:B------:R-:W-:Y:S02]  /*18a0*/  SHF.R.S32.HI R4, RZ, 0x5, R4 ;  /* 0x00000005ff047819 */ /* 0x000fe40000011404 */
[----:B------:R-:W-:Y:S02]  /*18b0*/  CS2R R82, SRZ ;  /* 0x0000000000527805 */ /* 0x000fe4000001ff00 */
[----:B------:R-:W-:Y:S01]  /*18c0*/  LOP3.LUT R9, R8, 0x8, R9, 0xf8, !PT ;  /* 0x0000000808097812 */ /* 0x000fe200078ef809 */
[----:B------:R-:W-:Y:S01]  /*18d0*/  IMAD R11, R11, 0x200, R2 ;  /* 0x000002000b0b7824 */ /* 0x000fe200078e0202 */
[----:B------:R-:W-:Y:S01]  /*18e0*/  LOP3.LUT R0, R0, 0x7ffffffc, RZ, 0xc0, !PT ;  /* 0x7ffffffc00007812 */ /* 0x000fe200078ec0ff */
[----:B------:R-:W-:Y:S01]  /*18f0*/  IMAD R4, R4, 0x10, R7 ;  /* 0x0000001004047824 */ /* 0x000fe200078e0207 */
[----:B------:R-:W-:Y:S01]  /*1900*/  SHF.R.U32.HI R8, RZ, 0x3, R3 ;  /* 0x00000003ff087819 */ /* 0x000fe20000011603 */
[----:B------:R-:W-:Y:S01]  /*1910*/  IMAD.IADD R3, R13, 0x1, -R6 ;  /* 0x000000010d037824 */ /* 0x000fe200078e0a06 */
[----:B------:R-:W-:Y:S01]  /*1920*/  CS2R R80, SRZ ;  /* 0x0000000000507805 */ /* 0x000fe2000001ff00 */
[----:B------:R-:W-:Y:S01]  /*1930*/  IMAD R2, R5, 0x4, R2 ;  /* 0x0000000405027824 */ /* 0x000fe200078e0202 */
[----:B------:R-:W-:Y:S01]  /*1940*/  LOP3.LUT R8, R9, R8, RZ, 0x3c, !PT ;  /* 0x0000000809087212 */ /* 0x000fe200078e3cff */
[----:B------:R-:W-:Y:S01]  /*1950*/  IMAD.IADD R0, R5, 0x1, -R0 ;  /* 0x0000000105007824 */ /* 0x000fe200078e0a00 */
[----:B------:R-:W-:Y:S01]  /*1960*/  CS2R R78, SRZ ;  /* 0x00000000004e7805 */ /* 0x000fe2000001ff00 */
[----:B------:R-:W-:Y:S01]  /*1970*/  IMAD R228, R3, 0x40, R4 ;  /* 0x0000004003e47824 */ /* 0x000fe200078e0204 */
[----:B------:R-:W-:Y:S01]  /*1980*/  CS2R R76, SRZ ;  /* 0x00000000004c7805 */ /* 0x000fe2000001ff00 */
[----:B------:R-:W-:Y:S01]  /*1990*/  IMAD.U32 R5, RZ, RZ, UR42 ;  /* 0x0000002aff057e24 */ /* 0x000fe2000f8e00ff */
[----:B------:R-:W-:Y:S01]  /*19a0*/  CS2R R74, SRZ ;  /* 0x00000000004a7805 */ /* 0x000fe2000001ff00 */
[----:B------:R-:W-:Y:S01]  /*19b0*/  IMAD R3, R2, 0x4, R231 ;  /* 0x0000000402037824 */ /* 0x000fe200078e02e7 */
[----:B------:R-:W-:Y:S01]  /*19c0*/  CS2R R72, SRZ ;  /* 0x0000000000487805 */ /* 0x000fe2000001ff00 */
[----:B------:R-:W-:Y:S01]  /*19d0*/  IMAD.IADD R232, R8, 0x1, R11 ;  /* 0x0000000108e87824 */ /* 0x000fe200078e020b */
[----:B------:R-:W-:Y:S01]  /*19e0*/  IADD3 R2, -R228, UR37, -R5 ;  /* 0x00000025e4027c10 */ /* 0x000fe2000fffe905 */
        /* <DEDUP_REMOVED lines=57> */
[----:B------:R-:W-:Y:S01]  /*1d80*/  LOP3.LUT R235, R235, 0x1, RZ, 0xfc, !PT ;  /* 0x00000001ebeb7812 */ /* 0x000fe200078efcff */
[----:B------:R-:W-:Y:S01]  /*1d90*/  IMAD.SHL.U32 R229, R0, 0x2, RZ ;  /* 0x0000000200e57824 */ /* 0x000fe200078e00ff */
[----:B------:R-:W-:-:S07]  /*1da0*/  IADD3 R228, RZ, -UR42, -R228 ;  /* 0x8000002affe47c10 */ /* 0x000fce000fffe8e4 */
.L_x_5341:
[----:B------:R-:W-:-:S13]  /*1db0*/  ISETP.NE.AND P6, PT, R235, 0x3, PT ;  /* 0x00000003eb00780c */ /* 0x000fda0003fc5270 */
[----:B------:R-:W-:Y:S05]  /*1dc0*/  @!P6 BRA `(.L_x_5331) ;  /* 0x000000000004e947 */ /* 0x000fea0003800000 */
[----:B------:R-:W-:Y:S01]  /*1dd0*/  BPT.TRAP 0x1 ;  /* 0x000000040000795c */ /* 0x000fe20000300000 */
.L_x_5331:
[----:B------:R-:W-:Y:S01]  /*1de0*/  IMAD R0, R4, 0x8, R231 ;  /* 0x0000000804007824 */ /* 0x000fe200078e02e7 */
[----:B------:R-:W-:-:S04]  /*1df0*/  SHF.L.U32 R7, R226, 0x1f, RZ ;  /* 0x0000001fe2077819 */ /* 0x000fc800000006ff */
[----:B------:R2:W3:Y:S01]  /*1e00*/  SYNCS.PHASECHK.TRANS64.TRYWAIT P0, [R0+URZ+0x30810], R7 ;  /* 0x03081007000075a7 */ /* 0x0004e2000800017f */
[----:B------:R-:W-:Y:S05]  /*1e10*/  @!P6 BRA `(.L_x_5332) ;  /* 0x000000000004e947 */ /* 0x000fea0003800000 */
[----:B------:R-:W-:Y:S01]  /*1e20*/  BPT.TRAP 0x1 ;  /* 0x000000040000795c */ /* 0x000fe20000300000 */
.L_x_5332:
[----:B---3--:R-:W-:Y:S05]  /*1e30*/  @P0 BRA `(.L_x_5333) ;  /* 0x0000000000080947 */ /* 0x008fea0003800000 */
[----:B------:R-:W3:Y:S02]  /*1e40*/  SYNCS.PHASECHK.TRANS64.TRYWAIT P0, [R0+URZ+0x30810], R7 ;  /* 0x03081007000075a7 */ /* 0x000ee4000800017f */
[----:B---3--:R-:W-:Y:S05]  /*1e50*/  @!P0 BRA `(.L_x_5334) ;  /* 0x0000009800f88947 */ /* 0x008fea0003800000 */
.L_x_5333:
        /* <DEDUP_REMOVED lines=81> */
.L_x_5335:
[----:B------:R1:W1:Y:S01]  /*2370*/  SYNCS.PHASECHK.TRANS64.TRYWAIT P0, [R0+URZ+0x30830], R7 ;  /* 0x03083007000075a7 */ /* 0x000262000800017f */
[----:B------:R-:W-:Y:S05]  /*2380*/  @!P6 BRA `(.L_x_5336) ;  /* 0x000000000004e947 */ /* 0x000fea0003800000 */
[----:B------:R-:W-:Y:S01]  /*2390*/  BPT.TRAP 0x1 ;  /* 0x000000040000795c */ /* 0x000fe20000300000 */
.L_x_5336:
[----:B------:R-:W-:-:S05]  /*23a0*/  VIADD R5, R231, 0x20000 ;  /* 0x00020000e7057836 */ /* 0x000fca0000000000 */
[----:B------:R-:W-:-:S04]  /*23b0*/  SHF.R.U32.HI R5, RZ, 0x4, R5 ;  /* 0x00000004ff057819 */ /* 0x000fc80000011605 */
[----:B------:R-:W-:-:S04]  /*23c0*/  LOP3.LUT R234, R5, 0x3fff, RZ, 0xc0, !PT ;  /* 0x00003fff05ea7812 */ /* 0x000fc800078ec0ff */
[----:B------:R-:W-:Y:S01]  /*23d0*/  LOP3.LUT R5, R234, 0x10000, RZ, 0xfc, !PT ;  /* 0x00010000ea057812 */ /* 0x000fe200078efcff */
[----:B-1----:R-:W-:Y:S06]  /*23e0*/  @P0 BRA `(.L_x_5337) ;  /* 0x0000000000080947 */ /* 0x002fec0003800000 */
[----:B------:R-:W1:Y:S02]  /*23f0*/  SYNCS.PHASECHK.TRANS64.TRYWAIT P0, [R0+URZ+0x30830], R7 ;  /* 0x03083007000075a7 */ /* 0x000e64000800017f */
[----:B-1----:R-:W-:Y:S05]  /*2400*/  @!P0 BRA `(.L_x_5338) ;  /* 0x0000009400a08947 */ /* 0x002fea0003800000 */
.L_x_5337:
        /* <DEDUP_REMOVED lines=9> */
[----:B------:R-:W-:Y:S01]  /*24a0*/  ISETP.GT.AND P1, PT, R228, RZ, PT ;  /* 0x000000ffe400720c */ /* 0x000fe20003f24270 */
[----:B------:R-:W-:Y:S01]  /*24b0*/  ULEA UR7, UR41, -UR39, 0x6 ;  /* 0x8000002729077291 */ /* 0x000fe2000f8e303f */
[C---:B------:R-:W-:Y:S01]  /*24c0*/  ISETP.GT.AND P0, PT, R2.reuse, RZ, PT ;  /* 0x000000ff0200720c */ /* 0x040fe20003f04270 */
[----:B------:R-:W-:Y:S01]  /*24d0*/  ULOP3.LUT UR6, UR6, 0x10000, URZ, 0xfc, !UPT ;  /* 0x0001000006067892 */ /* 0x000fe2000f8efc3f */
[----:B------:R-:W-:-:S03]  /*24e0*/  ISETP.GT.AND P3, PT, R2, 0x8, PT ;  /* 0x000000080200780c */ /* 0x000fc60003f64270 */
[----:B------:R-:W-:Y:S01]  /*24f0*/  IADD3 R13, R2, UR7, R229 ;  /* 0x00000007020d7c10 */ /* 0x000fe2000fffe0e5 */
[----:B------:R-:W-:Y:S02]  /*2500*/  UMOV UR7, 0x40000040 ;  /* 0x4000004000077882 */ /* 0x000fe40000000000 */
[----:B------:R-:W-:Y:S01]  /*2510*/  UMOV UR8, UR6 ;  /* 0x0000000600087c82 */ /* 0x000fe20008000000 */
[----:B------:R-:W-:Y:S02]  /*2520*/  UMOV UR10, UR5 ;  /* 0x00000005000a7c82 */ /* 0x000fe40008000000 */
[----:B------:R-:W-:Y:S01]  /*2530*/  HGMMA.64x64x16.F32 R152, gdesc[UR8], RZ, !UPT, gsb0 ;  /* 0x00e00000089879f0 */ /* 0x000fe2000c0008ff */
[----:B------:R-:W-:Y:S02]  /*2540*/  UIADD3 UR10, UR5, 0x2, URZ ;  /* 0x00000002050a7890 */ /* 0x000fe4000fffe03f */
[----:B------:R-:W-:Y:S01]  /*2550*/  UIADD3 UR8, UR6, 0x2, URZ ;  /* 0x0000000206087890 */ /* 0x000fe2000fffe03f */
[----:B------:R-:W-:Y:S01]  /*2560*/  UMOV UR11, 0x40000040 ;  /* 0x40000040000b7882 */ /* 0x000fe20000000000 */
[----:B------:R-:W-:Y:S01]  /*2570*/  UMOV UR9, 0x40000040 ;  /* 0x4000004000097882 */ /* 0x000fe20000000000 */
[----:B-1----:R-:W-:Y:S01]  /*2580*/  IMAD.IADD R230, R6, 0x1, -R13 ;  /* 0x0000000106e67824 */ /* 0x002fe200078e0a0d */
[----:B------:R-:W-:-:S02]  /*2590*/  IADD3 R225, RZ, -R13, -R7 ;  /* 0x8000000dffe17210 */ /* 0x000fc40007ffe807 */
[----:B------:R-:W-:Y:S02]  /*25a0*/  IADD3 R14, -R13, 0x8, -R7 ;  /* 0x000000080d0e7810 */ /* 0x000fe40007ffe907 */
[----:B------:R-:W-:Y:S02]  /*25b0*/  SEL R230, R230, 0x40, !P1 ;  /* 0x00000040e6e67807 */ /* 0x000fe40004800000 */
[----:B------:R-:W-:Y:S02]  /*25c0*/  SEL R225, R225, 0x40, P0 ;  /* 0x00000040e1e17807 */ /* 0x000fe40000000000 */
[C---:B------:R-:W-:Y:S02]  /*25d0*/  ISETP.GE.AND P0, PT, R230.reuse, RZ, PT ;  /* 0x000000ffe600720c */ /* 0x040fe40003f06270 */
[----:B------:R-:W-:Y:S02]  /*25e0*/  ISETP.GE.AND P1, PT, R230, 0x1, PT ;  /* 0x00000001e600780c */ /* 0x000fe40003f26270 */
[----:B------:R-:W-:-:S02]  /*25f0*/  ISETP.GT.OR P0, PT, R225, RZ, !P0 ;  /* 0x000000ffe100720c */ /* 0x000fc40004704670 */
[----:B------:R-:W-:Y:S02]  /*2600*/  IADD3 R13, R6, 0x8, -R13 ;  /* 0x00000008060d7810 */ /* 0x000fe40007ffe80d */
[----:B------:R-:W-:Y:S02]  /*2610*/  FSEL R5, R184, -INF , !P0 ;  /* 0xff800000b8057808 */ /* 0x000fe40004000000 */
[----:B------:R-:W-:Y:S02]  /*2620*/  ISETP.GT.OR P0, PT, R225, 0x1, !P1 ;  /* 0x00000001e100780c */ /* 0x000fe40004f04670 */
[----:B------:R-:W-:Y:S01]  /*2630*/  ISETP.GE.AND P1, PT, R230, 0x8, PT ;  /* 0x00000008e600780c */ /* 0x000fe20003f26270 */
[----:B------:R-:W-:Y:S01]  /*2640*/  FFMA.FTZ R5, R5, UR43, -R222 ;  /* 0x0000002b05057c23 */ /* 0x000fe200080108de */
[----:B------:R-:W-:Y:S02]  /*2650*/  FSEL R6, R185, -INF , !P0 ;  /* 0xff800000b9067808 */ /* 0x000fe40004000000 */
[----:B------:R-:W-:-:S02]  /*2660*/  ISETP.GT.OR P0, PT, R225, 0x8, !P1 ;  /* 0x00000008e100780c */ /* 0x000fc40004f04670 */
[----:B------:R-:W-:Y:S01]  /*2670*/  ISETP.GE.AND P1, PT, R230, 0x9, PT ;  /* 0x00000009e600780c */ /* 0x000fe20003f26270 */
[----:B------:R-:W-:Y:S01]  /*2680*/  FFMA.FTZ R6, R6, UR43, -R223 ;  /* 0x0000002b06067c23 */ /* 0x000fe200080108df */
[----:B------:R-:W-:Y:S01]  /*2690*/  FSEL R7, R188, -INF , !P0 ;  /* 0xff800000bc077808 */ /* 0x000fe20004000000 */
[----:B------:R-:W-:Y:S01]  /*26a0*/  MUFU.EX2 R5, R5 ;  /* 0x0000000500057308 */ /* 0x000fe20000000800 */
[----:B------:R-:W-:Y:S02]  /*26b0*/  ISETP.GT.OR P0, PT, R225, 0x9, !P1 ;  /* 0x00000009e100780c */ /* 0x000fe40004f04670 */
[C---:B------:R-:W-:Y:S01]  /*26c0*/  ISETP.GE.AND P1, PT, R230.reuse, 0x10, PT ;  /* 0x00000010e600780c */ /* 0x040fe20003f26270 */
[----:B------:R-:W-:Y:S01]  /*26d0*/  FFMA.FTZ R7, R7, UR43, -R220 ;  /* 0x0000002b07077c23 */ /* 0x000fe200080108dc */
[----:B------:R-:W-:Y:S02]  /*26e0*/  FSEL R8, R189, -INF , !P0 ;  /* 0xff800000bd087808 */ /* 0x000fe40004000000 */
[----:B------:R-:W-:Y:S01]  /*26f0*/  ISETP.GT.OR P0, PT, R225, 0x10, !P1 ;  /* 0x00000010e100780c */ /* 0x000fe20004f04670 */
[----:B------:R-:W-:Y:S01]  /*2700*/  MUFU.EX2 R6, R6 ;  /* 0x0000000600067308 */ /* 0x000fe20000000800 */
[----:B------:R-:W-:Y:S01]  /*2710*/  ISETP.GE.AND P1, PT, R230, 0x11, PT ;  /* 0x00000011e600780c */ /* 0x000fe20003f26270 */
[----:B------:R-:W-:Y:S01]  /*2720*/  FFMA.FTZ R8, R8, UR43, -R221 ;  /* 0x0000002b08087c23 */ /* 0x000fe200080108dd */
[----:B------:R-:W-:-:S02]  /*2730*/  FSEL R9, R192, -INF , !P0 ;  /* 0xff800000c0097808 */ /* 0x000fc40004000000 */
[----:B------:R-:W-:Y:S02]  /*2740*/  ISETP.GT.OR P0, PT, R225, 0x11, !P1 ;  /* 0x00000011e100780c */ /* 0x000fe40004f04670 */
[C---:B------:R-:W-:Y:S01]  /*2750*/  ISETP.GE.AND P1, PT, R230.reuse, 0x18, PT ;  /* 0x00000018e600780c */ /* 0x040fe20003f26270 */
        /* <DEDUP_REMOVED lines=9> */
[C---:B------:R-:W-:Y:S01]  /*27f0*/  ISETP.GE.AND P2, PT, R230.reuse, 0x20, PT ;  /* 0x00000020e600780c */ /* 0x040fe20003f46270 */
[----:B------:R-:W-:Y:S01]  /*2800*/  FFMA.FTZ R11, R11, UR43, -R20 ;  /* 0x0000002b0b0b7c23 */ /* 0x000fe20008010814 */
[----:B------:R-:W-:Y:S02]  /*2810*/  FSEL R12, R197, -INF , !P0 ;  /* 0xff800000c50c7808 */ /* 0x000fe40004000000 */
[----:B------:R-:W-:Y:S02]  /*2820*/  ISETP.GT.OR P0, PT, R225, 0x20, !P2 ;  /* 0x00000020e100780c */ /* 0x000fe40005704670 */
[----:B------:R-:W-:Y:S01]  /*2830*/  ISETP.GE.AND P1, PT, R230, 0x21, PT ;  /* 0x00000021e600780c */ /* 0x000fe20003f26270 */
[----:B------:R-:W-:Y:S01]  /*2840*/  FFMA.FTZ R12, R12, UR43, -R21 ;  /* 0x0000002b0c0c7c23 */ /* 0x000fe20008010815 */
[----:B------:R-:W-:Y:S01]  /*2850*/  ISETP.GT.AND P2, PT, R228, 0x8, PT ;  /* 0x00000008e400780c */ /* 0x000fe20003f44270 */
[----:B------:R-:W-:Y:S01]  /*2860*/  MUFU.EX2 R9, R9 ;  /* 0x0000000900097308 */ /* 0x000fe20000000800 */
[----:B------:R-:W-:Y:S01]  /*2870*/  FSEL R15, R200, -INF , !P0 ;  /* 0xff800000c80f7808 */ /* 0x000fe20004000000 */
[----:B------:R-:W-:-:S02]  /*2880*/  WARPGROUP.DEPBAR.LE gsb0, 0x0 ;  /* 0x00008000000079c5 */ /* 0x000fc40000010000 */
[----:B------:R-:W-:Y:S01]  /*2890*/  WARPGROUP.ARRIVE ;  /* 0x00000000000079c5 */ /* 0x000fe20000000000 */
[----:B------:R-:W-:Y:S01]  /*28a0*/  ISETP.GT.OR P0, PT, R225, 0x21, !P1 ;  /* 0x00000021e100780c */ /* 0x000fe20004f04670 */
[----:B------:R-:W-:Y:S01]  /*28b0*/  FFMA.FTZ R189, R15, UR43, -R216 ;  /* 0x0000002b0fbd7c23 */ /* 0x000fe200080108d8 */
[----:B------:R-:W-:Y:S01]  /*28c0*/  SEL R184, R13, 0x40, !P2 ;  /* 0x000000400db87807 */ /* 0x000fe20005000000 */
[----:B------:R-:W-:Y:S01]  /*28d0*/  MUFU.EX2 R10, R10 ;  /* 0x0000000a000a7308 */ /* 0x000fe20000000800 */
[----:B------:R-:W-:Y:S01]  /*28e0*/  ISETP.GE.AND P1, PT, R230, 0x28, PT ;  /* 0x00000028e600780c */ /* 0x000fe20003f26270 */
[----:B------:R-:W-:Y:S01]  /*28f0*/  HGMMA.64x64x16.F32 R152, gdesc[UR8], R152, gsb0 ;  /* 0x00e00000089879f0 */ /* 0x000fe20008000898 */
[----:B------:R-:W-:Y:S01]  /*2900*/  UIADD3 UR10, UR5, 0x4, URZ ;  /* 0x00000004050a7890 */ /* 0x000fe2000fffe03f */
[----:B------:R-:W-:Y:S01]  /*2910*/  FSEL R188, R201, -INF , !P0 ;  /* 0xff800000c9bc7808 */ /* 0x000fe20004000000 */
[----:B------:R-:W-:Y:S01]  /*2920*/  UIADD3 UR8, UR6, 0x4, URZ ;  /* 0x0000000406087890 */ /* 0x000fe2000fffe03f */
[----:B------:R-:W-:Y:S01]  /*2930*/  SEL R192, R14, 0x40, P3 ;  /* 0x000000400ec07807 */ /* 0x000fe20001800000 */
[----:B------:R-:W-:Y:S01]  /*2940*/  UMOV UR11, 0x40000040 ;  /* 0x40000040000b7882 */ /* 0x000fe20000000000 */
[----:B------:R-:W-:Y:S01]  /*2950*/  UMOV UR9, 0x40000040 ;  /* 0x4000004000097882 */ /* 0x000fe20000000000 */
[----:B------:R-:W-:Y:S01]  /*2960*/  ISETP.GE.AND P3, PT, R184, RZ, PT ;  /* 0x000000ffb800720c */ /* 0x000fe20003f66270 */
[----:B------:R-:W-:Y:S01]  /*2970*/  FFMA.FTZ R14, R188, UR43, -R217 ;  /* 0x0000002bbc0e7c23 */ /* 0x000fe200080108d9 */
[----:B------:R-:W-:Y:S01]  /*2980*/  ISETP.GT.OR P0, PT, R225, 0x28, !P1 ;  /* 0x00000028e100780c */ /* 0x000fe20004f04670 */
[----:B------:R-:W-:Y:S01]  /*2990*/  MUFU.EX2 R13, R189 ;  /* 0x000000bd000d7308 */ /* 0x000fe20000000800 */
[----:B------:R-:W-:-:S02]  /*29a0*/  ISETP.GE.AND P2, PT, R230, 0x29, PT ;  /* 0x00000029e600780c */ /* 0x000fc40003f46270 */
[----:B------:R-:W-:Y:S02]  /*29b0*/  ISETP.GT.OR P1, PT, R192, RZ, !P3 ;  /* 0x000000ffc000720c */ /* 0x000fe40005f24670 */
[----:B------:R-:W-:Y:S02]  /*29c0*/  FSEL R15, R204, -INF , !P0 ;  /* 0xff800000cc0f7808 */ /* 0x000fe40004000000 */
[----:B------:R-:W-:Y:S01]  /*29d0*/  ISETP.GT.OR P0, PT, R225, 0x29, !P2 ;  /* 0x00000029e100780c */ /* 0x000fe20005704670 */
[----:B------:R-:W-:Y:S01]  /*29e0*/  MUFU.EX2 R11, R11 ;  /* 0x0000000b000b7308 */ /* 0x000fe20000000800 */
[----:B------:R-:W-:Y:S01]  /*29f0*/  FSEL R185, R186, -INF , !P1 ;  /* 0xff800000bab97808 */ /* 0x000fe20004800000 */
[----:B------:R-:W-:Y:S01]  /*2a00*/  FFMA.FTZ R15, R15, UR43, -R22 ;  /* 0x0000002b0f0f7c23 */ /* 0x000fe20008010816 */
[----:B------:R-:W-:Y:S02]  /*2a10*/  FSEL R186, R205, -INF , !P0 ;  /* 0xff800000cdba7808 */ /* 0x000fe40004000000 */
[C---:B------:R-:W-:Y:S01]  /*2a20*/  ISETP.GE.AND P0, PT, R184.reuse, 0x1, PT ;  /* 0x00000001b800780c */ /* 0x040fe20003f06270 */
[----:B------:R-:W-:Y:S01]  /*2a30*/  FFMA.FTZ R201, R185, UR43, -R222 ;  /* 0x0000002bb9c97c23 */ /* 0x000fe200080108de */
[----:B------:R-:W-:Y:S01]  /*2a40*/  ISETP.GE.AND P1, PT, R184, 0x8, PT ;  /* 0x00000008b800780c */ /* 0x000fe20003f26270 */
[----:B------:R-:W-:Y:S01]  /*2a50*/  FFMA.FTZ R200, R186, UR43, -R23 ;  /* 0x0000002bbac87c23 */ /* 0x000fe20008010817 */
[----:B------:R-:W-:Y:S01]  /*2a60*/  ISETP.GT.OR P0, PT, R192, 0x1, !P0 ;  /* 0x00000001c000780c */ /* 0x000fe20004704670 */
[----:B------:R-:W-:Y:S01]  /*2a70*/  MUFU.EX2 R12, R12 ;  /* 0x0000000c000c7308 */ /* 0x000fe20000000800 */
[----:B------:R-:W-:-:S02]  /*2a80*/  LOP3.LUT R185, R234, 0x2000000, RZ, 0xfc, !PT ;  /* 0x02000000eab97812 */ /* 0x000fc400078efcff */
[----:B------:R-:W-:Y:S02]  /*2a90*/  ISETP.GT.OR P1, PT, R192, 0x8, !P1 ;  /* 0x00000008c000780c */ /* 0x000fe40004f24670 */
[----:B------:R-:W-:Y:S01]  /*2aa0*/  FSEL R186, R187, -INF , !P0 ;  /* 0xff800000bbba7808 */ /* 0x000fe20004000000 */
[----:B------:R-:W-:Y:S01]  /*2ab0*/  IMAD R188, R4, 0x400, R185 ;  /* 0x0000040004bc7824 */ /* 0x000fe200078e02b9 */
[----:B------:R-:W-:Y:S01]  /*2ac0*/  ISETP.GE.AND P0, PT, R184, 0x9, PT ;  /* 0x00000009b800780c */ /* 0x000fe20003f06270 */
[----:B------:R-:W2:Y:S01]  /*2ad0*/  MUFU.EX2 R201, R201 ;  /* 0x000000c900c97308 */ /* 0x000ea20000000800 */
[----:B------:R-:W-:Y:S01]  /*2ae0*/  FSEL R185, R190, -INF , !P1 ;  /* 0xff800000beb97808 */ /* 0x000fe20004800000 */
[----:B------:R-:W-:Y:S01]  /*2af0*/  FFMA.FTZ R205, R186, UR43, -R223 ;  /* 0x0000002bbacd7c23 */ /* 0x000fe200080108df */
[----:B------:R-:W-:Y:S02]  /*2b00*/  ISETP.GE.AND P1, PT, R184, 0x10, PT ;  /* 0x00000010b800780c */ /* 0x000fe40003f26270 */
[C---:B------:R-:W-:Y:S01]  /*2b10*/  ISETP.GT.OR P0, PT, R192.reuse, 0x9, !P0 ;  /* 0x00000009c000780c */ /* 0x040fe20004704670 */
[----:B------:R-:W-:Y:S01]  /*2b20*/  FFMA.FTZ R204, R185, UR43, -R220 ;  /* 0x0000002bb9cc7c23 */ /* 0x000fe200080108dc */
[----:B------:R-:W-:Y:S01]  /*2b30*/  ISETP.GT.OR P1, PT, R192, 0x10, !P1 ;  /* 0x00000010c000780c */ /* 0x000fe20004f24670 */
[----:B------:R-:W3:Y:S01]  /*2b40*/  MUFU.EX2 R205, R205 ;  /* 0x000000cd00cd7308 */ /* 0x000ee20000000800 */
[----:B------:R-:W-:-:S02]  /*2b50*/  FSEL R186, R191, -INF , !P0 ;  /* 0xff800000bfba7808 */ /* 0x000fc40004000000 */
[----:B------:R-:W-:Y:S02]  /*2b60*/  ISETP.GE.AND P0, PT, R184, 0x18, PT ;  /* 0x00000018b800780c */ /* 0x000fe40003f06270 */
[----:B------:R-:W-:Y:S01]  /*2b70*/  FSEL R185, R194, -INF , !P1 ;  /* 0xff800000c2b97808 */ /* 0x000fe20004800000 */
[----:B------:R-:W-:Y:S01]  /*2b80*/  FFMA.FTZ R186, R186, UR43, -R221 ;  /* 0x0000002bbaba7c23 */ /* 0x000fe200080108dd */
[----:B------:R-:W-:Y:S01]  /*2b90*/  ISETP.GE.AND P3, PT, R184, 0x19, PT ;  /* 0x00000019b800780c */ /* 0x000fe20003f66270 */
[----:B------:R-:W-:Y:S01]  /*2ba0*/  MUFU.EX2 R204, R204 ;  /* 0x000000cc00cc7308 */ /* 0x000fe20000000800 */
[----:B------:R-:W-:Y:S01]  /*2bb0*/  ISETP.GT.OR P0, PT, R192, 0x18, !P0 ;  /* 0x00000018c000780c */ /* 0x000fe20004704670 */
[----:B------:R-:W-:Y:S01]  /*2bc0*/  FFMA.FTZ R218, R185, UR43, -R218 ;  /* 0x0000002bb9da7c23 */ /* 0x000fe200080108da */
[----:B------:R-:W-:Y:S02]  /*2bd0*/  ISETP.GE.AND P1, PT, R184, 0x20, PT ;  /* 0x00000020b800780c */ /* 0x000fe40003f26270 */
[----:B------:R-:W-:-:S02]  /*2be0*/  ISETP.GT.OR P3, PT, R192, 0x19, !P3 ;  /* 0x00000019c000780c */ /* 0x000fc40005f64670 */
[----:B------:R-:W-:Y:S01]  /*2bf0*/  FSEL R185, R198, -INF , !P0 ;  /* 0xff800000c6b97808 */ /* 0x000fe20004000000 */
[----:B------:R5:W-:Y:S01]  /*2c00*/  MUFU.EX2 R220, R186 ;  /* 0x000000ba00dc7308 */ /* 0x000be20000000800 */
[----:B------:R-:W-:Y:S02]  /*2c10*/  ISETP.GE.AND P5, PT, R184, 0x21, PT ;  /* 0x00000021b800780c */ /* 0x000fe40003fa6270 */
[C---:B------:R-:W-:Y:S01]  /*2c20*/  ISETP.GT.OR P1, PT, R192.reuse, 0x20, !P1 ;  /* 0x00000020c000780c */ /* 0x040fe20004f24670 */
[----:B------:R-:W-:Y:S01]  /*2c30*/  FFMA.FTZ R20, R185, UR43, -R20 ;  /* 0x0000002bb9147c23 */ /* 0x000fe20008010814 */
[----:B------:R-:W-:Y:S02]  /*2c40*/  ISETP.GT.OR P5, PT, R192, 0x21, !P5 ;  /* 0x00000021c000780c */ /* 0x000fe40006fa4670 */
[----:B------:R-:W-:Y:S01]  /*2c50*/  ISETP.GE.AND P4, PT, R230, 0x30, PT ;  /* 0x00000030e600780c */ /* 0x000fe20003f86270 */
[----:B------:R-:W3:Y:S01]  /*2c60*/  MUFU.EX2 R218, R218 ;  /* 0x000000da00da7308 */ /* 0x000ee20000000800 */
[----:B-----5:R-:W-:-:S02]  /*2c70*/  FSEL R186, R199, -INF , !P3 ;  /* 0xff800000c7ba7808 */ /* 0x020fc40005800000 */
[----:B------:R-:W-:Y:S02]  /*2c80*/  FSEL R185, R202, -INF , !P1 ;  /* 0xff800000cab97808 */ /* 0x000fe40004800000 */
[----:B------:R-:W-:Y:S01]  /*2c90*/  ISETP.GE.AND P2, PT, R184, 0x11, PT ;  /* 0x00000011b800780c */ /* 0x000fe20003f46270 */
[----:B------:R-:W-:Y:S01]  /*2ca0*/  FFMA.FTZ R21, R186, UR43, -R21 ;  /* 0x0000002bba157c23 */ /* 0x000fe20008010815 */
[C---:B------:R-:W-:Y:S01]  /*2cb0*/  ISETP.GE.AND P1, PT, R184.reuse, 0x28, PT ;  /* 0x00000028b800780c */ /* 0x040fe20003f26270 */
[----:B------:R-:W-:Y:S02]  /*2cc0*/  WARPGROUP.DEPBAR.LE gsb0, 0x0 ;  /* 0x00008000000079c5 */ /* 0x000fe40000010000 */
[----:B------:R-:W-:Y:S01]  /*2cd0*/  WARPGROUP.ARRIVE ;  /* 0x00000000000079c5 */ /* 0x000fe20000000000 */
[----:B------:R-:W-:Y:S01]  /*2ce0*/  FSEL R186, R203, -INF , !P5 ;  /* 0xff800000cbba7808 */ /* 0x000fe20006800000 */
[----:B------:R-:W-:Y:S01]  /*2cf0*/  FFMA.FTZ R202, R185, UR43, -R216 ;  /* 0x0000002bb9ca7c23 */ /* 0x000fe200080108d8 */
[----:B------:R-:W-:Y:S01]  /*2d00*/  ISETP.GT.OR P4, PT, R225, 0x30, !P4 ;  /* 0x00000030e100780c */ /* 0x000fe20006784670 */
[----:B------:R-:W-:Y:S01]  /*2d10*/  MUFU.EX2 R20, R20 ;  /* 0x0000001400147308 */ /* 0x000fe20000000800 */
[----:B------:R-:W-:Y:S01]  /*2d20*/  ISETP.GE.AND P5, PT, R184, 0x30, PT ;  /* 0x00000030b800780c */ /* 0x000fe20003fa6270 */
[----:B------:R-:W-:Y:S01]  /*2d30*/  HGMMA.64x64x16.F32 R152, gdesc[UR8], R152, gsb0 ;  /* 0x00e00000089879f0 */ /* 0x000fe20008000898 */
[----:B------:R-:W-:Y:S01]  /*2d40*/  UIADD3 UR10, UR5, 0x6, URZ ;  /* 0x00000006050a7890 */ /* 0x000fe2000fffe03f */
[C---:B------:R-:W-:Y:S01]  /*2d50*/  ISETP.GT.OR P2, PT, R192.reuse, 0x11, !P2 ;  /* 0x00000011c000780c */ /* 0x040fe20005744670 */
[----:B------:R-:W-:Y:S01]  /*2d60*/  UIADD3 UR8, UR6, 0x6, URZ ;  /* 0x0000000606087890 */ /* 0x000fe2000fffe03f */
[----:B------:R-:W-:Y:S01]  /*2d70*/  ISETP.GT.OR P1, PT, R192, 0x28, !P1 ;  /* 0x00000028c000780c */ /* 0x000fe20004f24670 */
[----:B------:R-:W-:Y:S01]  /*2d80*/  UMOV UR11, 0x40000040 ;  /* 0x40000040000b7882 */ /* 0x000fe20000000000 */
[----:B------:R-:W-:Y:S01]  /*2d90*/  UMOV UR9, 0x40000040 ;  /* 0x4000004000097882 */ /* 0x000fe20000000000 */
[----:B------:R-:W-:Y:S01]  /*2da0*/  R2UR UR12, R188 ;  /* 0x00000000bc0c72ca */ /* 0x000fe200000e0000 */
[----:B------:R-:W-:Y:S01]  /*2db0*/  FFMA.FTZ R203, R186, UR43, -R217 ;  /* 0x0000002bbacb7c23 */ /* 0x000fe200080108d9 */
[----:B------:R-:W-:Y:S01]  /*2dc0*/  FSEL R191, R208, -INF , !P4 ;  /* 0xff800000d0bf7808 */ /* 0x000fe20006000000 */
[----:B------:R-:W-:Y:S01]  /*2dd0*/  MUFU.EX2 R21, R21 ;  /* 0x0000001500157308 */ /* 0x000fe20000000800 */
[----:B------:R-:W-:-:S02]  /*2de0*/  ISETP.GT.OR P5, PT, R192, 0x30, !P5 ;  /* 0x00000030c000780c */ /* 0x000fc40006fa4670 */
[----:B------:R-:W-:Y:S01]  /*2df0*/  FSEL R188, R195, -INF , !P2 ;  /* 0xff800000c3bc7808 */ /* 0x000fe20005000000 */
[----:B------:R-:W-:Y:S01]  /*2e00*/  FFMA.FTZ R216, R191, UR43, -R18 ;  /* 0x0000002bbfd87c23 */ /* 0x000fe20008010812 */
[----:B------:R-:W-:Y:S02]  /*2e10*/  ISETP.GE.AND P4, PT, R184, 0x29, PT ;  /* 0x00000029b800780c */ /* 0x000fe40003f86270 */
[----:B------:R-:W-:Y:S01]  /*2e20*/  FSEL R187, R206, -INF , !P1 ;  /* 0xff800000cebb7808 */ /* 0x000fe20004800000 */
[----:B------:R-:W-:Y:S01]  /*2e30*/  FFMA.FTZ R219, R188, UR43, -R219 ;  /* 0x0000002bbcdb7c23 */ /* 0x000fe200080108db */
[----:B------:R-:W-:Y:S01]  /*2e40*/  ISETP.GE.AND P2, PT, R230, 0x31, PT ;  /* 0x00000031e600780c */ /* 0x000fe20003f46270 */
[----:B------:R-:W-:Y:S01]  /*2e50*/  MUFU.EX2 R14, R14 ;  /* 0x0000000e000e7308 */ /* 0x000fe20000000800 */
[----:B------:R-:W-:Y:S01]  /*2e60*/  ISETP.GE.AND P1, PT, R184, 0x31, PT ;  /* 0x00000031b800780c */ /* 0x000fe20003f26270 */
[----:B------:R-:W-:Y:S01]  /*2e70*/  FFMA.FTZ R206, R187, UR43, -R22 ;  /* 0x0000002bbbce7c23 */ /* 0x000fe20008010816 */
[----:B------:R-:W-:-:S02]  /*2e80*/  FSEL R193, R210, -INF , !P5 ;  /* 0xff800000d2c17808 */ /* 0x000fc40006800000 */
[C---:B------:R-:W-:Y:S02]  /*2e90*/  ISETP.GT.OR P4, PT, R192.reuse, 0x29, !P4 ;  /* 0x00000029c000780c */ /* 0x040fe40006784670 */
[----:B------:R-:W-:Y:S01]  /*2ea0*/  ISETP.GT.OR P2, PT, R225, 0x31, !P2 ;  /* 0x00000031e100780c */ /* 0x000fe20005744670 */
[----:B------:R-:W-:Y:S01]  /*2eb0*/  FFMA.FTZ R208, R193, UR43, -R18 ;  /* 0x0000002bc1d07c23 */ /* 0x000fe20008010812 */
[----:B------:R-:W-:Y:S01]  /*2ec0*/  ISETP.GT.OR P1, PT, R192, 0x31, !P1 ;  /* 0x00000031c000780c */ /* 0x000fe20004f24670 */
[----:B------:R-:W5:Y:S01]  /*2ed0*/  MUFU.EX2 R219, R219 ;  /* 0x000000db00db7308 */ /* 0x000f620000000800 */
[----:B------:R-:W-:Y:S02]  /*2ee0*/  FSEL R190, R207, -INF , !P4 ;  /* 0xff800000cfbe7808 */ /* 0x000fe40006000000 */
[C---:B------:R-:W-:Y:S02]  /*2ef0*/  ISETP.GE.AND P4, PT, R184.reuse, 0x38, PT ;  /* 0x00000038b800780c */ /* 0x040fe40003f86270 */
[----:B------:R-:W-:Y:S01]  /*2f00*/  ISETP.GE.AND P5, PT, R184, 0x39, PT ;  /* 0x00000039b800780c */ /* 0x000fe20003fa6270 */
[----:B------:R-:W-:Y:S01]  /*2f10*/  FFMA.FTZ R207, R190, UR43, -R23 ;  /* 0x0000002bbecf7c23 */ /* 0x000fe20008010817 */
[----:B------:R-:W-:Y:S01]  /*2f20*/  FSEL R18, R209, -INF , !P2 ;  /* 0xff800000d1127808 */ /* 0x000fe20005000000 */
[----:B------:R-:W-:Y:S01]  /*2f30*/  MUFU.EX2 R15, R15 ;  /* 0x0000000f000f7308 */ /* 0x000fe20000000800 */
[----:B------:R-:W-:-:S02]  /*2f40*/  FSEL R196, R211, -INF , !P1 ;  /* 0xff800000d3c47808 */ /* 0x000fc40004800000 */
[----:B------:R-:W-:Y:S01]  /*2f50*/  ISETP.GE.AND P0, PT, R230, 0x38, PT ;  /* 0x00000038e600780c */ /* 0x000fe20003f06270 */
[--C-:B------:R-:W-:Y:S01]  /*2f60*/  FFMA.FTZ R197, R18, UR43, -R19.reuse ;  /* 0x0000002b12c57c23 */ /* 0x100fe20008010813 */
[----:B------:R-:W-:Y:S01]  /*2f70*/  ISETP.GE.AND P3, PT, R230, 0x39, PT ;  /* 0x00000039e600780c */ /* 0x000fe20003f66270 */
[----:B------:R-:W-:Y:S01]  /*2f80*/  FFMA.FTZ R196, R196, UR43, -R19 ;  /* 0x0000002bc4c47c23 */ /* 0x000fe20008010813 */
[----:B------:R-:W-:Y:S01]  /*2f90*/  ISETP.GT.OR P0, PT, R225, 0x38, !P0 ;  /* 0x00000038e100780c */ /* 0x000fe20004704670 */
[----:B------:R-:W-:Y:S01]  /*2fa0*/  MUFU.EX2 R200, R200 ;  /* 0x000000c800c87308 */ /* 0x000fe20000000800 */
[----:B------:R-:W-:Y:S02]  /*2fb0*/  ISETP.GT.OR P4, PT, R192, 0x38, !P4 ;  /* 0x00000038c000780c */ /* 0x000fe40006784670 */
[----:B------:R-:W-:Y:S02]  /*2fc0*/  FSEL R193, R212, -INF , !P0 ;  /* 0xff800000d4c17808 */ /* 0x000fe40004000000 */
[----:B------:R-:W-:-:S02]  /*2fd0*/  ISETP.GT.OR P5, PT, R192, 0x39, !P5 ;  /* 0x00000039c000780c */ /* 0x000fc40006fa4670 */
[----:B------:R-:W-:Y:S01]  /*2fe0*/  ISETP.GT.OR P3, PT, R225, 0x39, !P3 ;  /* 0x00000039e100780c */ /* 0x000fe20005f64670 */
[--C-:B------:R-:W-:Y:S01]  /*2ff0*/  FFMA.FTZ R194, R193, UR43, -R16.reuse ;  /* 0x0000002bc1c27c23 */ /* 0x100fe20008010810 */
[----:B------:R-:W-:Y:S01]  /*3000*/  FSEL R195, R214, -INF , !P4 ;  /* 0xff800000d6c37808 */ /* 0x000fe20006000000 */
[----:B------:R-:W5:Y:S01]  /*3010*/  MUFU.EX2 R202, R202 ;  /* 0x000000ca00ca7308 */ /* 0x000f620000000800 */
[----:B------:R-:W-:Y:S02]  /*3020*/  FSEL R210, R213, -INF , !P3 ;  /* 0xff800000d5d27808 */ /* 0x000fe40005800000 */
[----:B------:R-:W-:Y:S01]  /*3030*/  FSEL R212, R215, -INF , !P5 ;  /* 0xff800000d7d47808 */ /* 0x000fe20006800000 */
[----:B------:R-:W-:Y:S02]  /*3040*/  FFMA.FTZ R198, R195, UR43, -R16 ;  /* 0x0000002bc3c67c23 */ /* 0x000fe40008010810 */
[--C-:B------:R-:W-:Y:S02]  /*3050*/  FFMA.FTZ R199, R210, UR43, -R17.reuse ;  /* 0x0000002bd2c77c23 */ /* 0x100fe40008010811 */
        /* <DEDUP_REMOVED lines=8> */
[----:B------:R-:W-:Y:S01]  /*30e0*/  UIADD3 UR8, UR6, 0x400, URZ ;  /* 0x0000040006087890 */ /* 0x000fe2000fffe03f */
[----:B------:R-:W-:Y:S01]  /*30f0*/  UMOV UR11, 0x40000040 ;  /* 0x40000040000b7882 */ /* 0x000fe20000000000 */
[----:B------:R-:W-:Y:S02]  /*3100*/  UMOV UR9, 0x40000040 ;  /* 0x4000004000097882 */ /* 0x000fe40000000000 */
        /* <DEDUP_REMOVED lines=24> */
[----:B------:R-:W-:Y:S01]  /*3290*/  UMOV UR6, UR12 ;  /* 0x0000000c00067c82 */ /* 0x000fe20008000000 */
[----:B------:R-:W-:Y:S02]  /*32a0*/  WARPGROUP.DEPBAR.LE gsb0, 0x0 ;  /* 0x00008000000079c5 */ /* 0x000fe40000010000 */
[----:B------:R-:W-:-:S06]  /*32b0*/  WARPGROUP.ARRIVE ;  /* 0x00000000000079c5 */ /* 0x000fcc0000000000 */
[----:B------:R-:W-:Y:S01]  /*32c0*/  HGMMA.64x64x16.F32 R152, gdesc[UR8], R152, gsb0 ;  /* 0x00e00000089879f0 */ /* 0x000fe20008000898 */
[----:B------:R-:W-:Y:S01]  /*32d0*/  UMOV UR11, 0x40000040 ;  /* 0x40000040000b7882 */ /* 0x000fe20000000000 */
[----:B------:R-:W-:Y:S01]  /*32e0*/  UMOV UR9, 0x40000040 ;  /* 0x4000004000097882 */ /* 0x000fe20000000000 */
[----:B------:R-:W-:Y:S02]  /*32f0*/  WARPGROUP.DEPBAR.LE gsb0, 0x0 ;  /* 0x00008000000079c5 */ /* 0x000fe40000010000 */
[----:B------:R-:W1:Y:S04]  /*3300*/  LDS.64 R184, [R224+0x28200] ;  /* 0x02820000e0b87984 */ /* 0x000e680000000a00 */
[----:B------:R-:W2:Y:S04]  /*3310*/  LDS.64 R188, [R224+0x28220] ;  /* 0x02822000e0bc7984 */ /* 0x000ea80000000a00 */
[----:B------:R-:W3:Y:S04]  /*3320*/  LDS.64 R186, [R224+0x28240] ;  /* 0x02824000e0ba7984 */ /* 0x000ee80000000a00 */
[----:B------:R-:W5:Y:S04]  /*3330*/  LDS.64 R22, [R224+0x28260] ;  /* 0x02826000e0167984 */ /* 0x000f680000000a00 */
[----:B------:R-:W5:Y:S04]  /*3340*/  LDS.64 R18, [R224+0x282a0] ;  /* 0x0282a000e0127984 */ /* 0x000f680000000a00 */
[----:B------:R-:W5:Y:S04]  /*3350*/  LDS.64 R190, [R224+0x28280] ;  /* 0x02828000e0be7984 */ /* 0x000f680000000a00 */
[----:B------:R-:W5:Y:S04]  /*3360*/  LDS.64 R192, [R224+0x282c0] ;  /* 0x0282c000e0c07984 */ /* 0x000f680000000a00 */
[----:B----4-:R-:W4:Y:S01]  /*3370*/  LDS.64 R224, [R224+0x282e0] ;  /* 0x0282e000e0e07984 */ /* 0x010f220000000a00 */
[--C-:B-1----:R-:W-:Y:S01]  /*3380*/  FADD.FTZ R152, R152, -R184.reuse ;  /* 0x800000b898987221 */ /* 0x102fe20000010000 */
[----:B------:R-:W-:Y:S01]  /*3390*/  FADD.FTZ R154, R154, -R184 ;  /* 0x800000b89a9a7221 */ /* 0x000fe20000010000 */
[--C-:B------:R-:W-:Y:S01]  /*33a0*/  FADD.FTZ R153, R153, -R185.reuse ;  /* 0x800000b999997221 */ /* 0x100fe20000010000 */
[----:B------:R-:W-:Y:S01]  /*33b0*/  FADD.FTZ R184, R155, -R185 ;  /* 0x800000b99bb87221 */ /* 0x000fe20000010000 */
[--C-:B--2---:R-:W-:Y:S01]  /*33c0*/  FADD.FTZ R185, R157, -R189.reuse ;  /* 0x800000bd9db97221 */ /* 0x104fe20000010000 */
[----:B------:R-:W-:Y:S01]  /*33d0*/  FADD.FTZ R159, R159, -R189 ;  /* 0x800000bd9f9f7221 */ /* 0x000fe20000010000 */
[----:B------:R-:W-:Y:S01]  /*33e0*/  FADD.FTZ R156, R156, -R188 ;  /* 0x800000bc9c9c7221 */ /* 0x000fe20000010000 */
[----:B------:R1:W2:Y:S01]  /*33f0*/  MUFU.EX2 R157, R196 ;  /* 0x000000c4009d7308 */ /* 0x0002a20000000800 */
[----:B---3--:R-:W-:Y:S01]  /*3400*/  FADD.FTZ R189, R162, -R186 ;  /* 0x800000baa2bd7221 */ /* 0x008fe20000010000 */
[----:B------:R-:W-:Y:S01]  /*3410*/  FMUL.FTZ R185, R8, R185 ;  /* 0x000000b908b97220 */ /* 0x000fe20000410000 */
[----:B------:R-:W-:Y:S01]  /*3420*/  FMUL.FTZ R156, R7, R156 ;  /* 0x0000009c079c7220 */ /* 0x000fe20000410000 */
[----:B------:R-:W-:Y:S01]  /*3430*/  FADD.FTZ R155, R158, -R188 ;  /* 0x800000bc9e9b7221 */ /* 0x000fe20000010000 */
[----:B-----5:R-:W-:Y:S01]  /*3440*/  FADD.FTZ R162, R167, -R23 ;  /* 0x80000017a7a27221 */ /* 0x020fe20000010000 */
[----:B------:R-:W-:Y:S01]  /*3450*/  FADD.FTZ R158, R163, -R187 ;  /* 0x800000bba39e7221 */ /* 0x000fe20000010000 */
[--C-:B------:R-:W-:Y:S01]  /*3460*/  FADD.FTZ R164, R164, -R22.reuse ;  /* 0x80000016a4a47221 */ /* 0x100fe20000010000 */
[----:B------:R-:W-:Y:S01]  /*3470*/  FADD.FTZ R163, R166, -R22 ;  /* 0x80000016a6a37221 */ /* 0x000fe20000010000 */
[--C-:B------:R-:W-:Y:S01]  /*3480*/  FADD.FTZ R167, R174, -R18.reuse ;  /* 0x80000012aea77221 */ /* 0x100fe20000010000 */
[----:B------:R-:W-:Y:S01]  /*3490*/  FADD.FTZ R174, R175, -R19 ;  /* 0x80000013afae7221 */ /* 0x000fe20000010000 */
[----:B-1----:R-:W-:Y:S01]  /*34a0*/  FMUL.FTZ R196, R5, R152 ;  /* 0x0000009805c47220 */ /* 0x002fe20000410000 */
[----:B------:R-:W-:Y:S01]  /*34b0*/  FMUL.FTZ R175, R6, R153 ;  /* 0x0000009906af7220 */ /* 0x000fe20000410000 */
[----:B------:R-:W-:Y:S01]  /*34c0*/  FADD.FTZ R172, R172, -R18 ;  /* 0x80000012acac7221 */ /* 0x000fe20000010000 */
[----:B------:R-:W1:Y:S01]  /*34d0*/  MUFU.EX2 R22, R194 ;  /* 0x000000c200167308 */ /* 0x000e620000000800 */
[----:B------:R-:W-:Y:S01]  /*34e0*/  FMUL.FTZ R154, R201, R154 ;  /* 0x0000009ac99a7220 */ /* 0x000fe20000410000 */
[----:B------:R-:W-:Y:S01]  /*34f0*/  FMUL.FTZ R197, R205, R184 ;  /* 0x000000b8cdc57220 */ /* 0x000fe20000410000 */
[----:B------:R-:W-:Y:S01]  /*3500*/  F2FP.F16.F32.PACK_AB R196, R175, R196 ;  /* 0x000000c4afc4723e */ /* 0x000fe200000000ff */
[----:B------:R-:W-:Y:S01]  /*3510*/  FMUL.FTZ R189, R218, R189 ;  /* 0x000000bddabd7220 */ /* 0x000fe20000410000 */
[----:B------:R-:W-:Y:S01]  /*3520*/  FMUL.FTZ R158, R219, R158 ;  /* 0x0000009edb9e7220 */ /* 0x000fe20000410000 */
[----:B------:R-:W-:Y:S01]  /*3530*/  FADD.FTZ R165, R165, -R23 ;  /* 0x80000017a5a57221 */ /* 0x000fe20000010000 */
[----:B------:R-:W-:Y:S01]  /*3540*/  F2FP.F16.F32.PACK_AB R197, R197, R154 ;  /* 0x0000009ac5c5723e */ /* 0x000fe200000000ff */
[----:B------:R3:W5:Y:S01]  /*3550*/  MUFU.EX2 R18, R198 ;  /* 0x000000c600127308 */ /* 0x0007620000000800 */
[----:B------:R-:W-:Y:S01]  /*3560*/  FADD.FTZ R160, R160, -R186 ;  /* 0x800000baa0a07221 */ /* 0x000fe20000010000 */
[----:B------:R-:W-:Y:S01]  /*3570*/  FADD.FTZ R161, R161, -R187 ;  /* 0x800000bba1a17221 */ /* 0x000fe20000010000 */
[--C-:B------:R-:W-:Y:S01]  /*3580*/  FADD.FTZ R23, R170, -R190.reuse ;  /* 0x800000beaa177221 */ /* 0x100fe20000010000 */
[----:B------:R-:W-:Y:S01]  /*3590*/  FADD.FTZ R173, R173, -R19 ;  /* 0x80000013adad7221 */ /* 0x000fe20000010000 */
[----:B------:R-:W-:Y:S01]  /*35a0*/  FMUL.FTZ R155, R204, R155 ;  /* 0x0000009bcc9b7220 */ /* 0x000fe20000410000 */
[----:B------:R-:W-:Y:S01]  /*35b0*/  FMUL.FTZ R154, R220, R159 ;  /* 0x0000009fdc9a7220 */ /* 0x000fe20000410000 */
[----:B------:R-:W-:Y:S01]  /*35c0*/  FADD.FTZ R168, R168, -R190 ;  /* 0x800000bea8a87221 */ /* 0x000fe20000010000 */
[----:B------:R2:W5:Y:S01]  /*35d0*/  MUFU.EX2 R175, R199 ;  /* 0x000000c700af7308 */ /* 0x0005620000000800 */
[----:B---3--:R-:W-:Y:S01]  /*35e0*/  F2FP.F16.F32.PACK_AB R198, R185, R156 ;  /* 0x0000009cb9c6723e */ /* 0x008fe200000000ff */
[--C-:B------:R-:W-:Y:S01]  /*35f0*/  FADD.FTZ R169, R169, -R191.reuse ;  /* 0x800000bfa9a97221 */ /* 0x100fe20000010000 */
[----:B------:R-:W-:Y:S01]  /*3600*/  FADD.FTZ R166, R171, -R191 ;  /* 0x800000bfaba67221 */ /* 0x000fe20000010000 */
[--C-:B------:R-:W-:Y:S01]  /*3610*/  FADD.FTZ R19, R176, -R192.reuse ;  /* 0x800000c0b0137221 */ /* 0x100fe20000010000 */
[--C-:B------:R-:W-:Y:S01]  /*3620*/  FADD.FTZ R170, R177, -R193.reuse ;  /* 0x800000c1b1aa7221 */ /* 0x100fe20000010000 */
[----:B------:R-:W-:Y:S01]  /*3630*/  FADD.FTZ R171, R178, -R192 ;  /* 0x800000c0b2ab7221 */ /* 0x000fe20000010000 */
[----:B------:R-:W-:Y:S01]  /*3640*/  FADD.FTZ R176, R179, -R193 ;  /* 0x800000c1b3b07221 */ /* 0x000fe20000010000 */
[----:B------:R-:W3:Y:S01]  /*3650*/  MUFU.EX2 R156, R195 ;  /* 0x000000c3009c7308 */ /* 0x000ee20000000800 */
[--C-:B----4-:R-:W-:Y:S01]  /*3660*/  FADD.FTZ R177, R180, -R224.reuse ;  /* 0x800000e0b4b17221 */ /* 0x110fe20000010000 */
[----:B------:R-:W-:Y:S01]  /*3670*/  FADD.FTZ R153, R182, -R224 ;  /* 0x800000e0b6997221 */ /* 0x000fe20000010000 */
[--C-:B------:R-:W-:Y:S01]  /*3680*/  FADD.FTZ R152, R181, -R225.reuse ;  /* 0x800000e1b5987221 */ /* 0x100fe20000010000 */
[----:B------:R-:W-:Y:S01]  /*3690*/  FADD.FTZ R183, R183, -R225 ;  /* 0x800000e1b7b77221 */ /* 0x000fe20000010000 */
[----:B------:R-:W-:Y:S01]  /*36a0*/  F2FP.F16.F32.PACK_AB R193, R158, R189 ;  /* 0x000000bd9ec1723e */ /* 0x000fe200000000ff */
[----:B------:R-:W-:Y:S01]  /*36b0*/  FMUL.FTZ R160, R9, R160 ;  /* 0x000000a009a07220 */ /* 0x000fe20000410000 */
[----:B------:R-:W-:Y:S01]  /*36c0*/  FMUL.FTZ R161, R10, R161 ;  /* 0x000000a10aa17220 */ /* 0x000fe20000410000 */
[----:B------:R-:W-:Y:S01]  /*36d0*/  FMUL.FTZ R164, R11, R164 ;  /* 0x000000a40ba47220 */ /* 0x000fe20000410000 */
[----:B------:R-:W-:Y:S01]  /*36e0*/  FMUL.FTZ R165, R12, R165 ;  /* 0x000000a50ca57220 */ /* 0x000fe20000410000 */
[----:B------:R-:W-:Y:S01]  /*36f0*/  FMUL.FTZ R163, R20, R163 ;  /* 0x000000a314a37220 */ /* 0x000fe20000410000 */
[----:B------:R-:W-:Y:S01]  /*3700*/  FMUL.FTZ R162, R21, R162 ;  /* 0x000000a215a27220 */ /* 0x000fe20000410000 */
[----:B------:R-:W-:Y:S01]  /*3710*/  IMAD R158, R4, 0x2000, R232 ;  /* 0x00002000049e7824 */ /* 0x000fe200078e02e8 */
[----:B--2---:R-:W-:Y:S01]  /*3720*/  F2FP.F16.F32.PACK_AB R199, R154, R155 ;  /* 0x0000009b9ac7723e */ /* 0x004fe200000000ff */
        /* <DEDUP_REMOVED lines=13> */
[----:B-----5:R-:W-:Y:S01]  /*3800*/  FMUL.FTZ R153, R18, R153 ;  /* 0x0000009912997220 */ /* 0x020fe20000410000 */
[----:B------:R-:W-:Y:S01]  /*3810*/  FMUL.FTZ R152, R175, R152 ;  /* 0x00000098af987220 */ /* 0x000fe20000410000 */
[----:B---3--:R-:W-:Y:S01]  /*3820*/  FMUL.FTZ R154, R156, R183 ;  /* 0x000000b79c9a7220 */ /* 0x008fe20000410000 */
[----:B------:R-:W-:Y:S01]  /*3830*/  IMAD R158, R158, 0x2, R231 ;  /* 0x000000029e9e7824 */ /* 0x000fe200078e02e7 */
        /* <DEDUP_REMOVED lines=20> */
[----:B------:R-:W-:Y:S02]  /*3980*/  SHF.R.U32.HI R5, RZ, 0x4, R233 ;  /* 0x00000004ff057819 */ /* 0x000fe400000116e9 */
[----:B------:R-:W-:Y:S01]  /*3990*/  WARPGROUP.ARRIVE ;  /* 0x00000000000079c5 */ /* 0x000fe20000000000 */
[----:B------:R-:W-:Y:S02]  /*39a0*/  R2UR UR5, R6 ;  /* 0x00000000060572ca */ /* 0x000fe400000e0000 */
[----:B------:R-:W-:-:S11]  /*39b0*/  LOP3.LUT R5, R5, 0x3fff, RZ, 0xc0, !PT ;  /* 0x00003fff05057812 */ /* 0x000fd600078ec0ff */
[----:B------:R-:W-:Y:S01]  /*39c0*/  HGMMA.64x128x16.F32 R88, R152, gdesc[UR4].tnspB, R88, gsb0 ;  /* 0x41e0000498587df0 */ /* 0x000fe20008000858 */
[----:B------:R-:W-:Y:S01]  /*39d0*/  UIADD3 UR6, UR12, 0x80, URZ ;  /* 0x000000800c067890 */ /* 0x000fe2000fffe03f */
[----:B------:R-:W-:Y:S01]  /*39e0*/  LOP3.LUT R5, R5, 0x10000, RZ, 0xfc, !PT ;  /* 0x0001000005057812 */ /* 0x000fe200078efcff */
[----:B------:R-:W-:-:S04]  /*39f0*/  UMOV UR7, 0x40000040 ;  /* 0x4000004000077882 */ /* 0x000fc80000000000 */
[----:B------:R-:W-:Y:S01]  /*3a00*/  IMAD R5, R4, 0x400, R5 ;  /* 0x0000040004057824 */ /* 0x000fe200078e0205 */
[----:B------:R-:W-:-:S04]  /*3a10*/  USHF.R.U32.HI UR5, URZ, 0x4, UR5 ;  /* 0x000000043f057899 */ /* 0x000fc80008011605 */
        /* <DEDUP_REMOVED lines=8> */
[----:B------:R-:W-:Y:S01]  /*3aa0*/  UIADD3 UR6, UR12, 0x100, URZ ;  /* 0x000001000c067890 */ /* 0x000fe2000fffe03f */
[----:B------:R-:W-:Y:S01]  /*3ab0*/  UMOV UR7, 0x40000040 ;  /* 0x4000004000077882 */ /* 0x000fe20000000000 */
[----:B------:R-:W-:-:S07]  /*3ac0*/  UIADD3 UR12, UR12, 0x180, URZ ;  /* 0x000001800c0c7890 */ /* 0x000fce000fffe03f */
[----:B------:R-:W-:Y:S01]  /*3ad0*/  UMOV UR10, UR12 ;  /* 0x0000000c000a7c82 */ /* 0x000fe20008000000 */
[----:B------:R-:W-:Y:S02]  /*3ae0*/  WARPGROUP.DEPBAR.LE gsb0, 0x0 ;  /* 0x00008000000079c5 */ /* 0x000fe40000010000 */
[----:B------:R-:W-:Y:S02]  /*3af0*/  F2FP.F16.F32.PACK_AB R152, R14, R13 ;  /* 0x0000000d0e98723e */ /* 0x000fe400000000ff */
[----:B------:R-:W-:Y:S02]  /*3b00*/  F2FP.F16.F32.PACK_AB R153, R203, R202 ;  /* 0x000000cacb99723e */ /* 0x000fe400000000ff */
[----:B------:R-:W-:Y:S02]  /*3b10*/  F2FP.F16.F32.PACK_AB R154, R200, R15 ;  /* 0x0000000fc89a723e */ /* 0x000fe400000000ff */
[----:B------:R-:W-:-:S04]  /*3b20*/  F2FP.F16.F32.PACK_AB R155, R207, R206 ;  /* 0x000000cecf9b723e */ /* 0x000fc800000000ff */
[----:B------:R-:W-:-:S06]  /*3b30*/  WARPGROUP.ARRIVE ;  /* 0x00000000000079c5 */ /* 0x000fcc0000000000 */
[----:B------:R-:W-:Y:S01]  /*3b40*/  HGMMA.64x128x16.F32 R88, R152, gdesc[UR4].tnspB, R88, gsb0 ;  /* 0x41e0000498587df0 */ /* 0x000fe20008000858 */
[----:B------:R-:W-:-:S13]  /*3b50*/  R2UR UR6, R5 ;  /* 0x00000000050672ca */ /* 0x000fda00000e0000 */
        /* <DEDUP_REMOVED lines=72> */
.L_x_5339:
        /* <DEDUP_REMOVED lines=49> */
.L_x_5340:
        /* <DEDUP_REMOVED lines=78> */
.L_x_5323:
        /* <DEDUP_REMOVED lines=164> */
.L_x_5343:
        /* <DEDUP_REMOVED lines=57> */
.L_x_5345:
[----:B------:R-:W-:Y:S05]  /*55a0*/  BSYNC B0 ;  /* 0x0000000000007941 */ /* 0x000fea0003800000 */
.L_x_5344:
        /* <DEDUP_REMOVED lines=15> */
.L_x_5347:
[----:B------:R-:W-:Y:S05]  /*56a0*/  BSYNC B0 ;  /* 0x0000000000007941 */ /* 0x000fea0003800000 */
.L_x_5346:
        /* <DEDUP_REMOVED lines=18> */
.L_x_5349:
[----:B------:R-:W-:Y:S05]  /*57d0*/  BSYNC B0 ;  /* 0x0000000000007941 */ /* 0x000fea0003800000 */
.L_x_5348:
        /* <DEDUP_REMOVED lines=17> */
.L_x_5351:
[----:B------:R-:W-:Y:S05]  /*58f0*/  BSYNC B0 ;  /* 0x0000000000007941 */ /* 0x000fea0003800000 */
.L_x_5350:
        /* <DEDUP_REMOVED lines=18> */
.L_x_5353:
[----:B------:R-:W-:Y:S05]  /*5a20*/  BSYNC B0 ;  /* 0x0000000000007941 */ /* 0x000fea0003800000 */
.L_x_5352:
        /* <DEDUP_REMOVED lines=18> */
.L_x_5355:
[----:B------:R-:W-:Y:S05]  /*5b50*/  BSYNC B0 ;  /* 0x0000000000007941 */ /* 0x000fea0003800000 */
.L_x_5354:
        /* <DEDUP_REMOVED lines=19> */
.L_x_5357:
[----:B------:R-:W-:Y:S05]  /*5c90*/  BSYNC B0 ;  /* 0x0000000000007941 */ /* 0x000fea0003800000 */
.L_x_5356:
        /* <DEDUP_REMOVED lines=21> */
.L_x_5359:
[----:B------:R-:W-:Y:S05]  /*5df0*/  BSYNC B0 ;  /* 0x0000000000007941 */ /* 0x000fea0003800000 */
.L_x_5358:
        /* <DEDUP_REMOVED lines=34> */
.L_x_5361:
[----:B------:R-:W-:Y:S05]  /*6020*/  BSYNC B0 ;  /* 0x0000000000007941 */ /* 0x000fea0003800000 */
.L_x_5360:
        /* <DEDUP_REMOVED lines=17> */
.L_x_5363:
[----:B------:R-:W-:Y:S05]  /*6140*/  BSYNC B0 ;  /* 0x0000000000007941 */ /* 0x000fea0003800000 */
.L_x_5362:
        /* <DEDUP_REMOVED lines=15> */
.L_x_5365:
[----:B------:R-:W-:Y:S05]  /*6240*/  BSYNC B0 ;  /* 0x0000000000007941 */ /* 0x000fea0003800000 */
.L_x_5364:
        /* <DEDUP_REMOVED lines=15> */
.L_x_5367:
[----:B------:R-:W-:Y:S05]  /*6340*/  BSYNC B0 ;  /* 0x0000000000007941 */ /* 0x000fea0003800000 */
.L_x_5366:
        /* <DEDUP_REMOVED lines=15> */
.L_x_5369:
[----:B------:R-:W-:Y:S05]  /*6440*/  BSYNC B0 ;  /* 0x0000000000007941 */ /* 0x000fea0003800000 */
.L_x_5368:
        /* <DEDUP_REMOVED lines=15> */
.L_x_5371:
[----:B------:R-:W-:Y:S05]  /*6540*/  BSYNC B0 ;  /* 0x0000000000007941 */ /* 0x000fea0003800000 */
.L_x_5370:
        /* <DEDUP_REMOVED lines=15> */
.L_x_5373:
[----:B------:R-:W-:Y:S05]  /*6640*/  BSYNC B0 ;  /* 0x0000000000007941 */ /* 0x000fea0003800000 */
.L_x_5372:
        /* <DEDUP_REMOVED lines=15> */
.L_x_5342:
        /* <DEDUP_REMOVED lines=45> */
.L_x_5374:
        /* <DEDUP_REMOVED lines=43> */
.L_x_5376:
[----:B------:R-:W-:Y:S05]  /*6cc0*/  BSYNC B0 ;  /* 0x0000000000007941 */ /* 0x000fea0003800000 */
.L_x_5375:
        /* <DEDUP_REMOVED lines=16> */
.L_x_5378:
[----:B------:R-:W-:Y:S05]  /*6dd0*/  BSYNC B0 ;  /* 0x0000000000007941 */ /* 0x000fea0003800000 */
.L_x_5377:
        /* <DEDUP_REMOVED lines=16> */
.L_x_5380:
[----:B------:R-:W-:Y:S05]  /*6ee0*/  BSYNC B0 ;  /* 0x0000000000007941 */ /* 0x000fea0003800000 */
.L_x_5379:
        /* <DEDUP_REMOVED lines=17> */
.L_x_5382:
[----:B------:R-:W-:Y:S05]  /*7000*/  BSYNC B0 ;  /* 0x0000000000007941 */ /* 0x000fea0003800000 */
.L_x_5381:
        /* <DEDUP_REMOVED lines=16> */
.L_x_5384:
[----:B------:R-:W-:Y:S05]  /*7110*/  BSYNC B0 ;  /* 0x0000000000007941 */ /* 0x000fea0003800000 */
.L_x_5383:
        /* <DEDUP_REMOVED lines=20> */
.L_x_5386:
[----:B------:R-:W-:Y:S05]  /*7260*/  BSYNC B0 ;  /* 0x0000000000007941 */ /* 0x000fea0003800000 */
.L_x_5385:
        /* <DEDUP_REMOVED lines=22> */
.L_x_5388:
[----:B------:R-:W-:Y:S05]  /*73d0*/  BSYNC B0 ;  /* 0x0000000000007941 */ /* 0x000fea0003800000 */
.L_x_5387:
        /* <DEDUP_REMOVED lines=17> */
.L_x_5390:
[----:B------:R-:W-:Y:S05]  /*74f0*/  BSYNC B0 ;  /* 0x0000000000007941 */ /* 0x000fea0003800000 */
.L_x_5389:
        /* <DEDUP_REMOVED lines=31> */
.L_x_5392:
[----:B------:R-:W-:Y:S05]  /*76f0*/  BSYNC B0 ;  /* 0x0000000000007941 */ /* 0x000fea0003800000 */
.L_x_5391:
        /* <DEDUP_REMOVED lines=16> */
.L_x_5394:
[----:B------:R-:W-:Y:S05]  /*7800*/  BSYNC B0 ;  /* 0x0000000000007941 */ /* 0x000fea0003800000 */
.L_x_5393:
        /* <DEDUP_REMOVED lines=15> */
.L_x_5396:
[----:B------:R-:W-:Y:S05]  /*7900*/  BSYNC B0 ;  /* 0x0000000000007941 */ /* 0x000fea0003800000 */
.L_x_5395:
        /* <DEDUP_REMOVED lines=15> */
.L_x_5398:
[----:B------:R-:W-:Y:S05]  /*7a00*/  BSYNC B0 ;  /* 0x0000000000007941 */ /* 0x000fea0003800000 */
.L_x_5397:
        /* <DEDUP_REMOVED lines=15> */
.L_x_5400:
[----:B------:R-:W-:Y:S05]  /*7b00*/  BSYNC B0 ;  /* 0x0000000000007941 */ /* 0x000fea0003800000 */
.L_x_5399:
        /* <DEDUP_REMOVED lines=15> */
.L_x_5402:
[----:B------:R-:W-:Y:S05]  /*7c00*/  BSYNC B0 ;  /* 0x0000000000007941 */ /* 0x000fea0003800000 */
.L_x_5401:
        /* <DEDUP_REMOVED lines=15> */
.L_x_5404:
[----:B------:R-:W-:Y:S05]  /*7d00*/  BSYNC B0 ;  /* 0x0000000000007941 */ /* 0x000fea0003800000 */
.L_x_5403:
        /* <DEDUP_REMOVED lines=15> */
.L_x_5312:
        /* <DEDUP_REMOVED lines=21> */
.L_x_5406:
        /* <DEDUP_REMOVED lines=13> */
.L_x_5408:
[----:B------:R-:W-:-:S05]  /*8020*/  ULDC UR4, c[0x0][0x8bc] ;  /* 0x00022f0000047ab9 */ /* 0x000fca0000000800 */
.L_x_5407:
        /* <DEDUP_REMOVED lines=44> */
.L_x_5409:
        /* <DEDUP_REMOVED lines=13> */
.L_x_5410:
        /* <DEDUP_REMOVED lines=12> */
.L_x_5411:
        /* <DEDUP_REMOVED lines=22> */
.L_x_5412:
        /* <DEDUP_REMOVED lines=40> */
.L_x_5415:
[----:B------:R-:W-:Y:S05]  /*8860*/  BSYNC B0 ;  /* 0x0000000000007941 */ /* 0x000fea0003800000 */
.L_x_5414:
        /* <DEDUP_REMOVED lines=19> */
.L_x_5417:
[----:B------:R-:W-:Y:S05]  /*89a0*/  BSYNC B0 ;  /* 0x0000000000007941 */ /* 0x000fea0003800000 */
.L_x_5416:
[----:B------:R-:W-:Y:S06]  /*89b0*/  BAR.ARV 0xa, 0xa0 ;  /* 0x0282800000007b1d */ /* 0x000fec0000002000 */
[----:B------:R-:W-:Y:S04]  /*89c0*/  BSSY B0, `(.L_x_5418) ;  /* 0x0000003000007945 */ /* 0x000fe80003800000 */
[----:B------:R-:W-:Y:S05]  /*89d0*/  @!P0 BRA `(.L_x_5419) ;  /* 0x0000000000048947 */ /* 0x000fea0003800000 */
[----:B------:R-:W-:-:S04]  /*89e0*/  DEPBAR.LE SB0, 0x0 ;  /* 0x000080000000791a */ /* 0x000fc80000000000 */
.L_x_5419:
[----:B------:R-:W-:Y:S05]  /*89f0*/  BSYNC B0 ;  /* 0x0000000000007941 */ /* 0x000fea0003800000 */
.L_x_5418:
[----:B------:R-:W-:Y:S06]  /*8a00*/  BAR.ARV 0xb, 0xa0 ;  /* 0x02c2800000007b1d */ /* 0x000fec0000002000 */
[----:B------:R-:W-:Y:S01]  /*8a10*/  UIADD3 UR15, UR7, 0x1, URZ ;  /* 0x00000001070f7890 */ /* 0x000fe2000fffe03f */
[----:B------:R-:W-:Y:S11]  /*8a20*/  BRA `(.L_x_5420) ;  /* 0x0000000000047947 */ /* 0x000ff60003800000 */
.L_x_5413:
[----:B------:R-:W-:-:S05]  /*8a30*/  UMOV UR15, UR7 ;  /* 0x00000007000f7c82 */ /* 0x000fca0008000000 */
.L_x_5420:
        /* <DEDUP_REMOVED lines=21> */
.L_x_5433:
        /* <DEDUP_REMOVED lines=20> */
.L_x_5422:
[----:B------:R-:W-:Y:S05]  /*8cd0*/  BSYNC B0 ;  /* 0x0000000000007941 */ /* 0x000fea0003800000 */
.L_x_5421:
        /* <DEDUP_REMOVED lines=13> */
.L_x_5424:
[----:B------:R-:W-:Y:S05]  /*8db0*/  BSYNC B0 ;  /* 0x0000000000007941 */ /* 0x000fea0003800000 */
.L_x_5423:
[----:B------:R-:W-:Y:S06]  /*8dc0*/  BAR.ARV 0xa, 0xa0 ;  /* 0x0282800000007b1d */ /* 0x000fec0000002000 */
[----:B------:R-:W-:Y:S04]  /*8dd0*/  BSSY B0, `(.L_x_5425) ;  /* 0x0000003000007945 */ /* 0x000fe80003800000 */
[----:B------:R-:W-:Y:S05]  /*8de0*/  @!P0 BRA `(.L_x_5426) ;  /* 0x0000000000048947 */ /* 0x000fea0003800000 */
[----:B------:R-:W-:-:S04]  /*8df0*/  DEPBAR.LE SB0, 0x0 ;  /* 0x000080000000791a */ /* 0x000fc80000000000 */
.L_x_5426:
[----:B------:R-:W-:Y:S05]  /*8e00*/  BSYNC B0 ;  /* 0x0000000000007941 */ /* 0x000fea0003800000 */
.L_x_5425:
        /* <DEDUP_REMOVED lines=13> */
.L_x_5428:
[----:B------:R-:W-:Y:S05]  /*8ee0*/  BSYNC B0 ;  /* 0x0000000000007941 */ /* 0x000fea0003800000 */
.L_x_5427:
        /* <DEDUP_REMOVED lines=13> */
.L_x_5430:
[----:B------:R-:W-:Y:S05]  /*8fc0*/  BSYNC B0 ;  /* 0x0000000000007941 */ /* 0x000fea0003800000 */
.L_x_5429:
[----:B------:R-:W-:Y:S01]  /*8fd0*/  UIADD3 UR15, UR15, 0x2, URZ ;  /* 0x000000020f0f7890 */ /* 0x000fe2000fffe03f */
[----:B------:R-:W-:Y:S06]  /*8fe0*/  BAR.ARV 0xa, 0xa0 ;  /* 0x0282800000007b1d */ /* 0x000fec0000002000 */
[----:B------:R-:W-:Y:S01]  /*8ff0*/  BSSY B0, `(.L_x_5431) ;  /* 0x0000004000007945 */ /* 0x000fe20003800000 */
[----:B------:R-:W-:-:S03]  /*9000*/  ISETP.LE.AND P1, PT, R2, UR15, PT ;  /* 0x0000000f02007c0c */ /* 0x000fc6000bf23270 */
[----:B------:R-:W-:Y:S10]  /*9010*/  @!P0 BRA `(.L_x_5432) ;  /* 0x0000000000048947 */ /* 0x000ff40003800000 */
[----:B------:R-:W-:-:S04]  /*9020*/  DEPBAR.LE SB0, 0x0 ;  /* 0x000080000000791a */ /* 0x000fc80000000000 */
.L_x_5432:
[----:B------:R-:W-:Y:S05]  /*9030*/  BSYNC B0 ;  /* 0x0000000000007941 */ /* 0x000fea0003800000 */
.L_x_5431:
[----:B------:R-:W-:Y:S06]  /*9040*/  BAR.ARV 0xb, 0xa0 ;  /* 0x02c2800000007b1d */ /* 0x000fec0000002000 */
[----:B------:R-:W-:Y:S02]  /*9050*/  UIADD3 UR19, UR19, 0x4000, URZ ;  /* 0x0000400013137890 */ /* 0x000fe4000fffe03f */
[----:B------:R-:W-:Y:S01]  /*9060*/  UIADD3 UR6, UR6, 0x4000, URZ ;  /* 0x0000400006067890 */ /* 0x000fe2000fffe03f */
[----:B------:R-:W-:Y:S11]  /*9070*/  @!P1 BRA `(.L_x_5433) ;  /* 0xfffffff800c49947 */ /* 0x000ff6000383ffff */
[----:B------:R-:W-:Y:S05]  /*9080*/  BRA `(.L_x_5317) ;  /* 0x0000002800347947 */ /* 0x000fea0003800000 */
.L_x_5405:
        /* <DEDUP_REMOVED lines=14> */
.L_x_5434:
        /* <DEDUP_REMOVED lines=14> */
.L_x_5436:
[----:B------:R-:W-:-:S05]  /*9250*/  ULDC UR4, c[0x0][0x8bc] ;  /* 0x00022f0000047ab9 */ /* 0x000fca0000000800 */
.L_x_5435:
        /* <DEDUP_REMOVED lines=59> */
.L_x_5438:
        /* <DEDUP_REMOVED lines=13> */
.L_x_5439:
        /* <DEDUP_REMOVED lines=8> */
.L_x_5440:
        /* <DEDUP_REMOVED lines=21> */
.L_x_5441:
        /* <DEDUP_REMOVED lines=50> */
.L_x_5471:
        /* <DEDUP_REMOVED lines=15> */
.L_x_5444:
        /* <DEDUP_REMOVED lines=97> */
.L_x_5455:
[----:B-123--:R-:W-:-:S04]  /*a2d0*/  SHF.L.U32 R18, R10, 0x1f, RZ ;  /* 0x0000001f0a127819 */ /* 0x00efc800000006ff */
[----:B------:R-:W2:Y:S02]  /*a2e0*/  SYNCS.PHASECHK.TRANS64.TRYWAIT P1, [R15+URZ+0x30840], R18 ;  /* 0x030840120f0075a7 */ /* 0x000ea4000802017f */
[----:B--2---:R-:W-:Y:S05]  /*a2f0*/  @!P1 BRA `(.L_x_5447) ;  /* 0x00000018000c9947 */ /* 0x004fea0003800000 */
.L_x_5472:
        /* <DEDUP_REMOVED lines=8> */
.L_x_5448:
        /* <DEDUP_REMOVED lines=37> */
.L_x_5473:
        /* <DEDUP_REMOVED lines=8> */
.L_x_5450:
        /* <DEDUP_REMOVED lines=37> */
.L_x_5474:
        /* <DEDUP_REMOVED lines=8> */
.L_x_5452:
        /* <DEDUP_REMOVED lines=31> */
.L_x_5476:
        /* <DEDUP_REMOVED lines=8> */
.L_x_5454:
        /* <DEDUP_REMOVED lines=37> */
.L_x_5446:
[----:B------:R-:W4:Y:S02]  /*ade0*/  LDL.LU R4, [R1+0x4] ;  /* 0x0000040001047983 */ /* 0x000f240000300800 */
[----:B----4-:R-:W-:Y:S02]  /*adf0*/  ISETP.NE.AND P1, PT, R4, RZ, PT ;  /* 0x000000ff0400720c */ /* 0x010fe40003f25270 */
[----:B------:R4:W5:Y:S11]  /*ae00*/  LDL R4, [R1] ;  /* 0x0000000001047983 */ /* 0x0009760000100800 */
[----:B----4-:R-:W-:Y:S05]  /*ae10*/  @!P1 BRA `(.L_x_5445) ;  /* 0x00000004005c9947 */ /* 0x010fea0003800000 */
[----:B------:R-:W-:-:S04]  /*ae20*/  SHF.L.U32 R12, R10, 0x1f, RZ ;  /* 0x0000001f0a0c7819 */ /* 0x000fc800000006ff */
[----:B------:R-:W4:Y:S02]  /*ae30*/  SYNCS.PHASECHK.TRANS64.TRYWAIT P1, [R15+URZ+0x30840], R12 ;  /* 0x0308400c0f0075a7 */ /* 0x000f24000802017f */
[----:B----4-:R-:W-:Y:S05]  /*ae40*/  @!P1 BRA `(.L_x_5456) ;  /* 0x0000000c008c9947 */ /* 0x010fea0003800000 */
.L_x_5477:
        /* <DEDUP_REMOVED lines=8> */
.L_x_5457:
        /* <DEDUP_REMOVED lines=34> */
.L_x_5478:
        /* <DEDUP_REMOVED lines=8> */
.L_x_5459:
        /* <DEDUP_REMOVED lines=34> */
.L_x_5445:
[----:B------:R-:W1:Y:S01]  /*b390*/  S2R R0, SR_TID.X ;  /* 0x0000000000007919 */ /* 0x000e620000002100 */
[----:B------:R-:W-:Y:S01]  /*b3a0*/  IMAD R3, R16, 0x8, R15 ;  /* 0x0000000810037824 */ /* 0x000fe200078e020f */
[----:B-1----:R-:W-:Y:S02]  /*b3b0*/  LOP3.LUT R2, R0, 0x7f, RZ, 0xc0, !PT ;  /* 0x0000007f00027812 */ /* 0x002fe400078ec0ff */
[----:B------:R-:W-:Y:S02]  /*b3c0*/  SHF.L.U32 R0, R10, 0x1f, RZ ;  /* 0x0000001f0a007819 */ /* 0x000fe400000006ff */
[----:B------:R-:W-:Y:S02]  /*b3d0*/  ISETP.NE.AND P1, PT, R2, RZ, PT ;  /* 0x000000ff0200720c */ /* 0x000fe40003f25270 */
[----:B------:R-:W1:Y:S02]  /*b3e0*/  SYNCS.PHASECHK.TRANS64.TRYWAIT P0, [R3+URZ+0x30840], R0 ;  /* 0x03084000030075a7 */ /* 0x000e64000800017f */
[----:B-1----:R-:W-:Y:S09]  /*b3f0*/  @!P0 BRA `(.L_x_5460) ;  /* 0x0000000800488947 */ /* 0x002ff20003800000 */
.L_x_5479:
[----:B------:R-:W-:Y:S05]  /*b400*/  @P1 BRA `(.L_x_5461) ;  /* 0x0000000000181947 */ /* 0x000fea0003800000 */
[----:B------:R-:W1:Y:S01]  /*b410*/  S2R R2, SR_TID.X ;  /* 0x0000000000027919 */ /* 0x000e620000002100 */
[----:B------:R-:W-:-:S04]  /*b420*/  IMAD.MOV.U32 R0, RZ, RZ, 0x4100 ;  /* 0x00004100ff007424 */ /* 0x000fc800078e00ff */
[----:B------:R1:W-:Y:S02]  /*b430*/  SYNCS.ARRIVE.TRANS64 RZ, [R3+URZ+0x30830], R0 ;  /* 0x0308300003ff79a7 */ /* 0x0003e4000800003f */
[----:B-1----:R-:W-:-:S13]  /*b440*/  LOP3.LUT P0, RZ, R2, 0x1f, RZ, 0xc0, !PT ;  /* 0x0000001f02ff7812 */ /* 0x002fda000780c0ff */
[----:B------:R-:W-:Y:S05]  /*b450*/  @!P0 BRA `(.L_x_5461) ;  /* 0x0000000000048947 */ /* 0x000fea0003800000 */
[----:B------:R-:W-:Y:S01]  /*b460*/  BPT.TRAP 0x1 ;  /* 0x000000040000795c */ /* 0x000fe20000300000 */
.L_x_5461:
        /* <DEDUP_REMOVED lines=41> */
.L_x_5442:
[----:B------:R-:W-:Y:S05]  /*b700*/  BSYNC B0 ;  /* 0x0000000000007941 */ /* 0x000fea0003800000 */
.L_x_5437:
[----:B------:R-:W-:-:S03]  /*b710*/  UMOV UR8, 0xffffffff ;  /* 0xffffffff00087882 */ /* 0x000fc60000000000 */
[----:B------:R-:W-:Y:S05]  /*b720*/  BRA.DIV UR8, `(.L_x_5462) ;  /* 0x0000000608907947 */ /* 0x000fea000b800000 */
[----:B------:R-:W-:-:S13]  /*b730*/  ELECT P6, URZ, PT ;  /* 0x00000000003f782f */ /* 0x000fda00038c0000 */
.L_x_5482:
[----:B------:R-:W-:Y:S05]  /*b740*/  @!P6 BRA `(.L_x_5317) ;  /* 0x000000000084e947 */ /* 0x000fea0003800000 */
[----:B------:R-:W-:-:S06]  /*b750*/  ULOP3.LUT UR8, UR38, 0x2, URZ, 0xfc, !UPT ;  /* 0x0000000226087892 */ /* 0x000fcc000f8efc3f */
[----:B------:R-:W-:-:S05]  /*b760*/  IMAD.U32 R2, RZ, RZ, UR8 ;  /* 0x00000008ff027e24 */ /* 0x000fca000f8e00ff */
[----:B------:R-:W-:-:S13]  /*b770*/  ISETP.NE.AND P2, PT, R2, 0x3, PT ;  /* 0x000000030200780c */ /* 0x000fda0003f45270 */
[----:B------:R-:W-:Y:S05]  /*b780*/  @!P2 BRA `(.L_x_5463) ;  /* 0x000000000004a947 */ /* 0x000fea0003800000 */
[----:B---3--:R-:W-:Y:S01]  /*b790*/  BPT.TRAP 0x1 ;  /* 0x000000040000795c */ /* 0x008fe20000300000 */
.L_x_5463:
        /* <DEDUP_REMOVED lines=15> */
.L_x_5483:
[----:B------:R-:W2:Y:S02]  /*b890*/  SYNCS.PHASECHK.TRANS64.TRYWAIT P0, [R3+URZ], R2 ;  /* 0x00000002030075a7 */ /* 0x000ea4000800017f */
[----:B--2---:R-:W-:Y:S05]  /*b8a0*/  @!P0 BRA `(.L_x_5465) ;  /* 0x0000000400648947 */ /* 0x004fea0003800000 */
.L_x_5484:
[----:B------:R-:W-:Y:S05]  /*b8b0*/  @!P2 BRA `(.L_x_5466) ;  /* 0x000000000004a947 */ /* 0x000fea0003800000 */
[----:B---3--:R-:W-:Y:S01]  /*b8c0*/  BPT.TRAP 0x1 ;  /* 0x000000040000795c */ /* 0x008fe20000300000 */
.L_x_5466:
[----:B--2---:R-:W-:-:S04]  /*b8d0*/  VIADD R3, R8, 0x30840 ;  /* 0x0003084008037836 */ /* 0x004fc80000000000 */
[----:B------:R-:W-:-:S04]  /*b8e0*/  IMAD R5, R0, 0x8, R3 ;  /* 0x0000000800057824 */ /* 0x000fc800078e0203 */
[----:B------:R-:W2:Y:S02]  /*b8f0*/  SYNCS.PHASECHK.TRANS64.TRYWAIT P0, [R5+URZ], R4 ;  /* 0x00000004050075a7 */ /* 0x000ea4000800017f */
[----:B--2---:R-:W-:Y:S05]  /*b900*/  @!P0 BRA `(.L_x_5467) ;  /* 0x0000000400608947 */ /* 0x004fea0003800000 */
.L_x_5485:
[----:B------:R-:W-:-:S07]  /*b910*/  IMAD R3, R6, 0x8, R3 ;  /* 0x0000000806037824 */ /* 0x000fce00078e0203 */
.L_x_5468:
[----:B----4-:R4:W1:Y:S02]  /*b920*/  SYNCS.PHASECHK.TRANS64.TRYWAIT P0, [R3+URZ], R2 ;  /* 0x00000002030075a7 */ /* 0x010864000800017f */
[----:B-1----:R-:W-:Y:S05]  /*b930*/  @!P0 NANOSLEEP.SYNCS 0x989680 ;  /* 0x009896800000895d */ /* 0x002fea0003900000 */
[----:B------:R-:W1:Y:S02]  /*b940*/  @!P0 SYNCS.PHASECHK.TRANS64 P0, [R3+URZ], R2 ;  /* 0x00000002030085a7 */ /* 0x000e64000800007f */
[----:B-1----:R-:W-:Y:S05]  /*b950*/  @!P0 BRA `(.L_x_5468) ;  /* 0xfffffffc00f08947 */ /* 0x002fea000383ffff */
.L_x_5317:
[----:B---3--:R-:W-:Y:S05]  /*b960*/  BSYNC B6 ;  /* 0x0000000000067941 */ /* 0x008fea0003800000 */
.L_x_5311:
[----:B------:R-:W-:Y:S05]  /*b970*/  EXIT ;  /* 0x000000000000794d */ /* 0x000fea0003800000 */
.L_x_5328:
[----:B------:R-:W-:Y:S02]  /*b980*/  IMAD.MOV.U32 R12, RZ, RZ, RZ ;  /* 0x000000ffff0c7224 */ /* 0x000fe400078e00ff */
[----:B------:R-:W-:Y:S02]  /*b990*/  IMAD.MOV.U32 R11, RZ, RZ, 0x1f ;  /* 0x0000001fff0b7424 */ /* 0x000fe400078e00ff */
[----:B------:R-:W-:-:S07]  /*b9a0*/  IMAD.MOV.U32 R15, RZ, RZ, -0x1 ;  /* 0xffffffffff0f7424 */ /* 0x000fce00078e00ff */
[----:B------:R-:W-:Y:S05]  /*b9b0*/  WARPSYNC.COLLECTIVE R15, `(.L_x_5469) ;  /* 0x000000000f087348 */ /* 0x000fea0003c00000 */
[----:B------:R1:W2:Y:S02]  /*b9c0*/  SHFL.IDX P6, R14, R13, R12, R11 ;  /* 0x0000000c0d0e7389 */ /* 0x0002a400000c000b */
[----:B-12---:R-:W-:Y:S01]  /*b9d0*/  ENDCOLLECTIVE ;  /* 0x000000000000791b */ /* 0x006fe20003800000 */
.L_x_5469:
[----:B------:R-:W-:Y:S05]  /*b9e0*/  BRA `(.L_x_5470) ;  /* 0xffffff5c00187947 */ /* 0x000fea000383ffff */
.L_x_5330:
[----:B--2---:R2:W3:Y:S02]  /*b9f0*/  SYNCS.PHASECHK.TRANS64.TRYWAIT P0, [R231+URZ+0x30800], R8 ;  /* 0x03080008e70075a7 */ /* 0x0044e4000800017f */
[----:B---3--:R-:W-:Y:S05]  /*ba00*/  @!P0 NANOSLEEP.SYNCS 0x989680 ;  /* 0x009896800000895d */ /* 0x008fea0003900000 */
[----:B------:R-:W3:Y:S02]  /*ba10*/  @!P0 SYNCS.PHASECHK.TRANS64 P0, [R231+URZ+0x30800], R8 ;  /* 0x03080008e70085a7 */ /* 0x000ee4000800007f */
[----:B---3--:R-:W-:Y:S05]  /*ba20*/  @!P0 BRA `(.L_x_5330) ;  /* 0xfffffffc00f08947 */ /* 0x008fea000383ffff */
[----:B------:R-:W-:Y:S05]  /*ba30*/  BRA `(.L_x_5329) ;  /* 0xffffff5c00607947 */ /* 0x000fea000383ffff */
.L_x_5334:
[----:B---3--:R3:W4:Y:S02]  /*ba40*/  SYNCS.PHASECHK.TRANS64.TRYWAIT P0, [R0+URZ+0x30810], R7 ;  /* 0x03081007000075a7 */ /* 0x008724000800017f */
[----:B----4-:R-:W-:Y:S05]  /*ba50*/  @!P0 NANOSLEEP.SYNCS 0x989680 ;  /* 0x009896800000895d */ /* 0x010fea0003900000 */
[----:B------:R-:W4:Y:S02]  /*ba60*/  @!P0 SYNCS.PHASECHK.TRANS64 P0, [R0+URZ+0x30810], R7 ;  /* 0x03081007000085a7 */ /* 0x000f24000800007f */
[----:B----4-:R-:W-:Y:S05]  /*ba70*/  @!P0 BRA `(.L_x_5334) ;  /* 0xfffffffc00f08947 */ /* 0x010fea000383ffff */
[----:B------:R-:W-:Y:S05]  /*ba80*/  BRA `(.L_x_5333) ;  /* 0xffffff6000f47947 */ /* 0x000fea000383ffff */
.L_x_5338:
[----:B------:R1:W1:Y:S02]  /*ba90*/  SYNCS.PHASECHK.TRANS64.TRYWAIT P0, [R0+URZ+0x30830], R7 ;  /* 0x03083007000075a7 */ /* 0x000264000800017f */
[----:B-1----:R-:W-:Y:S05]  /*baa0*/  @!P0 NANOSLEEP.SYNCS 0x989680 ;  /* 0x009896800000895d */ /* 0x002fea0003900000 */
[----:B------:R-:W1:Y:S02]  /*bab0*/  @!P0 SYNCS.PHASECHK.TRANS64 P0, [R0+URZ+0x30830], R7 ;  /* 0x03083007000085a7 */ /* 0x000e64000800007f */
[----:B-1----:R-:W-:Y:S05]  /*bac0*/  @!P0 BRA `(.L_x_5338) ;  /* 0xfffffffc00f08947 */ /* 0x002fea000383ffff */
[----:B------:R-:W-:Y:S05]  /*bad0*/  BRA `(.L_x_5337) ;  /* 0xffffff68004c7947 */ /* 0x000fea000383ffff */
.L_x_5443:
[----:B-1----:R1:W2:Y:S02]  /*bae0*/  SYNCS.PHASECHK.TRANS64.TRYWAIT P0, [R15+URZ+0x30820], R0 ;  /* 0x030820000f0075a7 */ /* 0x0022a4000800017f */
[----:B--2---:R-:W-:Y:S05]  /*baf0*/  @!P0 NANOSLEEP.SYNCS 0x989680 ;  /* 0x009896800000895d */ /* 0x004fea0003900000 */
[----:B------:R-:W2:Y:S02]  /*bb00*/  @!P0 SYNCS.PHASECHK.TRANS64 P0, [R15+URZ+0x30820], R0 ;  /* 0x030820000f0085a7 */ /* 0x000ea4000800007f */
[----:B--2---:R-:W-:Y:S05]  /*bb10*/  @!P0 BRA `(.L_x_5443) ;  /* 0xfffffffc00f08947 */ /* 0x004fea000383ffff */
[----:B------:R-:W-:Y:S05]  /*bb20*/  BRA `(.L_x_5471) ;  /* 0xffffffe000287947 */ /* 0x000fea000383ffff */
.L_x_5447:
[----:B--2---:R2:W3:Y:S02]  /*bb30*/  SYNCS.PHASECHK.TRANS64.TRYWAIT P1, [R15+URZ+0x30840], R18 ;  /* 0x030840120f0075a7 */ /* 0x0044e4000802017f */
[----:B---3--:R-:W-:Y:S05]  /*bb40*/  @!P1 NANOSLEEP.SYNCS 0x989680 ;  /* 0x009896800000995d */ /* 0x008fea0003900000 */
[----:B------:R-:W3:Y:S02]  /*bb50*/  @!P1 SYNCS.PHASECHK.TRANS64 P1, [R15+URZ+0x30840], R18 ;  /* 0x030840120f0095a7 */ /* 0x000ee4000802007f */
[----:B---3--:R-:W-:Y:S05]  /*bb60*/  @!P1 BRA `(.L_x_5447) ;  /* 0xfffffffc00f09947 */ /* 0x008fea000383ffff */
[----:B------:R-:W-:Y:S05]  /*bb70*/  BRA `(.L_x_5472) ;  /* 0xffffffe400e07947 */ /* 0x000fea000383ffff */
.L_x_5449:
[----:B-1----:R1:W3:Y:S02]  /*bb80*/  SYNCS.PHASECHK.TRANS64.TRYWAIT P1, [R15+URZ+0x30828], R18 ;  /* 0x030828120f0075a7 */ /* 0x0022e4000802017f */
[----:B---3--:R-:W-:Y:S05]  /*bb90*/  @!P1 NANOSLEEP.SYNCS 0x989680 ;  /* 0x009896800000995d */ /* 0x008fea0003900000 */
[----:B------:R-:W3:Y:S02]  /*bba0*/  @!P1 SYNCS.PHASECHK.TRANS64 P1, [R15+URZ+0x30828], R18 ;  /* 0x030828120f0095a7 */ /* 0x000ee4000802007f */
[----:B---3--:R-:W-:Y:S05]  /*bbb0*/  @!P1 BRA `(.L_x_5449) ;  /* 0xfffffffc00f09947 */ /* 0x008fea000383ffff */
[----:B------:R-:W-:Y:S05]  /*bbc0*/  BRA `(.L_x_5473) ;  /* 0xffffffe800807947 */ /* 0x000fea000383ffff */
.L_x_5451:
[----:B---3--:R3:W4:Y:S02]  /*bbd0*/  SYNCS.PHASECHK.TRANS64.TRYWAIT P1, [R15+URZ+0x30848], R18 ;  /* 0x030848120f0075a7 */ /* 0x008724000802017f */
[----:B----4-:R-:W-:Y:S05]  /*bbe0*/  @!P1 NANOSLEEP.SYNCS 0x989680 ;  /* 0x009896800000995d */ /* 0x010fea0003900000 */
[----:B------:R-:W4:Y:S02]  /*bbf0*/  @!P1 SYNCS.PHASECHK.TRANS64 P1, [R15+URZ+0x30848], R18 ;  /* 0x030848120f0095a7 */ /* 0x000f24000802007f */
[----:B----4-:R-:W-:Y:S05]  /*bc00*/  @!P1 BRA `(.L_x_5451) ;  /* 0xfffffffc00f09947 */ /* 0x010fea000383ffff */
[----:B------:R-:W-:Y:S05]  /*bc10*/  BRA `(.L_x_5474) ;  /* 0xffffffec00207947 */ /* 0x000fea000383ffff */
.L_x_5453:
[----:B------:R-:W-:-:S07]  /*bc20*/  SHF.L.U32 R4, R10, 0x1f, RZ ;  /* 0x0000001f0a047819 */ /* 0x000fce00000006ff */
.L_x_5475:
[----:B----4-:R4:W1:Y:S02]  /*bc30*/  SYNCS.PHASECHK.TRANS64.TRYWAIT P1, [R15+URZ+0x30820], R4 ;  /* 0x030820040f0075a7 */ /* 0x010864000802017f */
[----:B-1----:R-:W-:Y:S05]  /*bc40*/  @!P1 NANOSLEEP.SYNCS 0x989680 ;  /* 0x009896800000995d */ /* 0x002fea0003900000 */
[----:B------:R-:W1:Y:S02]  /*bc50*/  @!P1 SYNCS.PHASECHK.TRANS64 P1, [R15+URZ+0x30820], R4 ;  /* 0x030820040f0095a7 */ /* 0x000e64000802007f */
[----:B-1----:R-:W-:Y:S05]  /*bc60*/  @!P1 BRA `(.L_x_5475) ;  /* 0xfffffffc00f09947 */ /* 0x002fea000383ffff */
[----:B------:R-:W-:Y:S05]  /*bc70*/  BRA `(.L_x_5476) ;  /* 0xffffffec00a47947 */ /* 0x000fea000383ffff */
.L_x_5456:
[----:B----4-:R4:W1:Y:S02]  /*bc80*/  SYNCS.PHASECHK.TRANS64.TRYWAIT P1, [R15+URZ+0x30840], R12 ;  /* 0x0308400c0f0075a7 */ /* 0x010864000802017f */
[----:B-1----:R-:W-:Y:S05]  /*bc90*/  @!P1 NANOSLEEP.SYNCS 0x989680 ;  /* 0x009896800000995d */ /* 0x002fea0003900000 */
[----:B------:R-:W1:Y:S02]  /*bca0*/  @!P1 SYNCS.PHASECHK.TRANS64 P1, [R15+URZ+0x30840], R12 ;  /* 0x0308400c0f0095a7 */ /* 0x000e64000802007f */
[----:B-1----:R-:W-:Y:S05]  /*bcb0*/  @!P1 BRA `(.L_x_5456) ;  /* 0xfffffffc00f09947 */ /* 0x002fea000383ffff */
[----:B------:R-:W-:Y:S05]  /*bcc0*/  BRA `(.L_x_5477) ;  /* 0xfffffff000607947 */ /* 0x000fea000383ffff */
.L_x_5458:
[----:B-1----:R1:W2:Y:S02]  /*bcd0*/  SYNCS.PHASECHK.TRANS64.TRYWAIT P1, [R15+URZ+0x30828], R12 ;  /* 0x0308280c0f0075a7 */ /* 0x0022a4000802017f */
[----:B--2---:R-:W-:Y:S05]  /*bce0*/  @!P1 NANOSLEEP.SYNCS 0x989680 ;  /* 0x009896800000995d */ /* 0x004fea0003900000 */
[----:B------:R-:W2:Y:S02]  /*bcf0*/  @!P1 SYNCS.PHASECHK.TRANS64 P1, [R15+URZ+0x30828], R12 ;  /* 0x0308280c0f0095a7 */ /* 0x000ea4000802007f */
[----:B--2---:R-:W-:Y:S05]  /*bd00*/  @!P1 BRA `(.L_x_5458) ;  /* 0xfffffffc00f09947 */ /* 0x004fea000383ffff */
[----:B------:R-:W-:Y:S05]  /*bd10*/  BRA `(.L_x_5478) ;  /* 0xfffffff000f47947 */ /* 0x000fea000383ffff */
.L_x_5460:
[----:B------:R1:W1:Y:S02]  /*bd20*/  SYNCS.PHASECHK.TRANS64.TRYWAIT P0, [R3+URZ+0x30840], R0 ;  /* 0x03084000030075a7 */ /* 0x000264000800017f */
[----:B-1----:R-:W-:Y:S05]  /*bd30*/  @!P0 NANOSLEEP.SYNCS 0x989680 ;  /* 0x009896800000895d */ /* 0x002fea0003900000 */
[----:B------:R-:W1:Y:S02]  /*bd40*/  @!P0 SYNCS.PHASECHK.TRANS64 P0, [R3+URZ+0x30840], R0 ;  /* 0x03084000030085a7 */ /* 0x000e64000800007f */
[----:B-1----:R-:W-:Y:S05]  /*bd50*/  @!P0 BRA `(.L_x_5460) ;  /* 0xfffffffc00f08947 */ /* 0x002fea000383ffff */
[----:B------:R-:W-:Y:S05]  /*bd60*/  BRA `(.L_x_5479) ;  /* 0xfffffff400a47947 */ /* 0x000fea000383ffff */
.L_x_5462:
[----:B------:R-:W-:Y:S01]  /*bd70*/  BSSY B0, `(.L_x_5480) ;  /* 0x0000006000007945 */ /* 0x000fe20003800000 */
[----:B------:R-:W-:-:S07]  /*bd80*/  IMAD.MOV.U32 R15, RZ, RZ, -0x1 ;  /* 0xffffffffff0f7424 */ /* 0x000fce00078e00ff */
[----:B---3--:R-:W-:Y:S05]  /*bd90*/  WARPSYNC.COLLECTIVE R15, `(.L_x_5481) ;  /* 0x000000000f0c7348 */ /* 0x008fea0003c00000 */
[----:B------:R-:W-:Y:S02]  /*bda0*/  ELECT P6, UR62, PT ;  /* 0x00000000003e782f */ /* 0x000fe400038c0000 */
[----:B------:R-:W-:Y:S01]  /*bdb0*/  MOV R14, UR62 ;  /* 0x0000003e000e7c02 */ /* 0x000fe20008000f00 */
[----:B---3--:R-:W-:Y:S10]  /*bdc0*/  ENDCOLLECTIVE ;  /* 0x000000000000791b */ /* 0x008ff40003800000 */
.L_x_5481:
[----:B------:R-:W-:Y:S05]  /*bdd0*/  BSYNC B0 ;  /* 0x0000000000007941 */ /* 0x000fea0003800000 */
.L_x_5480:
[----:B------:R-:W-:Y:S05]  /*bde0*/  BRA `(.L_x_5482) ;  /* 0xfffffff800547947 */ /* 0x000fea000383ffff */
.L_x_5464:
[----:B-1----:R1:W2:Y:S02]  /*bdf0*/  SYNCS.PHASECHK.TRANS64.TRYWAIT P0, [R7+URZ], R4 ;  /* 0x00000004070075a7 */ /* 0x0022a4000800017f */
[----:B--2---:R-:W-:Y:S05]  /*be00*/  @!P0 NANOSLEEP.SYNCS 0x989680 ;  /* 0x009896800000895d */ /* 0x004fea0003900000 */
[----:B------:R-:W2:Y:S02]  /*be10*/  @!P0 SYNCS.PHASECHK.TRANS64 P0, [R7+URZ], R4 ;  /* 0x00000004070085a7 */ /* 0x000ea4000800007f */
[----:B--2---:R-:W-:Y:S05]  /*be20*/  @!P0 BRA `(.L_x_5464) ;  /* 0xfffffffc00f08947 */ /* 0x004fea000383ffff */
[----:B------:R-:W-:Y:S05]  /*be30*/  BRA `(.L_x_5483) ;  /* 0xfffffff800947947 */ /* 0x000fea000383ffff */
.L_x_5465:
[----:B--2---:R2:W4:Y:S02]  /*be40*/  SYNCS.PHASECHK.TRANS64.TRYWAIT P0, [R3+URZ], R2 ;  /* 0x00000002030075a7 */ /* 0x004524000800017f */
[----:B----4-:R-:W-:Y:S05]  /*be50*/  @!P0 NANOSLEEP.SYNCS 0x989680 ;  /* 0x009896800000895d */ /* 0x010fea0003900000 */
[----:B------:R-:W4:Y:S02]  /*be60*/  @!P0 SYNCS.PHASECHK.TRANS64 P0, [R3+URZ], R2 ;  /* 0x00000002030085a7 */ /* 0x000f24000800007f */
[----:B----4-:R-:W-:Y:S05]  /*be70*/  @!P0 BRA `(.L_x_5465) ;  /* 0xfffffffc00f08947 */ /* 0x010fea000383ffff */
[----:B------:R-:W-:Y:S05]  /*be80*/  BRA `(.L_x_5484) ;  /* 0xfffffff800887947 */ /* 0x000fea000383ffff */
.L_x_5467:
[----:B--2---:R2:W4:Y:S02]  /*be90*/  SYNCS.PHASECHK.TRANS64.TRYWAIT P0, [R5+URZ], R4 ;  /* 0x00000004050075a7 */ /* 0x004524000800017f */
[----:B----4-:R-:W-:Y:S05]  /*bea0*/  @!P0 NANOSLEEP.SYNCS 0x989680 ;  /* 0x009896800000895d */ /* 0x010fea0003900000 */
[----:B------:R-:W4:Y:S02]  /*beb0*/  @!P0 SYNCS.PHASECHK.TRANS64 P0, [R5+URZ], R4 ;  /* 0x00000004050085a7 */ /* 0x000f24000800007f */
[----:B----4-:R-:W-:Y:S05]  /*bec0*/  @!P0 BRA `(.L_x_5467) ;  /* 0xfffffffc00f08947 */ /* 0x010fea000383ffff */
[----:B------:R-:W-:Y:S05]  /*bed0*/  BRA `(.L_x_5485) ;  /* 0xfffffff8008c7947 */ /* 0x000fea000383ffff */
.L_x_5486:
        /* <DEDUP_REMOVED lines=10> */
.L_x_7329:


//--------------------- .text._ZN7cutlass13device_kernelIN5flash11enable_sm90INS1_16FlashAttnBwdSm90INS1_25CollectiveMainloopBwdSm90ILi2ELi2ELi2EN4cute5tupleIJNS5_1CILi1EEES8_S8_EEENS6_IJNS7_ILi64EEENS7_ILi128EEESB_EEENS_6half_tEfNS_4arch4Sm90ELb0ELb1ELb0ELb1ELb1ELb1ELb0ELb0ELi2ELi1ELi2ELi1ELb0EEENS1_21CollectiveEpilogueBwdISC_SD_SF_Li256ELb1ELb0ELi1EEENS1_19SingleTileSchedulerILb1ELb0ELb0ELi128EEEEEEEEEvNT_6ParamsE --------------------------
	.section	.text._ZN7cutlass13device_kernelIN5flash11enable_sm90INS1_16FlashAttnBwdSm90INS1_25CollectiveMainloopBwdSm90ILi2ELi2ELi2EN4cute5tupleIJNS5_1CILi1EEES8_S8_EEENS6_IJNS7_ILi64EEENS7_ILi128EEESB_EEENS_6half_tEfNS_4arch4Sm90ELb0ELb1ELb0ELb1ELb1ELb1ELb0ELb0ELi2ELi1ELi2ELi1ELb0EEENS1_21CollectiveEpilogueBwdISC_SD_SF_Li256ELb1ELb0ELi1EEENS1_19SingleTileSchedulerILb1ELb0ELb0ELi128EEEEEEEEEvNT_6ParamsE,"ax",@progbits
	.align	128
.text._ZN7cutlass13device_kernelIN5flash11enable_sm90INS1_16FlashAttnBwdSm90INS1_25CollectiveMainloopBwdSm90ILi2ELi2ELi2EN4cute5tupleIJNS5_1CILi1EEES8_S8_EEENS6_IJNS7_ILi64EEENS7_ILi128EEESB_EEENS_6half_tEfNS_4arch4Sm90ELb0ELb1ELb0ELb1ELb1ELb1ELb0ELb0ELi2ELi1ELi2ELi1ELb0EEENS1_21CollectiveEpilogueBwdISC_SD_SF_Li256ELb1ELb0ELi1EEENS1_19SingleTileSchedulerILb1ELb0ELb0ELi128EEEEEEEEEvNT_6ParamsE:
        .type           _ZN7cutlass13device_kernelIN5flash11enable_sm90INS1_16FlashAttnBwdSm90INS1_25CollectiveMainloopBwdSm90ILi2ELi2ELi2EN4cute5tupleIJNS5_1CILi1EEES8_S8_EEENS6_IJNS7_ILi64EEENS7_ILi128EEESB_EEENS_6half_tEfNS_4arch4Sm90ELb0ELb1ELb0ELb1ELb1ELb1ELb0ELb0ELi2ELi1ELi2ELi1ELb0EEENS1_21CollectiveEpilogueBwdISC_SD_SF_Li256ELb1ELb0ELi1EEENS1_19SingleTileSchedulerILb1ELb0ELb0ELi128EEEEEEEEEvNT_6ParamsE,@function
        .size           _ZN7cutlass13device_kernelIN5flash11enable_sm90INS1_16FlashAttnBwdSm90INS1_25CollectiveMainloopBwdSm90ILi2ELi2ELi2EN4cute5tupleIJNS5_1CILi1EEES8_S8_EEENS6_IJNS7_ILi64EEENS7_ILi128EEESB_EEENS_6half_tEfNS_4arch4Sm90ELb0ELb1ELb0ELb1ELb1ELb1ELb0ELb0ELi2ELi1ELi2ELi1ELb0EEENS1_21CollectiveEpilogueBwdISC_SD_SF_Li256ELb1ELb0ELi1EEENS1_19SingleTileSchedulerILb1ELb0ELb0ELi128EEEEEEEEEvNT_6ParamsE,(.L_x_7330 - _ZN7cutlass13device_kernelIN5flash11enable_sm90INS1_16FlashAttnBwdSm90INS1_25CollectiveMainloopBwdSm90ILi2ELi2ELi2EN4cute5tupleIJNS5_1CILi1EEES8_S8_EEENS6_IJNS7_ILi64EEENS7_ILi128EEESB_EEENS_6half_tEfNS_4arch4Sm90ELb0ELb1ELb0ELb1ELb1ELb1ELb0ELb0ELi2ELi1ELi2ELi1ELb0EEENS1_21CollectiveEpilogueBwdISC_SD_SF_Li256ELb1ELb0ELi1EEENS1_19SingleTileSchedulerILb1ELb0ELb0ELi128EEEEEEEEEvNT_6ParamsE)
        .other          _ZN7cutlass13device_kernelIN5flash11enable_sm90INS1_16FlashAttnBwdSm90INS1_25CollectiveMainloopBwdSm90ILi2ELi2ELi2EN4cute5tupleIJNS5_1CILi1EEES8_S8_EEENS6_IJNS7_ILi64EEENS7_ILi128EEESB_EEENS_6half_tEfNS_4arch4Sm90ELb0ELb1ELb0ELb1ELb1ELb1ELb0ELb0ELi2ELi1ELi2ELi1ELb0EEENS1_21CollectiveEpilogueBwdISC_SD_SF_Li256ELb1ELb0ELi1EEENS1_19SingleTileSchedulerILb1ELb0ELb0ELi128EEEEEEEEEvNT_6ParamsE,@"STO_CUDA_ENTRY STV_DEFAULT"
_ZN7cutlass13device_kernelIN5flash11enable_sm90INS1_16FlashAttnBwdSm90INS1_25CollectiveMainloopBwdSm90ILi2ELi2ELi2EN4cute5tupleIJNS5_1CILi1EEES8_S8_EEENS6_IJNS7_ILi64EEENS7_ILi128EEESB_EEENS_6half_tEfNS_4arch4Sm90ELb0ELb1ELb0ELb1ELb1ELb1ELb0ELb0ELi2ELi1ELi2ELi1ELb0EEENS1_21CollectiveEpilogueBwdISC_SD_SF_Li256ELb1ELb0ELi1EEENS1_19SingleTileSchedulerILb1ELb0ELb0ELi128EEEEEEEEEvNT_6ParamsE:
        /* <DEDUP_REMOVED lines=24> */
.L_x_5488:
[----:B------:R-:W-:Y:S05]  /*0180*/  BSYNC B0 ;  /* 0x0000000000007941 */ /* 0x000fea0003800000 */
.L_x_5487:
        /* <DEDUP_REMOVED lines=37> */
.L_x_5489:
        /* <DEDUP_REMOVED lines=22> */
.L_x_5490:
[----:B------:R-:W-:Y:S01]  /*0540*/  PLOP3.LUT P0, PT, PT, PT, UP0, 0x80, 0x0 ;  /* 0x000000000000781c */ /* 0x000fe20003f0f008 */
[----:B------:R-:W-:Y:S01]  /*0550*/  NOP ;  /* 0x0000000000007918 */ /* 0x000fe20000000000 */
[----:B------:R-:W-:Y:S01]  /*0560*/  ULDC.64 UR46, c[0x0][0x208] ;  /* 0x00008200002e7ab9 */ /* 0x000fe20000000a00 */
[----:B------:R-:W-:Y:S01]  /*0570*/  BSSY B6, `(.L_x_5491) ;  /* 0x0000c30000067945 */ /* 0x000fe20003800000 */
[----:B-12-4-:R-:W-:Y:S09]  /*0580*/  BAR.SYNC.DEFER_BLOCKING 0x0 ;  /* 0x0000000000007b1d */ /* 0x016ff20000010000 */
[----:B------:R-:W-:Y:S05]  /*0590*/  @!P0 BRA `(.L_x_5492) ;  /* 0x0000007800188947 */ /* 0x000fea0003800000 */
.L_x_5493:
        /* <DEDUP_REMOVED lines=24> */
.L_x_5494:
        /* <DEDUP_REMOVED lines=14> */
.L_x_5496:
[----:B------:R-:W-:-:S05]  /*0800*/  ULDC UR4, c[0x0][0x8bc] ;  /* 0x00022f0000047ab9 */ /* 0x000fca0000000800 */
.L_x_5495:
        /* <DEDUP_REMOVED lines=17> */
.L_x_5498:
        /* <DEDUP_REMOVED lines=14> */
.L_x_5499:
        /* <DEDUP_REMOVED lines=11> */
.L_x_5500:
        /* <DEDUP_REMOVED lines=13> */
.L_x_5501:
        /* <DEDUP_REMOVED lines=84> */
.L_x_5502:
        /* <DEDUP_REMOVED lines=29> */
.L_x_5505:
        /* <DEDUP_REMOVED lines=15> */
.L_x_5504:
        /* <DEDUP_REMOVED lines=22> */
.L_x_5507:
        /* <DEDUP_REMOVED lines=15> */
.L_x_5506:
        /* <DEDUP_REMOVED lines=8> */
.L_x_5678:
        /* <DEDUP_REMOVED lines=23> */
.L_x_5509:
        /* <DEDUP_REMOVED lines=95> */
.L_x_5521:
[----:B------:R-:W-:-:S13]  /*1db0*/  ISETP.NE.AND P6, PT, R235, 0x3, PT ;  /* 0x00000003eb00780c */ /* 0x000fda0003fc5270 */
[----:B------:R-:W-:Y:S05]  /*1dc0*/  @!P6 BRA `(.L_x_5511) ;  /* 0x000000000004e947 */ /* 0x000fea0003800000 */
[----:B------:R-:W-:Y:S01]  /*1dd0*/  BPT.TRAP 0x1 ;  /* 0x000000040000795c */ /* 0x000fe20000300000 */
.L_x_5511:
[----:B------:R-:W-:Y:S01]  /*1de0*/  IMAD R0, R4, 0x8, R231 ;  /* 0x0000000804007824 */ /* 0x000fe200078e02e7 */
[----:B------:R-:W-:-:S04]  /*1df0*/  SHF.L.U32 R7, R226, 0x1f, RZ ;  /* 0x0000001fe2077819 */ /* 0x000fc800000006ff */
[----:B------:R2:W3:Y:S01]  /*1e00*/  SYNCS.PHASECHK.TRANS64.TRYWAIT P0, [R0+URZ+0x30810], R7 ;  /* 0x03081007000075a7 */ /* 0x0004e2000800017f */
[----:B------:R-:W-:Y:S05]  /*1e10*/  @!P6 BRA `(.L_x_5512) ;  /* 0x000000000004e947 */ /* 0x000fea0003800000 */
[----:B------:R-:W-:Y:S01]  /*1e20*/  BPT.TRAP 0x1 ;  /* 0x000000040000795c */ /* 0x000fe20000300000 */
.L_x_5512:
[----:B---3--:R-:W-:Y:S05]  /*1e30*/  @P0 BRA `(.L_x_5513) ;  /* 0x0000000000080947 */ /* 0x008fea0003800000 */
[----:B------:R-:W3:Y:S02]  /*1e40*/  SYNCS.PHASECHK.TRANS64.TRYWAIT P0, [R0+URZ+0x30810], R7 ;  /* 0x03081007000075a7 */ /* 0x000ee4000800017f */
[----:B---3--:R-:W-:Y:S05]  /*1e50*/  @!P0 BRA `(.L_x_5514) ;  /* 0x000000a800bc8947 */ /* 0x008fea0003800000 */
.L_x_5513:
        /* <DEDUP_REMOVED lines=81> */
.L_x_5515:
[----:B------:R1:W1:Y:S01]  /*2370*/  SYNCS.PHASECHK.TRANS64.TRYWAIT P0, [R0+URZ+0x30830], R7 ;  /* 0x03083007000075a7 */ /* 0x000262000800017f */
[----:B------:R-:W-:Y:S05]  /*2380*/  @!P6 BRA `(.L_x_5516) ;  /* 0x000000000004e947 */ /* 0x000fea0003800000 */
[----:B------:R-:W-:Y:S01]  /*2390*/  BPT.TRAP 0x1 ;  /* 0x000000040000795c */ /* 0x000fe20000300000 */
.L_x_5516:
[----:B------:R-:W-:-:S05]  /*23a0*/  VIADD R5, R231, 0x20000 ;  /* 0x00020000e7057836 */ /* 0x000fca0000000000 */
[----:B------:R-:W-:-:S04]  /*23b0*/  SHF.R.U32.HI R5, RZ, 0x4, R5 ;  /* 0x00000004ff057819 */ /* 0x000fc80000011605 */
[----:B------:R-:W-:-:S04]  /*23c0*/  LOP3.LUT R234, R5, 0x3fff, RZ, 0xc0, !PT ;  /* 0x00003fff05ea7812 */ /* 0x000fc800078ec0ff */
[----:B------:R-:W-:Y:S01]  /*23d0*/  LOP3.LUT R5, R234, 0x10000, RZ, 0xfc, !PT ;  /* 0x00010000ea057812 */ /* 0x000fe200078efcff */
[----:B-1----:R-:W-:Y:S06]  /*23e0*/  @P0 BRA `(.L_x_5517) ;  /* 0x0000000000080947 */ /* 0x002fec0003800000 */
[----:B------:R-:W1:Y:S02]  /*23f0*/  SYNCS.PHASECHK.TRANS64.TRYWAIT P0, [R0+URZ+0x30830], R7 ;  /* 0x03083007000075a7 */ /* 0x000e64000800017f */
[----:B-1----:R-:W-:Y:S05]  /*2400*/  @!P0 BRA `(.L_x_5518) ;  /* 0x000000a400648947 */ /* 0x002fea0003800000 */
.L_x_5517:
        /* <DEDUP_REMOVED lines=445> */
.L_x_5519:
        /* <DEDUP_REMOVED lines=49> */
.L_x_5520:
        /* <DEDUP_REMOVED lines=78> */
.L_x_5503:
        /* <DEDUP_REMOVED lines=164> */
.L_x_5523:
        /* <DEDUP_REMOVED lines=57> */
.L_x_5525:
[----:B------:R-:W-:Y:S05]  /*55a0*/  BSYNC B0 ;  /* 0x0000000000007941 */ /* 0x000fea0003800000 */
.L_x_5524:
        /* <DEDUP_REMOVED lines=15> */
.L_x_5527:
[----:B------:R-:W-:Y:S05]  /*56a0*/  BSYNC B0 ;  /* 0x0000000000007941 */ /* 0x000fea0003800000 */
.L_x_5526:
        /* <DEDUP_REMOVED lines=18> */
.L_x_5529:
[----:B------:R-:W-:Y:S05]  /*57d0*/  BSYNC B0 ;  /* 0x0000000000007941 */ /* 0x000fea0003800000 */
.L_x_5528:
        /* <DEDUP_REMOVED lines=17> */
.L_x_5531:
[----:B------:R-:W-:Y:S05]  /*58f0*/  BSYNC B0 ;  /* 0x0000000000007941 */ /* 0x000fea0003800000 */
.L_x_5530:
        /* <DEDUP_REMOVED lines=18> */
.L_x_5533:
[----:B------:R-:W-:Y:S05]  /*5a20*/  BSYNC B0 ;  /* 0x0000000000007941 */ /* 0x000fea0003800000 */
.L_x_5532:
        /* <DEDUP_REMOVED lines=18> */
.L_x_5535:
[----:B------:R-:W-:Y:S05]  /*5b50*/  BSYNC B0 ;  /* 0x0000000000007941 */ /* 0x000fea0003800000 */
.L_x_5534:
        /* <DEDUP_REMOVED lines=19> */
.L_x_5537:
[----:B------:R-:W-:Y:S05]  /*5c90*/  BSYNC B0 ;  /* 0x0000000000007941 */ /* 0x000fea0003800000 */
.L_x_5536:
        /* <DEDUP_REMOVED lines=21> */
.L_x_5539:
[----:B------:R-:W-:Y:S05]  /*5df0*/  BSYNC B0 ;  /* 0x0000000000007941 */ /* 0x000fea0003800000 */
.L_x_5538:
        /* <DEDUP_REMOVED lines=34> */
.L_x_5541:
[----:B------:R-:W-:Y:S05]  /*6020*/  BSYNC B0 ;  /* 0x0000000000007941 */ /* 0x000fea0003800000 */
.L_x_5540:
        /* <DEDUP_REMOVED lines=17> */
.L_x_5543:
[----:B------:R-:W-:Y:S05]  /*6140*/  BSYNC B0 ;  /* 0x0000000000007941 */ /* 0x000fea0003800000 */
.L_x_5542:
        /* <DEDUP_REMOVED lines=15> */
.L_x_5545:
[----:B------:R-:W-:Y:S05]  /*6240*/  BSYNC B0 ;  /* 0x0000000000007941 */ /* 0x000fea0003800000 */
.L_x_5544:
        /* <DEDUP_REMOVED lines=15> */
.L_x_5547:
[----:B------:R-:W-:Y:S05]  /*6340*/  BSYNC B0 ;  /* 0x0000000000007941 */ /* 0x000fea0003800000 */
.L_x_5546:
        /* <DEDUP_REMOVED lines=15> */
.L_x_5549:
[----:B------:R-:W-:Y:S05]  /*6440*/  BSYNC B0 ;  /* 0x0000000000007941 */ /* 0x000fea0003800000 */
.L_x_5548:
        /* <DEDUP_REMOVED lines=15> */
.L_x_5551:
[----:B------:R-:W-:Y:S05]  /*6540*/  BSYNC B0 ;  /* 0x0000000000007941 */ /* 0x000fea0003800000 */
.L_x_5550:
        /* <DEDUP_REMOVED lines=15> */
.L_x_5553:
[----:B------:R-:W-:Y:S05]  /*6640*/  BSYNC B0 ;  /* 0x0000000000007941 */ /* 0x000fea0003800000 */
.L_x_5552:
        /* <DEDUP_REMOVED lines=15> */
.L_x_5522:
        /* <DEDUP_REMOVED lines=45> */
.L_x_5554:
        /* <DEDUP_REMOVED lines=43> */
.L_x_5556:
[----:B------:R-:W-:Y:S05]  /*6cc0*/  BSYNC B0 ;  /* 0x0000000000007941 */ /* 0x000fea0003800000 */
.L_x_5555:
        /* <DEDUP_REMOVED lines=16> */
.L_x_5558:
[----:B------:R-:W-:Y:S05]  /*6dd0*/  BSYNC B0 ;  /* 0x0000000000007941 */ /* 0x000fea0003800000 */
.L_x_5557:
        /* <DEDUP_REMOVED lines=16> */
.L_x_5560:
[----:B------:R-:W-:Y:S05]  /*6ee0*/  BSYNC B0 ;  /* 0x0000000000007941 */ /* 0x000fea0003800000 */
.L_x_5559:
        /* <DEDUP_REMOVED lines=17> */
.L_x_5562:
[----:B------:R-:W-:Y:S05]  /*7000*/  BSYNC B0 ;  /* 0x0000000000007941 */ /* 0x000fea0003800000 */
.L_x_5561:
        /* <DEDUP_REMOVED lines=16> */
.L_x_5564:
[----:B------:R-:W-:Y:S05]  /*7110*/  BSYNC B0 ;  /* 0x0000000000007941 */ /* 0x000fea0003800000 */
.L_x_5563:
        /* <DEDUP_REMOVED lines=20> */
.L_x_5566:
[----:B------:R-:W-:Y:S05]  /*7260*/  BSYNC B0 ;  /* 0x0000000000007941 */ /* 0x000fea0003800000 */
.L_x_5565:
        /* <DEDUP_REMOVED lines=22> */
.L_x_5568:
[----:B------:R-:W-:Y:S05]  /*73d0*/  BSYNC B0 ;  /* 0x0000000000007941 */ /* 0x000fea0003800000 */
.L_x_5567:
        /* <DEDUP_REMOVED lines=17> */
.L_x_5570:
[----:B------:R-:W-:Y:S05]  /*74f0*/  BSYNC B0 ;  /* 0x0000000000007941 */ /* 0x000fea0003800000 */
.L_x_5569:
        /* <DEDUP_REMOVED lines=31> */
.L_x_5572:
[----:B------:R-:W-:Y:S05]  /*76f0*/  BSYNC B0 ;  /* 0x0000000000007941 */ /* 0x000fea0003800000 */
.L_x_5571:
        /* <DEDUP_REMOVED lines=16> */
.L_x_5574:
[----:B------:R-:W-:Y:S05]  /*7800*/  BSYNC B0 ;  /* 0x0000000000007941 */ /* 0x000fea0003800000 */
.L_x_5573:
        /* <DEDUP_REMOVED lines=15> */
.L_x_5576:
[----:B------:R-:W-:Y:S05]  /*7900*/  BSYNC B0 ;  /* 0x0000000000007941 */ /* 0x000fea0003800000 */
.L_x_5575:
        /* <DEDUP_REMOVED lines=15> */
.L_x_5578:
[----:B------:R-:W-:Y:S05]  /*7a00*/  BSYNC B0 ;  /* 0x0000000000007941 */ /* 0x000fea0003800000 */
.L_x_5577:
        /* <DEDUP_REMOVED lines=15> */
.L_x_5580:
[----:B------:R-:W-:Y:S05]  /*7b00*/  BSYNC B0 ;  /* 0x0000000000007941 */ /* 0x000fea0003800000 */
.L_x_5579:
        /* <DEDUP_REMOVED lines=15> */
.L_x_5582:
[----:B------:R-:W-:Y:S05]  /*7c00*/  BSYNC B0 ;  /* 0x0000000000007941 */ /* 0x000fea0003800000 */
.L_x_5581:
        /* <DEDUP_REMOVED lines=15> */
.L_x_5584:
[----:B------:R-:W-:Y:S05]  /*7d00*/  BSYNC B0 ;  /* 0x0000000000007941 */ /* 0x000fea0003800000 */
.L_x_5583:
        /* <DEDUP_REMOVED lines=15> */
.L_x_5492:
        /* <DEDUP_REMOVED lines=21> */
.L_x_5586:
        /* <DEDUP_REMOVED lines=13> */
.L_x_5588:
[----:B------:R-:W-:-:S05]  /*8020*/  ULDC UR4, c[0x0][0x8bc] ;  /* 0x00022f0000047ab9 */ /* 0x000fca0000000800 */
.L_x_5587:
        /* <DEDUP_REMOVED lines=44> */
.L_x_5589:
        /* <DEDUP_REMOVED lines=13> */
.L_x_5590:
        /* <DEDUP_REMOVED lines=12> */
.L_x_5591:
        /* <DEDUP_REMOVED lines=30> */
.L_x_5592:
        /* <DEDUP_REMOVED lines=35> */
.L_x_5597:
[----:B------:R-:W2:Y:S04]  /*8890*/  LDG.E.STRONG.GPU R0, desc[UR46][R2.64] ;  /* 0x0000002e02007981 */ /* 0x000ea8000c1ef900 */
[----:B--2---:R-:W-:Y:S01]  /*88a0*/  CCTL.IVALL ;  /* 0x00000000ff00798f */ /* 0x004fe20002000000 */
[----:B------:R-:W-:Y:S05]  /*88b0*/  YIELD ;  /* 0x0000000000007946 */ /* 0x000fea0003800000 */
[----:B------:R-:W-:-:S13]  /*88c0*/  ISETP.NE.AND P1, PT, R0, UR22, PT ;  /* 0x0000001600007c0c */ /* 0x000fda000bf25270 */
[----:B------:R-:W-:Y:S05]  /*88d0*/  @P1 BRA `(.L_x_5597) ;  /* 0xfffffffc00ec1947 */ /* 0x000fea000383ffff */
.L_x_5596:
[----:B------:R-:W-:Y:S05]  /*88e0*/  BSYNC B0 ;  /* 0x0000000000007941 */ /* 0x000fea0003800000 */
.L_x_5595:
[----:B------:R-:W-:-:S03]  /*88f0*/  UMOV UR15, 0xffffffff ;  /* 0xffffffff000f7882 */ /* 0x000fc60000000000 */
[----:B------:R-:W-:Y:S05]  /*8900*/  BRA.DIV UR15, `(.L_x_5598) ;  /* 0x000000420f387947 */ /* 0x000fea000b800000 */
[----:B------:R-:W-:Y:S01]  /*8910*/  NOP ;  /* 0x0000000000007918 */ /* 0x000fe20000000000 */
.L_x_5681:
        /* <DEDUP_REMOVED lines=22> */
.L_x_5600:
[----:B------:R-:W-:Y:S05]  /*8a80*/  BSYNC B0 ;  /* 0x0000000000007941 */ /* 0x000fea0003800000 */
.L_x_5599:
        /* <DEDUP_REMOVED lines=20> */
.L_x_5602:
[----:B------:R-:W-:Y:S05]  /*8bd0*/  BSYNC B0 ;  /* 0x0000000000007941 */ /* 0x000fea0003800000 */
.L_x_5601:
[----:B------:R-:W-:Y:S06]  /*8be0*/  BAR.ARV 0xa, 0xa0 ;  /* 0x0282800000007b1d */ /* 0x000fec0000002000 */
[----:B------:R-:W-:Y:S04]  /*8bf0*/  BSSY B0, `(.L_x_5603) ;  /* 0x0000003000007945 */ /* 0x000fe80003800000 */
[----:B------:R-:W-:Y:S05]  /*8c00*/  @!P0 BRA `(.L_x_5604) ;  /* 0x0000000000048947 */ /* 0x000fea0003800000 */
[----:B------:R-:W-:-:S04]  /*8c10*/  DEPBAR.LE SB0, 0x0 ;  /* 0x000080000000791a */ /* 0x000fc80000000000 */
.L_x_5604:
[----:B------:R-:W-:Y:S05]  /*8c20*/  BSYNC B0 ;  /* 0x0000000000007941 */ /* 0x000fea0003800000 */
.L_x_5603:
        /* <DEDUP_REMOVED lines=19> */
.L_x_5606:
[----:B------:R-:W-:Y:S05]  /*8d60*/  BSYNC B0 ;  /* 0x0000000000007941 */ /* 0x000fea0003800000 */
.L_x_5605:
[----:B------:R-:W-:Y:S01]  /*8d70*/  UIADD3 UR15, UR9, 0x1, URZ ;  /* 0x00000001090f7890 */ /* 0x000fe2000fffe03f */
[----:B------:R-:W-:Y:S11]  /*8d80*/  BRA `(.L_x_5607) ;  /* 0x0000000000047947 */ /* 0x000ff60003800000 */
.L_x_5594:
[----:B------:R-:W-:-:S05]  /*8d90*/  UMOV UR15, UR9 ;  /* 0x00000009000f7c82 */ /* 0x000fca0008000000 */
.L_x_5607:
        /* <DEDUP_REMOVED lines=15> */
.L_x_5632:
        /* <DEDUP_REMOVED lines=11> */
.L_x_5610:
[----:B------:R-:W2:Y:S04]  /*8f40*/  LDG.E.STRONG.GPU R0, desc[UR46][R2.64] ;  /* 0x0000002e02007981 */ /* 0x000ea8000c1ef900 */
[----:B--2---:R-:W-:Y:S01]  /*8f50*/  CCTL.IVALL ;  /* 0x00000000ff00798f */ /* 0x004fe20002000000 */
[----:B------:R-:W-:Y:S05]  /*8f60*/  YIELD ;  /* 0x0000000000007946 */ /* 0x000fea0003800000 */
[----:B------:R-:W-:-:S13]  /*8f70*/  ISETP.NE.AND P1, PT, R0, UR22, PT ;  /* 0x0000001600007c0c */ /* 0x000fda000bf25270 */
[----:B------:R-:W-:Y:S05]  /*8f80*/  @P1 BRA `(.L_x_5610) ;  /* 0xfffffffc00ec1947 */ /* 0x000fea000383ffff */
.L_x_5609:
[----:B------:R-:W-:Y:S05]  /*8f90*/  BSYNC B0 ;  /* 0x0000000000007941 */ /* 0x000fea0003800000 */
.L_x_5608:
[----:B------:R-:W-:-:S03]  /*8fa0*/  UMOV UR16, 0xffffffff ;  /* 0xffffffff00107882 */ /* 0x000fc60000000000 */
[----:B------:R-:W-:Y:S05]  /*8fb0*/  BRA.DIV UR16, `(.L_x_5611) ;  /* 0x0000003a10a87947 */ /* 0x000fea000b800000 */
[----:B------:R-:W-:Y:S01]  /*8fc0*/  NOP ;  /* 0x0000000000007918 */ /* 0x000fe20000000000 */
.L_x_5684:
        /* <DEDUP_REMOVED lines=19> */
.L_x_5613:
[----:B------:R-:W-:Y:S05]  /*9100*/  BSYNC B0 ;  /* 0x0000000000007941 */ /* 0x000fea0003800000 */
.L_x_5612:
        /* <DEDUP_REMOVED lines=17> */
.L_x_5615:
[----:B------:R-:W-:Y:S05]  /*9220*/  BSYNC B0 ;  /* 0x0000000000007941 */ /* 0x000fea0003800000 */
.L_x_5614:
[----:B------:R-:W-:Y:S06]  /*9230*/  BAR.ARV 0xa, 0xa0 ;  /* 0x0282800000007b1d */ /* 0x000fec0000002000 */
[----:B------:R-:W-:Y:S04]  /*9240*/  BSSY B0, `(.L_x_5616) ;  /* 0x0000003000007945 */ /* 0x000fe80003800000 */
[----:B------:R-:W-:Y:S05]  /*9250*/  @!P0 BRA `(.L_x_5617) ;  /* 0x0000000000048947 */ /* 0x000fea0003800000 */
[----:B------:R-:W-:-:S04]  /*9260*/  DEPBAR.LE SB0, 0x0 ;  /* 0x000080000000791a */ /* 0x000fc80000000000 */
.L_x_5617:
[----:B------:R-:W-:Y:S05]  /*9270*/  BSYNC B0 ;  /* 0x0000000000007941 */ /* 0x000fea0003800000 */
.L_x_5616:
        /* <DEDUP_REMOVED lines=19> */
.L_x_5619:
[----:B------:R-:W-:Y:S05]  /*93b0*/  BSYNC B0 ;  /* 0x0000000000007941 */ /* 0x000fea0003800000 */
.L_x_5618:
        /* <DEDUP_REMOVED lines=9> */
.L_x_5622:
[----:B------:R-:W2:Y:S04]  /*9450*/  LDG.E.STRONG.GPU R0, desc[UR46][R2.64] ;  /* 0x0000002e02007981 */ /* 0x000ea8000c1ef900 */
[----:B--2---:R-:W-:Y:S01]  /*9460*/  CCTL.IVALL ;  /* 0x00000000ff00798f */ /* 0x004fe20002000000 */
[----:B------:R-:W-:Y:S05]  /*9470*/  YIELD ;  /* 0x0000000000007946 */ /* 0x000fea0003800000 */
[----:B------:R-:W-:-:S13]  /*9480*/  ISETP.NE.AND P1, PT, R0, UR22, PT ;  /* 0x0000001600007c0c */ /* 0x000fda000bf25270 */
[----:B------:R-:W-:Y:S05]  /*9490*/  @P1 BRA `(.L_x_5622) ;  /* 0xfffffffc00ec1947 */ /* 0x000fea000383ffff */
.L_x_5621:
[----:B------:R-:W-:Y:S05]  /*94a0*/  BSYNC B0 ;  /* 0x0000000000007941 */ /* 0x000fea0003800000 */
.L_x_5620:
[----:B------:R-:W-:-:S03]  /*94b0*/  UMOV UR12, 0xffffffff ;  /* 0xffffffff000c7882 */ /* 0x000fc60000000000 */
[----:B------:R-:W-:Y:S05]  /*94c0*/  BRA.DIV UR12, `(.L_x_5623) ;  /* 0x000000360c807947 */ /* 0x000fea000b800000 */
[----:B------:R-:W-:Y:S01]  /*94d0*/  NOP ;  /* 0x0000000000007918 */ /* 0x000fe20000000000 */
.L_x_5687:
        /* <DEDUP_REMOVED lines=15> */
.L_x_5625:
[----:B------:R-:W-:Y:S05]  /*95d0*/  BSYNC B0 ;  /* 0x0000000000007941 */ /* 0x000fea0003800000 */
.L_x_5624:
        /* <DEDUP_REMOVED lines=15> */
.L_x_5627:
[----:B------:R-:W-:Y:S05]  /*96d0*/  BSYNC B0 ;  /* 0x0000000000007941 */ /* 0x000fea0003800000 */
.L_x_5626:
[----:B------:R-:W-:Y:S06]  /*96e0*/  BAR.ARV 0xa, 0xa0 ;  /* 0x0282800000007b1d */ /* 0x000fec0000002000 */
[----:B------:R-:W-:Y:S04]  /*96f0*/  BSSY B0, `(.L_x_5628) ;  /* 0x0000003000007945 */ /* 0x000fe80003800000 */
[----:B------:R-:W-:Y:S05]  /*9700*/  @!P0 BRA `(.L_x_5629) ;  /* 0x0000000000048947 */ /* 0x000fea0003800000 */
[----:B------:R-:W-:-:S04]  /*9710*/  DEPBAR.LE SB0, 0x0 ;  /* 0x000080000000791a */ /* 0x000fc80000000000 */
.L_x_5629:
[----:B------:R-:W-:Y:S05]  /*9720*/  BSYNC B0 ;  /* 0x0000000000007941 */ /* 0x000fea0003800000 */
.L_x_5628:
        /* <DEDUP_REMOVED lines=19> */
.L_x_5631:
[----:B------:R-:W-:Y:S05]  /*9860*/  BSYNC B0 ;  /* 0x0000000000007941 */ /* 0x000fea0003800000 */
.L_x_5630:
[----:B------:R-:W-:Y:S02]  /*9870*/  UIADD3 UR9, UR9, 0x2, URZ ;  /* 0x0000000209097890 */ /* 0x000fe4000fffe03f */
[----:B------:R-:W-:-:S04]  /*9880*/  UIADD3 UR4, UR4, 0x4000, URZ ;  /* 0x0000400004047890 */ /* 0x000fc8000fffe03f */
[----:B------:R-:W-:-:S13]  /*9890*/  ISETP.LE.AND P1, PT, R9, UR9, PT ;  /* 0x0000000909007c0c */ /* 0x000fda000bf23270 */
[----:B------:R-:W-:Y:S05]  /*98a0*/  @!P1 BRA `(.L_x_5632) ;  /* 0xfffffff400789947 */ /* 0x000fea000383ffff */
.L_x_5593:
        /* <DEDUP_REMOVED lines=41> */
.L_x_5635:
[----:B------:R-:W-:Y:S05]  /*9b40*/  BSYNC B0 ;  /* 0x0000000000007941 */ /* 0x000fea0003800000 */
.L_x_5634:
[----:B------:R-:W-:Y:S05]  /*9b50*/  BRA `(.L_x_5636) ;  /* 0x0000000000047947 */ /* 0x000fea0003800000 */
.L_x_5633:
[----:B------:R-:W-:-:S05]  /*9b60*/  UMOV UR4, UR9 ;  /* 0x0000000900047c82 */ /* 0x000fca0008000000 */
.L_x_5636:
        /* <DEDUP_REMOVED lines=11> */
.L_x_5641:
        /* <DEDUP_REMOVED lines=24> */
.L_x_5638:
[----:B------:R-:W-:Y:S05]  /*9da0*/  BSYNC B0 ;  /* 0x0000000000007941 */ /* 0x000fea0003800000 */
.L_x_5637:
        /* <DEDUP_REMOVED lines=24> */
.L_x_5640:
[----:B------:R-:W-:Y:S05]  /*9f30*/  BSYNC B0 ;  /* 0x0000000000007941 */ /* 0x000fea0003800000 */
.L_x_5639:
[----:B------:R-:W-:Y:S02]  /*9f40*/  UIADD3 UR7, UR7, 0x2, URZ ;  /* 0x0000000207077890 */ /* 0x000fe4000fffe03f */
[----:B------:R-:W-:Y:S02]  /*9f50*/  ULEA UR5, UR19, UR5, 0x1 ;  /* 0x0000000513057291 */ /* 0x000fe4000f8e083f */
[----:B------:R-:W-:Y:S02]  /*9f60*/  ULEA UR6, UR19, UR6, 0x1 ;  /* 0x0000000613067291 */ /* 0x000fe4000f8e083f */
[----:B------:R-:W-:-:S13]  /*9f70*/  ISETP.NE.AND P0, PT, RZ, UR7, PT ;  /* 0x00000007ff007c0c */ /* 0x000fda000bf05270 */
[----:B------:R-:W-:Y:S05]  /*9f80*/  @!P0 BRA `(.L_x_5497) ;  /* 0x0000002800388947 */ /* 0x000fea0003800000 */
[----:B------:R-:W-:Y:S05]  /*9f90*/  BRA `(.L_x_5641) ;  /* 0xfffffffc00207947 */ /* 0x000fea000383ffff */
.L_x_5585:
        /* <DEDUP_REMOVED lines=14> */
.L_x_5642:
        /* <DEDUP_REMOVED lines=14> */
.L_x_5644:
[----:B------:R-:W-:-:S05]  /*a160*/  ULDC UR4, c[0x0][0x8bc] ;  /* 0x00022f0000047ab9 */ /* 0x000fca0000000800 */
.L_x_5643:
        /* <DEDUP_REMOVED lines=59> */
.L_x_5646:
        /* <DEDUP_REMOVED lines=13> */
.L_x_5647:
        /* <DEDUP_REMOVED lines=8> */
.L_x_5648:
        /* <DEDUP_REMOVED lines=21> */
.L_x_5649:
        /* <DEDUP_REMOVED lines=50> */
.L_x_5688:
        /* <DEDUP_REMOVED lines=15> */
.L_x_5652:
        /* <DEDUP_REMOVED lines=97> */
.L_x_5663:
[----:B-123--:R-:W-:-:S04]  /*b1e0*/  SHF.L.U32 R18, R10, 0x1f, RZ ;  /* 0x0000001f0a127819 */ /* 0x00efc800000006ff */
[----:B------:R-:W2:Y:S02]  /*b1f0*/  SYNCS.PHASECHK.TRANS64.TRYWAIT P1, [R15+URZ+0x30840], R18 ;  /* 0x030840120f0075a7 */ /* 0x000ea4000802017f */
[----:B--2---:R-:W-:Y:S05]  /*b200*/  @!P1 BRA `(.L_x_5655) ;  /* 0x0000001800609947 */ /* 0x004fea0003800000 */
.L_x_5689:
        /* <DEDUP_REMOVED lines=8> */
.L_x_5656:
        /* <DEDUP_REMOVED lines=37> */
.L_x_5690:
        /* <DEDUP_REMOVED lines=8> */
.L_x_5658:
        /* <DEDUP_REMOVED lines=37> */
.L_x_5691:
        /* <DEDUP_REMOVED lines=8> */
.L_x_5660:
        /* <DEDUP_REMOVED lines=31> */
.L_x_5693:
        /* <DEDUP_REMOVED lines=8> */
.L_x_5662:
        /* <DEDUP_REMOVED lines=37> */
.L_x_5654:
[----:B------:R-:W4:Y:S02]  /*bcf0*/  LDL.LU R4, [R1+0x4] ;  /* 0x0000040001047983 */ /* 0x000f240000300800 */
[----:B----4-:R-:W-:Y:S02]  /*bd00*/  ISETP.NE.AND P1, PT, R4, RZ, PT ;  /* 0x000000ff0400720c */ /* 0x010fe40003f25270 */
[----:B------:R4:W5:Y:S11]  /*bd10*/  LDL R4, [R1] ;  /* 0x0000000001047983 */ /* 0x0009760000100800 */
[----:B----4-:R-:W-:Y:S05]  /*bd20*/  @!P1 BRA `(.L_x_5653) ;  /* 0x00000004005c9947 */ /* 0x010fea0003800000 */
[----:B------:R-:W-:-:S04]  /*bd30*/  SHF.L.U32 R12, R10, 0x1f, RZ ;  /* 0x0000001f0a0c7819 */ /* 0x000fc800000006ff */
[----:B------:R-:W4:Y:S02]  /*bd40*/  SYNCS.PHASECHK.TRANS64.TRYWAIT P1, [R15+URZ+0x30840], R12 ;  /* 0x0308400c0f0075a7 */ /* 0x000f24000802017f */
[----:B----4-:R-:W-:Y:S05]  /*bd50*/  @!P1 BRA `(.L_x_5664) ;  /* 0x0000000c00e09947 */ /* 0x010fea0003800000 */
.L_x_5694:
        /* <DEDUP_REMOVED lines=8> */
.L_x_5665:
        /* <DEDUP_REMOVED lines=34> */
.L_x_5695:
        /* <DEDUP_REMOVED lines=8> */
.L_x_5667:
        /* <DEDUP_REMOVED lines=34> */
.L_x_5653:
[----:B------:R-:W1:Y:S01]  /*c2a0*/  S2R R0, SR_TID.X ;  /* 0x0000000000007919 */ /* 0x000e620000002100 */
[----:B------:R-:W-:Y:S01]  /*c2b0*/  IMAD R3, R16, 0x8, R15 ;  /* 0x0000000810037824 */ /* 0x000fe200078e020f */
[----:B-1----:R-:W-:Y:S02]  /*c2c0*/  LOP3.LUT R2, R0, 0x7f, RZ, 0xc0, !PT ;  /* 0x0000007f00027812 */ /* 0x002fe400078ec0ff */
[----:B------:R-:W-:Y:S02]  /*c2d0*/  SHF.L.U32 R0, R10, 0x1f, RZ ;  /* 0x0000001f0a007819 */ /* 0x000fe400000006ff */
[----:B------:R-:W-:Y:S02]  /*c2e0*/  ISETP.NE.AND P1, PT, R2, RZ, PT ;  /* 0x000000ff0200720c */ /* 0x000fe40003f25270 */
[----:B------:R-:W1:Y:S02]  /*c2f0*/  SYNCS.PHASECHK.TRANS64.TRYWAIT P0, [R3+URZ+0x30840], R0 ;  /* 0x03084000030075a7 */ /* 0x000e64000800017f */
[----:B-1----:R-:W-:Y:S09]  /*c300*/  @!P0 BRA `(.L_x_5668) ;  /* 0x00000008009c8947 */ /* 0x002ff20003800000 */
.L_x_5696:
[----:B------:R-:W-:Y:S05]  /*c310*/  @P1 BRA `(.L_x_5669) ;  /* 0x0000000000181947 */ /* 0x000fea0003800000 */
[----:B------:R-:W1:Y:S01]  /*c320*/  S2R R2, SR_TID.X ;  /* 0x0000000000027919 */ /* 0x000e620000002100 */
[----:B------:R-:W-:-:S04]  /*c330*/  IMAD.MOV.U32 R0, RZ, RZ, 0x4100 ;  /* 0x00004100ff007424 */ /* 0x000fc800078e00ff */
[----:B------:R1:W-:Y:S02]  /*c340*/  SYNCS.ARRIVE.TRANS64 RZ, [R3+URZ+0x30830], R0 ;  /* 0x0308300003ff79a7 */ /* 0x0003e4000800003f */
[----:B-1----:R-:W-:-:S13]  /*c350*/  LOP3.LUT P0, RZ, R2, 0x1f, RZ, 0xc0, !PT ;  /* 0x0000001f02ff7812 */ /* 0x002fda000780c0ff */
[----:B------:R-:W-:Y:S05]  /*c360*/  @!P0 BRA `(.L_x_5669) ;  /* 0x0000000000048947 */ /* 0x000fea0003800000 */
[----:B------:R-:W-:Y:S01]  /*c370*/  BPT.TRAP 0x1 ;  /* 0x000000040000795c */ /* 0x000fe20000300000 */
.L_x_5669:
        /* <DEDUP_REMOVED lines=41> */
.L_x_5650:
[----:B------:R-:W-:Y:S05]  /*c610*/  BSYNC B0 ;  /* 0x0000000000007941 */ /* 0x000fea0003800000 */
.L_x_5645:
[----:B------:R-:W-:-:S03]  /*c620*/  UMOV UR8, 0xffffffff ;  /* 0xffffffff00087882 */ /* 0x000fc60000000000 */
[----:B------:R-:W-:Y:S05]  /*c630*/  BRA.DIV UR8, `(.L_x_5670) ;  /* 0x0000000608e47947 */ /* 0x000fea000b800000 */
[----:B------:R-:W-:-:S13]  /*c640*/  ELECT P6, URZ, PT ;  /* 0x00000000003f782f */ /* 0x000fda00038c0000 */
.L_x_5699:
[----:B------:R-:W-:Y:S05]  /*c650*/  @!P6 BRA `(.L_x_5497) ;  /* 0x000000000084e947 */ /* 0x000fea0003800000 */
[----:B------:R-:W-:-:S06]  /*c660*/  ULOP3.LUT UR8, UR38, 0x2, URZ, 0xfc, !UPT ;  /* 0x0000000226087892 */ /* 0x000fcc000f8efc3f */
[----:B------:R-:W-:-:S05]  /*c670*/  IMAD.U32 R2, RZ, RZ, UR8 ;  /* 0x00000008ff027e24 */ /* 0x000fca000f8e00ff */
[----:B------:R-:W-:-:S13]  /*c680*/  ISETP.NE.AND P2, PT, R2, 0x3, PT ;  /* 0x000000030200780c */ /* 0x000fda0003f45270 */
[----:B------:R-:W-:Y:S05]  /*c690*/  @!P2 BRA `(.L_x_5671) ;  /* 0x000000000004a947 */ /* 0x000fea0003800000 */
[----:B---3--:R-:W-:Y:S01]  /*c6a0*/  BPT.TRAP 0x1 ;  /* 0x000000040000795c */ /* 0x008fe20000300000 */
.L_x_5671:
        /* <DEDUP_REMOVED lines=15> */
.L_x_5700:
[----:B------:R-:W2:Y:S02]  /*c7a0*/  SYNCS.PHASECHK.TRANS64.TRYWAIT P0, [R3+URZ], R2 ;  /* 0x00000002030075a7 */ /* 0x000ea4000800017f */
[----:B--2---:R-:W-:Y:S05]  /*c7b0*/  @!P0 BRA `(.L_x_5673) ;  /* 0x0000000400b88947 */ /* 0x004fea0003800000 */
.L_x_5701:
[----:B------:R-:W-:Y:S05]  /*c7c0*/  @!P2 BRA `(.L_x_5674) ;  /* 0x000000000004a947 */ /* 0x000fea0003800000 */
[----:B---3--:R-:W-:Y:S01]  /*c7d0*/  BPT.TRAP 0x1 ;  /* 0x000000040000795c */ /* 0x008fe20000300000 */
.L_x_5674:
[----:B--2---:R-:W-:-:S04]  /*c7e0*/  VIADD R3, R8, 0x30840 ;  /* 0x0003084008037836 */ /* 0x004fc80000000000 */
[----:B------:R-:W-:-:S04]  /*c7f0*/  IMAD R5, R0, 0x8, R3 ;  /* 0x0000000800057824 */ /* 0x000fc800078e0203 */
[----:B------:R-:W2:Y:S02]  /*c800*/  SYNCS.PHASECHK.TRANS64.TRYWAIT P0, [R5+URZ], R4 ;  /* 0x00000004050075a7 */ /* 0x000ea4000800017f */
[----:B--2---:R-:W-:Y:S05]  /*c810*/  @!P0 BRA `(.L_x_5675) ;  /* 0x0000000400b48947 */ /* 0x004fea0003800000 */
.L_x_5702:
[----:B------:R-:W-:-:S07]  /*c820*/  IMAD R3, R6, 0x8, R3 ;  /* 0x0000000806037824 */ /* 0x000fce00078e0203 */
.L_x_5676:
[----:B----4-:R4:W1:Y:S02]  /*c830*/  SYNCS.PHASECHK.TRANS64.TRYWAIT P0, [R3+URZ], R2 ;  /* 0x00000002030075a7 */ /* 0x010864000800017f */
[----:B-1----:R-:W-:Y:S05]  /*c840*/  @!P0 NANOSLEEP.SYNCS 0x989680 ;  /* 0x009896800000895d */ /* 0x002fea0003900000 */
[----:B------:R-:W1:Y:S02]  /*c850*/  @!P0 SYNCS.PHASECHK.TRANS64 P0, [R3+URZ], R2 ;  /* 0x00000002030085a7 */ /* 0x000e64000800007f */
[----:B-1----:R-:W-:Y:S05]  /*c860*/  @!P0 BRA `(.L_x_5676) ;  /* 0xfffffffc00f08947 */ /* 0x002fea000383ffff */
.L_x_5497:
[----:B---3--:R-:W-:Y:S05]  /*c870*/  BSYNC B6 ;  /* 0x0000000000067941 */ /* 0x008fea0003800000 */
.L_x_5491:
[----:B------:R-:W-:Y:S05]  /*c880*/  EXIT ;  /* 0x000000000000794d */ /* 0x000fea0003800000 */
.L_x_5508:
[----:B------:R-:W-:Y:S02]  /*c890*/  IMAD.MOV.U32 R12, RZ, RZ, RZ ;  /* 0x000000ffff0c7224 */ /* 0x000fe400078e00ff */
[----:B------:R-:W-:Y:S02]  /*c8a0*/  IMAD.MOV.U32 R11, RZ, RZ, 0x1f ;  /* 0x0000001fff0b7424 */ /* 0x000fe400078e00ff */
[----:B------:R-:W-:-:S07]  /*c8b0*/  IMAD.MOV.U32 R15, RZ, RZ, -0x1 ;  /* 0xffffffffff0f7424 */ /* 0x000fce00078e00ff */
[----:B------:R-:W-:Y:S05]  /*c8c0*/  WARPSYNC.COLLECTIVE R15, `(.L_x_5677) ;  /* 0x000000000f087348 */ /* 0x000fea0003c00000 */
[----:B------:R1:W2:Y:S02]  /*c8d0*/  SHFL.IDX P6, R14, R13, R12, R11 ;  /* 0x0000000c0d0e7389 */ /* 0x0002a400000c000b */
[----:B-12---:R-:W-:Y:S01]  /*c8e0*/  ENDCOLLECTIVE ;  /* 0x000000000000791b */ /* 0x006fe20003800000 */
.L_x_5677:
[----:B------:R-:W-:Y:S05]  /*c8f0*/  BRA `(.L_x_5678) ;  /* 0xffffff4c00547947 */ /* 0x000fea000383ffff */
.L_x_5510:
[----:B--2---:R2:W3:Y:S02]  /*c900*/  SYNCS.PHASECHK.TRANS64.TRYWAIT P0, [R231+URZ+0x30800], R8 ;  /* 0x03080008e70075a7 */ /* 0x0044e4000800017f */
[----:B---3--:R-:W-:Y:S05]  /*c910*/  @!P0 NANOSLEEP.SYNCS 0x989680 ;  /* 0x009896800000895d */ /* 0x008fea0003900000 */
[----:B------:R-:W3:Y:S02]  /*c920*/  @!P0 SYNCS.PHASECHK.TRANS64 P0, [R231+URZ+0x30800], R8 ;  /* 0x03080008e70085a7 */ /* 0x000ee4000800007f */
[----:B---3--:R-:W-:Y:S05]  /*c930*/  @!P0 BRA `(.L_x_5510) ;  /* 0xfffffffc00f08947 */ /* 0x008fea000383ffff */
[----:B------:R-:W-:Y:S05]  /*c940*/  BRA `(.L_x_5509) ;  /* 0xffffff4c009c7947 */ /* 0x000fea000383ffff */
.L_x_5514:
[----:B---3--:R3:W4:Y:S02]  /*c950*/  SYNCS.PHASECHK.TRANS64.TRYWAIT P0, [R0+URZ+0x30810], R7 ;  /* 0x03081007000075a7 */ /* 0x008724000800017f */
[----:B----4-:R-:W-:Y:S05]  /*c960*/  @!P0 NANOSLEEP.SYNCS 0x989680 ;  /* 0x009896800000895d */ /* 0x010fea0003900000 */
[----:B------:R-:W4:Y:S02]  /*c970*/  @!P0 SYNCS.PHASECHK.TRANS64 P0, [R0+URZ+0x30810], R7 ;  /* 0x03081007000085a7 */ /* 0x000f24000800007f */
[----:B----4-:R-:W-:Y:S05]  /*c980*/  @!P0 BRA `(.L_x_5514) ;  /* 0xfffffffc00f08947 */ /* 0x010fea000383ffff */
[----:B------:R-:W-:Y:S05]  /*c990*/  BRA `(.L_x_5513) ;  /* 0xffffff5400307947 */ /* 0x000fea000383ffff */
.L_x_5518:
[----:B------:R1:W1:Y:S02]  /*c9a0*/  SYNCS.PHASECHK.TRANS64.TRYWAIT P0, [R0+URZ+0x30830], R7 ;  /* 0x03083007000075a7 */ /* 0x000264000800017f */
[----:B-1----:R-:W-:Y:S05]  /*c9b0*/  @!P0 NANOSLEEP.SYNCS 0x989680 ;  /* 0x009896800000895d */ /* 0x002fea0003900000 */
[----:B------:R-:W1:Y:S02]  /*c9c0*/  @!P0 SYNCS.PHASECHK.TRANS64 P0, [R0+URZ+0x30830], R7 ;  /* 0x03083007000085a7 */ /* 0x000e64000800007f */
[----:B-1----:R-:W-:Y:S05]  /*c9d0*/  @!P0 BRA `(.L_x_5518) ;  /* 0xfffffffc00f08947 */ /* 0x002fea000383ffff */
[----:B------:R-:W-:Y:S05]  /*c9e0*/  BRA `(.L_x_5517) ;  /* 0xffffff5800887947 */ /* 0x000fea000383ffff */
.L_x_5598:
[----:B------:R-:W-:Y:S01]  /*c9f0*/  BSSY B0, `(.L_x_5679) ;  /* 0x0000005000007945 */ /* 0x000fe20003800000 */
[----:B------:R-:W-:-:S07]  /*ca00*/  IMAD.MOV.U32 R15, RZ, RZ, -0x1 ;  /* 0xffffffffff0f7424 */ /* 0x000fce00078e00ff */
[----:B------:R-:W-:Y:S05]  /*ca10*/  WARPSYNC.COLLECTIVE R15, `(.L_x_5680) ;  /* 0x000000000f087348 */ /* 0x000fea0003c00000 */
[----:B------:R-:W-:Y:S01]  /*ca20*/  NOP ;  /* 0x0000000000007918 */ /* 0x000fe20000000000 */
[----:B------:R-:W-:Y:S01]  /*ca30*/  ENDCOLLECTIVE ;  /* 0x000000000000791b */ /* 0x000fe20003800000 */
.L_x_5680:
[----:B------:R-:W-:Y:S05]  /*ca40*/  BSYNC B0 ;  /* 0x0000000000007941 */ /* 0x000fea0003800000 */
.L_x_5679:
[----:B------:R-:W-:Y:S05]  /*ca50*/  BRA `(.L_x_5681) ;  /* 0xffffffbc00b07947 */ /* 0x000fea000383ffff */
.L_x_5611:
[----:B------:R-:W-:Y:S01]  /*ca60*/  BSSY B0, `(.L_x_5682) ;  /* 0x0000005000007945 */ /* 0x000fe20003800000 */
[----:B------:R-:W-:-:S07]  /*ca70*/  IMAD.MOV.U32 R15, RZ, RZ, -0x1 ;  /* 0xffffffffff0f7424 */ /* 0x000fce00078e00ff */
[----:B------:R-:W-:Y:S05]  /*ca80*/  WARPSYNC.COLLECTIVE R15, `(.L_x_5683) ;  /* 0x000000000f087348 */ /* 0x000fea0003c00000 */
[----:B------:R-:W-:Y:S01]  /*ca90*/  NOP ;  /* 0x0000000000007918 */ /* 0x000fe20000000000 */
[----:B------:R-:W-:Y:S01]  /*caa0*/  ENDCOLLECTIVE ;  /* 0x000000000000791b */ /* 0x000fe20003800000 */
.L_x_5683:
[----:B------:R-:W-:Y:S05]  /*cab0*/  BSYNC B0 ;  /* 0x0000000000007941 */ /* 0x000fea0003800000 */
.L_x_5682:
[----:B------:R-:W-:Y:S05]  /*cac0*/  BRA `(.L_x_5684) ;  /* 0xffffffc400407947 */ /* 0x000fea000383ffff */
.L_x_5623:
[----:B------:R-:W-:Y:S01]  /*cad0*/  BSSY B0, `(.L_x_5685) ;  /* 0x0000005000007945 */ /* 0x000fe20003800000 */
[----:B------:R-:W-:-:S07]  /*cae0*/  IMAD.MOV.U32 R15, RZ, RZ, -0x1 ;  /* 0xffffffffff0f7424 */ /* 0x000fce00078e00ff */
[----:B------:R-:W-:Y:S05]  /*caf0*/  WARPSYNC.COLLECTIVE R15, `(.L_x_5686) ;  /* 0x000000000f087348 */ /* 0x000fea0003c00000 */
[----:B------:R-:W-:Y:S01]  /*cb00*/  NOP ;  /* 0x0000000000007918 */ /* 0x000fe20000000000 */
[----:B------:R-:W-:Y:S01]  /*cb10*/  ENDCOLLECTIVE ;  /* 0x000000000000791b */ /* 0x000fe20003800000 */
.L_x_5686:
[----:B------:R-:W-:Y:S05]  /*cb20*/  BSYNC B0 ;  /* 0x0000000000007941 */ /* 0x000fea0003800000 */
.L_x_5685:
[----:B------:R-:W-:Y:S05]  /*cb30*/  BRA `(.L_x_5687) ;  /* 0xffffffc800687947 */ /* 0x000fea000383ffff */
.L_x_5651:
[----:B-1----:R1:W2:Y:S02]  /*cb40*/  SYNCS.PHASECHK.TRANS64.TRYWAIT P0, [R15+URZ+0x30820], R0 ;  /* 0x030820000f0075a7 */ /* 0x0022a4000800017f */
[----:B--2---:R-:W-:Y:S05]  /*cb50*/  @!P0 NANOSLEEP.SYNCS 0x989680 ;  /* 0x009896800000895d */ /* 0x004fea0003900000 */
[----:B------:R-:W2:Y:S02]  /*cb60*/  @!P0 SYNCS.PHASECHK.TRANS64 P0, [R15+URZ+0x30820], R0 ;  /* 0x030820000f0085a7 */ /* 0x000ea4000800007f */
[----:B--2---:R-:W-:Y:S05]  /*cb70*/  @!P0 BRA `(.L_x_5651) ;  /* 0xfffffffc00f08947 */ /* 0x004fea000383ffff */
[----:B------:R-:W-:Y:S05]  /*cb80*/  BRA `(.L_x_5688) ;  /* 0xffffffdc00d47947 */ /* 0x000fea000383ffff */
.L_x_5655:
[----:B--2---:R2:W3:Y:S02]  /*cb90*/  SYNCS.PHASECHK.TRANS64.TRYWAIT P1, [R15+URZ+0x30840], R18 ;  /* 0x030840120f0075a7 */ /* 0x0044e4000802017f */
[----:B---3--:R-:W-:Y:S05]  /*cba0*/  @!P1 NANOSLEEP.SYNCS 0x989680 ;  /* 0x009896800000995d */ /* 0x008fea0003900000 */
[----:B------:R-:W3:Y:S02]  /*cbb0*/  @!P1 SYNCS.PHASECHK.TRANS64 P1, [R15+URZ+0x30840], R18 ;  /* 0x030840120f0095a7 */ /* 0x000ee4000802007f */
[----:B---3--:R-:W-:Y:S05]  /*cbc0*/  @!P1 BRA `(.L_x_5655) ;  /* 0xfffffffc00f09947 */ /* 0x008fea000383ffff */
[----:B------:R-:W-:Y:S05]  /*cbd0*/  BRA `(.L_x_5689) ;  /* 0xffffffe4008c7947 */ /* 0x000fea000383ffff */
.L_x_5657:
[----:B-1----:R1:W3:Y:S02]  /*cbe0*/  SYNCS.PHASECHK.TRANS64.TRYWAIT P1, [R15+URZ+0x30828], R18 ;  /* 0x030828120f0075a7 */ /* 0x0022e4000802017f */
[----:B---3--:R-:W-:Y:S05]  /*cbf0*/  @!P1 NANOSLEEP.SYNCS 0x989680 ;  /* 0x009896800000995d */ /* 0x008fea0003900000 */
[----:B------:R-:W3:Y:S02]  /*cc00*/  @!P1 SYNCS.PHASECHK.TRANS64 P1, [R15+URZ+0x30828], R18 ;  /* 0x030828120f0095a7 */ /* 0x000ee4000802007f */
[----:B---3--:R-:W-:Y:S05]  /*cc10*/  @!P1 BRA `(.L_x_5657) ;  /* 0xfffffffc00f09947 */ /* 0x008fea000383ffff */
[----:B------:R-:W-:Y:S05]  /*cc20*/  BRA `(.L_x_5690) ;  /* 0xffffffe8002c7947 */ /* 0x000fea000383ffff */
.L_x_5659:
[----:B---3--:R3:W4:Y:S02]  /*cc30*/  SYNCS.PHASECHK.TRANS64.TRYWAIT P1, [R15+URZ+0x30848], R18 ;  /* 0x030848120f0075a7 */ /* 0x008724000802017f */
[----:B----4-:R-:W-:Y:S05]  /*cc40*/  @!P1 NANOSLEEP.SYNCS 0x989680 ;  /* 0x009896800000995d */ /* 0x010fea0003900000 */
[----:B------:R-:W4:Y:S02]  /*cc50*/  @!P1 SYNCS.PHASECHK.TRANS64 P1, [R15+URZ+0x30848], R18 ;  /* 0x030848120f0095a7 */ /* 0x000f24000802007f */
[----:B----4-:R-:W-:Y:S05]  /*cc60*/  @!P1 BRA `(.L_x_5659) ;  /* 0xfffffffc00f09947 */ /* 0x010fea000383ffff */
[----:B------:R-:W-:Y:S05]  /*cc70*/  BRA `(.L_x_5691) ;  /* 0xffffffe800cc7947 */ /* 0x000fea000383ffff */
.L_x_5661:
[----:B------:R-:W-:-:S07]  /*cc80*/  SHF.L.U32 R4, R10, 0x1f, RZ ;  /* 0x0000001f0a047819 */ /* 0x000fce00000006ff */
.L_x_5692:
[----:B----4-:R4:W1:Y:S02]  /*cc90*/  SYNCS.PHASECHK.TRANS64.TRYWAIT P1, [R15+URZ+0x30820], R4 ;  /* 0x030820040f0075a7 */ /* 0x010864000802017f */
[----:B-1----:R-:W-:Y:S05]  /*cca0*/  @!P1 NANOSLEEP.SYNCS 0x989680 ;  /* 0x009896800000995d */ /* 0x002fea0003900000 */
[----:B------:R-:W1:Y:S02]  /*ccb0*/  @!P1 SYNCS.PHASECHK.TRANS64 P1, [R15+URZ+0x30820], R4 ;  /* 0x030820040f0095a7 */ /* 0x000e64000802007f */
[----:B-1----:R-:W-:Y:S05]  /*ccc0*/  @!P1 BRA `(.L_x_5692) ;  /* 0xfffffffc00f09947 */ /* 0x002fea000383ffff */
[----:B------:R-:W-:Y:S05]  /*ccd0*/  BRA `(.L_x_5693) ;  /* 0xffffffec00507947 */ /* 0x000fea000383ffff */
.L_x_5664:
[----:B----4-:R4:W1:Y:S02]  /*cce0*/  SYNCS.PHASECHK.TRANS64.TRYWAIT P1, [R15+URZ+0x30840], R12 ;  /* 0x0308400c0f0075a7 */ /* 0x010864000802017f */
[----:B-1----:R-:W-:Y:S05]  /*ccf0*/  @!P1 NANOSLEEP.SYNCS 0x989680 ;  /* 0x009896800000995d */ /* 0x002fea0003900000 */
[----:B------:R-:W1:Y:S02]  /*cd00*/  @!P1 SYNCS.PHASECHK.TRANS64 P1, [R15+URZ+0x30840], R12 ;  /* 0x0308400c0f0095a7 */ /* 0x000e64000802007f */
[----:B-1----:R-:W-:Y:S05]  /*cd10*/  @!P1 BRA `(.L_x_5664) ;  /* 0xfffffffc00f09947 */ /* 0x002fea000383ffff */
[----:B------:R-:W-:Y:S05]  /*cd20*/  BRA `(.L_x_5694) ;  /* 0xfffffff0000c7947 */ /* 0x000fea000383ffff */
.L_x_5666:
[----:B-1----:R1:W2:Y:S02]  /*cd30*/  SYNCS.PHASECHK.TRANS64.TRYWAIT P1, [R15+URZ+0x30828], R12 ;  /* 0x0308280c0f0075a7 */ /* 0x0022a4000802017f */
[----:B--2---:R-:W-:Y:S05]  /*cd40*/  @!P1 NANOSLEEP.SYNCS 0x989680 ;  /* 0x009896800000995d */ /* 0x004fea0003900000 */
[----:B------:R-:W2:Y:S02]  /*cd50*/  @!P1 SYNCS.PHASECHK.TRANS64 P1, [R15+URZ+0x30828], R12 ;  /* 0x0308280c0f0095a7 */ /* 0x000ea4000802007f */
[----:B--2---:R-:W-:Y:S05]  /*cd60*/  @!P1 BRA `(.L_x_5666) ;  /* 0xfffffffc00f09947 */ /* 0x004fea000383ffff */
[----:B------:R-:W-:Y:S05]  /*cd70*/  BRA `(.L_x_5695) ;  /* 0xfffffff000a07947 */ /* 0x000fea000383ffff */
.L_x_5668:
[----:B------:R1:W1:Y:S02]  /*cd80*/  SYNCS.PHASECHK.TRANS64.TRYWAIT P0, [R3+URZ+0x30840], R0 ;  /* 0x03084000030075a7 */ /* 0x000264000800017f */
[----:B-1----:R-:W-:Y:S05]  /*cd90*/  @!P0 NANOSLEEP.SYNCS 0x989680 ;  /* 0x009896800000895d */ /* 0x002fea0003900000 */
[----:B------:R-:W1:Y:S02]  /*cda0*/  @!P0 SYNCS.PHASECHK.TRANS64 P0, [R3+URZ+0x30840], R0 ;  /* 0x03084000030085a7 */ /* 0x000e64000800007f */
[----:B-1----:R-:W-:Y:S05]  /*cdb0*/  @!P0 BRA `(.L_x_5668) ;  /* 0xfffffffc00f08947 */ /* 0x002fea000383ffff */
[----:B------:R-:W-:Y:S05]  /*cdc0*/  BRA `(.L_x_5696) ;  /* 0xfffffff400507947 */ /* 0x000fea000383ffff */
.L_x_5670:
[----:B------:R-:W-:Y:S01]  /*cdd0*/  BSSY B0, `(.L_x_5697) ;  /* 0x0000006000007945 */ /* 0x000fe20003800000 */
[----:B------:R-:W-:-:S07]  /*cde0*/  IMAD.MOV.U32 R15, RZ, RZ, -0x1 ;  /* 0xffffffffff0f7424 */ /* 0x000fce00078e00ff */
[----:B---3--:R-:W-:Y:S05]  /*cdf0*/  WARPSYNC.COLLECTIVE R15, `(.L_x_5698) ;  /* 0x000000000f0c7348 */ /* 0x008fea0003c00000 */
[----:B------:R-:W-:Y:S02]  /*ce00*/  ELECT P6, UR62, PT ;  /* 0x00000000003e782f */ /* 0x000fe400038c0000 */
[----:B------:R-:W-:Y:S01]  /*ce10*/  MOV R14, UR62 ;  /* 0x0000003e000e7c02 */ /* 0x000fe20008000f00 */
[----:B---3--:R-:W-:Y:S10]  /*ce20*/  ENDCOLLECTIVE ;  /* 0x000000000000791b */ /* 0x008ff40003800000 */
.L_x_5698:
[----:B------:R-:W-:Y:S05]  /*ce30*/  BSYNC B0 ;  /* 0x0000000000007941 */ /* 0x000fea0003800000 */
.L_x_5697:
[----:B------:R-:W-:Y:S05]  /*ce40*/  BRA `(.L_x_5699) ;  /* 0xfffffff800007947 */ /* 0x000fea000383ffff */
.L_x_5672:
[----:B-1----:R1:W2:Y:S02]  /*ce50*/  SYNCS.PHASECHK.TRANS64.TRYWAIT P0, [R7+URZ], R4 ;  /* 0x00000004070075a7 */ /* 0x0022a4000800017f */
[----:B--2---:R-:W-:Y:S05]  /*ce60*/  @!P0 NANOSLEEP.SYNCS 0x989680 ;  /* 0x009896800000895d */ /* 0x004fea0003900000 */
[----:B------:R-:W2:Y:S02]  /*ce70*/  @!P0 SYNCS.PHASECHK.TRANS64 P0, [R7+URZ], R4 ;  /* 0x00000004070085a7 */ /* 0x000ea4000800007f */
[----:B--2---:R-:W-:Y:S05]  /*ce80*/  @!P0 BRA `(.L_x_5672) ;  /* 0xfffffffc00f08947 */ /* 0x004fea000383ffff */
[----:B------:R-:W-:Y:S05]  /*ce90*/  BRA `(.L_x_5700) ;  /* 0xfffffff800407947 */ /* 0x000fea000383ffff */
.L_x_5673:
[----:B--2---:R2:W4:Y:S02]  /*cea0*/  SYNCS.PHASECHK.TRANS64.TRYWAIT P0, [R3+URZ], R2 ;  /* 0x00000002030075a7 */ /* 0x004524000800017f */
[----:B----4-:R-:W-:Y:S05]  /*ceb0*/  @!P0 NANOSLEEP.SYNCS 0x989680 ;  /* 0x009896800000895d */ /* 0x010fea0003900000 */
[----:B------:R-:W4:Y:S02]  /*cec0*/  @!P0 SYNCS.PHASECHK.TRANS64 P0, [R3+URZ], R2 ;  /* 0x00000002030085a7 */ /* 0x000f24000800007f */
[----:B----4-:R-:W-:Y:S05]  /*ced0*/  @!P0 BRA `(.L_x_5673) ;  /* 0xfffffffc00f08947 */ /* 0x010fea000383ffff */
[----:B------:R-:W-:Y:S05]  /*cee0*/  BRA `(.L_x_5701) ;  /* 0xfffffff800347947 */ /* 0x000fea000383ffff */
.L_x_5675:
[----:B--2---:R2:W4:Y:S02]  /*cef0*/  SYNCS.PHASECHK.TRANS64.TRYWAIT P0, [R5+URZ], R4 ;  /* 0x00000004050075a7 */ /* 0x004524000800017f */
[----:B----4-:R-:W-:Y:S05]  /*cf00*/  @!P0 NANOSLEEP.SYNCS 0x989680 ;  /* 0x009896800000895d */ /* 0x010fea0003900000 */
[----:B------:R-:W4:Y:S02]  /*cf10*/  @!P0 SYNCS.PHASECHK.TRANS64 P0, [R5+URZ], R4 ;  /* 0x00000004050085a7 */ /* 0x000f24000800007f */
[----:B----4-:R-:W-:Y:S05]  /*cf20*/  @!P0 BRA `(.L_x_5675) ;  /* 0xfffffffc00f08947 */ /* 0x010fea000383ffff */
[----:B------:R-:W-:Y:S05]  /*cf30*/  BRA `(.L_x_5702) ;  /* 0xfffffff800387947 */ /* 0x000fea000383ffff */
.L_x_5703:
        /* <DEDUP_REMOVED lines=12> */
.L_x_7330:


//--------------------- .text._ZN7cutlass13device_kernelIN5flash11enable_sm90INS1_16FlashAttnBwdSm90INS1_25CollectiveMainloopBwdSm90ILi2ELi2ELi2EN4cute5tupleIJNS5_1CILi1EEES8_S8_EEENS6_IJNS7_ILi64EEENS7_ILi128EEESB_EEENS_6half_tEfNS_4arch4Sm90ELb0ELb1ELb0ELb1ELb0ELb1ELb0ELb0ELi2ELi1ELi2ELi1ELb0EEENS1_24CollectiveEpilogueBwdGQAISC_fSF_Li256ELb1ELb0EEENS1_19SingleTileSchedulerILb1ELb0ELb0ELi128EEEEEEEEEvNT_6ParamsE --------------------------
	.section	.text._ZN7cutlass13device_kernelIN5flash11enable_sm90INS1_16FlashAttnBwdSm90INS1_25CollectiveMainloopBwdSm90ILi2ELi2ELi2EN4cute5tupleIJNS5_1CILi1EEES8_S8_EEENS6_IJNS7_ILi64EEENS7_ILi128EEESB_EEENS_6half_tEfNS_4arch4Sm90ELb0ELb1ELb0ELb1ELb0ELb1ELb0ELb0ELi2ELi1ELi2ELi1ELb0EEENS1_24CollectiveEpilogueBwdGQAISC_fSF_Li256ELb1ELb0EEENS1_19SingleTileSchedulerILb1ELb0ELb0ELi128EEEEEEEEEvNT_6ParamsE,"ax",@progbits
	.align	128
.text._ZN7cutlass13device_kernelIN5flash11enable_sm90INS1_16FlashAttnBwdSm90INS1_25CollectiveMainloopBwdSm90ILi2ELi2ELi2EN4cute5tupleIJNS5_1CILi1EEES8_S8_EEENS6_IJNS7_ILi64EEENS7_ILi128EEESB_EEENS_6half_tEfNS_4arch4Sm90ELb0ELb1ELb0ELb1ELb0ELb1ELb0ELb0ELi2ELi1ELi2ELi1ELb0EEENS1_24CollectiveEpilogueBwdGQAISC_fSF_Li256ELb1ELb0EEENS1_19SingleTileSchedulerILb1ELb0ELb0ELi128EEEEEEEEEvNT_6ParamsE:
        .type           _ZN7cutlass13device_kernelIN5flash11enable_sm90INS1_16FlashAttnBwdSm90INS1_25CollectiveMainloopBwdSm90ILi2ELi2ELi2EN4cute5tupleIJNS5_1CILi1EEES8_S8_EEENS6_IJNS7_ILi64EEENS7_ILi128EEESB_EEENS_6half_tEfNS_4arch4Sm90ELb0ELb1ELb0ELb1ELb0ELb1ELb0ELb0ELi2ELi1ELi2ELi1ELb0EEENS1_24CollectiveEpilogueBwdGQAISC_fSF_Li256ELb1ELb0EEENS1_19SingleTileSchedulerILb1ELb0ELb0ELi128EEEEEEEEEvNT_6ParamsE,@function
        .size           _ZN7cutlass13device_kernelIN5flash11enable_sm90INS1_16FlashAttnBwdSm90INS1_25CollectiveMainloopBwdSm90ILi2ELi2ELi2EN4cute5tupleIJNS5_1CILi1EEES8_S8_EEENS6_IJNS7_ILi64EEENS7_ILi128EEESB_EEENS_6half_tEfNS_4arch4Sm90ELb0ELb1ELb0ELb1ELb0ELb1ELb0ELb0ELi2ELi1ELi2ELi1ELb0EEENS1_24CollectiveEpilogueBwdGQAISC_fSF_Li256ELb1ELb0EEENS1_19SingleTileSchedulerILb1ELb0ELb0ELi128EEEEEEEEEvNT_6ParamsE,(.L_x_7331 - _ZN7cutlass13device_kernelIN5flash11enable_sm90INS1_16FlashAttnBwdSm90INS1_25CollectiveMainloopBwdSm90ILi2ELi2ELi2EN4cute5tupleIJNS5_1CILi1EEES8_S8_EEENS6_IJNS7_ILi64EEENS7_ILi128EEESB_EEENS_6half_tEfNS_4arch4Sm90ELb0ELb1ELb0ELb1ELb0ELb1ELb0ELb0ELi2ELi1ELi2ELi1ELb0EEENS1_24CollectiveEpilogueBwdGQAISC_fSF_Li256ELb1ELb0EEENS1_19SingleTileSchedulerILb1ELb0ELb0ELi128EEEEEEEEEvNT_6ParamsE)
        .other          _ZN7cutlass13device_kernelIN5flash11enable_sm90INS1_16FlashAttnBwdSm90INS1_25CollectiveMainloopBwdSm90ILi2ELi2ELi2EN4cute5tupleIJNS5_1CILi1EEES8_S8_EEENS6_IJNS7_ILi64EEENS7_ILi128EEESB_EEENS_6half_tEfNS_4arch4Sm90ELb0ELb1ELb0ELb1ELb0ELb1ELb0ELb0ELi2ELi1ELi2ELi1ELb0EEENS1_24CollectiveEpilogueBwdGQAISC_fSF_Li256ELb1ELb0EEENS1_19SingleTileSchedulerILb1ELb0ELb0ELi128EEEEEEEEEvNT_6ParamsE,@"STO_CUDA_ENTRY STV_DEFAULT"
_ZN7cutlass13device_kernelIN5flash11enable_sm90INS1_16FlashAttnBwdSm90INS1_25CollectiveMainloopBwdSm90ILi2ELi2ELi2EN4cute5tupleIJNS5_1CILi1EEES8_S8_EEENS6_IJNS7_ILi64EEENS7_ILi128EEESB_EEENS_6half_tEfNS_4arch4Sm90ELb0ELb1ELb0ELb1ELb0ELb1ELb0ELb0ELi2ELi1ELi2ELi1ELb0EEENS1_24CollectiveEpilogueBwdGQAISC_fSF_Li256ELb1ELb0EEENS1_19SingleTileSchedulerILb1ELb0ELb0ELi128EEEEEEEEEvNT_6ParamsE:
        /* <DEDUP_REMOVED lines=24> */
.L_x_5705:
[----:B------:R-:W-:Y:S05]  /*0180*/  BSYNC B0 ;  /* 0x0000000000007941 */ /* 0x000fea0003800000 */
.L_x_5704:
        /* <DEDUP_REMOVED lines=37> */
.L_x_5706:
        /* <DEDUP_REMOVED lines=22> */
.L_x_5707:
[----:B------:R-:W-:Y:S01]  /*0540*/  PLOP3.LUT P0, PT, PT, PT, UP0, 0x80, 0x0 ;  /* 0x000000000000781c */ /* 0x000fe20003f0f008 */
[----:B------:R-:W-:Y:S01]  /*0550*/  NOP ;  /* 0x0000000000007918 */ /* 0x000fe20000000000 */
[----:B------:R-:W-:Y:S01]  /*0560*/  ULDC.64 UR46, c[0x0][0x208] ;  /* 0x00008200002e7ab9 */ /* 0x000fe20000000a00 */
[----:B------:R-:W-:Y:S01]  /*0570*/  BSSY B6, `(.L_x_5708) ;  /* 0x0000873000067945 */ /* 0x000fe20003800000 */
[----:B-12-4-:R-:W-:Y:S09]  /*0580*/  BAR.SYNC.DEFER_BLOCKING 0x0 ;  /* 0x0000000000007b1d */ /* 0x016ff20000010000 */
[----:B------:R-:W-:Y:S05]  /*0590*/  @!P0 BRA `(.L_x_5709) ;  /* 0x0000004800e88947 */ /* 0x000fea0003800000 */
.L_x_5710:
        /* <DEDUP_REMOVED lines=24> */
.L_x_5711:
        /* <DEDUP_REMOVED lines=14> */
.L_x_5713:
[----:B------:R-:W-:-:S05]  /*0800*/  ULDC UR4, c[0x0][0x8c4] ;  /* 0x0002310000047ab9 */ /* 0x000fca0000000800 */
.L_x_5712:
        /* <DEDUP_REMOVED lines=17> */
.L_x_5715:
        /* <DEDUP_REMOVED lines=14> */
.L_x_5716:
        /* <DEDUP_REMOVED lines=11> */
.L_x_5717:
        /* <DEDUP_REMOVED lines=13> */
.L_x_5718:
        /* <DEDUP_REMOVED lines=82> */
.L_x_5719:
        /* <DEDUP_REMOVED lines=29> */
.L_x_5722:
        /* <DEDUP_REMOVED lines=15> */
.L_x_5721:
        /* <DEDUP_REMOVED lines=22> */
.L_x_5724:
        /* <DEDUP_REMOVED lines=15> */
.L_x_5723:
        /* <DEDUP_REMOVED lines=8> */
.L_x_5808:
        /* <DEDUP_REMOVED lines=23> */
.L_x_5726:
        /* <DEDUP_REMOVED lines=95> */
.L_x_5738:
[----:B------:R-:W-:-:S13]  /*1d90*/  ISETP.NE.AND P6, PT, R235, 0x3, PT ;  /* 0x00000003eb00780c */ /* 0x000fda0003fc5270 */
[----:B------:R-:W-:Y:S05]  /*1da0*/  @!P6 BRA `(.L_x_5728) ;  /* 0x000000000004e947 */ /* 0x000fea0003800000 */
[----:B------:R-:W-:Y:S01]  /*1db0*/  BPT.TRAP 0x1 ;  /* 0x000000040000795c */ /* 0x000fe20000300000 */
.L_x_5728:
[----:B------:R-:W-:Y:S01]  /*1dc0*/  IMAD R0, R4, 0x8, R231 ;  /* 0x0000000804007824 */ /* 0x000fe200078e02e7 */
[----:B------:R-:W-:-:S04]  /*1dd0*/  SHF.L.U32 R7, R226, 0x1f, RZ ;  /* 0x0000001fe2077819 */ /* 0x000fc800000006ff */
[----:B------:R2:W3:Y:S01]  /*1de0*/  SYNCS.PHASECHK.TRANS64.TRYWAIT P0, [R0+URZ+0x30810], R7 ;  /* 0x03081007000075a7 */ /* 0x0004e2000800017f */
[----:B------:R-:W-:Y:S05]  /*1df0*/  @!P6 BRA `(.L_x_5729) ;  /* 0x000000000004e947 */ /* 0x000fea0003800000 */
[----:B------:R-:W-:Y:S01]  /*1e00*/  BPT.TRAP 0x1 ;  /* 0x000000040000795c */ /* 0x000fe20000300000 */
.L_x_5729:
[----:B---3--:R-:W-:Y:S05]  /*1e10*/  @P0 BRA `(.L_x_5730) ;  /* 0x0000000000080947 */ /* 0x008fea0003800000 */
[----:B------:R-:W3:Y:S02]  /*1e20*/  SYNCS.PHASECHK.TRANS64.TRYWAIT P0, [R0+URZ+0x30810], R7 ;  /* 0x03081007000075a7 */ /* 0x000ee4000800017f */
[----:B---3--:R-:W-:Y:S05]  /*1e30*/  @!P0 BRA `(.L_x_5731) ;  /* 0x0000006c00d08947 */ /* 0x008fea0003800000 */
.L_x_5730:
        /* <DEDUP_REMOVED lines=81> */
.L_x_5732:
[----:B------:R1:W1:Y:S01]  /*2350*/  SYNCS.PHASECHK.TRANS64.TRYWAIT P0, [R0+URZ+0x30830], R7 ;  /* 0x03083007000075a7 */ /* 0x000262000800017f */
[----:B------:R-:W-:Y:S05]  /*2360*/  @!P6 BRA `(.L_x_5733) ;  /* 0x000000000004e947 */ /* 0x000fea0003800000 */
[----:B------:R-:W-:Y:S01]  /*2370*/  BPT.TRAP 0x1 ;  /* 0x000000040000795c */ /* 0x000fe20000300000 */
.L_x_5733:
[----:B------:R-:W-:-:S05]  /*2380*/  VIADD R5, R231, 0x20000 ;  /* 0x00020000e7057836 */ /* 0x000fca0000000000 */
[----:B------:R-:W-:-:S04]  /*2390*/  SHF.R.U32.HI R5, RZ, 0x4, R5 ;  /* 0x00000004ff057819 */ /* 0x000fc80000011605 */
[----:B------:R-:W-:-:S04]  /*23a0*/  LOP3.LUT R234, R5, 0x3fff, RZ, 0xc0, !PT ;  /* 0x00003fff05ea7812 */ /* 0x000fc800078ec0ff */
[----:B------:R-:W-:Y:S01]  /*23b0*/  LOP3.LUT R5, R234, 0x10000, RZ, 0xfc, !PT ;  /* 0x00010000ea057812 */ /* 0x000fe200078efcff */
[----:B-1----:R-:W-:Y:S06]  /*23c0*/  @P0 BRA `(.L_x_5734) ;  /* 0x0000000000080947 */ /* 0x002fec0003800000 */
[----:B------:R-:W1:Y:S02]  /*23d0*/  SYNCS.PHASECHK.TRANS64.TRYWAIT P0, [R0+URZ+0x30830], R7 ;  /* 0x03083007000075a7 */ /* 0x000e64000800017f */
[----:B-1----:R-:W-:Y:S05]  /*23e0*/  @!P0 BRA `(.L_x_5735) ;  /* 0x0000006800788947 */ /* 0x002fea0003800000 */
.L_x_5734:
        /* <DEDUP_REMOVED lines=445> */
.L_x_5736:
        /* <DEDUP_REMOVED lines=49> */
.L_x_5737:
        /* <DEDUP_REMOVED lines=78> */
.L_x_5720:
[----:B------:R-:W-:Y:S05]  /*47b0*/  @P0 BRA `(.L_x_5714) ;  /* 0x0000004400380947 */ /* 0x000fea0003800000 */
[----:B------:R-:W-:Y:S01]  /*47c0*/  ULDC.64 UR4, c[0x0][0x878] ;  /* 0x00021e0000047ab9 */ /* 0x000fe20000000a00 */
[----:B------:R-:W1:Y:S01]  /*47d0*/  S2R R4, SR_TID.X ;  /* 0x0000000000047919 */ /* 0x000e620000002100 */
[----:B------:R-:W-:Y:S01]  /*47e0*/  UISETP.NE.U32.AND UP0, UPT, UR4, URZ, UPT ;  /* 0x0000003f0400728c */ /* 0x000fe2000bf05070 */
[----:B------:R-:W-:Y:S01]  /*47f0*/  S2UR UR8, SR_CgaCtaId ;  /* 0x00000000000879c3 */ /* 0x000fe20000008800 */
[----:B------:R-:W-:-:S07]  /*4800*/  ULDC UR6, c[0x0][0x850] ;  /* 0x0002140000067ab9 */ /* 0x000fce0000000800 */
[----:B------:R-:W2:Y:S01]  /*4810*/  S2UR UR10, SR_CTAID.X ;  /* 0x00000000000a79c3 */ /* 0x000ea20000002500 */
        /* <DEDUP_REMOVED lines=9> */
[----:B------:R-:W-:-:S05]  /*48b0*/  IMAD.U32 R3, RZ, RZ, UR5 ;  /* 0x00000005ff037e24 */ /* 0x000fca000f8e00ff */
[----:B------:R-:W3:Y:S01]  /*48c0*/  @P0 LDG.E R2, desc[UR46][R2.64] ;  /* 0x0000002e02020981 */ /* 0x000ee2000c1e1900 */
[----:B------:R-:W4:Y:S01]  /*48d0*/  S2UR UR5, SR_CTAID.Y ;  /* 0x00000000000579c3 */ /* 0x000f220000002600 */
[----:B-1----:R-:W-:Y:S01]  /*48e0*/  VIADD R5, R4, 0xffffff80 ;  /* 0xffffff8004057836 */ /* 0x002fe20000000000 */
[----:B------:R-:W-:Y:S01]  /*48f0*/  UISETP.NE.AND UP1, UPT, UR6, 0x1, UPT ;  /* 0x000000010600788c */ /* 0x000fe2000bf25270 */
[----:B------:R-:W-:Y:S01]  /*4900*/  BSSY B0, `(.L_x_5739) ;  /* 0x000005b000007945 */ /* 0x000fe20003800000 */
[----:B--2---:R-:W-:Y:S02]  /*4910*/  USHF.L.U32 UR10, UR10, 0xe, URZ ;  /* 0x0000000e0a0a7899 */ /* 0x004fe4000800063f */
[----:B------:R-:W-:-:S07]  /*4920*/  SHF.R.S32.HI R0, RZ, 0x1f, R5 ;  /* 0x0000001fff007819 */ /* 0x000fce0000011405 */
[----:B------:R-:W-:Y:S01]  /*4930*/  @UP1 ULDC UR11, c[0x0][0x858] ;  /* 0x00021600000b1ab9 */ /* 0x000fe20000000800 */
        /* <DEDUP_REMOVED lines=17> */
[----:B----4-:R-:W-:Y:S02]  /*4a50*/  UIMAD.WIDE.U32 UR8, UR5, UR8, URZ ;  /* 0x00000008050872a5 */ /* 0x010fe4000f8e003f */
        /* <DEDUP_REMOVED lines=62> */
.L_x_5741:
[----:B------:R-:W-:Y:S01]  /*4e40*/  @P0 ELECT P1, URZ, PT ;  /* 0x00000000003f082f */ /* 0x000fe20003820000 */
[----:B------:R2:W-:-:S12]  /*4e50*/  UBLKRED.G.S.ADD.F32.RN [UR6], [UR4], UR5, desc[UR8] ;  /* 0x00000806040073bb */ /* 0x0005d800080a1405 */
[----:B------:R-:W-:Y:S02]  /*4e60*/  @P1 PLOP3.LUT P0, PT, P1, PT, PT, 0x8, 0x0 ;  /* 0x000000000000181c */ /* 0x000fe40000f0e170 */
[----:B------:R-:W-:-:S11]  /*4e70*/  PLOP3.LUT P1, PT, PT, PT, PT, 0x8, 0x0 ;  /* 0x000000000000781c */ /* 0x000fd60003f2e170 */
[----:B--2---:R-:W-:Y:S05]  /*4e80*/  @P0 BRA.U.ANY `(.L_x_5741) ;  /* 0xfffffffd00ec0947 */ /* 0x004fea000393ffff */
[----:B------:R0:W-:Y:S01]  /*4e90*/  UTMACMDFLUSH ;  /* 0x00000000000079b7 */ /* 0x0001e20000000000 */
[----:B------:R-:W-:-:S04]  /*4ea0*/  DEPBAR.LE SB0, 0x0 ;  /* 0x000080000000791a */ /* 0x000fc80000000000 */
.L_x_5740:
[----:B------:R-:W-:Y:S05]  /*4eb0*/  BSYNC B0 ;  /* 0x0000000000007941 */ /* 0x000fea0003800000 */
.L_x_5739:
        /* <DEDUP_REMOVED lines=32> */
.L_x_5742:
        /* <DEDUP_REMOVED lines=8> */
.L_x_5709:
        /* <DEDUP_REMOVED lines=21> */
.L_x_5744:
        /* <DEDUP_REMOVED lines=13> */
.L_x_5746:
[----:B------:R-:W-:-:S05]  /*5360*/  ULDC UR4, c[0x0][0x8c4] ;  /* 0x0002310000047ab9 */ /* 0x000fca0000000800 */
.L_x_5745:
        /* <DEDUP_REMOVED lines=44> */
.L_x_5747:
        /* <DEDUP_REMOVED lines=13> */
.L_x_5748:
        /* <DEDUP_REMOVED lines=12> */
.L_x_5749:
        /* <DEDUP_REMOVED lines=22> */
.L_x_5750:
        /* <DEDUP_REMOVED lines=40> */
.L_x_5753:
[----:B------:R-:W-:Y:S05]  /*5ba0*/  BSYNC B0 ;  /* 0x0000000000007941 */ /* 0x000fea0003800000 */
.L_x_5752:
        /* <DEDUP_REMOVED lines=19> */
.L_x_5755:
[----:B------:R-:W-:Y:S05]  /*5ce0*/  BSYNC B0 ;  /* 0x0000000000007941 */ /* 0x000fea0003800000 */
.L_x_5754:
[----:B------:R-:W-:Y:S06]  /*5cf0*/  BAR.ARV 0xa, 0xa0 ;  /* 0x0282800000007b1d */ /* 0x000fec0000002000 */
[----:B------:R-:W-:Y:S04]  /*5d00*/  BSSY B0, `(.L_x_5756) ;  /* 0x0000003000007945 */ /* 0x000fe80003800000 */
[----:B------:R-:W-:Y:S05]  /*5d10*/  @!P0 BRA `(.L_x_5757) ;  /* 0x0000000000048947 */ /* 0x000fea0003800000 */
[----:B------:R-:W-:-:S04]  /*5d20*/  DEPBAR.LE SB0, 0x0 ;  /* 0x000080000000791a */ /* 0x000fc80000000000 */
.L_x_5757:
[----:B------:R-:W-:Y:S05]  /*5d30*/  BSYNC B0 ;  /* 0x0000000000007941 */ /* 0x000fea0003800000 */
.L_x_5756:
[----:B------:R-:W-:Y:S06]  /*5d40*/  BAR.ARV 0xb, 0xa0 ;  /* 0x02c2800000007b1d */ /* 0x000fec0000002000 */
[----:B------:R-:W-:Y:S01]  /*5d50*/  UIADD3 UR15, UR7, 0x1, URZ ;  /* 0x00000001070f7890 */ /* 0x000fe2000fffe03f */
[----:B------:R-:W-:Y:S11]  /*5d60*/  BRA `(.L_x_5758) ;  /* 0x0000000000047947 */ /* 0x000ff60003800000 */
.L_x_5751:
[----:B------:R-:W-:-:S05]  /*5d70*/  UMOV UR15, UR7 ;  /* 0x00000007000f7c82 */ /* 0x000fca0008000000 */
.L_x_5758:
        /* <DEDUP_REMOVED lines=21> */
.L_x_5771:
        /* <DEDUP_REMOVED lines=20> */
.L_x_5760:
[----:B------:R-:W-:Y:S05]  /*6010*/  BSYNC B0 ;  /* 0x0000000000007941 */ /* 0x000fea0003800000 */
.L_x_5759:
        /* <DEDUP_REMOVED lines=13> */
.L_x_5762:
[----:B------:R-:W-:Y:S05]  /*60f0*/  BSYNC B0 ;  /* 0x0000000000007941 */ /* 0x000fea0003800000 */
.L_x_5761:
[----:B------:R-:W-:Y:S06]  /*6100*/  BAR.ARV 0xa, 0xa0 ;  /* 0x0282800000007b1d */ /* 0x000fec0000002000 */
[----:B------:R-:W-:Y:S04]  /*6110*/  BSSY B0, `(.L_x_5763) ;  /* 0x0000003000007945 */ /* 0x000fe80003800000 */
[----:B------:R-:W-:Y:S05]  /*6120*/  @!P0 BRA `(.L_x_5764) ;  /* 0x0000000000048947 */ /* 0x000fea0003800000 */
[----:B------:R-:W-:-:S04]  /*6130*/  DEPBAR.LE SB0, 0x0 ;  /* 0x000080000000791a */ /* 0x000fc80000000000 */
.L_x_5764:
[----:B------:R-:W-:Y:S05]  /*6140*/  BSYNC B0 ;  /* 0x0000000000007941 */ /* 0x000fea0003800000 */
.L_x_5763:
        /* <DEDUP_REMOVED lines=13> */
.L_x_5766:
[----:B------:R-:W-:Y:S05]  /*6220*/  BSYNC B0 ;  /* 0x0000000000007941 */ /* 0x000fea0003800000 */
.L_x_5765:
        /* <DEDUP_REMOVED lines=13> */
.L_x_5768:
[----:B------:R-:W-:Y:S05]  /*6300*/  BSYNC B0 ;  /* 0x0000000000007941 */ /* 0x000fea0003800000 */
.L_x_5767:
[----:B------:R-:W-:Y:S01]  /*6310*/  UIADD3 UR15, UR15, 0x2, URZ ;  /* 0x000000020f0f7890 */ /* 0x000fe2000fffe03f */
[----:B------:R-:W-:Y:S06]  /*6320*/  BAR.ARV 0xa, 0xa0 ;  /* 0x0282800000007b1d */ /* 0x000fec0000002000 */
[----:B------:R-:W-:Y:S01]  /*6330*/  BSSY B0, `(.L_x_5769) ;  /* 0x0000004000007945 */ /* 0x000fe20003800000 */
[----:B------:R-:W-:-:S03]  /*6340*/  ISETP.LE.AND P1, PT, R2, UR15, PT ;  /* 0x0000000f02007c0c */ /* 0x000fc6000bf23270 */
[----:B------:R-:W-:Y:S10]  /*6350*/  @!P0 BRA `(.L_x_5770) ;  /* 0x0000000000048947 */ /* 0x000ff40003800000 */
[----:B------:R-:W-:-:S04]  /*6360*/  DEPBAR.LE SB0, 0x0 ;  /* 0x000080000000791a */ /* 0x000fc80000000000 */
.L_x_5770:
[----:B------:R-:W-:Y:S05]  /*6370*/  BSYNC B0 ;  /* 0x0000000000007941 */ /* 0x000fea0003800000 */
.L_x_5769:
[----:B------:R-:W-:Y:S06]  /*6380*/  BAR.ARV 0xb, 0xa0 ;  /* 0x02c2800000007b1d */ /* 0x000fec0000002000 */
[----:B------:R-:W-:Y:S02]  /*6390*/  UIADD3 UR19, UR19, 0x4000, URZ ;  /* 0x0000400013137890 */ /* 0x000fe4000fffe03f */
[----:B------:R-:W-:Y:S01]  /*63a0*/  UIADD3 UR6, UR6, 0x4000, URZ ;  /* 0x0000400006067890 */ /* 0x000fe2000fffe03f */
[----:B------:R-:W-:Y:S11]  /*63b0*/  @!P1 BRA `(.L_x_5771) ;  /* 0xfffffff800c49947 */ /* 0x000ff6000383ffff */
[----:B------:R-:W-:Y:S05]  /*63c0*/  BRA `(.L_x_5714) ;  /* 0x0000002800347947 */ /* 0x000fea0003800000 */
.L_x_5743:
        /* <DEDUP_REMOVED lines=14> */
.L_x_5772:
        /* <DEDUP_REMOVED lines=14> */
.L_x_5774:
[----:B------:R-:W-:-:S05]  /*6590*/  ULDC UR4, c[0x0][0x8c4] ;  /* 0x0002310000047ab9 */ /* 0x000fca0000000800 */
.L_x_5773:
        /* <DEDUP_REMOVED lines=59> */
.L_x_5776:
        /* <DEDUP_REMOVED lines=13> */
.L_x_5777:
        /* <DEDUP_REMOVED lines=8> */
.L_x_5778:
        /* <DEDUP_REMOVED lines=21> */
.L_x_5779:
        /* <DEDUP_REMOVED lines=50> */
.L_x_5809:
        /* <DEDUP_REMOVED lines=15> */
.L_x_5782:
        /* <DEDUP_REMOVED lines=97> */
.L_x_5793:
[----:B-123--:R-:W-:-:S04]  /*7610*/  SHF.L.U32 R18, R10, 0x1f, RZ ;  /* 0x0000001f0a127819 */ /* 0x00efc800000006ff */
[----:B------:R-:W2:Y:S02]  /*7620*/  SYNCS.PHASECHK.TRANS64.TRYWAIT P1, [R15+URZ+0x30840], R18 ;  /* 0x030840120f0075a7 */ /* 0x000ea4000802017f */
[----:B--2---:R-:W-:Y:S05]  /*7630*/  @!P1 BRA `(.L_x_5785) ;  /* 0x00000018000c9947 */ /* 0x004fea0003800000 */
.L_x_5810:
        /* <DEDUP_REMOVED lines=8> */
.L_x_5786:
        /* <DEDUP_REMOVED lines=37> */
.L_x_5811:
        /* <DEDUP_REMOVED lines=8> */
.L_x_5788:
        /* <DEDUP_REMOVED lines=37> */
.L_x_5812:
        /* <DEDUP_REMOVED lines=8> */
.L_x_5790:
        /* <DEDUP_REMOVED lines=31> */
.L_x_5814:
        /* <DEDUP_REMOVED lines=8> */
.L_x_5792:
        /* <DEDUP_REMOVED lines=37> */
.L_x_5784:
[----:B------:R-:W4:Y:S02]  /*8120*/  LDL.LU R4, [R1+0x4] ;  /* 0x0000040001047983 */ /* 0x000f240000300800 */
[----:B----4-:R-:W-:Y:S02]  /*8130*/  ISETP.NE.AND P1, PT, R4, RZ, PT ;  /* 0x000000ff0400720c */ /* 0x010fe40003f25270 */
[----:B------:R4:W5:Y:S11]  /*8140*/  LDL R4, [R1] ;  /* 0x0000000001047983 */ /* 0x0009760000100800 */
[----:B----4-:R-:W-:Y:S05]  /*8150*/  @!P1 BRA `(.L_x_5783) ;  /* 0x00000004005c9947 */ /* 0x010fea0003800000 */
[----:B------:R-:W-:-:S04]  /*8160*/  SHF.L.U32 R12, R10, 0x1f, RZ ;  /* 0x0000001f0a0c7819 */ /* 0x000fc800000006ff */
[----:B------:R-:W4:Y:S02]  /*8170*/  SYNCS.PHASECHK.TRANS64.TRYWAIT P1, [R15+URZ+0x30840], R12 ;  /* 0x0308400c0f0075a7 */ /* 0x000f24000802017f */
[----:B----4-:R-:W-:Y:S05]  /*8180*/  @!P1 BRA `(.L_x_5794) ;  /* 0x0000000c008c9947 */ /* 0x010fea0003800000 */
.L_x_5815:
        /* <DEDUP_REMOVED lines=8> */
.L_x_5795:
        /* <DEDUP_REMOVED lines=34> */
.L_x_5816:
        /* <DEDUP_REMOVED lines=8> */
.L_x_5797:
        /* <DEDUP_REMOVED lines=34> */
.L_x_5783:
[----:B------:R-:W1:Y:S01]  /*86d0*/  S2R R0, SR_TID.X ;  /* 0x0000000000007919 */ /* 0x000e620000002100 */
[----:B------:R-:W-:Y:S01]  /*86e0*/  IMAD R3, R16, 0x8, R15 ;  /* 0x0000000810037824 */ /* 0x000fe200078e020f */
[----:B-1----:R-:W-:Y:S02]  /*86f0*/  LOP3.LUT R2, R0, 0x7f, RZ, 0xc0, !PT ;  /* 0x0000007f00027812 */ /* 0x002fe400078ec0ff */
[----:B------:R-:W-:Y:S02]  /*8700*/  SHF.L.U32 R0, R10, 0x1f, RZ ;  /* 0x0000001f0a007819 */ /* 0x000fe400000006ff */
[----:B------:R-:W-:Y:S02]  /*8710*/  ISETP.NE.AND P1, PT, R2, RZ, PT ;  /* 0x000000ff0200720c */ /* 0x000fe40003f25270 */
[----:B------:R-:W1:Y:S02]  /*8720*/  SYNCS.PHASECHK.TRANS64.TRYWAIT P0, [R3+URZ+0x30840], R0 ;  /* 0x03084000030075a7 */ /* 0x000e64000800017f */
[----:B-1----:R-:W-:Y:S09]  /*8730*/  @!P0 BRA `(.L_x_5798) ;  /* 0x0000000800488947 */ /* 0x002ff20003800000 */
.L_x_5817:
[----:B------:R-:W-:Y:S05]  /*8740*/  @P1 BRA `(.L_x_5799) ;  /* 0x0000000000181947 */ /* 0x000fea0003800000 */
[----:B------:R-:W1:Y:S01]  /*8750*/  S2R R2, SR_TID.X ;  /* 0x0000000000027919 */ /* 0x000e620000002100 */
[----:B------:R-:W-:-:S04]  /*8760*/  IMAD.MOV.U32 R0, RZ, RZ, 0x4100 ;  /* 0x00004100ff007424 */ /* 0x000fc800078e00ff */
[----:B------:R1:W-:Y:S02]  /*8770*/  SYNCS.ARRIVE.TRANS64 RZ, [R3+URZ+0x30830], R0 ;  /* 0x0308300003ff79a7 */ /* 0x0003e4000800003f */
[----:B-1----:R-:W-:-:S13]  /*8780*/  LOP3.LUT P0, RZ, R2, 0x1f, RZ, 0xc0, !PT ;  /* 0x0000001f02ff7812 */ /* 0x002fda000780c0ff */
[----:B------:R-:W-:Y:S05]  /*8790*/  @!P0 BRA `(.L_x_5799) ;  /* 0x0000000000048947 */ /* 0x000fea0003800000 */
[----:B------:R-:W-:Y:S01]  /*87a0*/  BPT.TRAP 0x1 ;  /* 0x000000040000795c */ /* 0x000fe20000300000 */
.L_x_5799:
        /* <DEDUP_REMOVED lines=41> */
.L_x_5780:
[----:B------:R-:W-:Y:S05]  /*8a40*/  BSYNC B0 ;  /* 0x0000000000007941 */ /* 0x000fea0003800000 */
.L_x_5775:
[----:B------:R-:W-:-:S03]  /*8a50*/  UMOV UR8, 0xffffffff ;  /* 0xffffffff00087882 */ /* 0x000fc60000000000 */
[----:B------:R-:W-:Y:S05]  /*8a60*/  BRA.DIV UR8, `(.L_x_5800) ;  /* 0x0000000608907947 */ /* 0x000fea000b800000 */
[----:B------:R-:W-:-:S13]  /*8a70*/  ELECT P6, URZ, PT ;  /* 0x00000000003f782f */ /* 0x000fda00038c0000 */
.L_x_5820:
[----:B------:R-:W-:Y:S05]  /*8a80*/  @!P6 BRA `(.L_x_5714) ;  /* 0x000000000084e947 */ /* 0x000fea0003800000 */
[----:B------:R-:W-:-:S06]  /*8a90*/  ULOP3.LUT UR8, UR38, 0x2, URZ, 0xfc, !UPT ;  /* 0x0000000226087892 */ /* 0x000fcc000f8efc3f */
[----:B------:R-:W-:-:S05]  /*8aa0*/  IMAD.U32 R2, RZ, RZ, UR8 ;  /* 0x00000008ff027e24 */ /* 0x000fca000f8e00ff */
[----:B------:R-:W-:-:S13]  /*8ab0*/  ISETP.NE.AND P2, PT, R2, 0x3, PT ;  /* 0x000000030200780c */ /* 0x000fda0003f45270 */
[----:B------:R-:W-:Y:S05]  /*8ac0*/  @!P2 BRA `(.L_x_5801) ;  /* 0x000000000004a947 */ /* 0x000fea0003800000 */
[----:B---3--:R-:W-:Y:S01]  /*8ad0*/  BPT.TRAP 0x1 ;  /* 0x000000040000795c */ /* 0x008fe20000300000 */
.L_x_5801:
        /* <DEDUP_REMOVED lines=15> */
.L_x_5821:
[----:B------:R-:W2:Y:S02]  /*8bd0*/  SYNCS.PHASECHK.TRANS64.TRYWAIT P0, [R3+URZ], R2 ;  /* 0x00000002030075a7 */ /* 0x000ea4000800017f */
[----:B--2---:R-:W-:Y:S05]  /*8be0*/  @!P0 BRA `(.L_x_5803) ;  /* 0x0000000400648947 */ /* 0x004fea0003800000 */
.L_x_5822:
[----:B------:R-:W-:Y:S05]  /*8bf0*/  @!P2 BRA `(.L_x_5804) ;  /* 0x000000000004a947 */ /* 0x000fea0003800000 */
[----:B---3--:R-:W-:Y:S01]  /*8c00*/  BPT.TRAP 0x1 ;  /* 0x000000040000795c */ /* 0x008fe20000300000 */
.L_x_5804:
[----:B--2---:R-:W-:-:S04]  /*8c10*/  VIADD R3, R8, 0x30840 ;  /* 0x0003084008037836 */ /* 0x004fc80000000000 */
[----:B------:R-:W-:-:S04]  /*8c20*/  IMAD R5, R0, 0x8, R3 ;  /* 0x0000000800057824 */ /* 0x000fc800078e0203 */
[----:B------:R-:W2:Y:S02]  /*8c30*/  SYNCS.PHASECHK.TRANS64.TRYWAIT P0, [R5+URZ], R4 ;  /* 0x00000004050075a7 */ /* 0x000ea4000800017f */
[----:B--2---:R-:W-:Y:S05]  /*8c40*/  @!P0 BRA `(.L_x_5805) ;  /* 0x0000000400608947 */ /* 0x004fea0003800000 */
.L_x_5823:
[----:B------:R-:W-:-:S07]  /*8c50*/  IMAD R3, R6, 0x8, R3 ;  /* 0x0000000806037824 */ /* 0x000fce00078e0203 */
.L_x_5806:
[----:B----4-:R4:W1:Y:S02]  /*8c60*/  SYNCS.PHASECHK.TRANS64.TRYWAIT P0, [R3+URZ], R2 ;  /* 0x00000002030075a7 */ /* 0x010864000800017f */
[----:B-1----:R-:W-:Y:S05]  /*8c70*/  @!P0 NANOSLEEP.SYNCS 0x989680 ;  /* 0x009896800000895d */ /* 0x002fea0003900000 */
[----:B------:R-:W1:Y:S02]  /*8c80*/  @!P0 SYNCS.PHASECHK.TRANS64 P0, [R3+URZ], R2 ;  /* 0x00000002030085a7 */ /* 0x000e64000800007f */
[----:B-1----:R-:W-:Y:S05]  /*8c90*/  @!P0 BRA `(.L_x_5806) ;  /* 0xfffffffc00f08947 */ /* 0x002fea000383ffff */
.L_x_5714:
[----:B---3--:R-:W-:Y:S05]  /*8ca0*/  BSYNC B6 ;  /* 0x0000000000067941 */ /* 0x008fea0003800000 */
.L_x_5708:
[----:B------:R-:W-:Y:S05]  /*8cb0*/  EXIT ;  /* 0x000000000000794d */ /* 0x000fea0003800000 */
.L_x_5725:
[----:B------:R-:W-:Y:S02]  /*8cc0*/  IMAD.MOV.U32 R12, RZ, RZ, RZ ;  /* 0x000000ffff0c7224 */ /* 0x000fe400078e00ff */
[----:B------:R-:W-:Y:S02]  /*8cd0*/  IMAD.MOV.U32 R11, RZ, RZ, 0x1f ;  /* 0x0000001fff0b7424 */ /* 0x000fe400078e00ff */
[----:B------:R-:W-:-:S07]  /*8ce0*/  IMAD.MOV.U32 R15, RZ, RZ, -0x1 ;  /* 0xffffffffff0f7424 */ /* 0x000fce00078e00ff */
[----:B------:R-:W-:Y:S05]  /*8cf0*/  WARPSYNC.COLLECTIVE R15, `(.L_x_5807) ;  /* 0x000000000f087348 */ /* 0x000fea0003c00000 */
[----:B------:R1:W2:Y:S02]  /*8d00*/  SHFL.IDX P6, R14, R13, R12, R11 ;  /* 0x0000000c0d0e7389 */ /* 0x0002a400000c000b */
[----:B-12---:R-:W-:Y:S01]  /*8d10*/  ENDCOLLECTIVE ;  /* 0x000000000000791b */ /* 0x006fe20003800000 */
.L_x_5807:
[----:B------:R-:W-:Y:S05]  /*8d20*/  BRA `(.L_x_5808) ;  /* 0xffffff8800407947 */ /* 0x000fea000383ffff */
.L_x_5727:
[----:B--2---:R2:W3:Y:S02]  /*8d30*/  SYNCS.PHASECHK.TRANS64.TRYWAIT P0, [R231+URZ+0x30800], R8 ;  /* 0x03080008e70075a7 */ /* 0x0044e4000800017f */
[----:B---3--:R-:W-:Y:S05]  /*8d40*/  @!P0 NANOSLEEP.SYNCS 0x989680 ;  /* 0x009896800000895d */ /* 0x008fea0003900000 */
[----:B------:R-:W3:Y:S02]  /*8d50*/  @!P0 SYNCS.PHASECHK.TRANS64 P0, [R231+URZ+0x30800], R8 ;  /* 0x03080008e70085a7 */ /* 0x000ee4000800007f */
[----:B---3--:R-:W-:Y:S05]  /*8d60*/  @!P0 BRA `(.L_x_5727) ;  /* 0xfffffffc00f08947 */ /* 0x008fea000383ffff */
[----:B------:R-:W-:Y:S05]  /*8d70*/  BRA `(.L_x_5726) ;  /* 0xffffff8800887947 */ /* 0x000fea000383ffff */
.L_x_5731:
[----:B---3--:R3:W4:Y:S02]  /*8d80*/  SYNCS.PHASECHK.TRANS64.TRYWAIT P0, [R0+URZ+0x30810], R7 ;  /* 0x03081007000075a7 */ /* 0x008724000800017f */
[----:B----4-:R-:W-:Y:S05]  /*8d90*/  @!P0 NANOSLEEP.SYNCS 0x989680 ;  /* 0x009896800000895d */ /* 0x010fea0003900000 */
[----:B------:R-:W4:Y:S02]  /*8da0*/  @!P0 SYNCS.PHASECHK.TRANS64 P0, [R0+URZ+0x30810], R7 ;  /* 0x03081007000085a7 */ /* 0x000f24000800007f */
[----:B----4-:R-:W-:Y:S05]  /*8db0*/  @!P0 BRA `(.L_x_5731) ;  /* 0xfffffffc00f08947 */ /* 0x010fea000383ffff */
[----:B------:R-:W-:Y:S05]  /*8dc0*/  BRA `(.L_x_5730) ;  /* 0xffffff90001c7947 */ /* 0x000fea000383ffff */
.L_x_5735:
[----:B------:R1:W1:Y:S02]  /*8dd0*/  SYNCS.PHASECHK.TRANS64.TRYWAIT P0, [R0+URZ+0x30830], R7 ;  /* 0x03083007000075a7 */ /* 0x000264000800017f */
[----:B-1----:R-:W-:Y:S05]  /*8de0*/  @!P0 NANOSLEEP.SYNCS 0x989680 ;  /* 0x009896800000895d */ /* 0x002fea0003900000 */
[----:B------:R-:W1:Y:S02]  /*8df0*/  @!P0 SYNCS.PHASECHK.TRANS64 P0, [R0+URZ+0x30830], R7 ;  /* 0x03083007000085a7 */ /* 0x000e64000800007f */
[----:B-1----:R-:W-:Y:S05]  /*8e00*/  @!P0 BRA `(.L_x_5735) ;  /* 0xfffffffc00f08947 */ /* 0x002fea000383ffff */
[----:B------:R-:W-:Y:S05]  /*8e10*/  BRA `(.L_x_5734) ;  /* 0xffffff9400747947 */ /* 0x000fea000383ffff */
.L_x_5781:
[----:B-1----:R1:W2:Y:S02]  /*8e20*/  SYNCS.PHASECHK.TRANS64.TRYWAIT P0, [R15+URZ+0x30820], R0 ;  /* 0x030820000f0075a7 */ /* 0x0022a4000800017f */
[----:B--2---:R-:W-:Y:S05]  /*8e30*/  @!P0 NANOSLEEP.SYNCS 0x989680 ;  /* 0x009896800000895d */ /* 0x004fea0003900000 */
[----:B------:R-:W2:Y:S02]  /*8e40*/  @!P0 SYNCS.PHASECHK.TRANS64 P0, [R15+URZ+0x30820], R0 ;  /* 0x030820000f0085a7 */ /* 0x000ea4000800007f */
[----:B--2---:R-:W-:Y:S05]  /*8e50*/  @!P0 BRA `(.L_x_5781) ;  /* 0xfffffffc00f08947 */ /* 0x004fea000383ffff */
[----:B------:R-:W-:Y:S05]  /*8e60*/  BRA `(.L_x_5809) ;  /* 0xffffffe000287947 */ /* 0x000fea000383ffff */
.L_x_5785:
[----:B--2---:R2:W3:Y:S02]  /*8e70*/  SYNCS.PHASECHK.TRANS64.TRYWAIT P1, [R15+URZ+0x30840], R18 ;  /* 0x030840120f0075a7 */ /* 0x0044e4000802017f */
[----:B---3--:R-:W-:Y:S05]  /*8e80*/  @!P1 NANOSLEEP.SYNCS 0x989680 ;  /* 0x009896800000995d */ /* 0x008fea0003900000 */
[----:B------:R-:W3:Y:S02]  /*8e90*/  @!P1 SYNCS.PHASECHK.TRANS64 P1, [R15+URZ+0x30840], R18 ;  /* 0x030840120f0095a7 */ /* 0x000ee4000802007f */
[----:B---3--:R-:W-:Y:S05]  /*8ea0*/  @!P1 BRA `(.L_x_5785) ;  /* 0xfffffffc00f09947 */ /* 0x008fea000383ffff */
[----:B------:R-:W-:Y:S05]  /*8eb0*/  BRA `(.L_x_5810) ;  /* 0xffffffe400e07947 */ /* 0x000fea000383ffff */
.L_x_5787:
[----:B-1----:R1:W3:Y:S02]  /*8ec0*/  SYNCS.PHASECHK.TRANS64.TRYWAIT P1, [R15+URZ+0x30828], R18 ;  /* 0x030828120f0075a7 */ /* 0x0022e4000802017f */
[----:B---3--:R-:W-:Y:S05]  /*8ed0*/  @!P1 NANOSLEEP.SYNCS 0x989680 ;  /* 0x009896800000995d */ /* 0x008fea0003900000 */
[----:B------:R-:W3:Y:S02]  /*8ee0*/  @!P1 SYNCS.PHASECHK.TRANS64 P1, [R15+URZ+0x30828], R18 ;  /* 0x030828120f0095a7 */ /* 0x000ee4000802007f */
[----:B---3--:R-:W-:Y:S05]  /*8ef0*/  @!P1 BRA `(.L_x_5787) ;  /* 0xfffffffc00f09947 */ /* 0x008fea000383ffff */
[----:B------:R-:W-:Y:S05]  /*8f00*/  BRA `(.L_x_5811) ;  /* 0xffffffe800807947 */ /* 0x000fea000383ffff */
.L_x_5789:
[----:B---3--:R3:W4:Y:S02]  /*8f10*/  SYNCS.PHASECHK.TRANS64.TRYWAIT P1, [R15+URZ+0x30848], R18 ;  /* 0x030848120f0075a7 */ /* 0x008724000802017f */
[----:B----4-:R-:W-:Y:S05]  /*8f20*/  @!P1 NANOSLEEP.SYNCS 0x989680 ;  /* 0x009896800000995d */ /* 0x010fea0003900000 */
[----:B------:R-:W4:Y:S02]  /*8f30*/  @!P1 SYNCS.PHASECHK.TRANS64 P1, [R15+URZ+0x30848], R18 ;  /* 0x030848120f0095a7 */ /* 0x000f24000802007f */
[----:B----4-:R-:W-:Y:S05]  /*8f40*/  @!P1 BRA `(.L_x_5789) ;  /* 0xfffffffc00f09947 */ /* 0x010fea000383ffff */
[----:B------:R-:W-:Y:S05]  /*8f50*/  BRA `(.L_x_5812) ;  /* 0xffffffec00207947 */ /* 0x000fea000383ffff */
.L_x_5791:
[----:B------:R-:W-:-:S07]  /*8f60*/  SHF.L.U32 R4, R10, 0x1f, RZ ;  /* 0x0000001f0a047819 */ /* 0x000fce00000006ff */
.L_x_5813:
[----:B----4-:R4:W1:Y:S02]  /*8f70*/  SYNCS.PHASECHK.TRANS64.TRYWAIT P1, [R15+URZ+0x30820], R4 ;  /* 0x030820040f0075a7 */ /* 0x010864000802017f */
[----:B-1----:R-:W-:Y:S05]  /*8f80*/  @!P1 NANOSLEEP.SYNCS 0x989680 ;  /* 0x009896800000995d */ /* 0x002fea0003900000 */
[----:B------:R-:W1:Y:S02]  /*8f90*/  @!P1 SYNCS.PHASECHK.TRANS64 P1, [R15+URZ+0x30820], R4 ;  /* 0x030820040f0095a7 */ /* 0x000e64000802007f */
[----:B-1----:R-:W-:Y:S05]  /*8fa0*/  @!P1 BRA `(.L_x_5813) ;  /* 0xfffffffc00f09947 */ /* 0x002fea000383ffff */
[----:B------:R-:W-:Y:S05]  /*8fb0*/  BRA `(.L_x_5814) ;  /* 0xffffffec00a47947 */ /* 0x000fea000383ffff */
.L_x_5794:
[----:B----4-:R4:W1:Y:S02]  /*8fc0*/  SYNCS.PHASECHK.TRANS64.TRYWAIT P1, [R15+URZ+0x30840], R12 ;  /* 0x0308400c0f0075a7 */ /* 0x010864000802017f */
[----:B-1----:R-:W-:Y:S05]  /*8fd0*/  @!P1 NANOSLEEP.SYNCS 0x989680 ;  /* 0x009896800000995d */ /* 0x002fea0003900000 */
[----:B------:R-:W1:Y:S02]  /*8fe0*/  @!P1 SYNCS.PHASECHK.TRANS64 P1, [R15+URZ+0x30840], R12 ;  /* 0x0308400c0f0095a7 */ /* 0x000e64000802007f */
[----:B-1----:R-:W-:Y:S05]  /*8ff0*/  @!P1 BRA `(.L_x_5794) ;  /* 0xfffffffc00f09947 */ /* 0x002fea000383ffff */
[----:B------:R-:W-:Y:S05]  /*9000*/  BRA `(.L_x_5815) ;  /* 0xfffffff000607947 */ /* 0x000fea000383ffff */
.L_x_5796:
[----:B-1----:R1:W2:Y:S02]  /*9010*/  SYNCS.PHASECHK.TRANS64.TRYWAIT P1, [R15+URZ+0x30828], R12 ;  /* 0x0308280c0f0075a7 */ /* 0x0022a4000802017f */
[----:B--2---:R-:W-:Y:S05]  /*9020*/  @!P1 NANOSLEEP.SYNCS 0x989680 ;  /* 0x009896800000995d */ /* 0x004fea0003900000 */
[----:B------:R-:W2:Y:S02]  /*9030*/  @!P1 SYNCS.PHASECHK.TRANS64 P1, [R15+URZ+0x30828], R12 ;  /* 0x0308280c0f0095a7 */ /* 0x000ea4000802007f */
[----:B--2---:R-:W-:Y:S05]  /*9040*/  @!P1 BRA `(.L_x_5796) ;  /* 0xfffffffc00f09947 */ /* 0x004fea000383ffff */
[----:B------:R-:W-:Y:S05]  /*9050*/  BRA `(.L_x_5816) ;  /* 0xfffffff000f47947 */ /* 0x000fea000383ffff */
.L_x_5798:
[----:B------:R1:W1:Y:S02]  /*9060*/  SYNCS.PHASECHK.TRANS64.TRYWAIT P0, [R3+URZ+0x30840], R0 ;  /* 0x03084000030075a7 */ /* 0x000264000800017f */
[----:B-1----:R-:W-:Y:S05]  /*9070*/  @!P0 NANOSLEEP.SYNCS 0x989680 ;  /* 0x009896800000895d */ /* 0x002fea0003900000 */
[----:B------:R-:W1:Y:S02]  /*9080*/  @!P0 SYNCS.PHASECHK.TRANS64 P0, [R3+URZ+0x30840], R0 ;  /* 0x03084000030085a7 */ /* 0x000e64000800007f */
[----:B-1----:R-:W-:Y:S05]  /*9090*/  @!P0 BRA `(.L_x_5798) ;  /* 0xfffffffc00f08947 */ /* 0x002fea000383ffff */
[----:B------:R-:W-:Y:S05]  /*90a0*/  BRA `(.L_x_5817) ;  /* 0xfffffff400a47947 */ /* 0x000fea000383ffff */
.L_x_5800:
[----:B------:R-:W-:Y:S01]  /*90b0*/  BSSY B0, `(.L_x_5818) ;  /* 0x0000006000007945 */ /* 0x000fe20003800000 */
[----:B------:R-:W-:-:S07]  /*90c0*/  IMAD.MOV.U32 R15, RZ, RZ, -0x1 ;  /* 0xffffffffff0f7424 */ /* 0x000fce00078e00ff */
[----:B---3--:R-:W-:Y:S05]  /*90d0*/  WARPSYNC.COLLECTIVE R15, `(.L_x_5819) ;  /* 0x000000000f0c7348 */ /* 0x008fea0003c00000 */
[----:B------:R-:W-:Y:S02]  /*90e0*/  ELECT P6, UR62, PT ;  /* 0x00000000003e782f */ /* 0x000fe400038c0000 */
[----:B------:R-:W-:Y:S01]  /*90f0*/  MOV R14, UR62 ;  /* 0x0000003e000e7c02 */ /* 0x000fe20008000f00 */
[----:B---3--:R-:W-:Y:S10]  /*9100*/  ENDCOLLECTIVE ;  /* 0x000000000000791b */ /* 0x008ff40003800000 */
.L_x_5819:
[----:B------:R-:W-:Y:S05]  /*9110*/  BSYNC B0 ;  /* 0x0000000000007941 */ /* 0x000fea0003800000 */
.L_x_5818:
[----:B------:R-:W-:Y:S05]  /*9120*/  BRA `(.L_x_5820) ;  /* 0xfffffff800547947 */ /* 0x000fea000383ffff */
.L_x_5802:
[----:B-1----:R1:W2:Y:S02]  /*9130*/  SYNCS.PHASECHK.TRANS64.TRYWAIT P0, [R7+URZ], R4 ;  /* 0x00000004070075a7 */ /* 0x0022a4000800017f */
[----:B--2---:R-:W-:Y:S05]  /*9140*/  @!P0 NANOSLEEP.SYNCS 0x989680 ;  /* 0x009896800000895d */ /* 0x004fea0003900000 */
[----:B------:R-:W2:Y:S02]  /*9150*/  @!P0 SYNCS.PHASECHK.TRANS64 P0, [R7+URZ], R4 ;  /* 0x00000004070085a7 */ /* 0x000ea4000800007f */
[----:B--2---:R-:W-:Y:S05]  /*9160*/  @!P0 BRA `(.L_x_5802) ;  /* 0xfffffffc00f08947 */ /* 0x004fea000383ffff */
[----:B------:R-:W-:Y:S05]  /*9170*/  BRA `(.L_x_5821) ;  /* 0xfffffff800947947 */ /* 0x000fea000383ffff */
.L_x_5803:
[----:B--2---:R2:W4:Y:S02]  /*9180*/  SYNCS.PHASECHK.TRANS64.TRYWAIT P0, [R3+URZ], R2 ;  /* 0x00000002030075a7 */ /* 0x004524000800017f */
[----:B----4-:R-:W-:Y:S05]  /*9190*/  @!P0 NANOSLEEP.SYNCS 0x989680 ;  /* 0x009896800000895d */ /* 0x010fea0003900000 */
[----:B------:R-:W4:Y:S02]  /*91a0*/  @!P0 SYNCS.PHASECHK.TRANS64 P0, [R3+URZ], R2 ;  /* 0x00000002030085a7 */ /* 0x000f24000800007f */
[----:B----4-:R-:W-:Y:S05]  /*91b0*/  @!P0 BRA `(.L_x_5803) ;  /* 0xfffffffc00f08947 */ /* 0x010fea000383ffff */
[----:B------:R-:W-:Y:S05]  /*91c0*/  BRA `(.L_x_5822) ;  /* 0xfffffff800887947 */ /* 0x000fea000383ffff */
.L_x_5805:
[----:B--2---:R2:W4:Y:S02]  /*91d0*/  SYNCS.PHASECHK.TRANS64.TRYWAIT P0, [R5+URZ], R4 ;  /* 0x00000004050075a7 */ /* 0x004524000800017f */
[----:B----4-:R-:W-:Y:S05]  /*91e0*/  @!P0 NANOSLEEP.SYNCS 0x989680 ;  /* 0x009896800000895d */ /* 0x010fea0003900000 */
[----:B------:R-:W4:Y:S02]  /*91f0*/  @!P0 SYNCS.PHASECHK.TRANS64 P0, [R5+URZ], R4 ;  /* 0x00000004050085a7 */ /* 0x000f24000800007f */
[----:B----4-:R-:W-:Y:S05]  /*9200*/  @!P0 BRA `(.L_x_5805) ;  /* 0xfffffffc00f08947 */ /* 0x010fea000383ffff */
[----:B------:R-:W-:Y:S05]  /*9210*/  BRA `(.L_x_5823) ;  /* 0xfffffff8008c7947 */ /* 0x000fea000383ffff */
.L_x_5824:
        /* <DEDUP_REMOVED lines=14> */
.L_x_7331:


//--------------------- .text._ZN7cutlass13device_kernelIN5flash11enable_sm90INS1_16FlashAttnBwdSm90INS1_25CollectiveMainloopBwdSm90ILi2ELi2ELi2EN4cute5tupleIJNS5_1CILi1EEES8_S8_EEENS6_IJNS7_ILi64EEENS7_ILi128EEESB_EEENS_6half_tEfNS_4arch4Sm90ELb0ELb1ELb0ELb1ELb1ELb1ELb0ELb0ELi2ELi1ELi2ELi1ELb0EEENS1_24CollectiveEpilogueBwdGQAISC_fSF_Li256ELb1ELb1EEENS1_19SingleTileSchedulerILb1ELb0ELb0ELi128EEEEEEEEEvNT_6ParamsE --------------------------
	.section	.text._ZN7cutlass13device_kernelIN5flash11enable_sm90INS1_16FlashAttnBwdSm90INS1_25CollectiveMainloopBwdSm90ILi2ELi2ELi2EN4cute5tupleIJNS5_1CILi1EEES8_S8_EEENS6_IJNS7_ILi64EEENS7_ILi128EEESB_EEENS_6half_tEfNS_4arch4Sm90ELb0ELb1ELb0ELb1ELb1ELb1ELb0ELb0ELi2ELi1ELi2ELi1ELb0EEENS1_24CollectiveEpilogueBwdGQAISC_fSF_Li256ELb1ELb1EEENS1_19SingleTileSchedulerILb1ELb0ELb0ELi128EEEEEEEEEvNT_6ParamsE,"ax",@progbits
	.align	128
.text._ZN7cutlass13device_kernelIN5flash11enable_sm90INS1_16FlashAttnBwdSm90INS1_25CollectiveMainloopBwdSm90ILi2ELi2ELi2EN4cute5tupleIJNS5_1CILi1EEES8_S8_EEENS6_IJNS7_ILi64EEENS7_ILi128EEESB_EEENS_6half_tEfNS_4arch4Sm90ELb0ELb1ELb0ELb1ELb1ELb1ELb0ELb0ELi2ELi1ELi2ELi1ELb0EEENS1_24CollectiveEpilogueBwdGQAISC_fSF_Li256ELb1ELb1EEENS1_19SingleTileSchedulerILb1ELb0ELb0ELi128EEEEEEEEEvNT_6ParamsE:
        .type           _ZN7cutlass13device_kernelIN5flash11enable_sm90INS1_16FlashAttnBwdSm90INS1_25CollectiveMainloopBwdSm90ILi2ELi2ELi2EN4cute5tupleIJNS5_1CILi1EEES8_S8_EEENS6_IJNS7_ILi64EEENS7_ILi128EEESB_EEENS_6half_tEfNS_4arch4Sm90ELb0ELb1ELb0ELb1ELb1ELb1ELb0ELb0ELi2ELi1ELi2ELi1ELb0EEENS1_24CollectiveEpilogueBwdGQAISC_fSF_Li256ELb1ELb1EEENS1_19SingleTileSchedulerILb1ELb0ELb0ELi128EEEEEEEEEvNT_6ParamsE,@function
        .size           _ZN7cutlass13device_kernelIN5flash11enable_sm90INS1_16FlashAttnBwdSm90INS1_25CollectiveMainloopBwdSm90ILi2ELi2ELi2EN4cute5tupleIJNS5_1CILi1EEES8_S8_EEENS6_IJNS7_ILi64EEENS7_ILi128EEESB_EEENS_6half_tEfNS_4arch4Sm90ELb0ELb1ELb0ELb1ELb1ELb1ELb0ELb0ELi2ELi1ELi2ELi1ELb0EEENS1_24CollectiveEpilogueBwdGQAISC_fSF_Li256ELb1ELb1EEENS1_19SingleTileSchedulerILb1ELb0ELb0ELi128EEEEEEEEEvNT_6ParamsE,(.L_x_7332 - _ZN7cutlass13device_kernelIN5flash11enable_sm90INS1_16FlashAttnBwdSm90INS1_25CollectiveMainloopBwdSm90ILi2ELi2ELi2EN4cute5tupleIJNS5_1CILi1EEES8_S8_EEENS6_IJNS7_ILi64EEENS7_ILi128EEESB_EEENS_6half_tEfNS_4arch4Sm90ELb0ELb1ELb0ELb1ELb1ELb1ELb0ELb0ELi2ELi1ELi2ELi1ELb0EEENS1_24CollectiveEpilogueBwdGQAISC_fSF_Li256ELb1ELb1EEENS1_19SingleTileSchedulerILb1ELb0ELb0ELi128EEEEEEEEEvNT_6ParamsE)
        .other          _ZN7cutlass13device_kernelIN5flash11enable_sm90INS1_16FlashAttnBwdSm90INS1_25CollectiveMainloopBwdSm90ILi2ELi2ELi2EN4cute5tupleIJNS5_1CILi1EEES8_S8_EEENS6_IJNS7_ILi64EEENS7_ILi128EEESB_EEENS_6half_tEfNS_4arch4Sm90ELb0ELb1ELb0ELb1ELb1ELb1ELb0ELb0ELi2ELi1ELi2ELi1ELb0EEENS1_24CollectiveEpilogueBwdGQAISC_fSF_Li256ELb1ELb1EEENS1_19SingleTileSchedulerILb1ELb0ELb0ELi128EEEEEEEEEvNT_6ParamsE,@"STO_CUDA_ENTRY STV_DEFAULT"
_ZN7cutlass13device_kernelIN5flash11enable_sm90INS1_16FlashAttnBwdSm90INS1_25CollectiveMainloopBwdSm90ILi2ELi2ELi2EN4cute5tupleIJNS5_1CILi1EEES8_S8_EEENS6_IJNS7_ILi64EEENS7_ILi128EEESB_EEENS_6half_tEfNS_4arch4Sm90ELb0ELb1ELb0ELb1ELb1ELb1ELb0ELb0ELi2ELi1ELi2ELi1ELb0EEENS1_24CollectiveEpilogueBwdGQAISC_fSF_Li256ELb1ELb1EEENS1_19SingleTileSchedulerILb1ELb0ELb0ELi128EEEEEEEEEvNT_6ParamsE:
        /* <DEDUP_REMOVED lines=24> */
.L_x_5826:
[----:B------:R-:W-:Y:S05]  /*0180*/  BSYNC B0 ;  /* 0x0000000000007941 */ /* 0x000fea0003800000 */
.L_x_5825:
        /* <DEDUP_REMOVED lines=37> */
.L_x_5827:
        /* <DEDUP_REMOVED lines=22> */
.L_x_5828:
[----:B------:R-:W-:Y:S01]  /*0540*/  PLOP3.LUT P0, PT, PT, PT, UP0, 0x80, 0x0 ;  /* 0x000000000000781c */ /* 0x000fe20003f0f008 */
[----:B------:R-:W-:Y:S01]  /*0550*/  NOP ;  /* 0x0000000000007918 */ /* 0x000fe20000000000 */
[----:B------:R-:W-:Y:S01]  /*0560*/  ULDC.64 UR46, c[0x0][0x208] ;  /* 0x00008200002e7ab9 */ /* 0x000fe20000000a00 */
[----:B------:R-:W-:Y:S01]  /*0570*/  BSSY B6, `(.L_x_5829) ;  /* 0x00009b6000067945 */ /* 0x000fe20003800000 */
[----:B-12-4-:R-:W-:Y:S09]  /*0580*/  BAR.SYNC.DEFER_BLOCKING 0x0 ;  /* 0x0000000000007b1d */ /* 0x016ff20000010000 */
[----:B------:R-:W-:Y:S05]  /*0590*/  @!P0 BRA `(.L_x_5830) ;  /* 0x0000005000248947 */ /* 0x000fea0003800000 */
.L_x_5831:
        /* <DEDUP_REMOVED lines=24> */
.L_x_5832:
        /* <DEDUP_REMOVED lines=14> */
.L_x_5834:
[----:B------:R-:W-:-:S05]  /*0800*/  ULDC UR4, c[0x0][0x8c4] ;  /* 0x0002310000047ab9 */ /* 0x000fca0000000800 */
.L_x_5833:
        /* <DEDUP_REMOVED lines=17> */
.L_x_5836:
        /* <DEDUP_REMOVED lines=14> */
.L_x_5837:
        /* <DEDUP_REMOVED lines=11> */
.L_x_5838:
        /* <DEDUP_REMOVED lines=13> */
.L_x_5839:
        /* <DEDUP_REMOVED lines=82> */
.L_x_5840:
        /* <DEDUP_REMOVED lines=29> */
.L_x_5843:
        /* <DEDUP_REMOVED lines=15> */
.L_x_5842:
        /* <DEDUP_REMOVED lines=22> */
.L_x_5845:
        /* <DEDUP_REMOVED lines=15> */
.L_x_5844:
        /* <DEDUP_REMOVED lines=8> */
.L_x_5969:
        /* <DEDUP_REMOVED lines=23> */
.L_x_5847:
        /* <DEDUP_REMOVED lines=95> */
.L_x_5859:
[----:B------:R-:W-:-:S13]  /*1d90*/  ISETP.NE.AND P6, PT, R235, 0x3, PT ;  /* 0x00000003eb00780c */ /* 0x000fda0003fc5270 */
[----:B------:R-:W-:Y:S05]  /*1da0*/  @!P6 BRA `(.L_x_5849) ;  /* 0x000000000004e947 */ /* 0x000fea0003800000 */
[----:B------:R-:W-:Y:S01]  /*1db0*/  BPT.TRAP 0x1 ;  /* 0x000000040000795c */ /* 0x000fe20000300000 */
.L_x_5849:
[----:B------:R-:W-:Y:S01]  /*1dc0*/  IMAD R0, R4, 0x8, R231 ;  /* 0x0000000804007824 */ /* 0x000fe200078e02e7 */
[----:B------:R-:W-:-:S04]  /*1dd0*/  SHF.L.U32 R7, R226, 0x1f, RZ ;  /* 0x0000001fe2077819 */ /* 0x000fc800000006ff */
[----:B------:R2:W3:Y:S01]  /*1de0*/  SYNCS.PHASECHK.TRANS64.TRYWAIT P0, [R0+URZ+0x30810], R7 ;  /* 0x03081007000075a7 */ /* 0x0004e2000800017f */
[----:B------:R-:W-:Y:S05]  /*1df0*/  @!P6 BRA `(.L_x_5850) ;  /* 0x000000000004e947 */ /* 0x000fea0003800000 */
[----:B------:R-:W-:Y:S01]  /*1e00*/  BPT.TRAP 0x1 ;  /* 0x000000040000795c */ /* 0x000fe20000300000 */
.L_x_5850:
[----:B---3--:R-:W-:Y:S05]  /*1e10*/  @P0 BRA `(.L_x_5851) ;  /* 0x0000000000080947 */ /* 0x008fea0003800000 */
[----:B------:R-:W3:Y:S02]  /*1e20*/  SYNCS.PHASECHK.TRANS64.TRYWAIT P0, [R0+URZ+0x30810], R7 ;  /* 0x03081007000075a7 */ /* 0x000ee4000800017f */
[----:B---3--:R-:W-:Y:S05]  /*1e30*/  @!P0 BRA `(.L_x_5852) ;  /* 0x0000008000dc8947 */ /* 0x008fea0003800000 */
.L_x_5851:
        /* <DEDUP_REMOVED lines=81> */
.L_x_5853:
[----:B------:R1:W1:Y:S01]  /*2350*/  SYNCS.PHASECHK.TRANS64.TRYWAIT P0, [R0+URZ+0x30830], R7 ;  /* 0x03083007000075a7 */ /* 0x000262000800017f */
[----:B------:R-:W-:Y:S05]  /*2360*/  @!P6 BRA `(.L_x_5854) ;  /* 0x000000000004e947 */ /* 0x000fea0003800000 */
[----:B------:R-:W-:Y:S01]  /*2370*/  BPT.TRAP 0x1 ;  /* 0x000000040000795c */ /* 0x000fe20000300000 */
.L_x_5854:
[----:B------:R-:W-:-:S05]  /*2380*/  VIADD R5, R231, 0x20000 ;  /* 0x00020000e7057836 */ /* 0x000fca0000000000 */
[----:B------:R-:W-:-:S04]  /*2390*/  SHF.R.U32.HI R5, RZ, 0x4, R5 ;  /* 0x00000004ff057819 */ /* 0x000fc80000011605 */
[----:B------:R-:W-:-:S04]  /*23a0*/  LOP3.LUT R234, R5, 0x3fff, RZ, 0xc0, !PT ;  /* 0x00003fff05ea7812 */ /* 0x000fc800078ec0ff */
[----:B------:R-:W-:Y:S01]  /*23b0*/  LOP3.LUT R5, R234, 0x10000, RZ, 0xfc, !PT ;  /* 0x00010000ea057812 */ /* 0x000fe200078efcff */
[----:B-1----:R-:W-:Y:S06]  /*23c0*/  @P0 BRA `(.L_x_5855) ;  /* 0x0000000000080947 */ /* 0x002fec0003800000 */
[----:B------:R-:W1:Y:S02]  /*23d0*/  SYNCS.PHASECHK.TRANS64.TRYWAIT P0, [R0+URZ+0x30830], R7 ;  /* 0x03083007000075a7 */ /* 0x000e64000800017f */
[----:B-1----:R-:W-:Y:S05]  /*23e0*/  @!P0 BRA `(.L_x_5856) ;  /* 0x0000007c00848947 */ /* 0x002fea0003800000 */
.L_x_5855:
        /* <DEDUP_REMOVED lines=445> */
.L_x_5857:
        /* <DEDUP_REMOVED lines=49> */
.L_x_5858:
        /* <DEDUP_REMOVED lines=78> */
.L_x_5841:
[----:B------:R-:W-:Y:S05]  /*47b0*/  @P0 BRA `(.L_x_5835) ;  /* 0x0000005800440947 */ /* 0x000fea0003800000 */
[----:B------:R-:W-:Y:S01]  /*47c0*/  ULDC.64 UR4, c[0x0][0x878] ;  /* 0x00021e0000047ab9 */ /* 0x000fe20000000a00 */
[----:B------:R-:W1:Y:S01]  /*47d0*/  S2UR UR15, SR_CTAID.X ;  /* 0x00000000000f79c3 */ /* 0x000e620000002500 */
[----:B------:R-:W-:Y:S01]  /*47e0*/  UISETP.NE.U32.AND UP0, UPT, UR4, URZ, UPT ;  /* 0x0000003f0400728c */ /* 0x000fe2000bf05070 */
[----:B------:R-:W2:Y:S01]  /*47f0*/  S2R R4, SR_TID.X ;  /* 0x0000000000047919 */ /* 0x000ea20000002100 */
        /* <DEDUP_REMOVED lines=11> */
[----:B------:R-:W-:Y:S01]  /*48b0*/  IMAD.U32 R3, RZ, RZ, UR5 ;  /* 0x00000005ff037e24 */ /* 0x000fe2000f8e00ff */
[----:B------:R-:W-:-:S04]  /*48c0*/  ULDC UR5, c[0x0][0x850] ;  /* 0x0002140000057ab9 */ /* 0x000fc80000000800 */
[----:B------:R-:W3:Y:S01]  /*48d0*/  @P0 LDG.E R2, desc[UR46][R2.64] ;  /* 0x0000002e02020981 */ /* 0x000ee2000c1e1900 */
[----:B------:R-:W4:Y:S01]  /*48e0*/  S2UR UR4, SR_CTAID.Y ;  /* 0x00000000000479c3 */ /* 0x000f220000002600 */
[----:B------:R-:W-:Y:S01]  /*48f0*/  UISETP.NE.AND UP1, UPT, UR5, 0x1, UPT ;  /* 0x000000010500788c */ /* 0x000fe2000bf25270 */
[----:B--2---:R-:W-:Y:S01]  /*4900*/  VIADD R5, R4, 0xffffff80 ;  /* 0xffffff8004057836 */ /* 0x004fe20000000000 */
[----:B-1----:R-:W-:Y:S01]  /*4910*/  UIMAD UR10, UR15, UR10, URZ ;  /* 0x0000000a0f0a72a4 */ /* 0x002fe2000f8e023f */
        /* <DEDUP_REMOVED lines=10> */
[----:B----4-:R-:W-:Y:S02]  /*49c0*/  UIMAD.WIDE.U32 UR8, UR4, UR8, URZ ;  /* 0x00000008040872a5 */ /* 0x010fe4000f8e003f */
        /* <DEDUP_REMOVED lines=11> */
[----:B---3--:R-:W-:Y:S02]  /*4a80*/  @P0 R2UR UR9, R2 ;  /* 0x00000000020902ca */ /* 0x008fe400000e0000 */
        /* <DEDUP_REMOVED lines=67> */
.L_x_5862:
[----:B------:R-:W2:Y:S04]  /*4ec0*/  LDG.E.STRONG.GPU R4, desc[UR46][R2.64] ;  /* 0x0000002e02047981 */ /* 0x000ea8000c1ef900 */
[----:B--2---:R-:W-:Y:S01]  /*4ed0*/  CCTL.IVALL ;  /* 0x00000000ff00798f */ /* 0x004fe20002000000 */
[----:B------:R-:W-:Y:S05]  /*4ee0*/  YIELD ;  /* 0x0000000000007946 */ /* 0x000fea0003800000 */
[----:B------:R-:W-:-:S13]  /*4ef0*/  ISETP.NE.AND P0, PT, R4, UR17, PT ;  /* 0x0000001104007c0c */ /* 0x000fda000bf05270 */
[----:B------:R-:W-:Y:S05]  /*4f00*/  @P0 BRA `(.L_x_5862) ;  /* 0xfffffffc00ec0947 */ /* 0x000fea000383ffff */
.L_x_5861:
[----:B------:R-:W-:Y:S05]  /*4f10*/  BSYNC B0 ;  /* 0x0000000000007941 */ /* 0x000fea0003800000 */
.L_x_5860:
[----:B------:R-:W-:-:S03]  /*4f20*/  UMOV UR4, 0xffffffff ;  /* 0xffffffff00047882 */ /* 0x000fc60000000000 */
[----:B------:R-:W-:Y:S05]  /*4f30*/  BRA.DIV UR4, `(.L_x_5863) ;  /* 0x0000005204c47947 */ /* 0x000fea000b800000 */
[----:B------:R-:W-:Y:S01]  /*4f40*/  NOP ;  /* 0x0000000000007918 */ /* 0x000fe20000000000 */
.L_x_5972:
        /* <DEDUP_REMOVED lines=16> */
.L_x_5866:
[----:B------:R-:W-:Y:S01]  /*5050*/  @P0 ELECT P2, URZ, PT ;  /* 0x00000000003f082f */ /* 0x000fe20003840000 */
[----:B------:R2:W-:-:S12]  /*5060*/  UBLKRED.G.S.ADD.F32.RN [UR4], [UR9], UR6, desc[UR10] ;  /* 0x00000a04090073bb */ /* 0x0005d800080a1406 */
[----:B------:R-:W-:Y:S02]  /*5070*/  @P2 PLOP3.LUT P0, PT, P2, PT, PT, 0x8, 0x0 ;  /* 0x000000000000281c */ /* 0x000fe4000170e170 */
[----:B------:R-:W-:-:S11]  /*5080*/  PLOP3.LUT P2, PT, PT, PT, PT, 0x8, 0x0 ;  /* 0x000000000000781c */ /* 0x000fd60003f4e170 */
[----:B--2---:R-:W-:Y:S05]  /*5090*/  @P0 BRA.U.ANY `(.L_x_5866) ;  /* 0xfffffffd00ec0947 */ /* 0x004fea000393ffff */
[----:B------:R0:W-:Y:S01]  /*50a0*/  UTMACMDFLUSH ;  /* 0x00000000000079b7 */ /* 0x0001e20000000000 */
[----:B------:R-:W-:-:S04]  /*50b0*/  DEPBAR.LE SB0, 0x0 ;  /* 0x000080000000791a */ /* 0x000fc80000000000 */
.L_x_5865:
[----:B------:R-:W-:Y:S05]  /*50c0*/  BSYNC B0 ;  /* 0x0000000000007941 */ /* 0x000fea0003800000 */
.L_x_5864:
        /* <DEDUP_REMOVED lines=14> */
.L_x_5868:
[----:B------:R-:W-:Y:S05]  /*51b0*/  BSYNC B0 ;  /* 0x0000000000007941 */ /* 0x000fea0003800000 */
.L_x_5867:
        /* <DEDUP_REMOVED lines=24> */
.L_x_5871:
[----:B-12---:R-:W2:Y:S04]  /*5340*/  LDG.E.STRONG.GPU R0, desc[UR46][R2.64] ;  /* 0x0000002e02007981 */ /* 0x006ea8000c1ef900 */
[----:B--2---:R-:W-:Y:S01]  /*5350*/  CCTL.IVALL ;  /* 0x00000000ff00798f */ /* 0x004fe20002000000 */
[----:B------:R-:W-:Y:S05]  /*5360*/  YIELD ;  /* 0x0000000000007946 */ /* 0x000fea0003800000 */
[----:B------:R-:W-:-:S13]  /*5370*/  ISETP.NE.AND P0, PT, R0, UR17, PT ;  /* 0x0000001100007c0c */ /* 0x000fda000bf05270 */
[----:B------:R-:W-:Y:S05]  /*5380*/  @P0 BRA `(.L_x_5871) ;  /* 0xfffffffc00ec0947 */ /* 0x000fea000383ffff */
.L_x_5870:
[----:B------:R-:W-:Y:S05]  /*5390*/  BSYNC B0 ;  /* 0x0000000000007941 */ /* 0x000fea0003800000 */
.L_x_5869:
[----:B------:R-:W-:-:S03]  /*53a0*/  UMOV UR4, 0xffffffff ;  /* 0xffffffff00047882 */ /* 0x000fc60000000000 */
[----:B------:R-:W-:Y:S05]  /*53b0*/  BRA.DIV UR4, `(.L_x_5872) ;  /* 0x0000004e04c07947 */ /* 0x000fea000b800000 */
[----:B------:R-:W-:Y:S01]  /*53c0*/  NOP ;  /* 0x0000000000007918 */ /* 0x000fe20000000000 */
.L_x_5975:
        /* <DEDUP_REMOVED lines=16> */
.L_x_5875:
[----:B------:R-:W-:Y:S01]  /*54d0*/  @P0 ELECT P2, URZ, PT ;  /* 0x00000000003f082f */ /* 0x000fe20003840000 */
[----:B------:R3:W-:-:S12]  /*54e0*/  UBLKRED.G.S.ADD.F32.RN [UR4], [UR9], UR6, desc[UR10] ;  /* 0x00000a04090073bb */ /* 0x0007d800080a1406 */
[----:B------:R-:W-:Y:S02]  /*54f0*/  @P2 PLOP3.LUT P0, PT, P2, PT, PT, 0x8, 0x0 ;  /* 0x000000000000281c */ /* 0x000fe4000170e170 */
[----:B------:R-:W-:-:S11]  /*5500*/  PLOP3.LUT P2, PT, PT, PT, PT, 0x8, 0x0 ;  /* 0x000000000000781c */ /* 0x000fd60003f4e170 */
[----:B---3--:R-:W-:Y:S05]  /*5510*/  @P0 BRA.U.ANY `(.L_x_5875) ;  /* 0xfffffffd00ec0947 */ /* 0x008fea000393ffff */
[----:B------:R0:W-:Y:S01]  /*5520*/  UTMACMDFLUSH ;  /* 0x00000000000079b7 */ /* 0x0001e20000000000 */
[----:B------:R-:W-:-:S04]  /*5530*/  DEPBAR.LE SB0, 0x0 ;  /* 0x000080000000791a */ /* 0x000fc80000000000 */
.L_x_5874:
[----:B------:R-:W-:Y:S05]  /*5540*/  BSYNC B0 ;  /* 0x0000000000007941 */ /* 0x000fea0003800000 */
.L_x_5873:
        /* <DEDUP_REMOVED lines=14> */
.L_x_5830:
        /* <DEDUP_REMOVED lines=21> */
.L_x_5877:
        /* <DEDUP_REMOVED lines=13> */
.L_x_5879:
[----:B------:R-:W-:-:S05]  /*5850*/  ULDC UR4, c[0x0][0x8c4] ;  /* 0x0002310000047ab9 */ /* 0x000fca0000000800 */
.L_x_5878:
        /* <DEDUP_REMOVED lines=44> */
.L_x_5880:
        /* <DEDUP_REMOVED lines=13> */
.L_x_5881:
        /* <DEDUP_REMOVED lines=12> */
.L_x_5882:
        /* <DEDUP_REMOVED lines=27> */
.L_x_5883:
        /* <DEDUP_REMOVED lines=39> */
.L_x_5888:
[----:B------:R-:W2:Y:S04]  /*60d0*/  LDG.E.STRONG.GPU R0, desc[UR46][R2.64] ;  /* 0x0000002e02007981 */ /* 0x000ea8000c1ef900 */
[----:B--2---:R-:W-:Y:S01]  /*60e0*/  CCTL.IVALL ;  /* 0x00000000ff00798f */ /* 0x004fe20002000000 */
[----:B------:R-:W-:Y:S05]  /*60f0*/  YIELD ;  /* 0x0000000000007946 */ /* 0x000fea0003800000 */
[----:B------:R-:W-:-:S13]  /*6100*/  ISETP.NE.AND P1, PT, R0, UR22, PT ;  /* 0x0000001600007c0c */ /* 0x000fda000bf25270 */
[----:B------:R-:W-:Y:S05]  /*6110*/  @P1 BRA `(.L_x_5888) ;  /* 0xfffffffc00ec1947 */ /* 0x000fea000383ffff */
.L_x_5887:
[----:B------:R-:W-:Y:S05]  /*6120*/  BSYNC B0 ;  /* 0x0000000000007941 */ /* 0x000fea0003800000 */
.L_x_5886:
[----:B------:R-:W-:-:S03]  /*6130*/  UMOV UR17, 0xffffffff ;  /* 0xffffffff00117882 */ /* 0x000fc60000000000 */
[----:B------:R-:W-:Y:S05]  /*6140*/  BRA.DIV UR17, `(.L_x_5889) ;  /* 0x0000004211787947 */ /* 0x000fea000b800000 */
[----:B------:R-:W-:Y:S01]  /*6150*/  NOP ;  /* 0x0000000000007918 */ /* 0x000fe20000000000 */
.L_x_5978:
        /* <DEDUP_REMOVED lines=22> */
.L_x_5891:
[----:B------:R-:W-:Y:S05]  /*62c0*/  BSYNC B0 ;  /* 0x0000000000007941 */ /* 0x000fea0003800000 */
.L_x_5890:
        /* <DEDUP_REMOVED lines=20> */
.L_x_5893:
[----:B------:R-:W-:Y:S05]  /*6410*/  BSYNC B0 ;  /* 0x0000000000007941 */ /* 0x000fea0003800000 */
.L_x_5892:
[----:B------:R-:W-:Y:S06]  /*6420*/  BAR.ARV 0xa, 0xa0 ;  /* 0x0282800000007b1d */ /* 0x000fec0000002000 */
[----:B------:R-:W-:Y:S04]  /*6430*/  BSSY B0, `(.L_x_5894) ;  /* 0x0000003000007945 */ /* 0x000fe80003800000 */
[----:B------:R-:W-:Y:S05]  /*6440*/  @!P0 BRA `(.L_x_5895) ;  /* 0x0000000000048947 */ /* 0x000fea0003800000 */
[----:B------:R-:W-:-:S04]  /*6450*/  DEPBAR.LE SB0, 0x0 ;  /* 0x000080000000791a */ /* 0x000fc80000000000 */
.L_x_5895:
[----:B------:R-:W-:Y:S05]  /*6460*/  BSYNC B0 ;  /* 0x0000000000007941 */ /* 0x000fea0003800000 */
.L_x_5894:
        /* <DEDUP_REMOVED lines=19> */
.L_x_5897:
[----:B------:R-:W-:Y:S05]  /*65a0*/  BSYNC B0 ;  /* 0x0000000000007941 */ /* 0x000fea0003800000 */
.L_x_5896:
[----:B------:R-:W-:Y:S01]  /*65b0*/  UIADD3 UR17, UR9, 0x1, URZ ;  /* 0x0000000109117890 */ /* 0x000fe2000fffe03f */
[----:B------:R-:W-:Y:S11]  /*65c0*/  BRA `(.L_x_5898) ;  /* 0x0000000000047947 */ /* 0x000ff60003800000 */
.L_x_5885:
[----:B------:R-:W-:-:S05]  /*65d0*/  UMOV UR17, UR9 ;  /* 0x0000000900117c82 */ /* 0x000fca0008000000 */
.L_x_5898:
        /* <DEDUP_REMOVED lines=16> */
.L_x_5923:
        /* <DEDUP_REMOVED lines=11> */
.L_x_5901:
[----:B------:R-:W2:Y:S04]  /*6790*/  LDG.E.STRONG.GPU R0, desc[UR46][R2.64] ;  /* 0x0000002e02007981 */ /* 0x000ea8000c1ef900 */
[----:B--2---:R-:W-:Y:S01]  /*67a0*/  CCTL.IVALL ;  /* 0x00000000ff00798f */ /* 0x004fe20002000000 */
[----:B------:R-:W-:Y:S05]  /*67b0*/  YIELD ;  /* 0x0000000000007946 */ /* 0x000fea0003800000 */
[----:B------:R-:W-:-:S13]  /*67c0*/  ISETP.NE.AND P1, PT, R0, UR22, PT ;  /* 0x0000001600007c0c */ /* 0x000fda000bf25270 */
[----:B------:R-:W-:Y:S05]  /*67d0*/  @P1 BRA `(.L_x_5901) ;  /* 0xfffffffc00ec1947 */ /* 0x000fea000383ffff */
.L_x_5900:
[----:B------:R-:W-:Y:S05]  /*67e0*/  BSYNC B0 ;  /* 0x0000000000007941 */ /* 0x000fea0003800000 */
.L_x_5899:
[----:B------:R-:W-:-:S03]  /*67f0*/  UMOV UR16, 0xffffffff ;  /* 0xffffffff00107882 */ /* 0x000fc60000000000 */
[----:B------:R-:W-:Y:S05]  /*6800*/  BRA.DIV UR16, `(.L_x_5902) ;  /* 0x0000003a10e47947 */ /* 0x000fea000b800000 */
[----:B------:R-:W-:Y:S01]  /*6810*/  NOP ;  /* 0x0000000000007918 */ /* 0x000fe20000000000 */
.L_x_5981:
        /* <DEDUP_REMOVED lines=19> */
.L_x_5904:
[----:B------:R-:W-:Y:S05]  /*6950*/  BSYNC B0 ;  /* 0x0000000000007941 */ /* 0x000fea0003800000 */
.L_x_5903:
        /* <DEDUP_REMOVED lines=17> */
.L_x_5906:
[----:B------:R-:W-:Y:S05]  /*6a70*/  BSYNC B0 ;  /* 0x0000000000007941 */ /* 0x000fea0003800000 */
.L_x_5905:
[----:B------:R-:W-:Y:S06]  /*6a80*/  BAR.ARV 0xa, 0xa0 ;  /* 0x0282800000007b1d */ /* 0x000fec0000002000 */
[----:B------:R-:W-:Y:S04]  /*6a90*/  BSSY B0, `(.L_x_5907) ;  /* 0x0000003000007945 */ /* 0x000fe80003800000 */
[----:B------:R-:W-:Y:S05]  /*6aa0*/  @!P0 BRA `(.L_x_5908) ;  /* 0x0000000000048947 */ /* 0x000fea0003800000 */
[----:B------:R-:W-:-:S04]  /*6ab0*/  DEPBAR.LE SB0, 0x0 ;  /* 0x000080000000791a */ /* 0x000fc80000000000 */
.L_x_5908:
[----:B------:R-:W-:Y:S05]  /*6ac0*/  BSYNC B0 ;  /* 0x0000000000007941 */ /* 0x000fea0003800000 */
.L_x_5907:
        /* <DEDUP_REMOVED lines=19> */
.L_x_5910:
[----:B------:R-:W-:Y:S05]  /*6c00*/  BSYNC B0 ;  /* 0x0000000000007941 */ /* 0x000fea0003800000 */
.L_x_5909:
        /* <DEDUP_REMOVED lines=9> */
.L_x_5913:
[----:B------:R-:W2:Y:S04]  /*6ca0*/  LDG.E.STRONG.GPU R0, desc[UR46][R2.64] ;  /* 0x0000002e02007981 */ /* 0x000ea8000c1ef900 */
[----:B--2---:R-:W-:Y:S01]  /*6cb0*/  CCTL.IVALL ;  /* 0x00000000ff00798f */ /* 0x004fe20002000000 */
[----:B------:R-:W-:Y:S05]  /*6cc0*/  YIELD ;  /* 0x0000000000007946 */ /* 0x000fea0003800000 */
[----:B------:R-:W-:-:S13]  /*6cd0*/  ISETP.NE.AND P1, PT, R0, UR22, PT ;  /* 0x0000001600007c0c */ /* 0x000fda000bf25270 */
[----:B------:R-:W-:Y:S05]  /*6ce0*/  @P1 BRA `(.L_x_5913) ;  /* 0xfffffffc00ec1947 */ /* 0x000fea000383ffff */
.L_x_5912:
[----:B------:R-:W-:Y:S05]  /*6cf0*/  BSYNC B0 ;  /* 0x0000000000007941 */ /* 0x000fea0003800000 */
.L_x_5911:
[----:B------:R-:W-:-:S03]  /*6d00*/  UMOV UR12, 0xffffffff ;  /* 0xffffffff000c7882 */ /* 0x000fc60000000000 */
[----:B------:R-:W-:Y:S05]  /*6d10*/  BRA.DIV UR12, `(.L_x_5914) ;  /* 0x000000360cbc7947 */ /* 0x000fea000b800000 */
[----:B------:R-:W-:Y:S01]  /*6d20*/  NOP ;  /* 0x0000000000007918 */ /* 0x000fe20000000000 */
.L_x_5984:
        /* <DEDUP_REMOVED lines=15> */
.L_x_5916:
[----:B------:R-:W-:Y:S05]  /*6e20*/  BSYNC B0 ;  /* 0x0000000000007941 */ /* 0x000fea0003800000 */
.L_x_5915:
        /* <DEDUP_REMOVED lines=15> */
.L_x_5918:
[----:B------:R-:W-:Y:S05]  /*6f20*/  BSYNC B0 ;  /* 0x0000000000007941 */ /* 0x000fea0003800000 */
.L_x_5917:
[----:B------:R-:W-:Y:S06]  /*6f30*/  BAR.ARV 0xa, 0xa0 ;  /* 0x0282800000007b1d */ /* 0x000fec0000002000 */
[----:B------:R-:W-:Y:S04]  /*6f40*/  BSSY B0, `(.L_x_5919) ;  /* 0x0000003000007945 */ /* 0x000fe80003800000 */
[----:B------:R-:W-:Y:S05]  /*6f50*/  @!P0 BRA `(.L_x_5920) ;  /* 0x0000000000048947 */ /* 0x000fea0003800000 */
[----:B------:R-:W-:-:S04]  /*6f60*/  DEPBAR.LE SB0, 0x0 ;  /* 0x000080000000791a */ /* 0x000fc80000000000 */
.L_x_5920:
[----:B------:R-:W-:Y:S05]  /*6f70*/  BSYNC B0 ;  /* 0x0000000000007941 */ /* 0x000fea0003800000 */
.L_x_5919:
        /* <DEDUP_REMOVED lines=19> */
.L_x_5922:
[----:B------:R-:W-:Y:S05]  /*70b0*/  BSYNC B0 ;  /* 0x0000000000007941 */ /* 0x000fea0003800000 */
.L_x_5921:
[----:B------:R-:W-:Y:S02]  /*70c0*/  UIADD3 UR9, UR9, 0x2, URZ ;  /* 0x0000000209097890 */ /* 0x000fe4000fffe03f */
[----:B------:R-:W-:Y:S02]  /*70d0*/  UIADD3 UR4, UR4, 0x4000, URZ ;  /* 0x0000400004047890 */ /* 0x000fe4000fffe03f */
[----:B------:R-:W-:-:S06]  /*70e0*/  UISETP.GE.AND UP0, UPT, UR9, UR11, UPT ;  /* 0x0000000b0900728c */ /* 0x000fcc000bf06270 */
[----:B------:R-:W-:-:S13]  /*70f0*/  PLOP3.LUT P1, PT, PT, PT, UP0, 0x80, 0x0 ;  /* 0x000000000000781c */ /* 0x000fda0003f2f008 */
[----:B------:R-:W-:Y:S05]  /*7100*/  @!P1 BRA `(.L_x_5923) ;  /* 0xfffffff400749947 */ /* 0x000fea000383ffff */
.L_x_5884:
        /* <DEDUP_REMOVED lines=41> */
.L_x_5926:
[----:B------:R-:W-:Y:S05]  /*73a0*/  BSYNC B0 ;  /* 0x0000000000007941 */ /* 0x000fea0003800000 */
.L_x_5925:
[----:B------:R-:W-:Y:S05]  /*73b0*/  BRA `(.L_x_5927) ;  /* 0x0000000000047947 */ /* 0x000fea0003800000 */
.L_x_5924:
[----:B------:R-:W-:-:S05]  /*73c0*/  UMOV UR4, UR9 ;  /* 0x0000000900047c82 */ /* 0x000fca0008000000 */
.L_x_5927:
        /* <DEDUP_REMOVED lines=11> */
.L_x_5932:
        /* <DEDUP_REMOVED lines=24> */
.L_x_5929:
[----:B------:R-:W-:Y:S05]  /*7600*/  BSYNC B0 ;  /* 0x0000000000007941 */ /* 0x000fea0003800000 */
.L_x_5928:
        /* <DEDUP_REMOVED lines=24> */
.L_x_5931:
[----:B------:R-:W-:Y:S05]  /*7790*/  BSYNC B0 ;  /* 0x0000000000007941 */ /* 0x000fea0003800000 */
.L_x_5930:
[----:B------:R-:W-:Y:S02]  /*77a0*/  UIADD3 UR7, UR7, 0x2, URZ ;  /* 0x0000000207077890 */ /* 0x000fe4000fffe03f */
[----:B------:R-:W-:Y:S02]  /*77b0*/  ULEA UR5, UR19, UR5, 0x1 ;  /* 0x0000000513057291 */ /* 0x000fe4000f8e083f */
[----:B------:R-:W-:Y:S02]  /*77c0*/  ULEA UR6, UR19, UR6, 0x1 ;  /* 0x0000000613067291 */ /* 0x000fe4000f8e083f */
[----:B------:R-:W-:-:S13]  /*77d0*/  ISETP.NE.AND P0, PT, RZ, UR7, PT ;  /* 0x00000007ff007c0c */ /* 0x000fda000bf05270 */
[----:B------:R-:W-:Y:S05]  /*77e0*/  @!P0 BRA `(.L_x_5835) ;  /* 0x0000002800388947 */ /* 0x000fea0003800000 */
[----:B------:R-:W-:Y:S05]  /*77f0*/  BRA `(.L_x_5932) ;  /* 0xfffffffc00207947 */ /* 0x000fea000383ffff */
.L_x_5876:
        /* <DEDUP_REMOVED lines=14> */
.L_x_5933:
        /* <DEDUP_REMOVED lines=14> */
.L_x_5935:
[----:B------:R-:W-:-:S05]  /*79c0*/  ULDC UR4, c[0x0][0x8c4] ;  /* 0x0002310000047ab9 */ /* 0x000fca0000000800 */
.L_x_5934:
        /* <DEDUP_REMOVED lines=59> */
.L_x_5937:
        /* <DEDUP_REMOVED lines=13> */
.L_x_5938:
        /* <DEDUP_REMOVED lines=8> */
.L_x_5939:
        /* <DEDUP_REMOVED lines=21> */
.L_x_5940:
        /* <DEDUP_REMOVED lines=50> */
.L_x_5985:
        /* <DEDUP_REMOVED lines=15> */
.L_x_5943:
        /* <DEDUP_REMOVED lines=97> */
.L_x_5954:
[----:B-123--:R-:W-:-:S04]  /*8a40*/  SHF.L.U32 R18, R10, 0x1f, RZ ;  /* 0x0000001f0a127819 */ /* 0x00efc800000006ff */
[----:B------:R-:W2:Y:S02]  /*8a50*/  SYNCS.PHASECHK.TRANS64.TRYWAIT P1, [R15+URZ+0x30840], R18 ;  /* 0x030840120f0075a7 */ /* 0x000ea4000802017f */
[----:B--2---:R-:W-:Y:S05]  /*8a60*/  @!P1 BRA `(.L_x_5946) ;  /* 0x0000001800989947 */ /* 0x004fea0003800000 */
.L_x_5986:
        /* <DEDUP_REMOVED lines=8> */
.L_x_5947:
        /* <DEDUP_REMOVED lines=37> */
.L_x_5987:
        /* <DEDUP_REMOVED lines=8> */
.L_x_5949:
        /* <DEDUP_REMOVED lines=37> */
.L_x_5988:
        /* <DEDUP_REMOVED lines=8> */
.L_x_5951:
        /* <DEDUP_REMOVED lines=31> */
.L_x_5990:
        /* <DEDUP_REMOVED lines=8> */
.L_x_5953:
        /* <DEDUP_REMOVED lines=37> */
.L_x_5945:
[----:B------:R-:W4:Y:S02]  /*9550*/  LDL.LU R4, [R1+0x4] ;  /* 0x0000040001047983 */ /* 0x000f240000300800 */
[----:B----4-:R-:W-:Y:S02]  /*9560*/  ISETP.NE.AND P1, PT, R4, RZ, PT ;  /* 0x000000ff0400720c */ /* 0x010fe40003f25270 */
[----:B------:R4:W5:Y:S11]  /*9570*/  LDL R4, [R1] ;  /* 0x0000000001047983 */ /* 0x0009760000100800 */
[----:B----4-:R-:W-:Y:S05]  /*9580*/  @!P1 BRA `(.L_x_5944) ;  /* 0x00000004005c9947 */ /* 0x010fea0003800000 */
[----:B------:R-:W-:-:S04]  /*9590*/  SHF.L.U32 R12, R10, 0x1f, RZ ;  /* 0x0000001f0a0c7819 */ /* 0x000fc800000006ff */
[----:B------:R-:W4:Y:S02]  /*95a0*/  SYNCS.PHASECHK.TRANS64.TRYWAIT P1, [R15+URZ+0x30840], R12 ;  /* 0x0308400c0f0075a7 */ /* 0x000f24000802017f */
[----:B----4-:R-:W-:Y:S05]  /*95b0*/  @!P1 BRA `(.L_x_5955) ;  /* 0x0000001000189947 */ /* 0x010fea0003800000 */
.L_x_5991:
        /* <DEDUP_REMOVED lines=8> */
.L_x_5956:
        /* <DEDUP_REMOVED lines=34> */
.L_x_5992:
        /* <DEDUP_REMOVED lines=8> */
.L_x_5958:
        /* <DEDUP_REMOVED lines=34> */
.L_x_5944:
[----:B------:R-:W1:Y:S01]  /*9b00*/  S2R R0, SR_TID.X ;  /* 0x0000000000007919 */ /* 0x000e620000002100 */
[----:B------:R-:W-:Y:S01]  /*9b10*/  IMAD R3, R16, 0x8, R15 ;  /* 0x0000000810037824 */ /* 0x000fe200078e020f */
[----:B-1----:R-:W-:Y:S02]  /*9b20*/  LOP3.LUT R2, R0, 0x7f, RZ, 0xc0, !PT ;  /* 0x0000007f00027812 */ /* 0x002fe400078ec0ff */
[----:B------:R-:W-:Y:S02]  /*9b30*/  SHF.L.U32 R0, R10, 0x1f, RZ ;  /* 0x0000001f0a007819 */ /* 0x000fe400000006ff */
[----:B------:R-:W-:Y:S02]  /*9b40*/  ISETP.NE.AND P1, PT, R2, RZ, PT ;  /* 0x000000ff0200720c */ /* 0x000fe40003f25270 */
[----:B------:R-:W1:Y:S02]  /*9b50*/  SYNCS.PHASECHK.TRANS64.TRYWAIT P0, [R3+URZ+0x30840], R0 ;  /* 0x03084000030075a7 */ /* 0x000e64000800017f */
[----:B-1----:R-:W-:Y:S09]  /*9b60*/  @!P0 BRA `(.L_x_5959) ;  /* 0x0000000800d48947 */ /* 0x002ff20003800000 */
.L_x_5993:
[----:B------:R-:W-:Y:S05]  /*9b70*/  @P1 BRA `(.L_x_5960) ;  /* 0x0000000000181947 */ /* 0x000fea0003800000 */
[----:B------:R-:W1:Y:S01]  /*9b80*/  S2R R2, SR_TID.X ;  /* 0x0000000000027919 */ /* 0x000e620000002100 */
[----:B------:R-:W-:-:S04]  /*9b90*/  IMAD.MOV.U32 R0, RZ, RZ, 0x4100 ;  /* 0x00004100ff007424 */ /* 0x000fc800078e00ff */
[----:B------:R1:W-:Y:S02]  /*9ba0*/  SYNCS.ARRIVE.TRANS64 RZ, [R3+URZ+0x30830], R0 ;  /* 0x0308300003ff79a7 */ /* 0x0003e4000800003f */
[----:B-1----:R-:W-:-:S13]  /*9bb0*/  LOP3.LUT P0, RZ, R2, 0x1f, RZ, 0xc0, !PT ;  /* 0x0000001f02ff7812 */ /* 0x002fda000780c0ff */
[----:B------:R-:W-:Y:S05]  /*9bc0*/  @!P0 BRA `(.L_x_5960) ;  /* 0x0000000000048947 */ /* 0x000fea0003800000 */
[----:B------:R-:W-:Y:S01]  /*9bd0*/  BPT.TRAP 0x1 ;  /* 0x000000040000795c */ /* 0x000fe20000300000 */
.L_x_5960:
        /* <DEDUP_REMOVED lines=41> */
.L_x_5941:
[----:B------:R-:W-:Y:S05]  /*9e70*/  BSYNC B0 ;  /* 0x0000000000007941 */ /* 0x000fea0003800000 */
.L_x_5936:
[----:B------:R-:W-:-:S03]  /*9e80*/  UMOV UR8, 0xffffffff ;  /* 0xffffffff00087882 */ /* 0x000fc60000000000 */
[----:B------:R-:W-:Y:S05]  /*9e90*/  BRA.DIV UR8, `(.L_x_5961) ;  /* 0x0000000a081c7947 */ /* 0x000fea000b800000 */
[----:B------:R-:W-:-:S13]  /*9ea0*/  ELECT P6, URZ, PT ;  /* 0x00000000003f782f */ /* 0x000fda00038c0000 */
.L_x_5996:
[----:B------:R-:W-:Y:S05]  /*9eb0*/  @!P6 BRA `(.L_x_5835) ;  /* 0x000000000084e947 */ /* 0x000fea0003800000 */
[----:B------:R-:W-:-:S06]  /*9ec0*/  ULOP3.LUT UR8, UR38, 0x2, URZ, 0xfc, !UPT ;  /* 0x0000000226087892 */ /* 0x000fcc000f8efc3f */
[----:B------:R-:W-:-:S05]  /*9ed0*/  IMAD.U32 R2, RZ, RZ, UR8 ;  /* 0x00000008ff027e24 */ /* 0x000fca000f8e00ff */
[----:B------:R-:W-:-:S13]  /*9ee0*/  ISETP.NE.AND P2, PT, R2, 0x3, PT ;  /* 0x000000030200780c */ /* 0x000fda0003f45270 */
[----:B------:R-:W-:Y:S05]  /*9ef0*/  @!P2 BRA `(.L_x_5962) ;  /* 0x000000000004a947 */ /* 0x000fea0003800000 */
[----:B---3--:R-:W-:Y:S01]  /*9f00*/  BPT.TRAP 0x1 ;  /* 0x000000040000795c */ /* 0x008fe20000300000 */
.L_x_5962:
        /* <DEDUP_REMOVED lines=15> */
.L_x_5997:
[----:B------:R-:W2:Y:S02]  /*a000*/  SYNCS.PHASECHK.TRANS64.TRYWAIT P0, [R3+URZ], R2 ;  /* 0x00000002030075a7 */ /* 0x000ea4000800017f */
[----:B--2---:R-:W-:Y:S05]  /*a010*/  @!P0 BRA `(.L_x_5964) ;  /* 0x0000000400f08947 */ /* 0x004fea0003800000 */
.L_x_5998:
[----:B------:R-:W-:Y:S05]  /*a020*/  @!P2 BRA `(.L_x_5965) ;  /* 0x000000000004a947 */ /* 0x000fea0003800000 */
[----:B---3--:R-:W-:Y:S01]  /*a030*/  BPT.TRAP 0x1 ;  /* 0x000000040000795c */ /* 0x008fe20000300000 */
.L_x_5965:
[----:B--2---:R-:W-:-:S04]  /*a040*/  VIADD R3, R8, 0x30840 ;  /* 0x0003084008037836 */ /* 0x004fc80000000000 */
[----:B------:R-:W-:-:S04]  /*a050*/  IMAD R5, R0, 0x8, R3 ;  /* 0x0000000800057824 */ /* 0x000fc800078e0203 */
[----:B------:R-:W2:Y:S02]  /*a060*/  SYNCS.PHASECHK.TRANS64.TRYWAIT P0, [R5+URZ], R4 ;  /* 0x00000004050075a7 */ /* 0x000ea4000800017f */
[----:B--2---:R-:W-:Y:S05]  /*a070*/  @!P0 BRA `(.L_x_5966) ;  /* 0x0000000400ec8947 */ /* 0x004fea0003800000 */
.L_x_5999:
[----:B------:R-:W-:-:S07]  /*a080*/  IMAD R3, R6, 0x8, R3 ;  /* 0x0000000806037824 */ /* 0x000fce00078e0203 */
.L_x_5967:
[----:B----4-:R4:W1:Y:S02]  /*a090*/  SYNCS.PHASECHK.TRANS64.TRYWAIT P0, [R3+URZ], R2 ;  /* 0x00000002030075a7 */ /* 0x010864000800017f */
[----:B-1----:R-:W-:Y:S05]  /*a0a0*/  @!P0 NANOSLEEP.SYNCS 0x989680 ;  /* 0x009896800000895d */ /* 0x002fea0003900000 */
[----:B------:R-:W1:Y:S02]  /*a0b0*/  @!P0 SYNCS.PHASECHK.TRANS64 P0, [R3+URZ], R2 ;  /* 0x00000002030085a7 */ /* 0x000e64000800007f */
[----:B-1----:R-:W-:Y:S05]  /*a0c0*/  @!P0 BRA `(.L_x_5967) ;  /* 0xfffffffc00f08947 */ /* 0x002fea000383ffff */
.L_x_5835:
[----:B---3--:R-:W-:Y:S05]  /*a0d0*/  BSYNC B6 ;  /* 0x0000000000067941 */ /* 0x008fea0003800000 */
.L_x_5829:
[----:B------:R-:W-:Y:S05]  /*a0e0*/  EXIT ;  /* 0x000000000000794d */ /* 0x000fea0003800000 */
.L_x_5846:
[----:B------:R-:W-:Y:S02]  /*a0f0*/  IMAD.MOV.U32 R12, RZ, RZ, RZ ;  /* 0x000000ffff0c7224 */ /* 0x000fe400078e00ff */
[----:B------:R-:W-:Y:S02]  /*a100*/  IMAD.MOV.U32 R11, RZ, RZ, 0x1f ;  /* 0x0000001fff0b7424 */ /* 0x000fe400078e00ff */
[----:B------:R-:W-:-:S07]  /*a110*/  IMAD.MOV.U32 R15, RZ, RZ, -0x1 ;  /* 0xffffffffff0f7424 */ /* 0x000fce00078e00ff */
[----:B------:R-:W-:Y:S05]  /*a120*/  WARPSYNC.COLLECTIVE R15, `(.L_x_5968) ;  /* 0x000000000f087348 */ /* 0x000fea0003c00000 */
[----:B------:R1:W2:Y:S02]  /*a130*/  SHFL.IDX P6, R14, R13, R12, R11 ;  /* 0x0000000c0d0e7389 */ /* 0x0002a400000c000b */
[----:B-12---:R-:W-:Y:S01]  /*a140*/  ENDCOLLECTIVE ;  /* 0x000000000000791b */ /* 0x006fe20003800000 */
.L_x_5968:
[----:B------:R-:W-:Y:S05]  /*a150*/  BRA `(.L_x_5969) ;  /* 0xffffff7400347947 */ /* 0x000fea000383ffff */
.L_x_5848:
[----:B--2---:R2:W3:Y:S02]  /*a160*/  SYNCS.PHASECHK.TRANS64.TRYWAIT P0, [R231+URZ+0x30800], R8 ;  /* 0x03080008e70075a7 */ /* 0x0044e4000800017f */
[----:B---3--:R-:W-:Y:S05]  /*a170*/  @!P0 NANOSLEEP.SYNCS 0x989680 ;  /* 0x009896800000895d */ /* 0x008fea0003900000 */
[----:B------:R-:W3:Y:S02]  /*a180*/  @!P0 SYNCS.PHASECHK.TRANS64 P0, [R231+URZ+0x30800], R8 ;  /* 0x03080008e70085a7 */ /* 0x000ee4000800007f */
[----:B---3--:R-:W-:Y:S05]  /*a190*/  @!P0 BRA `(.L_x_5848) ;  /* 0xfffffffc00f08947 */ /* 0x008fea000383ffff */
[----:B------:R-:W-:Y:S05]  /*a1a0*/  BRA `(.L_x_5847) ;  /* 0xffffff74007c7947 */ /* 0x000fea000383ffff */
.L_x_5852:
[----:B---3--:R3:W4:Y:S02]  /*a1b0*/  SYNCS.PHASECHK.TRANS64.TRYWAIT P0, [R0+URZ+0x30810], R7 ;  /* 0x03081007000075a7 */ /* 0x008724000800017f */
[----:B----4-:R-:W-:Y:S05]  /*a1c0*/  @!P0 NANOSLEEP.SYNCS 0x989680 ;  /* 0x009896800000895d */ /* 0x010fea0003900000 */
[----:B------:R-:W4:Y:S02]  /*a1d0*/  @!P0 SYNCS.PHASECHK.TRANS64 P0, [R0+URZ+0x30810], R7 ;  /* 0x03081007000085a7 */ /* 0x000f24000800007f */
[----:B----4-:R-:W-:Y:S05]  /*a1e0*/  @!P0 BRA `(.L_x_5852) ;  /* 0xfffffffc00f08947 */ /* 0x010fea000383ffff */
[----:B------:R-:W-:Y:S05]  /*a1f0*/  BRA `(.L_x_5851) ;  /* 0xffffff7c00107947 */ /* 0x000fea000383ffff */
.L_x_5856:
[----:B------:R1:W1:Y:S02]  /*a200*/  SYNCS.PHASECHK.TRANS64.TRYWAIT P0, [R0+URZ+0x30830], R7 ;  /* 0x03083007000075a7 */ /* 0x000264000800017f */
[----:B-1----:R-:W-:Y:S05]  /*a210*/  @!P0 NANOSLEEP.SYNCS 0x989680 ;  /* 0x009896800000895d */ /* 0x002fea0003900000 */
[----:B------:R-:W1:Y:S02]  /*a220*/  @!P0 SYNCS.PHASECHK.TRANS64 P0, [R0+URZ+0x30830], R7 ;  /* 0x03083007000085a7 */ /* 0x000e64000800007f */
[----:B-1----:R-:W-:Y:S05]  /*a230*/  @!P0 BRA `(.L_x_5856) ;  /* 0xfffffffc00f08947 */ /* 0x002fea000383ffff */
[----:B------:R-:W-:Y:S05]  /*a240*/  BRA `(.L_x_5855) ;  /* 0xffffff8000687947 */ /* 0x000fea000383ffff */
.L_x_5863:
[----:B------:R-:W-:Y:S01]  /*a250*/  BSSY B0, `(.L_x_5970) ;  /* 0x0000005000007945 */ /* 0x000fe20003800000 */
[----:B------:R-:W-:-:S07]  /*a260*/  IMAD.MOV.U32 R15, RZ, RZ, -0x1 ;  /* 0xffffffffff0f7424 */ /* 0x000fce00078e00ff */
[----:B-1----:R-:W-:Y:S05]  /*a270*/  WARPSYNC.COLLECTIVE R15, `(.L_x_5971) ;  /* 0x000000000f087348 */ /* 0x002fea0003c00000 */
[----:B------:R-:W-:Y:S01]  /*a280*/  NOP ;  /* 0x0000000000007918 */ /* 0x000fe20000000000 */
[----:B-1----:R-:W-:Y:S01]  /*a290*/  ENDCOLLECTIVE ;  /* 0x000000000000791b */ /* 0x002fe20003800000 */
.L_x_5971:
[----:B------:R-:W-:Y:S05]  /*a2a0*/  BSYNC B0 ;  /* 0x0000000000007941 */ /* 0x000fea0003800000 */
.L_x_5970:
[----:B------:R-:W-:Y:S05]  /*a2b0*/  BRA `(.L_x_5972) ;  /* 0xffffffac00247947 */ /* 0x000fea000383ffff */
.L_x_5872:
[----:B------:R-:W-:Y:S01]  /*a2c0*/  BSSY B0, `(.L_x_5973) ;  /* 0x0000005000007945 */ /* 0x000fe20003800000 */
[----:B------:R-:W-:-:S07]  /*a2d0*/  IMAD.MOV.U32 R15, RZ, RZ, -0x1 ;  /* 0xffffffffff0f7424 */ /* 0x000fce00078e00ff */
[----:B-12---:R-:W-:Y:S05]  /*a2e0*/  WARPSYNC.COLLECTIVE R15, `(.L_x_5974) ;  /* 0x000000000f087348 */ /* 0x006fea0003c00000 */
[----:B------:R-:W-:Y:S01]  /*a2f0*/  NOP ;  /* 0x0000000000007918 */ /* 0x000fe20000000000 */
[----:B-12---:R-:W-:Y:S01]  /*a300*/  ENDCOLLECTIVE ;  /* 0x000000000000791b */ /* 0x006fe20003800000 */
.L_x_5974:
[----:B------:R-:W-:Y:S05]  /*a310*/  BSYNC B0 ;  /* 0x0000000000007941 */ /* 0x000fea0003800000 */
.L_x_5973:
[----:B------:R-:W-:Y:S05]  /*a320*/  BRA `(.L_x_5975) ;  /* 0xffffffb000287947 */ /* 0x000fea000383ffff */
.L_x_5889:
[----:B------:R-:W-:Y:S01]  /*a330*/  BSSY B0, `(.L_x_5976) ;  /* 0x0000005000007945 */ /* 0x000fe20003800000 */
[----:B------:R-:W-:-:S07]  /*a340*/  IMAD.MOV.U32 R15, RZ, RZ, -0x1 ;  /* 0xffffffffff0f7424 */ /* 0x000fce00078e00ff */
[----:B------:R-:W-:Y:S05]  /*a350*/  WARPSYNC.COLLECTIVE R15, `(.L_x_5977) ;  /* 0x000000000f087348 */ /* 0x000fea0003c00000 */
[----:B------:R-:W-:Y:S01]  /*a360*/  NOP ;  /* 0x0000000000007918 */ /* 0x000fe20000000000 */
[----:B------:R-:W-:Y:S01]  /*a370*/  ENDCOLLECTIVE ;  /* 0x000000000000791b */ /* 0x000fe20003800000 */
.L_x_5977:
[----:B------:R-:W-:Y:S05]  /*a380*/  BSYNC B0 ;  /* 0x0000000000007941 */ /* 0x000fea0003800000 */
.L_x_5976:
[----:B------:R-:W-:Y:S05]  /*a390*/  BRA `(.L_x_5978) ;  /* 0xffffffbc00707947 */ /* 0x000fea000383ffff */
.L_x_5902:
[----:B------:R-:W-:Y:S01]  /*a3a0*/  BSSY B0, `(.L_x_5979) ;  /* 0x0000005000007945 */ /* 0x000fe20003800000 */
[----:B------:R-:W-:-:S07]  /*a3b0*/  IMAD.MOV.U32 R15, RZ, RZ, -0x1 ;  /* 0xffffffffff0f7424 */ /* 0x000fce00078e00ff */
[----:B------:R-:W-:Y:S05]  /*a3c0*/  WARPSYNC.COLLECTIVE R15, `(.L_x_5980) ;  /* 0x000000000f087348 */ /* 0x000fea0003c00000 */
[----:B------:R-:W-:Y:S01]  /*a3d0*/  NOP ;  /* 0x0000000000007918 */ /* 0x000fe20000000000 */
[----:B------:R-:W-:Y:S01]  /*a3e0*/  ENDCOLLECTIVE ;  /* 0x000000000000791b */ /* 0x000fe20003800000 */
.L_x_5980:
[----:B------:R-:W-:Y:S05]  /*a3f0*/  BSYNC B0 ;  /* 0x0000000000007941 */ /* 0x000fea0003800000 */
.L_x_5979:
[----:B------:R-:W-:Y:S05]  /*a400*/  BRA `(.L_x_5981) ;  /* 0xffffffc400047947 */ /* 0x000fea000383ffff */
.L_x_5914:
[----:B------:R-:W-:Y:S01]  /*a410*/  BSSY B0, `(.L_x_5982) ;  /* 0x0000005000007945 */ /* 0x000fe20003800000 */
[----:B------:R-:W-:-:S07]  /*a420*/  IMAD.MOV.U32 R15, RZ, RZ, -0x1 ;  /* 0xffffffffff0f7424 */ /* 0x000fce00078e00ff */
[----:B------:R-:W-:Y:S05]  /*a430*/  WARPSYNC.COLLECTIVE R15, `(.L_x_5983) ;  /* 0x000000000f087348 */ /* 0x000fea0003c00000 */
[----:B------:R-:W-:Y:S01]  /*a440*/  NOP ;  /* 0x0000000000007918 */ /* 0x000fe20000000000 */
[----:B------:R-:W-:Y:S01]  /*a450*/  ENDCOLLECTIVE ;  /* 0x000000000000791b */ /* 0x000fe20003800000 */
.L_x_5983:
[----:B------:R-:W-:Y:S05]  /*a460*/  BSYNC B0 ;  /* 0x0000000000007941 */ /* 0x000fea0003800000 */
.L_x_5982:
[----:B------:R-:W-:Y:S05]  /*a470*/  BRA `(.L_x_5984) ;  /* 0xffffffc8002c7947 */ /* 0x000fea000383ffff */
.L_x_5942:
[----:B-1----:R1:W2:Y:S02]  /*a480*/  SYNCS.PHASECHK.TRANS64.TRYWAIT P0, [R15+URZ+0x30820], R0 ;  /* 0x030820000f0075a7 */ /* 0x0022a4000800017f */
[----:B--2---:R-:W-:Y:S05]  /*a490*/  @!P0 NANOSLEEP.SYNCS 0x989680 ;  /* 0x009896800000895d */ /* 0x004fea0003900000 */
[----:B------:R-:W2:Y:S02]  /*a4a0*/  @!P0 SYNCS.PHASECHK.TRANS64 P0, [R15+URZ+0x30820], R0 ;  /* 0x030820000f0085a7 */ /* 0x000ea4000800007f */
[----:B--2---:R-:W-:Y:S05]  /*a4b0*/  @!P0 BRA `(.L_x_5942) ;  /* 0xfffffffc00f08947 */ /* 0x004fea000383ffff */
[----:B------:R-:W-:Y:S05]  /*a4c0*/  BRA `(.L_x_5985) ;  /* 0xffffffdc009c7947 */ /* 0x000fea000383ffff */
.L_x_5946:
[----:B--2---:R2:W3:Y:S02]  /*a4d0*/  SYNCS.PHASECHK.TRANS64.TRYWAIT P1, [R15+URZ+0x30840], R18 ;  /* 0x030840120f0075a7 */ /* 0x0044e4000802017f */
[----:B---3--:R-:W-:Y:S05]  /*a4e0*/  @!P1 NANOSLEEP.SYNCS 0x989680 ;  /* 0x009896800000995d */ /* 0x008fea0003900000 */
[----:B------:R-:W3:Y:S02]  /*a4f0*/  @!P1 SYNCS.PHASECHK.TRANS64 P1, [R15+URZ+0x30840], R18 ;  /* 0x030840120f0095a7 */ /* 0x000ee4000802007f */
[----:B---3--:R-:W-:Y:S05]  /*a500*/  @!P1 BRA `(.L_x_5946) ;  /* 0xfffffffc00f09947 */ /* 0x008fea000383ffff */
[----:B------:R-:W-:Y:S05]  /*a510*/  BRA `(.L_x_5986) ;  /* 0xffffffe400547947 */ /* 0x000fea000383ffff */
.L_x_5948:
[----:B-1----:R1:W3:Y:S02]  /*a520*/  SYNCS.PHASECHK.TRANS64.TRYWAIT P1, [R15+URZ+0x30828], R18 ;  /* 0x030828120f0075a7 */ /* 0x0022e4000802017f */
[----:B---3--:R-:W-:Y:S05]  /*a530*/  @!P1 NANOSLEEP.SYNCS 0x989680 ;  /* 0x009896800000995d */ /* 0x008fea0003900000 */
[----:B------:R-:W3:Y:S02]  /*a540*/  @!P1 SYNCS.PHASECHK.TRANS64 P1, [R15+URZ+0x30828], R18 ;  /* 0x030828120f0095a7 */ /* 0x000ee4000802007f */
[----:B---3--:R-:W-:Y:S05]  /*a550*/  @!P1 BRA `(.L_x_5948) ;  /* 0xfffffffc00f09947 */ /* 0x008fea000383ffff */
[----:B------:R-:W-:Y:S05]  /*a560*/  BRA `(.L_x_5987) ;  /* 0xffffffe400f47947 */ /* 0x000fea000383ffff */
.L_x_5950:
[----:B---3--:R3:W4:Y:S02]  /*a570*/  SYNCS.PHASECHK.TRANS64.TRYWAIT P1, [R15+URZ+0x30848], R18 ;  /* 0x030848120f0075a7 */ /* 0x008724000802017f */
[----:B----4-:R-:W-:Y:S05]  /*a580*/  @!P1 NANOSLEEP.SYNCS 0x989680 ;  /* 0x009896800000995d */ /* 0x010fea0003900000 */
[----:B------:R-:W4:Y:S02]  /*a590*/  @!P1 SYNCS.PHASECHK.TRANS64 P1, [R15+URZ+0x30848], R18 ;  /* 0x030848120f0095a7 */ /* 0x000f24000802007f */
[----:B----4-:R-:W-:Y:S05]  /*a5a0*/  @!P1 BRA `(.L_x_5950) ;  /* 0xfffffffc00f09947 */ /* 0x010fea000383ffff */
[----:B------:R-:W-:Y:S05]  /*a5b0*/  BRA `(.L_x_5988) ;  /* 0xffffffe800947947 */ /* 0x000fea000383ffff */
.L_x_5952:
[----:B------:R-:W-:-:S07]  /*a5c0*/  SHF.L.U32 R4, R10, 0x1f, RZ ;  /* 0x0000001f0a047819 */ /* 0x000fce00000006ff */
.L_x_5989:
[----:B----4-:R4:W1:Y:S02]  /*a5d0*/  SYNCS.PHASECHK.TRANS64.TRYWAIT P1, [R15+URZ+0x30820], R4 ;  /* 0x030820040f0075a7 */ /* 0x010864000802017f */
[----:B-1----:R-:W-:Y:S05]  /*a5e0*/  @!P1 NANOSLEEP.SYNCS 0x989680 ;  /* 0x009896800000995d */ /* 0x002fea0003900000 */
[----:B------:R-:W1:Y:S02]  /*a5f0*/  @!P1 SYNCS.PHASECHK.TRANS64 P1, [R15+URZ+0x30820], R4 ;  /* 0x030820040f0095a7 */ /* 0x000e64000802007f */
[----:B-1----:R-:W-:Y:S05]  /*a600*/  @!P1 BRA `(.L_x_5989) ;  /* 0xfffffffc00f09947 */ /* 0x002fea000383ffff */
[----:B------:R-:W-:Y:S05]  /*a610*/  BRA `(.L_x_5990) ;  /* 0xffffffec00187947 */ /* 0x000fea000383ffff */
.L_x_5955:
[----:B----4-:R4:W1:Y:S02]  /*a620*/  SYNCS.PHASECHK.TRANS64.TRYWAIT P1, [R15+URZ+0x30840], R12 ;  /* 0x0308400c0f0075a7 */ /* 0x010864000802017f */
[----:B-1----:R-:W-:Y:S05]  /*a630*/  @!P1 NANOSLEEP.SYNCS 0x989680 ;  /* 0x009896800000995d */ /* 0x002fea0003900000 */
[----:B------:R-:W1:Y:S02]  /*a640*/  @!P1 SYNCS.PHASECHK.TRANS64 P1, [R15+URZ+0x30840], R12 ;  /* 0x0308400c0f0095a7 */ /* 0x000e64000802007f */
[----:B-1----:R-:W-:Y:S05]  /*a650*/  @!P1 BRA `(.L_x_5955) ;  /* 0xfffffffc00f09947 */ /* 0x002fea000383ffff */
[----:B------:R-:W-:Y:S05]  /*a660*/  BRA `(.L_x_5991) ;  /* 0xffffffec00d47947 */ /* 0x000fea000383ffff */
.L_x_5957:
[----:B-1----:R1:W2:Y:S02]  /*a670*/  SYNCS.PHASECHK.TRANS64.TRYWAIT P1, [R15+URZ+0x30828], R12 ;  /* 0x0308280c0f0075a7 */ /* 0x0022a4000802017f */
[----:B--2---:R-:W-:Y:S05]  /*a680*/  @!P1 NANOSLEEP.SYNCS 0x989680 ;  /* 0x009896800000995d */ /* 0x004fea0003900000 */
[----:B------:R-:W2:Y:S02]  /*a690*/  @!P1 SYNCS.PHASECHK.TRANS64 P1, [R15+URZ+0x30828], R12 ;  /* 0x0308280c0f0095a7 */ /* 0x000ea4000802007f */
[----:B--2---:R-:W-:Y:S05]  /*a6a0*/  @!P1 BRA `(.L_x_5957) ;  /* 0xfffffffc00f09947 */ /* 0x004fea000383ffff */
[----:B------:R-:W-:Y:S05]  /*a6b0*/  BRA `(.L_x_5992) ;  /* 0xfffffff000687947 */ /* 0x000fea000383ffff */
.L_x_5959:
[----:B------:R1:W1:Y:S02]  /*a6c0*/  SYNCS.PHASECHK.TRANS64.TRYWAIT P0, [R3+URZ+0x30840], R0 ;  /* 0x03084000030075a7 */ /* 0x000264000800017f */
[----:B-1----:R-:W-:Y:S05]  /*a6d0*/  @!P0 NANOSLEEP.SYNCS 0x989680 ;  /* 0x009896800000895d */ /* 0x002fea0003900000 */
[----:B------:R-:W1:Y:S02]  /*a6e0*/  @!P0 SYNCS.PHASECHK.TRANS64 P0, [R3+URZ+0x30840], R0 ;  /* 0x03084000030085a7 */ /* 0x000e64000800007f */
[----:B-1----:R-:W-:Y:S05]  /*a6f0*/  @!P0 BRA `(.L_x_5959) ;  /* 0xfffffffc00f08947 */ /* 0x002fea000383ffff */
[----:B------:R-:W-:Y:S05]  /*a700*/  BRA `(.L_x_5993) ;  /* 0xfffffff400187947 */ /* 0x000fea000383ffff */
.L_x_5961:
[----:B------:R-:W-:Y:S01]  /*a710*/  BSSY B0, `(.L_x_5994) ;  /* 0x0000006000007945 */ /* 0x000fe20003800000 */
[----:B------:R-:W-:-:S07]  /*a720*/  IMAD.MOV.U32 R15, RZ, RZ, -0x1 ;  /* 0xffffffffff0f7424 */ /* 0x000fce00078e00ff */
[----:B---3--:R-:W-:Y:S05]  /*a730*/  WARPSYNC.COLLECTIVE R15, `(.L_x_5995) ;  /* 0x000000000f0c7348 */ /* 0x008fea0003c00000 */
[----:B------:R-:W-:Y:S02]  /*a740*/  ELECT P6, UR62, PT ;  /* 0x00000000003e782f */ /* 0x000fe400038c0000 */
[----:B------:R-:W-:Y:S01]  /*a750*/  MOV R14, UR62 ;  /* 0x0000003e000e7c02 */ /* 0x000fe20008000f00 */
[----:B---3--:R-:W-:Y:S10]  /*a760*/  ENDCOLLECTIVE ;  /* 0x000000000000791b */ /* 0x008ff40003800000 */
.L_x_5995:
[----:B------:R-:W-:Y:S05]  /*a770*/  BSYNC B0 ;  /* 0x0000000000007941 */ /* 0x000fea0003800000 */
.L_x_5994:
[----:B------:R-:W-:Y:S05]  /*a780*/  BRA `(.L_x_5996) ;  /* 0xfffffff400c87947 */ /* 0x000fea000383ffff */
.L_x_5963:
[----:B-1----:R1:W2:Y:S02]  /*a790*/  SYNCS.PHASECHK.TRANS64.TRYWAIT P0, [R7+URZ], R4 ;  /* 0x00000004070075a7 */ /* 0x0022a4000800017f */
[----:B--2---:R-:W-:Y:S05]  /*a7a0*/  @!P0 NANOSLEEP.SYNCS 0x989680 ;  /* 0x009896800000895d */ /* 0x004fea0003900000 */
[----:B------:R-:W2:Y:S02]  /*a7b0*/  @!P0 SYNCS.PHASECHK.TRANS64 P0, [R7+URZ], R4 ;  /* 0x00000004070085a7 */ /* 0x000ea4000800007f */
[----:B--2---:R-:W-:Y:S05]  /*a7c0*/  @!P0 BRA `(.L_x_5963) ;  /* 0xfffffffc00f08947 */ /* 0x004fea000383ffff */
[----:B------:R-:W-:Y:S05]  /*a7d0*/  BRA `(.L_x_5997) ;  /* 0xfffffff800087947 */ /* 0x000fea000383ffff */
.L_x_5964:
[----:B--2---:R2:W4:Y:S02]  /*a7e0*/  SYNCS.PHASECHK.TRANS64.TRYWAIT P0, [R3+URZ], R2 ;  /* 0x00000002030075a7 */ /* 0x004524000800017f */
[----:B----4-:R-:W-:Y:S05]  /*a7f0*/  @!P0 NANOSLEEP.SYNCS 0x989680 ;  /* 0x009896800000895d */ /* 0x010fea0003900000 */
[----:B------:R-:W4:Y:S02]  /*a800*/  @!P0 SYNCS.PHASECHK.TRANS64 P0, [R3+URZ], R2 ;  /* 0x00000002030085a7 */ /* 0x000f24000800007f */
[----:B----4-:R-:W-:Y:S05]  /*a810*/  @!P0 BRA `(.L_x_5964) ;  /* 0xfffffffc00f08947 */ /* 0x010fea000383ffff */
[----:B------:R-:W-:Y:S05]  /*a820*/  BRA `(.L_x_5998) ;  /* 0xfffffff400fc7947 */ /* 0x000fea000383ffff */
.L_x_5966:
[----:B--2---:R2:W4:Y:S02]  /*a830*/  SYNCS.PHASECHK.TRANS64.TRYWAIT P0, [R5+URZ], R4 ;  /* 0x00000004050075a7 */ /* 0x004524000800017f */
[----:B----4-:R-:W-:Y:S05]  /*a840*/  @!P0 NANOSLEEP.SYNCS 0x989680 ;  /* 0x009896800000895d */ /* 0x010fea0003900000 */
[----:B------:R-:W4:Y:S02]  /*a850*/  @!P0 SYNCS.PHASECHK.TRANS64 P0, [R5+URZ], R4 ;  /* 0x00000004050085a7 */ /* 0x000f24000800007f */
[----:B----4-:R-:W-:Y:S05]  /*a860*/  @!P0 BRA `(.L_x_5966) ;  /* 0xfffffffc00f08947 */ /* 0x010fea000383ffff */
[----:B------:R-:W-:Y:S05]  /*a870*/  BRA `(.L_x_5999) ;  /* 0xfffffff800007947 */ /* 0x000fea000383ffff */
.L_x_6000:
        /* <DEDUP_REMOVED lines=16> */
.L_x_7332:


//--------------------- .text._ZN7cutlass13device_kernelIN5flash11enable_sm90INS1_16FlashAttnBwdSm90INS1_25CollectiveMainloopBwdSm90ILi2ELi2ELi2EN4cute5tupleIJNS5_1CILi1EEES8_S8_EEENS6_IJNS7_ILi64EEENS7_ILi128EEESB_EEENS_6half_tEfNS_4arch4Sm90ELb1ELb0ELb0ELb0ELb0ELb1ELb0ELb0ELi2ELi1ELi2ELi1ELb0EEENS1_21CollectiveEpilogueBwdISC_SD_SF_Li256ELb0ELb0ELi1EEENS1_25SingleTileBwdLPTSchedulerILb0ELi128ELb0EEEEEEEEEvNT_6ParamsE --------------------------
	.section	.text._ZN7cutlass13device_kernelIN5flash11enable_sm90INS1_16FlashAttnBwdSm90INS1_25CollectiveMainloopBwdSm90ILi2ELi2ELi2EN4cute5tupleIJNS5_1CILi1EEES8_S8_EEENS6_IJNS7_ILi64EEENS7_ILi128EEESB_EEENS_6half_tEfNS_4arch4Sm90ELb1ELb0ELb0ELb0ELb0ELb1ELb0ELb0ELi2ELi1ELi2ELi1ELb0EEENS1_21CollectiveEpilogueBwdISC_SD_SF_Li256ELb0ELb0ELi1EEENS1_25SingleTileBwdLPTSchedulerILb0ELi128ELb0EEEEEEEEEvNT_6ParamsE,"ax",@progbits
	.align	128
.text._ZN7cutlass13device_kernelIN5flash11enable_sm90INS1_16FlashAttnBwdSm90INS1_25CollectiveMainloopBwdSm90ILi2ELi2ELi2EN4cute5tupleIJNS5_1CILi1EEES8_S8_EEENS6_IJNS7_ILi64EEENS7_ILi128EEESB_EEENS_6half_tEfNS_4arch4Sm90ELb1ELb0ELb0ELb0ELb0ELb1ELb0ELb0ELi2ELi1ELi2ELi1ELb0EEENS1_21CollectiveEpilogueBwdISC_SD_SF_Li256ELb0ELb0ELi1EEENS1_25SingleTileBwdLPTSchedulerILb0ELi128ELb0EEEEEEEEEvNT_6ParamsE:
        .type           _ZN7cutlass13device_kernelIN5flash11enable_sm90INS1_16FlashAttnBwdSm90INS1_25CollectiveMainloopBwdSm90ILi2ELi2ELi2EN4cute5tupleIJNS5_1CILi1EEES8_S8_EEENS6_IJNS7_ILi64EEENS7_ILi128EEESB_EEENS_6half_tEfNS_4arch4Sm90ELb1ELb0ELb0ELb0ELb0ELb1ELb0ELb0ELi2ELi1ELi2ELi1ELb0EEENS1_21CollectiveEpilogueBwdISC_SD_SF_Li256ELb0ELb0ELi1EEENS1_25SingleTileBwdLPTSchedulerILb0ELi128ELb0EEEEEEEEEvNT_6ParamsE,@function
        .size           _ZN7cutlass13device_kernelIN5flash11enable_sm90INS1_16FlashAttnBwdSm90INS1_25CollectiveMainloopBwdSm90ILi2ELi2ELi2EN4cute5tupleIJNS5_1CILi1EEES8_S8_EEENS6_IJNS7_ILi64EEENS7_ILi128EEESB_EEENS_6half_tEfNS_4arch4Sm90ELb1ELb0ELb0ELb0ELb0ELb1ELb0ELb0ELi2ELi1ELi2ELi1ELb0EEENS1_21CollectiveEpilogueBwdISC_SD_SF_Li256ELb0ELb0ELi1EEENS1_25SingleTileBwdLPTSchedulerILb0ELi128ELb0EEEEEEEEEvNT_6ParamsE,(.L_x_7333 - _ZN7cutlass13device_kernelIN5flash11enable_sm90INS1_16FlashAttnBwdSm90INS1_25CollectiveMainloopBwdSm90ILi2ELi2ELi2EN4cute5tupleIJNS5_1CILi1EEES8_S8_EEENS6_IJNS7_ILi64EEENS7_ILi128EEESB_EEENS_6half_tEfNS_4arch4Sm90ELb1ELb0ELb0ELb0ELb0ELb1ELb0ELb0ELi2ELi1ELi2ELi1ELb0EEENS1_21CollectiveEpilogueBwdISC_SD_SF_Li256ELb0ELb0ELi1EEENS1_25SingleTileBwdLPTSchedulerILb0ELi128ELb0EEEEEEEEEvNT_6ParamsE)
        .other          _ZN7cutlass13device_kernelIN5flash11enable_sm90INS1_16FlashAttnBwdSm90INS1_25CollectiveMainloopBwdSm90ILi2ELi2ELi2EN4cute5tupleIJNS5_1CILi1EEES8_S8_EEENS6_IJNS7_ILi64EEENS7_ILi128EEESB_EEENS_6half_tEfNS_4arch4Sm90ELb1ELb0ELb0ELb0ELb0ELb1ELb0ELb0ELi2ELi1ELi2ELi1ELb0EEENS1_21CollectiveEpilogueBwdISC_SD_SF_Li256ELb0ELb0ELi1EEENS1_25SingleTileBwdLPTSchedulerILb0ELi128ELb0EEEEEEEEEvNT_6ParamsE,@"STO_CUDA_ENTRY STV_DEFAULT"
_ZN7cutlass13device_kernelIN5flash11enable_sm90INS1_16FlashAttnBwdSm90INS1_25CollectiveMainloopBwdSm90ILi2ELi2ELi2EN4cute5tupleIJNS5_1CILi1EEES8_S8_EEENS6_IJNS7_ILi64EEENS7_ILi128EEESB_EEENS_6half_tEfNS_4arch4Sm90ELb1ELb0ELb0ELb0ELb0ELb1ELb0ELb0ELi2ELi1ELi2ELi1ELb0EEENS1_21CollectiveEpilogueBwdISC_SD_SF_Li256ELb0ELb0ELi1EEENS1_25SingleTileBwdLPTSchedulerILb0ELi128ELb0EEEEEEEEEvNT_6ParamsE:
        /* <DEDUP_REMOVED lines=30> */
.L_x_6002:
[----:B------:R-:W-:Y:S05]  /*01e0*/  BSYNC B0 ;  /* 0x0000000000007941 */ /* 0x000fea0003800000 */
.L_x_6001:
        /* <DEDUP_REMOVED lines=37> */
.L_x_6003:
        /* <DEDUP_REMOVED lines=22> */
.L_x_6004:
[----:B------:R-:W-:Y:S01]  /*05a0*/  PLOP3.LUT P0, PT, PT, PT, UP0, 0x80, 0x0 ;  /* 0x000000000000781c */ /* 0x000fe20003f0f008 */
[----:B------:R-:W-:Y:S01]  /*05b0*/  NOP ;  /* 0x0000000000007918 */ /* 0x000fe20000000000 */
[----:B------:R-:W-:Y:S01]  /*05c0*/  BSSY B6, `(.L_x_6005) ;  /* 0x000090f000067945 */ /* 0x000fe20003800000 */
[----:B-12-4-:R-:W-:Y:S10]  /*05d0*/  BAR.SYNC.DEFER_BLOCKING 0x0 ;  /* 0x0000000000007b1d */ /* 0x016ff40000010000 */
[----:B------:R-:W-:Y:S05]  /*05e0*/  @!P0 BRA `(.L_x_6006) ;  /* 0x0000005c00d48947 */ /* 0x000fea0003800000 */
.L_x_6007:
        /* <DEDUP_REMOVED lines=32> */
.L_x_6008:
[----:B------:R-:W-:Y:S01]  /*07f0*/  ULDC UR7, c[0x0][0xb44] ;  /* 0x0002d10000077ab9 */ /* 0x000fe20000000800 */
[----:B------:R-:W-:Y:S01]  /*0800*/  UMOV UR36, UR10 ;  /* 0x0000000a00247c82 */ /* 0x000fe20008000000 */
[----:B------:R-:W-:-:S11]  /*0810*/  UISETP.NE.AND UP0, UPT, UR7, 0x1, UPT ;  /* 0x000000010700788c */ /* 0x000fd6000bf05270 */
[----:B------:R-:W-:Y:S02]  /*0820*/  @UP0 ULDC.64 UR8, c[0x0][0xb48] ;  /* 0x0002d20000080ab9 */ /* 0x000fe40000000a00 */
[----:B------:R-:W-:-:S04]  /*0830*/  UIMAD.WIDE.U32 UR4, UR10, UR8, URZ ;  /* 0x000000080a0472a5 */ /* 0x000fc8000f8e003f */
[----:B------:R-:W-:-:S04]  /*0840*/  @UP0 USHF.R.U32.HI UR36, URZ, UR9, UR5 ;  /* 0x000000093f240299 */ /* 0x000fc80008011605 */
[----:B------:R-:W-:-:S12]  /*0850*/  UIMAD UR4, UR36, UR7, URZ ;  /* 0x00000007240472a4 */ /* 0x000fd8000f8e023f */
.L_x_6009:
        /* <DEDUP_REMOVED lines=117> */
.L_x_6013:
        /* <DEDUP_REMOVED lines=15> */
.L_x_6012:
        /* <DEDUP_REMOVED lines=22> */
.L_x_6015:
        /* <DEDUP_REMOVED lines=15> */
.L_x_6014:
        /* <DEDUP_REMOVED lines=8> */
.L_x_6122:
        /* <DEDUP_REMOVED lines=15> */
.L_x_6017:
[----:B------:R-:W-:Y:S01]  /*1460*/  SHF.R.S32.HI R8, RZ, 0x4, R3 ;  /* 0x00000004ff087819 */ /* 0x000fe20000011403 */
[----:B------:R-:W-:Y:S01]  /*1470*/  ULDC UR4, c[0x0][0x290] ;  /* 0x0000a40000047ab9 */ /* 0x000fe20000000800 */
[----:B------:R-:W-:Y:S01]  /*1480*/  SHF.R.S32.HI R0, RZ, 0x1f, R5 ;  /* 0x0000001fff007819 */ /* 0x000fe20000011405 */
[----:B------:R-:W-:Y:S01]  /*1490*/  UIMAD UR4, UR36, -0x80, UR4 ;  /* 0xffffff80240478a4 */ /* 0x000fe2000f8e0204 */
[----:B---3--:R-:W-:Y:S01]  /*14a0*/  LOP3.LUT R9, R7, 0x8, R2, 0xf8, !PT ;  /* 0x0000000807097812 */ /* 0x008fe200078ef802 */
[----:B------:R-:W-:Y:S01]  /*14b0*/  IMAD.U32 R231, RZ, RZ, UR38 ;  /* 0x00000026ffe77e24 */ /* 0x000fe2000f8e00ff */
[----:B------:R-:W-:Y:S02]  /*14c0*/  LEA.HI R3, R3, R8, RZ, 0x1 ;  /* 0x0000000803037211 */ /* 0x000fe400078f08ff */
[----:B------:R-:W-:Y:S02]  /*14d0*/  CS2R R86, SRZ ;  /* 0x0000000000567805 */ /* 0x000fe4000001ff00 */
[CC--:B------:R-:W-:Y:S01]  /*14e0*/  LEA.HI R2, R0.reuse, R5.reuse, RZ, 0x2 ;  /* 0x0000000500027211 */ /* 0x0c0fe200078f10ff */
[----:B------:R-:W-:Y:S01]  /*14f0*/  IMAD.U32 R15, RZ, RZ, UR4 ;  /* 0x00000004ff0f7e24 */ /* 0x000fe2000f8e00ff */
[----:B------:R-:W-:-:S02]  /*1500*/  LEA.HI R0, R0, R5, RZ, 0x5 ;  /* 0x0000000500007211 */ /* 0x000fc400078f28ff */
[----:B------:R-:W-:Y:S02]  /*1510*/  CS2R R84, SRZ ;  /* 0x0000000000547805 */ /* 0x000fe4000001ff00 */
[----:B------:R-:W-:Y:S02]  /*1520*/  SHF.R.U32.HI R4, RZ, 0x3, R4 ;  /* 0x00000003ff047819 */ /* 0x000fe40000011604 */
[----:B------:R-:W-:Y:S02]  /*1530*/  CS2R R82, SRZ ;  /* 0x0000000000527805 */ /* 0x000fe4000001ff00 */
[----:B------:R-:W-:Y:S02]  /*1540*/  LEA.HI R7, R13, R13, RZ, 0x1 ;  /* 0x0000000d0d077211 */ /* 0x000fe400078f08ff */
[----:B------:R-:W-:Y:S02]  /*1550*/  CS2R R80, SRZ ;  /* 0x0000000000507805 */ /* 0x000fe4000001ff00 */
[----:B------:R-:W-:-:S02]  /*1560*/  LOP3.LUT R11, R3, 0x7ffffe, RZ, 0xc0, !PT ;  /* 0x007ffffe030b7812 */ /* 0x000fc400078ec0ff */
[----:B------:R-:W-:Y:S02]  /*1570*/  CS2R R78, SRZ ;  /* 0x00000000004e7805 */ /* 0x000fe4000001ff00 */
[--C-:B------:R-:W-:Y:S02]  /*1580*/  SHF.R.S32.HI R6, RZ, 0x2, R2.reuse ;  /* 0x00000002ff067819 */ /* 0x100fe40000011402 */
[----:B------:R-:W-:Y:S02]  /*1590*/  CS2R R76, SRZ ;  /* 0x00000000004c7805 */ /* 0x000fe4000001ff00 */
[----:B------:R-:W-:Y:S01]  /*15a0*/  SHF.R.S32.HI R3, RZ, 0x1f, R2 ;  /* 0x0000001fff037819 */ /* 0x000fe20000011402 */
[----:B------:R-:W-:Y:S01]  /*15b0*/  IMAD.IADD R11, R8, 0x1, -R11 ;  /* 0x00000001080b7824 */ /* 0x000fe200078e0a0b */
[----:B------:R-:W-:Y:S02]  /*15c0*/  SHF.R.S32.HI R0, RZ, 0x5, R0 ;  /* 0x00000005ff007819 */ /* 0x000fe40000011400 */
[----:B------:R-:W-:-:S02]  /*15d0*/  CS2R R74, SRZ ;  /* 0x00000000004a7805 */ /* 0x000fc4000001ff00 */
[----:B------:R-:W-:Y:S02]  /*15e0*/  LOP3.LUT R229, R9, R4, RZ, 0x3c, !PT ;  /* 0x0000000409e57212 */ /* 0x000fe400078e3cff */
[----:B------:R-:W-:Y:S02]  /*15f0*/  CS2R R72, SRZ ;  /* 0x0000000000487805 */ /* 0x000fe4000001ff00 */
[----:B------:R-:W-:Y:S01]  /*1600*/  LOP3.LUT R4, R7, 0xfffffffe, RZ, 0xc0, !PT ;  /* 0xfffffffe07047812 */ /* 0x000fe200078ec0ff */
[----:B------:R-:W-:Y:S01]  /*1610*/  IMAD R9, R0, -0x10, R15 ;  /* 0xfffffff000097824 */ /* 0x000fe200078e020f */
[----:B------:R-:W-:Y:S02]  /*1620*/  LEA.HI R3, R3, R6, RZ, 0x3 ;  /* 0x0000000603037211 */ /* 0x000fe400078f18ff */
[----:B------:R-:W-:Y:S02]  /*1630*/  CS2R R70, SRZ ;  /* 0x0000000000467805 */ /* 0x000fe4000001ff00 */
[----:B--2---:R-:W-:Y:S01]  /*1640*/  LEA.HI R0, R14, R14, RZ, 0x1 ;  /* 0x0000000e0e007211 */ /* 0x004fe200078f08ff */
[----:B------:R-:W-:Y:S01]  /*1650*/  IMAD.IADD R8, R13, 0x1, -R4 ;  /* 0x000000010d087824 */ /* 0x000fe200078e0a04 */
[----:B------:R-:W-:Y:S01]  /*1660*/  LOP3.LUT R7, R3, 0xfffffff8, RZ, 0xc0, !PT ;  /* 0xfffffff803077812 */ /* 0x000fe200078ec0ff */
[----:B------:R-:W-:Y:S01]  /*1670*/  IMAD.SHL.U32 R4, R13, 0x1000, RZ ;  /* 0x000010000d047824 */ /* 0x000fe200078e00ff */
[----:B------:R-:W-:-:S02]  /*1680*/  LOP3.LUT R2, R2, 0xfffffffc, RZ, 0xc0, !PT ;  /* 0xfffffffc02027812 */ /* 0x000fc400078ec0ff */
[----:B------:R-:W-:Y:S02]  /*1690*/  CS2R R68, SRZ ;  /* 0x0000000000447805 */ /* 0x000fe4000001ff00 */
[----:B------:R-:W-:Y:S01]  /*16a0*/  LOP3.LUT R3, R0, 0xfffffffe, RZ, 0xc0, !PT ;  /* 0xfffffffe00037812 */ /* 0x000fe200078ec0ff */
[----:B------:R-:W-:Y:S01]  /*16b0*/  IMAD R0, R11, 0x200, R4 ;  /* 0x000002000b007824 */ /* 0x000fe200078e0204 */
[----:B------:R-:W-:Y:S01]  /*16c0*/  IADD3 R7, R9, R7, -R6 ;  /* 0x0000000709077210 */ /* 0x000fe20007ffe806 */
[C---:B------:R-:W-:Y:S01]  /*16d0*/  IMAD R9, R5.reuse, 0x4, R4 ;  /* 0x0000000405097824 */ /* 0x040fe200078e0204 */
[----:B------:R-:W-:Y:S01]  /*16e0*/  CS2R R66, SRZ ;  /* 0x0000000000427805 */ /* 0x000fe2000001ff00 */
[----:B------:R-:W-:Y:S01]  /*16f0*/  IMAD.IADD R227, R5, 0x1, -R2 ;  /* 0x0000000105e37824 */ /* 0x000fe200078e0a02 */
[----:B------:R-:W-:Y:S01]  /*1700*/  CS2R R64, SRZ ;  /* 0x0000000000407805 */ /* 0x000fe2000001ff00 */
[----:B------:R-:W-:Y:S01]  /*1710*/  IMAD.IADD R226, R14, 0x1, -R3 ;  /* 0x000000010ee27824 */ /* 0x000fe200078e0a03 */
[----:B------:R-:W-:Y:S01]  /*1720*/  CS2R R62, SRZ ;  /* 0x00000000003e7805 */ /* 0x000fe2000001ff00 */
[----:B------:R-:W-:Y:S01]  /*1730*/  IMAD.IADD R229, R229, 0x1, R0 ;  /* 0x00000001e5e57824 */ /* 0x000fe200078e0200 */
[----:B------:R-:W-:Y:S01]  /*1740*/  CS2R R60, SRZ ;  /* 0x00000000003c7805 */ /* 0x000fe2000001ff00 */
[----:B------:R-:W-:Y:S01]  /*1750*/  IMAD R5, R8, -0x40, R7 ;  /* 0xffffffc008057824 */ /* 0x000fe200078e0207 */
        /* <DEDUP_REMOVED lines=52> */
[----:B------:R-:W-:Y:S01]  /*1aa0*/  LOP3.LUT R231, R231, 0x1, RZ, 0xfc, !PT ;  /* 0x00000001e7e77812 */ /* 0x000fe200078efcff */
[----:B------:R-:W-:-:S02]  /*1ab0*/  IMAD R2, R9, 0x4, R228 ;  /* 0x0000000409027824 */ /* 0x000fc400078e02e4 */
[----:B------:R-:W-:-:S07]  /*1ac0*/  IMAD.SHL.U32 R227, R227, 0x2, RZ ;  /* 0x00000002e3e37824 */ /* 0x000fce00078e00ff */
.L_x_6029:
[----:B------:R-:W-:Y:S01]  /*1ad0*/  ISETP.NE.AND P0, PT, R231, 0x3, PT ;  /* 0x00000003e700780c */ /* 0x000fe20003f05270 */
[----:B------:R-:W-:-:S12]  /*1ae0*/  YIELD ;  /* 0x0000000000007946 */ /* 0x000fd80003800000 */
[----:B------:R-:W-:Y:S05]  /*1af0*/  @!P0 BRA `(.L_x_6019) ;  /* 0x0000000000048947 */ /* 0x000fea0003800000 */
[----:B------:R-:W-:Y:S01]  /*1b00*/  BPT.TRAP 0x1 ;  /* 0x000000040000795c */ /* 0x000fe20000300000 */
.L_x_6019:
[----:B------:R-:W-:Y:S01]  /*1b10*/  IMAD R0, R3, 0x8, R228 ;  /* 0x0000000803007824 */ /* 0x000fe200078e02e4 */
[----:B------:R-:W-:-:S04]  /*1b20*/  SHF.L.U32 R9, R4, 0x1f, RZ ;  /* 0x0000001f04097819 */ /* 0x000fc800000006ff */
[----:B------:R2:W3:Y:S01]  /*1b30*/  SYNCS.PHASECHK.TRANS64.TRYWAIT P1, [R0+URZ+0x30810], R9 ;  /* 0x03081009000075a7 */ /* 0x0004e2000802017f */
[----:B------:R-:W-:Y:S05]  /*1b40*/  @!P0 BRA `(.L_x_6020) ;  /* 0x0000000000048947 */ /* 0x000fea0003800000 */
[----:B------:R-:W-:Y:S01]  /*1b50*/  BPT.TRAP 0x1 ;  /* 0x000000040000795c */ /* 0x000fe20000300000 */
.L_x_6020:
[----:B---3--:R-:W-:Y:S05]  /*1b60*/  @P1 BRA `(.L_x_6021) ;  /* 0x0000000000081947 */ /* 0x008fea0003800000 */
[----:B------:R-:W3:Y:S02]  /*1b70*/  SYNCS.PHASECHK.TRANS64.TRYWAIT P1, [R0+URZ+0x30810], R9 ;  /* 0x03081009000075a7 */ /* 0x000ee4000802017f */
[----:B---3--:R-:W-:Y:S05]  /*1b80*/  @!P1 BRA `(.L_x_6022) ;  /* 0x0000007c00009947 */ /* 0x008fea0003800000 */
.L_x_6021:
        /* <DEDUP_REMOVED lines=81> */
.L_x_6023:
[----:B------:R1:W1:Y:S01]  /*20a0*/  SYNCS.PHASECHK.TRANS64.TRYWAIT P1, [R0+URZ+0x30830], R9 ;  /* 0x03083009000075a7 */ /* 0x000262000802017f */
[----:B------:R-:W-:Y:S05]  /*20b0*/  @!P0 BRA `(.L_x_6024) ;  /* 0x0000000000048947 */ /* 0x000fea0003800000 */
[----:B------:R-:W-:Y:S01]  /*20c0*/  BPT.TRAP 0x1 ;  /* 0x000000040000795c */ /* 0x000fe20000300000 */
.L_x_6024:
[----:B------:R-:W-:-:S05]  /*20d0*/  VIADD R6, R228, 0x20000 ;  /* 0x00020000e4067836 */ /* 0x000fca0000000000 */
[----:B------:R-:W-:-:S04]  /*20e0*/  SHF.R.U32.HI R6, RZ, 0x4, R6 ;  /* 0x00000004ff067819 */ /* 0x000fc80000011606 */
[----:B------:R-:W-:-:S04]  /*20f0*/  LOP3.LUT R225, R6, 0x3fff, RZ, 0xc0, !PT ;  /* 0x00003fff06e17812 */ /* 0x000fc800078ec0ff */
[----:B------:R-:W-:Y:S01]  /*2100*/  LOP3.LUT R6, R225, 0x10000, RZ, 0xfc, !PT ;  /* 0x00010000e1067812 */ /* 0x000fe200078efcff */
[----:B-1----:R-:W-:Y:S06]  /*2110*/  @P1 BRA `(.L_x_6025) ;  /* 0x0000000000081947 */ /* 0x002fec0003800000 */
[----:B------:R-:W1:Y:S02]  /*2120*/  SYNCS.PHASECHK.TRANS64.TRYWAIT P1, [R0+URZ+0x30830], R9 ;  /* 0x03083009000075a7 */ /* 0x000e64000802017f */
[----:B-1----:R-:W-:Y:S05]  /*2130*/  @!P1 BRA `(.L_x_6026) ;  /* 0x0000007400a89947 */ /* 0x002fea0003800000 */
.L_x_6025:
[----:B------:R-:W-:Y:S01]  /*2140*/  UIADD3 UR5, UR5, 0x8000, URZ ;  /* 0x0000800005057890 */ /* 0x000fe2000fffe03f */
[----:B------:R-:W-:Y:S01]  /*2150*/  IMAD R6, R3, 0x400, R6 ;  /* 0x0000040003067824 */ /* 0x000fe200078e0206 */
[----:B------:R-:W-:Y:S01]  /*2160*/  WARPGROUP.ARRIVE ;  /* 0x00000000000079c5 */ /* 0x000fe20000000000 */
[----:B------:R-:W-:Y:S01]  /*2170*/  UMOV UR11, 0x40000040 ;  /* 0x40000040000b7882 */ /* 0x000fe20000000000 */
[----:B------:R-:W-:Y:S01]  /*2180*/  USHF.R.U32.HI UR6, URZ, 0x4, UR5 ;  /* 0x000000043f067899 */ /* 0x000fe20008011605 */
[----:B------:R-:W-:Y:S01]  /*2190*/  ISETP.GT.AND P1, PT, R5, RZ, PT ;  /* 0x000000ff0500720c */ /* 0x000fe20003f24270 */
[----:B------:R-:W-:Y:S01]  /*21a0*/  UMOV UR9, 0x40000040 ;  /* 0x4000004000097882 */ /* 0x000fe20000000000 */
[----:B------:R-:W-:Y:S01]  /*21b0*/  R2UR UR5, R6 ;  /* 0x00000000060572ca */ /* 0x000fe200000e0000 */
[----:B------:R-:W-:Y:S02]  /*21c0*/  ULOP3.LUT UR6, UR6, 0x3fff, URZ, 0xc0, !UPT ;  /* 0x00003fff06067892 */ /* 0x000fe4000f8ec03f */
[----:B------:R-:W-:-:S02]  /*21d0*/  UIMAD UR7, UR39, -0x40, UR40 ;  /* 0xffffffc0270778a4 */ /* 0x000fc4000f8e0228 */
[----:B------:R-:W-:-:S04]  /*21e0*/  ULOP3.LUT UR6, UR6, 0x10000, URZ, 0xfc, !UPT ;  /* 0x0001000006067892 */ /* 0x000fc8000f8efc3f */
[----:B------:R-:W-:Y:S01]  /*21f0*/  IADD3 R232, -R5, UR7, -R227 ;  /* 0x0000000705e87c10 */ /* 0x000fe2000fffe9e3 */
[----:B------:R-:W-:Y:S02]  /*2200*/  UMOV UR7, 0x40000040 ;  /* 0x4000004000077882 */ /* 0x000fe40000000000 */
[----:B------:R-:W-:Y:S01]  /*2210*/  UMOV UR8, UR6 ;  /* 0x0000000600087c82 */ /* 0x000fe20008000000 */
[----:B------:R-:W-:Y:S01]  /*2220*/  UMOV UR10, UR5 ;  /* 0x00000005000a7c82 */ /* 0x000fe20008000000 */
[----:B------:R-:W-:Y:S01]  /*2230*/  SEL R233, R232, 0x40, P1 ;  /* 0x00000040e8e97807 */ /* 0x000fe20000800000 */
[----:B------:R-:W-:Y:S01]  /*2240*/  HGMMA.64x64x16.F32 R152, gdesc[UR8], RZ, !UPT, gsb0 ;  /* 0x00e00000089879f0 */ /* 0x000fe2000c0008ff */
[----:B------:R-:W-:Y:S02]  /*2250*/  UIADD3 UR10, UR5, 0x2, URZ ;  /* 0x00000002050a7890 */ /* 0x000fe4000fffe03f */
[----:B------:R-:W-:Y:S01]  /*2260*/  UIADD3 UR8, UR6, 0x2, URZ ;  /* 0x0000000206087890 */ /* 0x000fe2000fffe03f */
[C---:B------:R-:W-:Y:S01]  /*2270*/  ISETP.GT.AND P1, PT, R233.reuse, RZ, PT ;  /* 0x000000ffe900720c */ /* 0x040fe20003f24270 */
[----:B------:R-:W-:Y:S01]  /*2280*/  UMOV UR11, 0x40000040 ;  /* 0x40000040000b7882 */ /* 0x000fe20000000000 */
[----:B------:R-:W-:Y:S01]  /*2290*/  UMOV UR9, 0x40000040 ;  /* 0x4000004000097882 */ /* 0x000fe20000000000 */
[----:B------:R-:W-:-:S02]  /*22a0*/  ISETP.GT.AND P2, PT, R233, 0x28, PT ;  /* 0x00000028e900780c */ /* 0x000fc40003f44270 */
[----:B------:R-:W-:Y:S02]  /*22b0*/  FSEL R7, R184, -INF , !P1 ;  /* 0xff800000b8077808 */ /* 0x000fe40004800000 */
[C---:B------:R-:W-:Y:S02]  /*22c0*/  ISETP.GT.AND P1, PT, R233.reuse, 0x1, PT ;  /* 0x00000001e900780c */ /* 0x040fe40003f24270 */
[----:B------:R-:W-:Y:S01]  /*22d0*/  ISETP.GT.AND P4, PT, R233, 0x29, PT ;  /* 0x00000029e900780c */ /* 0x000fe20003f84270 */
[----:B------:R-:W-:Y:S01]  /*22e0*/  FFMA.FTZ R6, R7, UR41, -R216 ;  /* 0x0000002907067c23 */ /* 0x000fe200080108d8 */
[----:B------:R-:W-:Y:S02]  /*22f0*/  FSEL R8, R185, -INF , !P1 ;  /* 0xff800000b9087808 */ /* 0x000fe40004800000 */
[C---:B------:R-:W-:Y:S02]  /*2300*/  ISETP.GT.AND P1, PT, R233.reuse, 0x8, PT ;  /* 0x00000008e900780c */ /* 0x040fe40003f24270 */
[----:B------:R-:W-:Y:S01]  /*2310*/  FSEL R185, R204, -INF , !P2 ;  /* 0xff800000ccb97808 */ /* 0x000fe20005000000 */
[----:B------:R-:W-:Y:S01]  /*2320*/  FFMA.FTZ R7, R8, UR41, -R217 ;  /* 0x0000002908077c23 */ /* 0x000fe200080108d9 */
[----:B--23--:R-:W-:Y:S01]  /*2330*/  FSEL R9, R188, -INF , !P1 ;  /* 0xff800000bc097808 */ /* 0x00cfe20004800000 */
[----:B------:R-:W-:Y:S01]  /*2340*/  VIADD R188, R232, 0x8 ;  /* 0x00000008e8bc7836 */ /* 0x000fe20000000000 */
[C---:B------:R-:W-:Y:S01]  /*2350*/  ISETP.GT.AND P1, PT, R233.reuse, 0x9, PT ;  /* 0x00000009e900780c */ /* 0x040fe20003f24270 */
[----:B------:R-:W-:Y:S01]  /*2360*/  MUFU.EX2 R6, R6 ;  /* 0x0000000600067308 */ /* 0x000fe20000000800 */
[----:B------:R-:W-:Y:S01]  /*2370*/  ISETP.GT.AND P5, PT, R233, 0x31, PT ;  /* 0x00000031e900780c */ /* 0x000fe20003fa4270 */
[----:B------:R-:W-:Y:S01]  /*2380*/  FFMA.FTZ R8, R9, UR41, -R222 ;  /* 0x0000002909087c23 */ /* 0x000fe200080108de */
[----:B------:R-:W-:-:S02]  /*2390*/  FSEL R10, R189, -INF , !P1 ;  /* 0xff800000bd0a7808 */ /* 0x000fc40004800000 */
[C---:B------:R-:W-:Y:S02]  /*23a0*/  ISETP.GT.AND P1, PT, R233.reuse, 0x10, PT ;  /* 0x00000010e900780c */ /* 0x040fe40003f24270 */
[C---:B------:R-:W-:Y:S01]  /*23b0*/  ISETP.GT.AND P3, PT, R233.reuse, 0x38, PT ;  /* 0x00000038e900780c */ /* 0x040fe20003f64270 */
[----:B------:R-:W-:Y:S01]  /*23c0*/  FFMA.FTZ R9, R10, UR41, -R223 ;  /* 0x000000290a097c23 */ /* 0x000fe200080108df */
[----:B------:R-:W-:Y:S01]  /*23d0*/  FSEL R11, R192, -INF , !P1 ;  /* 0xff800000c00b7808 */ /* 0x000fe20004800000 */
[----:B------:R-:W-:Y:S01]  /*23e0*/  MUFU.EX2 R8, R8 ;  /* 0x0000000800087308 */ /* 0x000fe20000000800 */
[C---:B------:R-:W-:Y:S02]  /*23f0*/  ISETP.GT.AND P1, PT, R233.reuse, 0x11, PT ;  /* 0x00000011e900780c */ /* 0x040fe40003f24270 */
[----:B------:R-:W-:Y:S01]  /*2400*/  ISETP.GT.AND P2, PT, R233, 0x39, PT ;  /* 0x00000039e900780c */ /* 0x000fe20003f44270 */
[----:B------:R-:W-:Y:S01]  /*2410*/  FFMA.FTZ R10, R11, UR41, -R220 ;  /* 0x000000290b0a7c23 */ /* 0x000fe200080108dc */
[----:B------:R-:W-:-:S02]  /*2420*/  FSEL R12, R193, -INF , !P1 ;  /* 0xff800000c10c7808 */ /* 0x000fc40004800000 */
[C---:B------:R-:W-:Y:S01]  /*2430*/  ISETP.GT.AND P1, PT, R233.reuse, 0x18, PT ;  /* 0x00000018e900780c */ /* 0x040fe20003f24270 */
[----:B------:R-:W-:Y:S02]  /*2440*/  MUFU.EX2 R9, R9 ;  /* 0x0000000900097308 */ /* 0x000fe40000000800 */
[----:B------:R-:W-:Y:S01]  /*2450*/  FFMA.FTZ R11, R12, UR41, -R221 ;  /* 0x000000290c0b7c23 */ /* 0x000fe200080108dd */
[----:B------:R-:W-:Y:S02]  /*2460*/  FSEL R13, R196, -INF , !P1 ;  /* 0xff800000c40d7808 */ /* 0x000fe40004800000 */
[----:B------:R-:W-:-:S03]  /*2470*/  ISETP.GT.AND P1, PT, R233, 0x19, PT ;  /* 0x00000019e900780c */ /* 0x000fc60003f24270 */
[----:B------:R-:W-:Y:S01]  /*2480*/  FFMA.FTZ R12, R13, UR41, -R218 ;  /* 0x000000290d0c7c23 */ /* 0x000fe200080108da */
[----:B------:R-:W-:Y:S01]  /*2490*/  FSEL R14, R197, -INF , !P1 ;  /* 0xff800000c50e7808 */ /* 0x000fe20004800000 */
[----:B------:R-:W-:Y:S01]  /*24a0*/  MUFU.EX2 R7, R7 ;  /* 0x0000000700077308 */ /* 0x000fe20000000800 */
[----:B------:R-:W-:-:S03]  /*24b0*/  ISETP.GT.AND P1, PT, R233, 0x20, PT ;  /* 0x00000020e900780c */ /* 0x000fc60003f24270 */
[----:B------:R-:W-:Y:S01]  /*24c0*/  FFMA.FTZ R13, R14, UR41, -R219 ;  /* 0x000000290e0d7c23 */ /* 0x000fe200080108db */
[----:B------:R-:W-:Y:S01]  /*24d0*/  FSEL R15, R200, -INF , !P1 ;  /* 0xff800000c80f7808 */ /* 0x000fe20004800000 */
[----:B------:R-:W-:Y:S01]  /*24e0*/  FFMA.FTZ R200, R185, UR41, -R20 ;  /* 0x00000029b9c87c23 */ /* 0x000fe20008010814 */
[----:B------:R-:W-:Y:S01]  /*24f0*/  ISETP.GT.AND P1, PT, R233, 0x21, PT ;  /* 0x00000021e900780c */ /* 0x000fe20003f24270 */
[----:B------:R-:W-:Y:S02]  /*2500*/  MUFU.EX2 R10, R10 ;  /* 0x0000000a000a7308 */ /* 0x000fe40000000800 */
[----:B------:R-:W-:Y:S01]  /*2510*/  FFMA.FTZ R14, R15, UR41, -R18 ;  /* 0x000000290f0e7c23 */ /* 0x000fe20008010812 */
[----:B------:R-:W-:Y:S02]  /*2520*/  FSEL R184, R201, -INF , !P1 ;  /* 0xff800000c9b87808 */ /* 0x000fe40004800000 */
[----:B------:R-:W-:-:S03]  /*2530*/  ISETP.GT.AND P1, PT, R233, 0x30, PT ;  /* 0x00000030e900780c */ /* 0x000fc60003f24270 */
[----:B------:R-:W-:Y:S01]  /*2540*/  FFMA.FTZ R15, R184, UR41, -R19 ;  /* 0x00000029b80f7c23 */ /* 0x000fe20008010813 */
[----:B------:R-:W-:Y:S01]  /*2550*/  FSEL R184, R205, -INF , !P4 ;  /* 0xff800000cdb87808 */ /* 0x000fe20006000000 */
[----:B------:R-:W-:Y:S01]  /*2560*/  MUFU.EX2 R11, R11 ;  /* 0x0000000b000b7308 */ /* 0x000fe20000000800 */
[----:B------:R-:W-:Y:S02]  /*2570*/  FSEL R185, R208, -INF , !P1 ;  /* 0xff800000d0b97808 */ /* 0x000fe40004800000 */
[----:B------:R-:W-:Y:S01]  /*2580*/  ISETP.GT.AND P4, PT, R5, 0x8, PT ;  /* 0x000000080500780c */ /* 0x000fe20003f84270 */
[----:B------:R-:W-:Y:S01]  /*2590*/  FFMA.FTZ R201, R184, UR41, -R21 ;  /* 0x00000029b8c97c23 */ /* 0x000fe20008010815 */
[----:B------:R-:W-:Y:S01]  /*25a0*/  FSEL R184, R209, -INF , !P5 ;  /* 0xff800000d1b87808 */ /* 0x000fe20006800000 */
[----:B------:R-:W-:Y:S02]  /*25b0*/  WARPGROUP.DEPBAR.LE gsb0, 0x0 ;  /* 0x00008000000079c5 */ /* 0x000fe40000010000 */
[----:B------:R-:W-:Y:S01]  /*25c0*/  WARPGROUP.ARRIVE ;  /* 0x00000000000079c5 */ /* 0x000fe20000000000 */
[----:B------:R-:W-:Y:S01]  /*25d0*/  FFMA.FTZ R204, R185, UR41, -R16 ;  /* 0x00000029b9cc7c23 */ /* 0x000fe20008010810 */
[----:B------:R-:W-:Y:S01]  /*25e0*/  SEL R188, R188, 0x40, P4 ;  /* 0x00000040bcbc7807 */ /* 0x000fe20002000000 */
[----:B------:R-:W-:Y:S01]  /*25f0*/  FFMA.FTZ R205, R184, UR41, -R17 ;  /* 0x00000029b8cd7c23 */ /* 0x000fe20008010811 */
[----:B------:R-:W-:Y:S01]  /*2600*/  FSEL R185, R212, -INF , !P3 ;  /* 0xff800000d4b97808 */ /* 0x000fe20005800000 */
[----:B------:R-:W-:Y:S01]  /*2610*/  MUFU.EX2 R12, R12 ;  /* 0x0000000c000c7308 */ /* 0x000fe20000000800 */
[----:B------:R-:W-:Y:S01]  /*2620*/  HGMMA.64x64x16.F32 R152, gdesc[UR8], R152, gsb0 ;  /* 0x00e00000089879f0 */ /* 0x000fe20008000898 */
[----:B------:R-:W-:Y:S01]  /*2630*/  UIADD3 UR10, UR5, 0x4, URZ ;  /* 0x00000004050a7890 */ /* 0x000fe2000fffe03f */
[----:B------:R-:W-:Y:S01]  /*2640*/  FSEL R184, R213, -INF , !P2 ;  /* 0xff800000d5b87808 */ /* 0x000fe20005000000 */
[----:B------:R-:W-:Y:S01]  /*2650*/  UIADD3 UR8, UR6, 0x4, URZ ;  /* 0x0000000406087890 */ /* 0x000fe2000fffe03f */
[----:B------:R-:W-:Y:S01]  /*2660*/  ISETP.GT.AND P1, PT, R188, RZ, PT ;  /* 0x000000ffbc00720c */ /* 0x000fe20003f24270 */
[----:B------:R-:W-:Y:S01]  /*2670*/  UMOV UR11, 0x40000040 ;  /* 0x40000040000b7882 */ /* 0x000fe20000000000 */
[----:B------:R-:W-:Y:S01]  /*2680*/  UMOV UR9, 0x40000040 ;  /* 0x4000004000097882 */ /* 0x000fe20000000000 */
[----:B------:R-:W-:Y:S01]  /*2690*/  FFMA.FTZ R185, R185, UR41, -R22 ;  /* 0x00000029b9b97c23 */ /* 0x000fe20008010816 */
[----:B------:R-:W-:Y:S01]  /*26a0*/  FFMA.FTZ R208, R184, UR41, -R23 ;  /* 0x00000029b8d07c23 */ /* 0x000fe20008010817 */
[----:B------:R-:W-:Y:S01]  /*26b0*/  ISETP.GT.AND P2, PT, R188, 0x8, PT ;  /* 0x00000008bc00780c */ /* 0x000fe20003f44270 */
[----:B------:R-:W-:Y:S01]  /*26c0*/  MUFU.EX2 R13, R13 ;  /* 0x0000000d000d7308 */ /* 0x000fe20000000800 */
[----:B------:R-:W-:-:S02]  /*26d0*/  LOP3.LUT R184, R225, 0x2000000, RZ, 0xfc, !PT ;  /* 0x02000000e1b87812 */ /* 0x000fc400078efcff */
[----:B------:R-:W-:Y:S02]  /*26e0*/  FSEL R189, R186, -INF , !P1 ;  /* 0xff800000babd7808 */ /* 0x000fe40004800000 */
[C---:B------:R-:W-:Y:S01]  /*26f0*/  ISETP.GT.AND P1, PT, R188.reuse, 0x1, PT ;  /* 0x00000001bc00780c */ /* 0x040fe20003f24270 */
[----:B------:R-:W-:Y:S01]  /*2700*/  IMAD R186, R3, 0x400, R184 ;  /* 0x0000040003ba7824 */ /* 0x000fe200078e02b8 */
[C---:B------:R-:W-:Y:S01]  /*2710*/  ISETP.GT.AND P5, PT, R188.reuse, 0x18, PT ;  /* 0x00000018bc00780c */ /* 0x040fe20003fa4270 */
[----:B------:R1:W-:Y:S01]  /*2720*/  MUFU.EX2 R209, R185 ;  /* 0x000000b900d17308 */ /* 0x0003e20000000800 */
[----:B------:R-:W-:Y:S01]  /*2730*/  FSEL R184, R187, -INF , !P1 ;  /* 0xff800000bbb87808 */ /* 0x000fe20004800000 */
[----:B------:R-:W-:Y:S01]  /*2740*/  FFMA.FTZ R189, R189, UR41, -R216 ;  /* 0x00000029bdbd7c23 */ /* 0x000fe200080108d8 */
[C---:B------:R-:W-:Y:S02]  /*2750*/  ISETP.GT.AND P1, PT, R188.reuse, 0x9, PT ;  /* 0x00000009bc00780c */ /* 0x040fe40003f24270 */
[----:B------:R-:W-:Y:S01]  /*2760*/  ISETP.GT.AND P3, PT, R188, 0x11, PT ;  /* 0x00000011bc00780c */ /* 0x000fe20003f64270 */
[----:B------:R-:W-:Y:S01]  /*2770*/  FFMA.FTZ R213, R184, UR41, -R217 ;  /* 0x00000029b8d57c23 */ /* 0x000fe200080108d9 */
[----:B------:R-:W-:Y:S01]  /*2780*/  FSEL R184, R191, -INF , !P1 ;  /* 0xff800000bfb87808 */ /* 0x000fe20004800000 */
[----:B------:R2:W-:Y:S01]  /*2790*/  MUFU.EX2 R212, R189 ;  /* 0x000000bd00d47308 */ /* 0x0005e20000000800 */
[----:B-1----:R-:W-:-:S02]  /*27a0*/  FSEL R185, R190, -INF , !P2 ;  /* 0xff800000beb97808 */ /* 0x002fc40005000000 */
[----:B------:R-:W-:Y:S01]  /*27b0*/  ISETP.GT.AND P2, PT, R188, 0x10, PT ;  /* 0x00000010bc00780c */ /* 0x000fe20003f44270 */
[----:B------:R-:W-:Y:S01]  /*27c0*/  FFMA.FTZ R223, R184, UR41, -R223 ;  /* 0x00000029b8df7c23 */ /* 0x000fe200080108df */
[----:B------:R-:W-:Y:S01]  /*27d0*/  ISETP.GT.AND P6, PT, R188, 0x19, PT ;  /* 0x00000019bc00780c */ /* 0x000fe20003fc4270 */
[----:B------:R-:W-:Y:S01]  /*27e0*/  FFMA.FTZ R216, R185, UR41, -R222 ;  /* 0x00000029b9d87c23 */ /* 0x000fe200080108de */
[----:B------:R-:W-:Y:S01]  /*27f0*/  FSEL R185, R194, -INF , !P2 ;  /* 0xff800000c2b97808 */ /* 0x000fe20005000000 */
[----:B------:R-:W-:Y:S01]  /*2800*/  MUFU.EX2 R213, R213 ;  /* 0x000000d500d57308 */ /* 0x000fe20000000800 */
[C---:B------:R-:W-:Y:S02]  /*2810*/  ISETP.GT.AND P2, PT, R188.reuse, 0x21, PT ;  /* 0x00000021bc00780c */ /* 0x040fe40003f44270 */
[----:B------:R-:W-:Y:S01]  /*2820*/  ISETP.GT.AND P1, PT, R188, 0x20, PT ;  /* 0x00000020bc00780c */ /* 0x000fe20003f24270 */
[----:B------:R-:W-:Y:S01]  /*2830*/  FFMA.FTZ R217, R185, UR41, -R220 ;  /* 0x00000029b9d97c23 */ /* 0x000fe200080108dc */
[----:B------:R-:W-:-:S02]  /*2840*/  FSEL R187, R198, -INF , !P5 ;  /* 0xff800000c6bb7808 */ /* 0x000fc40006800000 */
[----:B------:R-:W-:Y:S01]  /*2850*/  FSEL R192, R203, -INF , !P2 ;  /* 0xff800000cbc07808 */ /* 0x000fe20005000000 */
[----:B------:R-:W-:Y:S01]  /*2860*/  MUFU.EX2 R216, R216 ;  /* 0x000000d800d87308 */ /* 0x000fe20000000800 */
[----:B------:R-:W-:Y:S02]  /*2870*/  ISETP.GT.AND P4, PT, R188, 0x29, PT ;  /* 0x00000029bc00780c */ /* 0x000fe40003f84270 */
[----:B------:R-:W-:Y:S02]  /*2880*/  FSEL R190, R199, -INF , !P6 ;  /* 0xff800000c7be7808 */ /* 0x000fe40007000000 */
[----:B--2---:R-:W-:Y:S02]  /*2890*/  FSEL R189, R202, -INF , !P1 ;  /* 0xff800000cabd7808 */ /* 0x004fe40004800000 */
[----:B------:R-:W-:Y:S01]  /*28a0*/  ISETP.GT.AND P5, PT, R188, 0x30, PT ;  /* 0x00000030bc00780c */ /* 0x000fe20003fa4270 */
[----:B------:R-:W-:Y:S01]  /*28b0*/  FFMA.FTZ R219, R190, UR41, -R219 ;  /* 0x00000029bedb7c23 */ /* 0x000fe200080108db */
[C---:B------:R-:W-:Y:S01]  /*28c0*/  ISETP.GT.AND P6, PT, R188.reuse, 0x31, PT ;  /* 0x00000031bc00780c */ /* 0x040fe20003fc4270 */
[----:B------:R-:W-:Y:S01]  /*28d0*/  FFMA.FTZ R203, R189, UR41, -R18 ;  /* 0x00000029bdcb7c23 */ /* 0x000fe20008010812 */
[----:B------:R-:W-:Y:S01]  /*28e0*/  FSEL R194, R207, -INF , !P4 ;  /* 0xff800000cfc27808 */ /* 0x000fe20006000000 */
[----:B------:R-:W-:Y:S01]  /*28f0*/  MUFU.EX2 R220, R223 ;  /* 0x000000df00dc7308 */ /* 0x000fe20000000800 */
[----:B------:R-:W-:-:S02]  /*2900*/  ISETP.GT.AND P1, PT, R188, 0x38, PT ;  /* 0x00000038bc00780c */ /* 0x000fc40003f24270 */
[----:B------:R-:W-:Y:S01]  /*2910*/  ISETP.GT.AND P2, PT, R188, 0x39, PT ;  /* 0x00000039bc00780c */ /* 0x000fe20003f44270 */
[----:B------:R-:W-:Y:S01]  /*2920*/  FFMA.FTZ R194, R194, UR41, -R21 ;  /* 0x00000029c2c27c23 */ /* 0x000fe20008010815 */
[----:B------:R-:W-:Y:S02]  /*2930*/  FSEL R193, R210, -INF , !P5 ;  /* 0xff800000d2c17808 */ /* 0x000fe40006800000 */
[----:B------:R-:W-:Y:S01]  /*2940*/  FSEL R198, R211, -INF , !P6 ;  /* 0xff800000d3c67808 */ /* 0x000fe20007000000 */
[----:B------:R-:W-:Y:S01]  /*2950*/  MUFU.EX2 R203, R203 ;  /* 0x000000cb00cb7308 */ /* 0x000fe20000000800 */
[----:B------:R-:W-:Y:S01]  /*2960*/  FSEL R199, R214, -INF , !P1 ;  /* 0xff800000d6c77808 */ /* 0x000fe20004800000 */
[----:B------:R-:W-:Y:S01]  /*2970*/  FFMA.FTZ R196, R193, UR41, -R16 ;  /* 0x00000029c1c47c23 */ /* 0x000fe20008010810 */
[----:B------:R-:W-:Y:S01]  /*2980*/  FSEL R210, R215, -INF , !P2 ;  /* 0xff800000d7d27808 */ /* 0x000fe20005000000 */
[----:B------:R-:W-:Y:S02]  /*2990*/  FFMA.FTZ R198, R198, UR41, -R17 ;  /* 0x00000029c6c67c23 */ /* 0x000fe40008010811 */
[----:B------:R-:W-:-:S02]  /*29a0*/  FFMA.FTZ R199, R199, UR41, -R22 ;  /* 0x00000029c7c77c23 */ /* 0x000fc40008010816 */
[----:B------:R-:W-:Y:S01]  /*29b0*/  MUFU.EX2 R217, R217 ;  /* 0x000000d900d97308 */ /* 0x000fe20000000800 */
[----:B------:R-:W-:Y:S02]  /*29c0*/  WARPGROUP.DEPBAR.LE gsb0, 0x0 ;  /* 0x00008000000079c5 */ /* 0x000fe40000010000 */
[----:B------:R-:W-:-:S05]  /*29d0*/  WARPGROUP.ARRIVE ;  /* 0x00000000000079c5 */ /* 0x000fca0000000000 */
[----:B------:R-:W-:Y:S01]  /*29e0*/  MUFU.EX2 R14, R14 ;  /* 0x0000000e000e7308 */ /* 0x000fe20000000800 */
[----:B------:R-:W-:Y:S01]  /*29f0*/  HGMMA.64x64x16.F32 R152, gdesc[UR8], R152, gsb0 ;  /* 0x00e00000089879f0 */ /* 0x000fe20008000898 */
[----:B------:R-:W-:Y:S02]  /*2a00*/  UIADD3 UR10, UR5, 0x6, URZ ;  /* 0x00000006050a7890 */ /* 0x000fe4000fffe03f */
[----:B------:R-:W-:-:S04]  /*2a10*/  UIADD3 UR8, UR6, 0x6, URZ ;  /* 0x0000000606087890 */ /* 0x000fc8000fffe03f */
[----:B------:R-:W-:Y:S01]  /*2a20*/  MUFU.EX2 R15, R15 ;  /* 0x0000000f000f7308 */ /* 0x000fe20000000800 */
[----:B------:R-:W-:Y:S01]  /*2a30*/  UMOV UR11, 0x40000040 ;  /* 0x40000040000b7882 */ /* 0x000fe20000000000 */
[----:B------:R-:W-:-:S06]  /*2a40*/  UMOV UR9, 0x40000040 ;  /* 0x4000004000097882 */ /* 0x000fcc0000000000 */
[----:B------:R-:W-:Y:S08]  /*2a50*/  MUFU.EX2 R200, R200 ;  /* 0x000000c800c87308 */ /* 0x000ff00000000800 */
[----:B------:R-:W-:Y:S08]  /*2a60*/  MUFU.EX2 R201, R201 ;  /* 0x000000c900c97308 */ /* 0x000ff00000000800 */
[----:B------:R-:W-:Y:S08]  /*2a70*/  MUFU.EX2 R204, R204 ;  /* 0x000000cc00cc7308 */ /* 0x000ff00000000800 */
[----:B------:R-:W-:Y:S08]  /*2a80*/  MUFU.EX2 R205, R205 ;  /* 0x000000cd00cd7308 */ /* 0x000ff00000000800 */
[----:B------:R-:W1:Y:S01]  /*2a90*/  MUFU.EX2 R208, R208 ;  /* 0x000000d000d07308 */ /* 0x000e620000000800 */
        /* <DEDUP_REMOVED lines=26> */
[----:B------:R-:W-:Y:S01]  /*2c40*/  R2UR UR6, R186 ;  /* 0x00000000ba0672ca */ /* 0x000fe200000e0000 */
[----:B------:R-:W-:Y:S01]  /*2c50*/  UMOV UR11, 0x40000040 ;  /* 0x40000040000b7882 */ /* 0x000fe20000000000 */
[----:B------:R-:W-:Y:S01]  /*2c60*/  UMOV UR9, 0x40000040 ;  /* 0x4000004000097882 */ /* 0x000fe20000000000 */
[----:B------:R-:W-:Y:S01]  /*2c70*/  FSEL R186, R195, -INF , !P3 ;  /* 0xff800000c3ba7808 */ /* 0x000fe20005800000 */
[----:B------:R-:W-:Y:S01]  /*2c80*/  FFMA.FTZ R195, R187, UR41, -R218 ;  /* 0x00000029bbc37c23 */ /* 0x000fe200080108da */
[----:B------:R-:W-:Y:S01]  /*2c90*/  ISETP.GT.AND P3, PT, R188, 0x28, PT ;  /* 0x00000028bc00780c */ /* 0x000fe20003f64270 */
[----:B------:R-:W-:-:S02]  /*2ca0*/  FFMA.FTZ R218, R192, UR41, -R19 ;  /* 0x00000029c0da7c23 */ /* 0x000fc40008010813 */
[----:B------:R-:W-:Y:S01]  /*2cb0*/  FFMA.FTZ R221, R186, UR41, -R221 ;  /* 0x00000029badd7c23 */ /* 0x000fe200080108dd */
[----:B------:R-:W-:Y:S01]  /*2cc0*/  FSEL R19, R206, -INF , !P3 ;  /* 0xff800000ce137808 */ /* 0x000fe20005800000 */
[----:B------:R-:W2:Y:S04]  /*2cd0*/  MUFU.EX2 R22, R218 ;  /* 0x000000da00167308 */ /* 0x000ea80000000800 */
[----:B------:R-:W-:-:S04]  /*2ce0*/  FFMA.FTZ R206, R19, UR41, -R20 ;  /* 0x0000002913ce7c23 */ /* 0x000fc80008010814 */
[----:B------:R3:W-:Y:S08]  /*2cf0*/  MUFU.EX2 R18, R195 ;  /* 0x000000c300127308 */ /* 0x0007f00000000800 */
[----:B------:R-:W5:Y:S01]  /*2d00*/  MUFU.EX2 R202, R221 ;  /* 0x000000dd00ca7308 */ /* 0x000f620000000800 */
[----:B---3--:R-:W-:-:S07]  /*2d10*/  FFMA.FTZ R195, R210, UR41, -R23 ;  /* 0x00000029d2c37c23 */ /* 0x008fce0008010817 */
[----:B------:R-:W3:Y:S08]  /*2d20*/  MUFU.EX2 R19, R219 ;  /* 0x000000db00137308 */ /* 0x000ef00000000800 */
[----:B------:R1:W3:Y:S02]  /*2d30*/  MUFU.EX2 R23, R206 ;  /* 0x000000ce00177308 */ /* 0x0002e40000000800 */
[----:B-1----:R-:W-:Y:S01]  /*2d40*/  F2FP.F16.F32.PACK_AB R206, R208, R209 ;  /* 0x000000d1d0ce723e */ /* 0x002fe200000000ff */
[----:B------:R-:W-:-:S02]  /*2d50*/  WARPGROUP.DEPBAR.LE gsb0, 0x0 ;  /* 0x00008000000079c5 */ /* 0x000fc40000010000 */
        /* <DEDUP_REMOVED lines=9> */
[----:B------:R-:W2:Y:S04]  /*2df0*/  LDS.64 R186, [R224+0x28220] ;  /* 0x02822000e0ba7984 */ /* 0x000ea80000000a00 */
[----:B------:R-:W5:Y:S04]  /*2e00*/  LDS.64 R188, [R224+0x28240] ;  /* 0x02824000e0bc7984 */ /* 0x000f680000000a00 */
[----:B------:R-:W3:Y:S04]  /*2e10*/  LDS.64 R190, [R224+0x28260] ;  /* 0x02826000e0be7984 */ /* 0x000ee80000000a00 */
[----:B------:R-:W3:Y:S04]  /*2e20*/  LDS.64 R20, [R224+0x28280] ;  /* 0x02828000e0147984 */ /* 0x000ee80000000a00 */
[----:B------:R-:W3:Y:S04]  /*2e30*/  LDS.64 R192, [R224+0x282a0] ;  /* 0x0282a000e0c07984 */ /* 0x000ee80000000a00 */
[----:B------:R-:W3:Y:S04]  /*2e40*/  LDS.64 R16, [R224+0x282c0] ;  /* 0x0282c000e0107984 */ /* 0x000ee80000000a00 */
        /* <DEDUP_REMOVED lines=21> */
[----:B------:R-:W-:Y:S01]  /*2fa0*/  FADD.FTZ R167, R172, -R192 ;  /* 0x800000c0aca77221 */ /* 0x000fe20000010000 */
[----:B------:R2:W3:Y:S01]  /*2fb0*/  MUFU.EX2 R20, R196 ;  /* 0x000000c400147308 */ /* 0x0004e20000000800 */
[----:B------:R-:W-:Y:S01]  /*2fc0*/  FMUL.FTZ R21, R22, R21 ;  /* 0x0000001516157220 */ /* 0x000fe20000410000 */
[----:B------:R-:W-:Y:S01]  /*2fd0*/  FMUL.FTZ R170, R203, R170 ;  /* 0x000000aacbaa7220 */ /* 0x000fe20000410000 */
[--C-:B------:R-:W-:Y:S01]  /*2fe0*/  FADD.FTZ R169, R176, -R16.reuse ;  /* 0x80000010b0a97221 */ /* 0x100fe20000010000 */
[----:B------:R-:W-:Y:S01]  /*2ff0*/  FADD.FTZ R171, R178, -R16 ;  /* 0x80000010b2ab7221 */ /* 0x000fe20000010000 */
[--C-:B------:R-:W-:Y:S01]  /*3000*/  FADD.FTZ R16, R177, -R17.reuse ;  /* 0x80000011b1107221 */ /* 0x100fe20000010000 */
[----:B------:R-:W-:Y:S01]  /*3010*/  FADD.FTZ R172, R179, -R17 ;  /* 0x80000011b3ac7221 */ /* 0x000fe20000010000 */
[----:B------:R-:W-:Y:S01]  /*3020*/  FADD.FTZ R159, R159, -R187 ;  /* 0x800000bb9f9f7221 */ /* 0x000fe20000010000 */
[----:B------:R5:W3:Y:S01]  /*3030*/  MUFU.EX2 R17, R198 ;  /* 0x000000c600117308 */ /* 0x000ae20000000800 */
[----:B--2---:R-:W-:Y:S01]  /*3040*/  FMUL.FTZ R196, R6, R197 ;  /* 0x000000c506c47220 */ /* 0x004fe20000410000 */
[----:B------:R-:W-:Y:S01]  /*3050*/  FMUL.FTZ R197, R212, R207 ;  /* 0x000000cfd4c57220 */ /* 0x000fe20000410000 */
[----:B------:R-:W-:Y:S01]  /*3060*/  FADD.FTZ R162, R162, -R188 ;  /* 0x800000bca2a27221 */ /* 0x000fe20000010000 */
[----:B------:R-:W-:Y:S01]  /*3070*/  FADD.FTZ R163, R163, -R189 ;  /* 0x800000bda3a37221 */ /* 0x000fe20000010000 */
[----:B------:R-:W-:Y:S01]  /*3080*/  FADD.FTZ R174, R174, -R192 ;  /* 0x800000c0aeae7221 */ /* 0x000fe20000010000 */
[--C-:B------:R-:W-:Y:S01]  /*3090*/  FADD.FTZ R168, R173, -R193.reuse ;  /* 0x800000c1ada87221 */ /* 0x100fe20000010000 */
[----:B------:R-:W-:Y:S01]  /*30a0*/  FADD.FTZ R175, R175, -R193 ;  /* 0x800000c1afaf7221 */ /* 0x000fe20000010000 */
[----:B------:R-:W2:Y:S01]  /*30b0*/  MUFU.EX2 R207, R199 ;  /* 0x000000c700cf7308 */ /* 0x000ea20000000800 */
[----:B-----5:R-:W-:Y:S01]  /*30c0*/  F2FP.F16.F32.PACK_AB R198, R158, R153 ;  /* 0x000000999ec6723e */ /* 0x020fe200000000ff */
[--C-:B----4-:R-:W-:Y:S01]  /*30d0*/  FADD.FTZ R180, R180, -R224.reuse ;  /* 0x800000e0b4b47221 */ /* 0x110fe20000010000 */
[----:B------:R-:W-:Y:S01]  /*30e0*/  FMUL.FTZ R173, R7, R152 ;  /* 0x0000009807ad7220 */ /* 0x000fe20000410000 */
[----:B------:R-:W-:Y:S01]  /*30f0*/  FADD.FTZ R182, R182, -R224 ;  /* 0x800000e0b6b67221 */ /* 0x000fe20000010000 */
[--C-:B------:R-:W-:Y:S01]  /*3100*/  FADD.FTZ R181, R181, -R225.reuse ;  /* 0x800000e1b5b57221 */ /* 0x100fe20000010000 */
[----:B------:R-:W-:Y:S01]  /*3110*/  FADD.FTZ R183, R183, -R225 ;  /* 0x800000e1b7b77221 */ /* 0x000fe20000010000 */
[----:B------:R-:W-:Y:S01]  /*3120*/  FMUL.FTZ R154, R213, R154 ;  /* 0x0000009ad59a7220 */ /* 0x000fe20000410000 */
        /* <DEDUP_REMOVED lines=18> */
[----:B-1----:R-:W-:Y:S01]  /*3250*/  FMUL.FTZ R175, R156, R175 ;  /* 0x000000af9caf7220 */ /* 0x002fe20000410000 */
[----:B------:R-:W-:Y:S01]  /*3260*/  FMUL.FTZ R169, R204, R169 ;  /* 0x000000a9cca97220 */ /* 0x000fe20000410000 */
[----:B---3--:R-:W-:Y:S01]  /*3270*/  FMUL.FTZ R171, R20, R171 ;  /* 0x000000ab14ab7220 */ /* 0x008fe20000410000 */
[----:B------:R-:W-:Y:S01]  /*3280*/  FMUL.FTZ R16, R205, R16 ;  /* 0x00000010cd107220 */ /* 0x000fe20000410000 */
[----:B------:R-:W-:Y:S01]  /*3290*/  FMUL.FTZ R172, R17, R172 ;  /* 0x000000ac11ac7220 */ /* 0x000fe20000410000 */
[----:B------:R-:W-:Y:S01]  /*32a0*/  FMUL.FTZ R180, R209, R180 ;  /* 0x000000b4d1b47220 */ /* 0x000fe20000410000 */
[----:B--2---:R-:W-:Y:S01]  /*32b0*/  FMUL.FTZ R182, R207, R182 ;  /* 0x000000b6cfb67220 */ /* 0x004fe20000410000 */
[----:B------:R-:W-:Y:S01]  /*32c0*/  FMUL.FTZ R181, R208, R181 ;  /* 0x000000b5d0b57220 */ /* 0x000fe20000410000 */
[----:B----4-:R-:W-:Y:S01]  /*32d0*/  FMUL.FTZ R183, R158, R183 ;  /* 0x000000b79eb77220 */ /* 0x010fe20000410000 */
[----:B------:R-:W-:Y:S01]  /*32e0*/  F2FP.F16.F32.PACK_AB R196, R173, R196 ;  /* 0x000000c4adc4723e */ /* 0x000fe200000000ff */
[----:B------:R-:W-:Y:S01]  /*32f0*/  IMAD R21, R21, 0x2, R228 ;  /* 0x0000000215157824 */ /* 0x000fe200078e02e4 */
[----:B------:R-:W-:-:S02]  /*3300*/  F2FP.F16.F32.PACK_AB R197, R154, R197 ;  /* 0x000000c59ac5723e */ /* 0x000fc400000000ff */
[----:B------:R-:W-:Y:S02]  /*3310*/  F2FP.F16.F32.PACK_AB R199, R152, R155 ;  /* 0x0000009b98c7723e */ /* 0x000fe400000000ff */
[----:B------:R-:W-:Y:S02]  /*3320*/  F2FP.F16.F32.PACK_AB R192, R160, R157 ;  /* 0x0000009da0c0723e */ /* 0x000fe400000000ff */
[----:B------:R-:W-:Y:S01]  /*3330*/  F2FP.F16.F32.PACK_AB R193, R163, R162 ;  /* 0x000000a2a3c1723e */ /* 0x000fe200000000ff */
[----:B------:R1:W-:Y:S01]  /*3340*/  STSM.16.MT88.4 [R21+0x28800], R196 ;  /* 0x028800c415007844 */ /* 0x0003e20000004200 */
[----:B------:R-:W-:Y:S02]  /*3350*/  F2FP.F16.F32.PACK_AB R194, R184, R185 ;  /* 0x000000b9b8c2723e */ /* 0x000fe400000000ff */
[----:B------:R-:W-:Y:S02]  /*3360*/  F2FP.F16.F32.PACK_AB R195, R164, R161 ;  /* 0x000000a1a4c3723e */ /* 0x000fe400000000ff */
[----:B------:R-:W-:-:S02]  /*3370*/  F2FP.F16.F32.PACK_AB R188, R166, R165 ;  /* 0x000000a5a6bc723e */ /* 0x000fc400000000ff */
[----:B------:R-:W-:Y:S01]  /*3380*/  F2FP.F16.F32.PACK_AB R190, R168, R167 ;  /* 0x000000a7a8be723e */ /* 0x000fe200000000ff */
[----:B------:R1:W-:Y:S01]  /*3390*/  STSM.16.MT88.4 [R21+0x29000], R192 ;  /* 0x029000c015007844 */ /* 0x0003e20000004200 */
[----:B------:R-:W-:Y:S02]  /*33a0*/  F2FP.F16.F32.PACK_AB R191, R175, R174 ;  /* 0x000000aeafbf723e */ /* 0x000fe400000000ff */
[----:B------:R-:W-:Y:S02]  /*33b0*/  F2FP.F16.F32.PACK_AB R184, R16, R169 ;  /* 0x000000a910b8723e */ /* 0x000fe400000000ff */
[----:B------:R-:W-:Y:S01]  /*33c0*/  F2FP.F16.F32.PACK_AB R185, R172, R171 ;  /* 0x000000abacb9723e */ /* 0x000fe200000000ff */
[----:B------:R1:W-:Y:S01]  /*33d0*/  STSM.16.MT88.4 [R21+0x29800], R188 ;  /* 0x029800bc15007844 */ /* 0x0003e20000004200 */
[----:B------:R-:W-:Y:S02]  /*33e0*/  F2FP.F16.F32.PACK_AB R186, R181, R180 ;  /* 0x000000b4b5ba723e */ /* 0x000fe400000000ff */
[----:B------:R-:W-:-:S02]  /*33f0*/  F2FP.F16.F32.PACK_AB R187, R183, R182 ;  /* 0x000000b6b7bb723e */ /* 0x000fc400000000ff */
[----:B------:R-:W-:Y:S01]  /*3400*/  F2FP.F16.F32.PACK_AB R152, R7, R6 ;  /* 0x000000060798723e */ /* 0x000fe200000000ff */
[----:B------:R-:W-:Y:S01]  /*3410*/  IMAD R7, R226, 0x4000, R228 ;  /* 0x00004000e2077824 */ /* 0x000fe200078e02e4 */
[----:B------:R-:W-:Y:S01]  /*3420*/  F2FP.F16.F32.PACK_AB R154, R9, R8 ;  /* 0x00000008099a723e */ /* 0x000fe200000000ff */
[----:B------:R1:W-:Y:S01]  /*3430*/  STSM.16.MT88.4 [R21+0x2a000], R184 ;  /* 0x02a000b815007844 */ /* 0x0003e20000004200 */
[----:B------:R-:W-:Y:S02]  /*3440*/  F2FP.F16.F32.PACK_AB R153, R213, R212 ;  /* 0x000000d4d599723e */ /* 0x000fe400000000ff */
[----:B------:R-:W-:Y:S02]  /*3450*/  F2FP.F16.F32.PACK_AB R155, R220, R216 ;  /* 0x000000d8dc9b723e */ /* 0x000fe400000000ff */
[----:B------:R-:W-:Y:S02]  /*3460*/  F2FP.F16.F32.PACK_AB R204, R205, R204 ;  /* 0x000000cccdcc723e */ /* 0x000fe400000000ff */
[----:B------:R-:W-:Y:S01]  /*3470*/  WARPGROUP.ARRIVE ;  /* 0x00000000000079c5 */ /* 0x000fe20000000000 */
[----:B------:R-:W-:-:S02]  /*3480*/  F2FP.F16.F32.PACK_AB R205, R17, R20 ;  /* 0x0000001411cd723e */ /* 0x000fc400000000ff */
[----:B------:R-:W-:Y:S02]  /*3490*/  F2FP.F16.F32.PACK_AB R207, R158, R207 ;  /* 0x000000cf9ecf723e */ /* 0x000fe400000000ff */
[----:B------:R-:W-:Y:S01]  /*34a0*/  SHF.R.U32.HI R6, RZ, 0x4, R230 ;  /* 0x00000004ff067819 */ /* 0x000fe200000116e6 */
[----:B------:R-:W-:Y:S01]  /*34b0*/  HGMMA.64x128x16.F32 R88, R152, gdesc[UR4].tnspB, R88, gsb0 ;  /* 0x41e0000498587df0 */ /* 0x000fe20008000858 */
[----:B------:R-:W-:Y:S01]  /*34c0*/  UIADD3 UR6, UR6, 0x180, URZ ;  /* 0x0000018006067890 */ /* 0x000fe2000fffe03f */
[----:B------:R-:W-:Y:S02]  /*34d0*/  R2UR UR7, R7 ;  /* 0x00000000070772ca */ /* 0x000fe400000e0000 */
        /* <DEDUP_REMOVED lines=92> */
.L_x_6027:
        /* <DEDUP_REMOVED lines=49> */
.L_x_6028:
        /* <DEDUP_REMOVED lines=78> */
.L_x_6011:
        /* <DEDUP_REMOVED lines=23> */
.L_x_6031:
        /* <DEDUP_REMOVED lines=20> */
.L_x_6032:
        /* <DEDUP_REMOVED lines=18> */
.L_x_6033:
        /* <DEDUP_REMOVED lines=18> */
.L_x_6034:
        /* <DEDUP_REMOVED lines=150> */
.L_x_6036:
[----:B------:R-:W-:Y:S05]  /*50e0*/  BSYNC B0 ;  /* 0x0000000000007941 */ /* 0x000fea0003800000 */
.L_x_6035:
[----:B------:R-:W-:-:S04]  /*50f0*/  DEPBAR.LE SB0, 0x0 ;  /* 0x000080000000791a */ /* 0x000fc80000000000 */
[----:B------:R-:W-:Y:S05]  /*5100*/  BRA `(.L_x_6010) ;  /* 0x0000004400687947 */ /* 0x000fea0003800000 */
.L_x_6030:
        /* <DEDUP_REMOVED lines=52> */
.L_x_6038:
[----:B------:R-:W-:Y:S05]  /*5450*/  BSYNC B0 ;  /* 0x0000000000007941 */ /* 0x000fea0003800000 */
.L_x_6037:
        /* <DEDUP_REMOVED lines=16> */
.L_x_6040:
[----:B------:R-:W-:Y:S05]  /*5560*/  BSYNC B0 ;  /* 0x0000000000007941 */ /* 0x000fea0003800000 */
.L_x_6039:
        /* <DEDUP_REMOVED lines=16> */
.L_x_6042:
[----:B------:R-:W-:Y:S05]  /*5670*/  BSYNC B0 ;  /* 0x0000000000007941 */ /* 0x000fea0003800000 */
.L_x_6041:
        /* <DEDUP_REMOVED lines=17> */
.L_x_6044:
[----:B------:R-:W-:Y:S05]  /*5790*/  BSYNC B0 ;  /* 0x0000000000007941 */ /* 0x000fea0003800000 */
.L_x_6043:
        /* <DEDUP_REMOVED lines=16> */
.L_x_6046:
[----:B------:R-:W-:Y:S05]  /*58a0*/  BSYNC B0 ;  /* 0x0000000000007941 */ /* 0x000fea0003800000 */
.L_x_6045:
        /* <DEDUP_REMOVED lines=18> */
.L_x_6048:
[----:B------:R-:W-:Y:S05]  /*59d0*/  BSYNC B0 ;  /* 0x0000000000007941 */ /* 0x000fea0003800000 */
.L_x_6047:
        /* <DEDUP_REMOVED lines=31> */
.L_x_6050:
[----:B------:R-:W-:Y:S05]  /*5bd0*/  BSYNC B0 ;  /* 0x0000000000007941 */ /* 0x000fea0003800000 */
.L_x_6049:
        /* <DEDUP_REMOVED lines=22> */
.L_x_6052:
[----:B------:R-:W-:Y:S05]  /*5d40*/  BSYNC B0 ;  /* 0x0000000000007941 */ /* 0x000fea0003800000 */
.L_x_6051:
        /* <DEDUP_REMOVED lines=14> */
.L_x_6054:
[----:B------:R-:W-:Y:S05]  /*5e30*/  BSYNC B0 ;  /* 0x0000000000007941 */ /* 0x000fea0003800000 */
.L_x_6053:
        /* <DEDUP_REMOVED lines=16> */
.L_x_6056:
[----:B------:R-:W-:Y:S05]  /*5f40*/  BSYNC B0 ;  /* 0x0000000000007941 */ /* 0x000fea0003800000 */
.L_x_6055:
        /* <DEDUP_REMOVED lines=15> */
.L_x_6058:
[----:B------:R-:W-:Y:S05]  /*6040*/  BSYNC B0 ;  /* 0x0000000000007941 */ /* 0x000fea0003800000 */
.L_x_6057:
        /* <DEDUP_REMOVED lines=15> */
.L_x_6060:
[----:B------:R-:W-:Y:S05]  /*6140*/  BSYNC B0 ;  /* 0x0000000000007941 */ /* 0x000fea0003800000 */
.L_x_6059:
        /* <DEDUP_REMOVED lines=15> */
.L_x_6062:
[----:B------:R-:W-:Y:S05]  /*6240*/  BSYNC B0 ;  /* 0x0000000000007941 */ /* 0x000fea0003800000 */
.L_x_6061:
        /* <DEDUP_REMOVED lines=15> */
.L_x_6064:
[----:B------:R-:W-:Y:S05]  /*6340*/  BSYNC B0 ;  /* 0x0000000000007941 */ /* 0x000fea0003800000 */
.L_x_6063:
        /* <DEDUP_REMOVED lines=15> */
.L_x_6066:
[----:B------:R-:W-:Y:S05]  /*6440*/  BSYNC B0 ;  /* 0x0000000000007941 */ /* 0x000fea0003800000 */
.L_x_6065:
        /* <DEDUP_REMOVED lines=15> */
.L_x_6006:
        /* <DEDUP_REMOVED lines=29> */
.L_x_6068:
[----:B------:R-:W-:Y:S01]  /*6710*/  ULDC UR9, c[0x0][0xb44] ;  /* 0x0002d10000097ab9 */ /* 0x000fe20000000800 */
[----:B------:R-:W-:Y:S01]  /*6720*/  UMOV UR7, UR8 ;  /* 0x0000000800077c82 */ /* 0x000fe20008000000 */
[----:B------:R-:W-:-:S11]  /*6730*/  UISETP.NE.AND UP0, UPT, UR9, 0x1, UPT ;  /* 0x000000010900788c */ /* 0x000fd6000bf05270 */
[----:B------:R-:W-:Y:S02]  /*6740*/  @UP0 ULDC.64 UR10, c[0x0][0xb48] ;  /* 0x0002d200000a0ab9 */ /* 0x000fe40000000a00 */
[----:B------:R-:W-:-:S04]  /*6750*/  UIMAD.WIDE.U32 UR4, UR8, UR10, URZ ;  /* 0x0000000a080472a5 */ /* 0x000fc8000f8e003f */
[----:B------:R-:W-:-:S04]  /*6760*/  @UP0 USHF.R.U32.HI UR7, URZ, UR11, UR5 ;  /* 0x0000000b3f070299 */ /* 0x000fc80008011605 */
[----:B------:R-:W-:-:S12]  /*6770*/  UIMAD UR4, UR7, UR9, URZ ;  /* 0x00000009070472a4 */ /* 0x000fd8000f8e023f */
.L_x_6069:
        /* <DEDUP_REMOVED lines=67> */
.L_x_6072:
[----:B------:R-:W-:Y:S05]  /*6bb0*/  BSYNC B0 ;  /* 0x0000000000007941 */ /* 0x000fea0003800000 */
.L_x_6071:
        /* <DEDUP_REMOVED lines=19> */
.L_x_6074:
[----:B------:R-:W-:Y:S05]  /*6cf0*/  BSYNC B0 ;  /* 0x0000000000007941 */ /* 0x000fea0003800000 */
.L_x_6073:
[----:B------:R-:W-:Y:S06]  /*6d00*/  BAR.ARV 0xa, 0xa0 ;  /* 0x0282800000007b1d */ /* 0x000fec0000002000 */
[----:B------:R-:W-:Y:S04]  /*6d10*/  BSSY B0, `(.L_x_6075) ;  /* 0x0000003000007945 */ /* 0x000fe80003800000 */
[----:B------:R-:W-:Y:S05]  /*6d20*/  @!P0 BRA `(.L_x_6076) ;  /* 0x0000000000048947 */ /* 0x000fea0003800000 */
[----:B------:R-:W-:-:S04]  /*6d30*/  DEPBAR.LE SB0, 0x0 ;  /* 0x000080000000791a */ /* 0x000fc80000000000 */
.L_x_6076:
[----:B------:R-:W-:Y:S05]  /*6d40*/  BSYNC B0 ;  /* 0x0000000000007941 */ /* 0x000fea0003800000 */
.L_x_6075:
[----:B------:R-:W-:Y:S06]  /*6d50*/  BAR.ARV 0xb, 0xa0 ;  /* 0x02c2800000007b1d */ /* 0x000fec0000002000 */
[----:B------:R-:W-:Y:S01]  /*6d60*/  UIADD3 UR12, UR8, 0x1, URZ ;  /* 0x00000001080c7890 */ /* 0x000fe2000fffe03f */
[----:B------:R-:W-:Y:S11]  /*6d70*/  BRA `(.L_x_6077) ;  /* 0x0000000000047947 */ /* 0x000ff60003800000 */
.L_x_6070:
[----:B------:R-:W-:-:S05]  /*6d80*/  UMOV UR12, UR8 ;  /* 0x00000008000c7c82 */ /* 0x000fca0008000000 */
.L_x_6077:
        /* <DEDUP_REMOVED lines=18> */
.L_x_6090:
        /* <DEDUP_REMOVED lines=20> */
.L_x_6079:
[----:B------:R-:W-:Y:S05]  /*6ff0*/  BSYNC B0 ;  /* 0x0000000000007941 */ /* 0x000fea0003800000 */
.L_x_6078:
        /* <DEDUP_REMOVED lines=13> */
.L_x_6081:
[----:B------:R-:W-:Y:S05]  /*70d0*/  BSYNC B0 ;  /* 0x0000000000007941 */ /* 0x000fea0003800000 */
.L_x_6080:
[----:B------:R-:W-:Y:S06]  /*70e0*/  BAR.ARV 0xa, 0xa0 ;  /* 0x0282800000007b1d */ /* 0x000fec0000002000 */
[----:B------:R-:W-:Y:S04]  /*70f0*/  BSSY B0, `(.L_x_6082) ;  /* 0x0000003000007945 */ /* 0x000fe80003800000 */
[----:B------:R-:W-:Y:S05]  /*7100*/  @!P0 BRA `(.L_x_6083) ;  /* 0x0000000000048947 */ /* 0x000fea0003800000 */
[----:B------:R-:W-:-:S04]  /*7110*/  DEPBAR.LE SB0, 0x0 ;  /* 0x000080000000791a */ /* 0x000fc80000000000 */
.L_x_6083:
[----:B------:R-:W-:Y:S05]  /*7120*/  BSYNC B0 ;  /* 0x0000000000007941 */ /* 0x000fea0003800000 */
.L_x_6082:
        /* <DEDUP_REMOVED lines=13> */
.L_x_6085:
[----:B------:R-:W-:Y:S05]  /*7200*/  BSYNC B0 ;  /* 0x0000000000007941 */ /* 0x000fea0003800000 */
.L_x_6084:
        /* <DEDUP_REMOVED lines=13> */
.L_x_6087:
[----:B------:R-:W-:Y:S05]  /*72e0*/  BSYNC B0 ;  /* 0x0000000000007941 */ /* 0x000fea0003800000 */
.L_x_6086:
[----:B------:R-:W-:Y:S01]  /*72f0*/  UIADD3 UR12, UR12, 0x2, URZ ;  /* 0x000000020c0c7890 */ /* 0x000fe2000fffe03f */
[----:B------:R-:W-:Y:S06]  /*7300*/  BAR.ARV 0xa, 0xa0 ;  /* 0x0282800000007b1d */ /* 0x000fec0000002000 */
[----:B------:R-:W-:Y:S01]  /*7310*/  UISETP.GE.AND UP0, UPT, UR12, UR5, UPT ;  /* 0x000000050c00728c */ /* 0x000fe2000bf06270 */
[----:B------:R-:W-:Y:S04]  /*7320*/  BSSY B0, `(.L_x_6088) ;  /* 0x0000003000007945 */ /* 0x000fe80003800000 */
[----:B------:R-:W-:Y:S06]  /*7330*/  @!P0 BRA `(.L_x_6089) ;  /* 0x0000000000048947 */ /* 0x000fec0003800000 */
[----:B------:R-:W-:-:S04]  /*7340*/  DEPBAR.LE SB0, 0x0 ;  /* 0x000080000000791a */ /* 0x000fc80000000000 */
.L_x_6089:
[----:B------:R-:W-:Y:S05]  /*7350*/  BSYNC B0 ;  /* 0x0000000000007941 */ /* 0x000fea0003800000 */
.L_x_6088:
[----:B------:R-:W-:Y:S06]  /*7360*/  BAR.ARV 0xb, 0xa0 ;  /* 0x02c2800000007b1d */ /* 0x000fec0000002000 */
[----:B------:R-:W-:Y:S01]  /*7370*/  PLOP3.LUT P1, PT, PT, PT, UP0, 0x80, 0x0 ;  /* 0x000000000000781c */ /* 0x000fe20003f2f008 */
[----:B------:R-:W-:Y:S02]  /*7380*/  UIADD3 UR20, UR20, 0x4000, URZ ;  /* 0x0000400014147890 */ /* 0x000fe4000fffe03f */
[----:B------:R-:W-:-:S10]  /*7390*/  UIADD3 UR4, UR4, 0x4000, URZ ;  /* 0x0000400004047890 */ /* 0x000fd4000fffe03f */
[----:B------:R-:W-:Y:S05]  /*73a0*/  @!P1 BRA `(.L_x_6090) ;  /* 0xfffffff800c09947 */ /* 0x000fea000383ffff */
[----:B------:R-:W-:Y:S05]  /*73b0*/  BRA `(.L_x_6010) ;  /* 0x0000002000bc7947 */ /* 0x000fea0003800000 */
.L_x_6067:
        /* <DEDUP_REMOVED lines=21> */
.L_x_6091:
[----:B------:R-:W-:Y:S01]  /*7510*/  ULDC UR8, c[0x0][0xb44] ;  /* 0x0002d10000087ab9 */ /* 0x000fe20000000800 */
[----:B------:R-:W-:Y:S01]  /*7520*/  UMOV UR11, UR7 ;  /* 0x00000007000b7c82 */ /* 0x000fe20008000000 */
[----:B------:R-:W-:-:S11]  /*7530*/  UISETP.NE.AND UP0, UPT, UR8, 0x1, UPT ;  /* 0x000000010800788c */ /* 0x000fd6000bf05270 */
[----:B------:R-:W-:Y:S02]  /*7540*/  @UP0 ULDC.64 UR12, c[0x0][0xb48] ;  /* 0x0002d200000c0ab9 */ /* 0x000fe40000000a00 */
[----:B------:R-:W-:-:S04]  /*7550*/  UIMAD.WIDE.U32 UR4, UR7, UR12, URZ ;  /* 0x0000000c070472a5 */ /* 0x000fc8000f8e003f */
[----:B------:R-:W-:-:S04]  /*7560*/  @UP0 USHF.R.U32.HI UR11, URZ, UR13, UR5 ;  /* 0x0000000d3f0b0299 */ /* 0x000fc80008011605 */
[----:B------:R-:W-:-:S12]  /*7570*/  UIMAD UR4, UR11, UR8, URZ ;  /* 0x000000080b0472a4 */ /* 0x000fd8000f8e023f */
.L_x_6092:
        /* <DEDUP_REMOVED lines=70> */
.L_x_6123:
        /* <DEDUP_REMOVED lines=15> */
.L_x_6096:
        /* <DEDUP_REMOVED lines=97> */
.L_x_6107:
[----:B--234-:R-:W-:-:S04]  /*80e0*/  SHF.L.U32 R21, R11, 0x1f, RZ ;  /* 0x0000001f0b157819 */ /* 0x01cfc800000006ff */
[----:B------:R-:W1:Y:S02]  /*80f0*/  SYNCS.PHASECHK.TRANS64.TRYWAIT P1, [R16+URZ+0x30840], R21 ;  /* 0x03084015100075a7 */ /* 0x000e64000802017f */
[----:B-1----:R-:W-:Y:S05]  /*8100*/  @!P1 BRA `(.L_x_6099) ;  /* 0x0000001400dc9947 */ /* 0x002fea0003800000 */
.L_x_6124:
[----:B------:R-:W-:Y:S05]  /*8110*/  @P0 BRA `(.L_x_6100) ;  /* 0x0000000000140947 */ /* 0x000fea0003800000 */
[----:B------:R-:W-:Y:S01]  /*8120*/  ISETP.NE.AND P1, PT, R6, RZ, PT ;  /* 0x000000ff0600720c */ /* 0x000fe20003f25270 */
[----:B------:R-:W-:-:S04]  /*8130*/  IMAD.MOV.U32 R3, RZ, RZ, 0x4100 ;  /* 0x00004100ff037424 */ /* 0x000fc800078e00ff */
[----:B------:R3:W-:Y:S08]  /*8140*/  SYNCS.ARRIVE.TRANS64 RZ, [R16+URZ+0x30830], R3 ;  /* 0x0308300310ff79a7 */ /* 0x0007f0000800003f */
[----:B------:R-:W-:Y:S05]  /*8150*/  @!P1 BRA `(.L_x_6100) ;  /* 0x0000000000049947 */ /* 0x000fea0003800000 */
[----:B------:R-:W-:Y:S01]  /*8160*/  BPT.TRAP 0x1 ;  /* 0x000000040000795c */ /* 0x000fe20000300000 */
.L_x_6100:
        /* <DEDUP_REMOVED lines=36> */
.L_x_6125:
[----:B------:R-:W-:Y:S05]  /*83b0*/  @P0 BRA `(.L_x_6102) ;  /* 0x0000000000140947 */ /* 0x000fea0003800000 */
[----:B------:R-:W-:Y:S01]  /*83c0*/  ISETP.NE.AND P1, PT, R6, RZ, PT ;  /* 0x000000ff0600720c */ /* 0x000fe20003f25270 */
[----:B------:R-:W-:-:S04]  /*83d0*/  IMAD.MOV.U32 R2, RZ, RZ, 0x4100 ;  /* 0x00004100ff027424 */ /* 0x000fc800078e00ff */
[----:B------:R3:W-:Y:S08]  /*83e0*/  SYNCS.ARRIVE.TRANS64 RZ, [R16+URZ+0x30818], R2 ;  /* 0x0308180210ff79a7 */ /* 0x0007f0000800003f */
[----:B------:R-:W-:Y:S05]  /*83f0*/  @!P1 BRA `(.L_x_6102) ;  /* 0x0000000000049947 */ /* 0x000fea0003800000 */
[----:B------:R-:W-:Y:S01]  /*8400*/  BPT.TRAP 0x1 ;  /* 0x000000040000795c */ /* 0x000fe20000300000 */
.L_x_6102:
        /* <DEDUP_REMOVED lines=36> */
.L_x_6126:
[----:B------:R-:W-:Y:S05]  /*8650*/  @P0 BRA `(.L_x_6104) ;  /* 0x0000000000140947 */ /* 0x000fea0003800000 */
[----:B------:R-:W-:Y:S01]  /*8660*/  ISETP.NE.AND P1, PT, R6, RZ, PT ;  /* 0x000000ff0600720c */ /* 0x000fe20003f25270 */
[----:B-123--:R-:W-:-:S04]  /*8670*/  IMAD.MOV.U32 R21, RZ, RZ, 0x4100 ;  /* 0x00004100ff157424 */ /* 0x00efc800078e00ff */
[----:B------:R4:W-:Y:S08]  /*8680*/  SYNCS.ARRIVE.TRANS64 RZ, [R16+URZ+0x30838], R21 ;  /* 0x0308381510ff79a7 */ /* 0x0009f0000800003f */
[----:B------:R-:W-:Y:S05]  /*8690*/  @!P1 BRA `(.L_x_6104) ;  /* 0x0000000000049947 */ /* 0x000fea0003800000 */
[----:B------:R-:W-:Y:S01]  /*86a0*/  BPT.TRAP 0x1 ;  /* 0x000000040000795c */ /* 0x000fe20000300000 */
.L_x_6104:
        /* <DEDUP_REMOVED lines=31> */
.L_x_6128:
[----:B------:R-:W-:Y:S05]  /*88a0*/  @P0 BRA `(.L_x_6106) ;  /* 0x0000000000140947 */ /* 0x000fea0003800000 */
[----:B------:R-:W-:Y:S01]  /*88b0*/  ISETP.NE.AND P1, PT, R6, RZ, PT ;  /* 0x000000ff0600720c */ /* 0x000fe20003f25270 */
[----:B------:R-:W-:-:S04]  /*88c0*/  IMAD.MOV.U32 R5, RZ, RZ, 0x4100 ;  /* 0x00004100ff057424 */ /* 0x000fc800078e00ff */
[----:B------:R1:W-:Y:S08]  /*88d0*/  SYNCS.ARRIVE.TRANS64 RZ, [R16+URZ+0x30810], R5 ;  /* 0x0308100510ff79a7 */ /* 0x0003f0000800003f */
[----:B------:R-:W-:Y:S05]  /*88e0*/  @!P1 BRA `(.L_x_6106) ;  /* 0x0000000000049947 */ /* 0x000fea0003800000 */
[----:B------:R-:W-:Y:S01]  /*88f0*/  BPT.TRAP 0x1 ;  /* 0x000000040000795c */ /* 0x000fe20000300000 */
.L_x_6106:
        /* <DEDUP_REMOVED lines=37> */
.L_x_6098:
        /* <DEDUP_REMOVED lines=8> */
.L_x_6129:
[----:B------:R-:W-:Y:S05]  /*8bd0*/  @P0 BRA `(.L_x_6109) ;  /* 0x0000000000140947 */ /* 0x000fea0003800000 */
[----:B------:R-:W-:Y:S01]  /*8be0*/  ISETP.NE.AND P1, PT, R6, RZ, PT ;  /* 0x000000ff0600720c */ /* 0x000fe20003f25270 */
[----:B------:R-:W-:-:S04]  /*8bf0*/  IMAD.MOV.U32 R5, RZ, RZ, 0x4100 ;  /* 0x00004100ff057424 */ /* 0x000fc800078e00ff */
[----:B------:R2:W-:Y:S08]  /*8c00*/  SYNCS.ARRIVE.TRANS64 RZ, [R16+URZ+0x30830], R5 ;  /* 0x0308300510ff79a7 */ /* 0x0005f0000800003f */
[----:B------:R-:W-:Y:S05]  /*8c10*/  @!P1 BRA `(.L_x_6109) ;  /* 0x0000000000049947 */ /* 0x000fea0003800000 */
[----:B------:R-:W-:Y:S01]  /*8c20*/  BPT.TRAP 0x1 ;  /* 0x000000040000795c */ /* 0x000fe20000300000 */
.L_x_6109:
        /* <DEDUP_REMOVED lines=33> */
.L_x_6130:
[----:B------:R-:W-:Y:S05]  /*8e40*/  @P0 BRA `(.L_x_6111) ;  /* 0x0000000000140947 */ /* 0x000fea0003800000 */
[----:B------:R-:W-:Y:S01]  /*8e50*/  ISETP.NE.AND P0, PT, R6, RZ, PT ;  /* 0x000000ff0600720c */ /* 0x000fe20003f05270 */
[----:B------:R-:W-:-:S04]  /*8e60*/  IMAD.MOV.U32 R5, RZ, RZ, 0x4100 ;  /* 0x00004100ff057424 */ /* 0x000fc800078e00ff */
[----:B------:R1:W-:Y:S08]  /*8e70*/  SYNCS.ARRIVE.TRANS64 RZ, [R16+URZ+0x30818], R5 ;  /* 0x0308180510ff79a7 */ /* 0x0003f0000800003f */
[----:B------:R-:W-:Y:S05]  /*8e80*/  @!P0 BRA `(.L_x_6111) ;  /* 0x0000000000048947 */ /* 0x000fea0003800000 */
[----:B------:R-:W-:Y:S01]  /*8e90*/  BPT.TRAP 0x1 ;  /* 0x000000040000795c */ /* 0x000fe20000300000 */
.L_x_6111:
        /* <DEDUP_REMOVED lines=37> */
.L_x_6097:
[----:B------:R-:W1:Y:S01]  /*90f0*/  S2R R0, SR_TID.X ;  /* 0x0000000000007919 */ /* 0x000e620000002100 */
[----:B------:R-:W-:Y:S01]  /*9100*/  IMAD R3, R19, 0x8, R16 ;  /* 0x0000000813037824 */ /* 0x000fe200078e0210 */
[----:B-1----:R-:W-:Y:S02]  /*9110*/  LOP3.LUT R2, R0, 0x7f, RZ, 0xc0, !PT ;  /* 0x0000007f00027812 */ /* 0x002fe400078ec0ff */
[----:B------:R-:W-:Y:S02]  /*9120*/  SHF.L.U32 R0, R11, 0x1f, RZ ;  /* 0x0000001f0b007819 */ /* 0x000fe400000006ff */
[----:B------:R-:W-:Y:S02]  /*9130*/  ISETP.NE.AND P1, PT, R2, RZ, PT ;  /* 0x000000ff0200720c */ /* 0x000fe40003f25270 */
[----:B------:R-:W1:Y:S02]  /*9140*/  SYNCS.PHASECHK.TRANS64.TRYWAIT P0, [R3+URZ+0x30840], R0 ;  /* 0x03084000030075a7 */ /* 0x000e64000800017f */
[----:B-1----:R-:W-:Y:S09]  /*9150*/  @!P0 BRA `(.L_x_6112) ;  /* 0x0000000800448947 */ /* 0x002ff20003800000 */
.L_x_6131:
[----:B------:R-:W-:Y:S05]  /*9160*/  @P1 BRA `(.L_x_6113) ;  /* 0x0000000000181947 */ /* 0x000fea0003800000 */
[----:B------:R-:W1:Y:S01]  /*9170*/  S2R R2, SR_TID.X ;  /* 0x0000000000027919 */ /* 0x000e620000002100 */
[----:B------:R-:W-:-:S04]  /*9180*/  IMAD.MOV.U32 R0, RZ, RZ, 0x4100 ;  /* 0x00004100ff007424 */ /* 0x000fc800078e00ff */
[----:B------:R1:W-:Y:S02]  /*9190*/  SYNCS.ARRIVE.TRANS64 RZ, [R3+URZ+0x30830], R0 ;  /* 0x0308300003ff79a7 */ /* 0x0003e4000800003f */
[----:B-1----:R-:W-:-:S13]  /*91a0*/  LOP3.LUT P0, RZ, R2, 0x1f, RZ, 0xc0, !PT ;  /* 0x0000001f02ff7812 */ /* 0x002fda000780c0ff */
[----:B------:R-:W-:Y:S05]  /*91b0*/  @!P0 BRA `(.L_x_6113) ;  /* 0x0000000000048947 */ /* 0x000fea0003800000 */
[----:B------:R-:W-:Y:S01]  /*91c0*/  BPT.TRAP 0x1 ;  /* 0x000000040000795c */ /* 0x000fe20000300000 */
.L_x_6113:
        /* <DEDUP_REMOVED lines=40> */
.L_x_6094:
[----:B------:R-:W-:Y:S05]  /*9450*/  BSYNC B0 ;  /* 0x0000000000007941 */ /* 0x000fea0003800000 */
.L_x_6093:
[----:B------:R-:W-:-:S03]  /*9460*/  UMOV UR7, 0xffffffff ;  /* 0xffffffff00077882 */ /* 0x000fc60000000000 */
[----:B------:R-:W-:Y:S05]  /*9470*/  BRA.DIV UR7, `(.L_x_6114) ;  /* 0x0000000607907947 */ /* 0x000fea000b800000 */
[----:B------:R-:W-:-:S13]  /*9480*/  ELECT P6, URZ, PT ;  /* 0x00000000003f782f */ /* 0x000fda00038c0000 */
.L_x_6134:
[----:B------:R-:W-:Y:S05]  /*9490*/  @!P6 BRA `(.L_x_6010) ;  /* 0x000000000084e947 */ /* 0x000fea0003800000 */
[----:B------:R-:W-:-:S06]  /*94a0*/  ULOP3.LUT UR7, UR38, 0x2, URZ, 0xfc, !UPT ;  /* 0x0000000226077892 */ /* 0x000fcc000f8efc3f */
[----:B------:R-:W-:-:S05]  /*94b0*/  IMAD.U32 R2, RZ, RZ, UR7 ;  /* 0x00000007ff027e24 */ /* 0x000fca000f8e00ff */
[----:B------:R-:W-:-:S13]  /*94c0*/  ISETP.NE.AND P2, PT, R2, 0x3, PT ;  /* 0x000000030200780c */ /* 0x000fda0003f45270 */
[----:B------:R-:W-:Y:S05]  /*94d0*/  @!P2 BRA `(.L_x_6115) ;  /* 0x000000000004a947 */ /* 0x000fea0003800000 */
[----:B------:R-:W-:Y:S01]  /*94e0*/  BPT.TRAP 0x1 ;  /* 0x000000040000795c */ /* 0x000fe20000300000 */
.L_x_6115:
        /* <DEDUP_REMOVED lines=15> */
.L_x_6135:
[----:B------:R-:W2:Y:S02]  /*95e0*/  SYNCS.PHASECHK.TRANS64.TRYWAIT P0, [R3+URZ], R2 ;  /* 0x00000002030075a7 */ /* 0x000ea4000800017f */
[----:B--2---:R-:W-:Y:S05]  /*95f0*/  @!P0 BRA `(.L_x_6117) ;  /* 0x0000000400648947 */ /* 0x004fea0003800000 */
.L_x_6136:
[----:B------:R-:W-:Y:S05]  /*9600*/  @!P2 BRA `(.L_x_6118) ;  /* 0x000000000004a947 */ /* 0x000fea0003800000 */
[----:B------:R-:W-:Y:S01]  /*9610*/  BPT.TRAP 0x1 ;  /* 0x000000040000795c */ /* 0x000fe20000300000 */
.L_x_6118:
[----:B--2---:R-:W-:-:S04]  /*9620*/  VIADD R3, R7, 0x30840 ;  /* 0x0003084007037836 */ /* 0x004fc80000000000 */
[----:B------:R-:W-:-:S04]  /*9630*/  IMAD R0, R0, 0x8, R3 ;  /* 0x0000000800007824 */ /* 0x000fc800078e0203 */
[----:B------:R-:W2:Y:S02]  /*9640*/  SYNCS.PHASECHK.TRANS64.TRYWAIT P0, [R0+URZ], R5 ;  /* 0x00000005000075a7 */ /* 0x000ea4000800017f */
[----:B--2---:R-:W-:Y:S05]  /*9650*/  @!P0 BRA `(.L_x_6119) ;  /* 0x0000000400608947 */ /* 0x004fea0003800000 */
.L_x_6137:
[----:B------:R-:W-:-:S07]  /*9660*/  IMAD R3, R4, 0x8, R3 ;  /* 0x0000000804037824 */ /* 0x000fce00078e0203 */
.L_x_6120:
[----:B---3--:R3:W4:Y:S02]  /*9670*/  SYNCS.PHASECHK.TRANS64.TRYWAIT P0, [R3+URZ], R2 ;  /* 0x00000002030075a7 */ /* 0x008724000800017f */
[----:B----4-:R-:W-:Y:S05]  /*9680*/  @!P0 NANOSLEEP.SYNCS 0x989680 ;  /* 0x009896800000895d */ /* 0x010fea0003900000 */
[----:B------:R-:W4:Y:S02]  /*9690*/  @!P0 SYNCS.PHASECHK.TRANS64 P0, [R3+URZ], R2 ;  /* 0x00000002030085a7 */ /* 0x000f24000800007f */
[----:B----4-:R-:W-:Y:S05]  /*96a0*/  @!P0 BRA `(.L_x_6120) ;  /* 0xfffffffc00f08947 */ /* 0x010fea000383ffff */
.L_x_6010:
[----:B------:R-:W-:Y:S05]  /*96b0*/  BSYNC B6 ;  /* 0x0000000000067941 */ /* 0x000fea0003800000 */
.L_x_6005:
[----:B------:R-:W-:Y:S05]  /*96c0*/  EXIT ;  /* 0x000000000000794d */ /* 0x000fea0003800000 */
.L_x_6016:
[----:B------:R-:W-:Y:S02]  /*96d0*/  IMAD.MOV.U32 R12, RZ, RZ, RZ ;  /* 0x000000ffff0c7224 */ /* 0x000fe400078e00ff */
[----:B------:R-:W-:Y:S02]  /*96e0*/  IMAD.MOV.U32 R11, RZ, RZ, 0x1f ;  /* 0x0000001fff0b7424 */ /* 0x000fe400078e00ff */
[----:B------:R-:W-:-:S07]  /*96f0*/  IMAD.MOV.U32 R15, RZ, RZ, -0x1 ;  /* 0xffffffffff0f7424 */ /* 0x000fce00078e00ff */
[----:B------:R-:W-:Y:S05]  /*9700*/  WARPSYNC.COLLECTIVE R15, `(.L_x_6121) ;  /* 0x000000000f087348 */ /* 0x000fea0003c00000 */
[----:B------:R1:W2:Y:S02]  /*9710*/  SHFL.IDX P6, R14, R13, R12, R11 ;  /* 0x0000000c0d0e7389 */ /* 0x0002a400000c000b */
[----:B-12---:R-:W-:Y:S01]  /*9720*/  ENDCOLLECTIVE ;  /* 0x000000000000791b */ /* 0x006fe20003800000 */
.L_x_6121:
[----:B------:R-:W-:Y:S05]  /*9730*/  BRA `(.L_x_6122) ;  /* 0xffffff7c000c7947 */ /* 0x000fea000383ffff */
.L_x_6018:
[----:B---3--:R3:W4:Y:S02]  /*9740*/  SYNCS.PHASECHK.TRANS64.TRYWAIT P0, [R228+URZ+0x30800], R9 ;  /* 0x03080009e40075a7 */ /* 0x008724000800017f */
[----:B----4-:R-:W-:Y:S05]  /*9750*/  @!P0 NANOSLEEP.SYNCS 0x989680 ;  /* 0x009896800000895d */ /* 0x010fea0003900000 */
[----:B------:R-:W4:Y:S02]  /*9760*/  @!P0 SYNCS.PHASECHK.TRANS64 P0, [R228+URZ+0x30800], R9 ;  /* 0x03080009e40085a7 */ /* 0x000f24000800007f */
[----:B----4-:R-:W-:Y:S05]  /*9770*/  @!P0 BRA `(.L_x_6018) ;  /* 0xfffffffc00f08947 */ /* 0x010fea000383ffff */
[----:B------:R-:W-:Y:S05]  /*9780*/  BRA `(.L_x_6017) ;  /* 0xffffff7c00347947 */ /* 0x000fea000383ffff */
.L_x_6022:
[----:B---3--:R3:W4:Y:S02]  /*9790*/  SYNCS.PHASECHK.TRANS64.TRYWAIT P1, [R0+URZ+0x30810], R9 ;  /* 0x03081009000075a7 */ /* 0x008724000802017f */
[----:B----4-:R-:W-:Y:S05]  /*97a0*/  @!P1 NANOSLEEP.SYNCS 0x989680 ;  /* 0x009896800000995d */ /* 0x010fea0003900000 */
[----:B------:R-:W4:Y:S02]  /*97b0*/  @!P1 SYNCS.PHASECHK.TRANS64 P1, [R0+URZ+0x30810], R9 ;  /* 0x03081009000095a7 */ /* 0x000f24000802007f */
[----:B----4-:R-:W-:Y:S05]  /*97c0*/  @!P1 BRA `(.L_x_6022) ;  /* 0xfffffffc00f09947 */ /* 0x010fea000383ffff */
[----:B------:R-:W-:Y:S05]  /*97d0*/  BRA `(.L_x_6021) ;  /* 0xffffff8000ec7947 */ /* 0x000fea000383ffff */
.L_x_6026:
[----:B------:R1:W1:Y:S02]  /*97e0*/  SYNCS.PHASECHK.TRANS64.TRYWAIT P1, [R0+URZ+0x30830], R9 ;  /* 0x03083009000075a7 */ /* 0x000264000802017f */
[----:B-1----:R-:W-:Y:S05]  /*97f0*/  @!P1 NANOSLEEP.SYNCS 0x989680 ;  /* 0x009896800000995d */ /* 0x002fea0003900000 */
[----:B------:R-:W1:Y:S02]  /*9800*/  @!P1 SYNCS.PHASECHK.TRANS64 P1, [R0+URZ+0x30830], R9 ;  /* 0x03083009000095a7 */ /* 0x000e64000802007f */
[----:B-1----:R-:W-:Y:S05]  /*9810*/  @!P1 BRA `(.L_x_6026) ;  /* 0xfffffffc00f09947 */ /* 0x002fea000383ffff */
[----:B------:R-:W-:Y:S05]  /*9820*/  BRA `(.L_x_6025) ;  /* 0xffffff8800447947 */ /* 0x000fea000383ffff */
.L_x_6095:
[----:B-1----:R1:W2:Y:S02]  /*9830*/  SYNCS.PHASECHK.TRANS64.TRYWAIT P0, [R16+URZ+0x30820], R3 ;  /* 0x03082003100075a7 */ /* 0x0022a4000800017f */
[----:B--2---:R-:W-:Y:S05]  /*9840*/  @!P0 NANOSLEEP.SYNCS 0x989680 ;  /* 0x009896800000895d */ /* 0x004fea0003900000 */
[----:B------:R-:W2:Y:S02]  /*9850*/  @!P0 SYNCS.PHASECHK.TRANS64 P0, [R16+URZ+0x30820], R3 ;  /* 0x03082003100085a7 */ /* 0x000ea4000800007f */
[----:B--2---:R-:W-:Y:S05]  /*9860*/  @!P0 BRA `(.L_x_6095) ;  /* 0xfffffffc00f08947 */ /* 0x004fea000383ffff */
[----:B------:R-:W-:Y:S05]  /*9870*/  BRA `(.L_x_6123) ;  /* 0xffffffe000587947 */ /* 0x000fea000383ffff */
.L_x_6099:
[----:B-1----:R1:W3:Y:S02]  /*9880*/  SYNCS.PHASECHK.TRANS64.TRYWAIT P1, [R16+URZ+0x30840], R21 ;  /* 0x03084015100075a7 */ /* 0x0022e4000802017f */
[----:B---3--:R-:W-:Y:S05]  /*9890*/  @!P1 NANOSLEEP.SYNCS 0x989680 ;  /* 0x009896800000995d */ /* 0x008fea0003900000 */
[----:B------:R-:W3:Y:S02]  /*98a0*/  @!P1 SYNCS.PHASECHK.TRANS64 P1, [R16+URZ+0x30840], R21 ;  /* 0x03084015100095a7 */ /* 0x000ee4000802007f */
[----:B---3--:R-:W-:Y:S05]  /*98b0*/  @!P1 BRA `(.L_x_6099) ;  /* 0xfffffffc00f09947 */ /* 0x008fea000383ffff */
[----:B------:R-:W-:Y:S05]  /*98c0*/  BRA `(.L_x_6124) ;  /* 0xffffffe800107947 */ /* 0x000fea000383ffff */
.L_x_6101:
[----:B--2---:R2:W3:Y:S02]  /*98d0*/  SYNCS.PHASECHK.TRANS64.TRYWAIT P1, [R16+URZ+0x30828], R21 ;  /* 0x03082815100075a7 */ /* 0x0044e4000802017f */
[----:B---3--:R-:W-:Y:S05]  /*98e0*/  @!P1 NANOSLEEP.SYNCS 0x989680 ;  /* 0x009896800000995d */ /* 0x008fea0003900000 */
[----:B------:R-:W3:Y:S02]  /*98f0*/  @!P1 SYNCS.PHASECHK.TRANS64 P1, [R16+URZ+0x30828], R21 ;  /* 0x03082815100095a7 */ /* 0x000ee4000802007f */
[----:B---3--:R-:W-:Y:S05]  /*9900*/  @!P1 BRA `(.L_x_6101) ;  /* 0xfffffffc00f09947 */ /* 0x008fea000383ffff */
[----:B------:R-:W-:Y:S05]  /*9910*/  BRA `(.L_x_6125) ;  /* 0xffffffe800a47947 */ /* 0x000fea000383ffff */
.L_x_6103:
[----:B---3--:R3:W4:Y:S02]  /*9920*/  SYNCS.PHASECHK.TRANS64.TRYWAIT P1, [R16+URZ+0x30848], R21 ;  /* 0x03084815100075a7 */ /* 0x008724000802017f */
[----:B----4-:R-:W-:Y:S05]  /*9930*/  @!P1 NANOSLEEP.SYNCS 0x989680 ;  /* 0x009896800000995d */ /* 0x010fea0003900000 */
[----:B------:R-:W4:Y:S02]  /*9940*/  @!P1 SYNCS.PHASECHK.TRANS64 P1, [R16+URZ+0x30848], R21 ;  /* 0x03084815100095a7 */ /* 0x000f24000802007f */
[----:B----4-:R-:W-:Y:S05]  /*9950*/  @!P1 BRA `(.L_x_6103) ;  /* 0xfffffffc00f09947 */ /* 0x010fea000383ffff */
[----:B------:R-:W-:Y:S05]  /*9960*/  BRA `(.L_x_6126) ;  /* 0xffffffec00387947 */ /* 0x000fea000383ffff */
.L_x_6105:
[----:B------:R-:W-:-:S07]  /*9970*/  SHF.L.U32 R5, R11, 0x1f, RZ ;  /* 0x0000001f0b057819 */ /* 0x000fce00000006ff */
.L_x_6127:
[----:B------:R1:W1:Y:S02]  /*9980*/  SYNCS.PHASECHK.TRANS64.TRYWAIT P1, [R16+URZ+0x30820], R5 ;  /* 0x03082005100075a7 */ /* 0x000264000802017f */
[----:B-1----:R-:W-:Y:S05]  /*9990*/  @!P1 NANOSLEEP.SYNCS 0x989680 ;  /* 0x009896800000995d */ /* 0x002fea0003900000 */
[----:B------:R-:W1:Y:S02]  /*99a0*/  @!P1 SYNCS.PHASECHK.TRANS64 P1, [R16+URZ+0x30820], R5 ;  /* 0x03082005100095a7 */ /* 0x000e64000802007f */
[----:B-1----:R-:W-:Y:S05]  /*99b0*/  @!P1 BRA `(.L_x_6127) ;  /* 0xfffffffc00f09947 */ /* 0x002fea000383ffff */
[----:B------:R-:W-:Y:S05]  /*99c0*/  BRA `(.L_x_6128) ;  /* 0xffffffec00b47947 */ /* 0x000fea000383ffff */
.L_x_6108:
[----:B-1----:R1:W2:Y:S02]  /*99d0*/  SYNCS.PHASECHK.TRANS64.TRYWAIT P1, [R16+URZ+0x30840], R13 ;  /* 0x0308400d100075a7 */ /* 0x0022a4000802017f */
[----:B--2---:R-:W-:Y:S05]  /*99e0*/  @!P1 NANOSLEEP.SYNCS 0x989680 ;  /* 0x009896800000995d */ /* 0x004fea0003900000 */
[----:B------:R-:W2:Y:S02]  /*99f0*/  @!P1 SYNCS.PHASECHK.TRANS64 P1, [R16+URZ+0x30840], R13 ;  /* 0x0308400d100095a7 */ /* 0x000ea4000802007f */
[----:B--2---:R-:W-:Y:S05]  /*9a00*/  @!P1 BRA `(.L_x_6108) ;  /* 0xfffffffc00f09947 */ /* 0x004fea000383ffff */
[----:B------:R-:W-:Y:S05]  /*9a10*/  BRA `(.L_x_6129) ;  /* 0xfffffff0006c7947 */ /* 0x000fea000383ffff */
.L_x_6110:
[----:B--2---:R2:W1:Y:S02]  /*9a20*/  SYNCS.PHASECHK.TRANS64.TRYWAIT P1, [R16+URZ+0x30828], R13 ;  /* 0x0308280d100075a7 */ /* 0x004464000802017f */
[----:B-1----:R-:W-:Y:S05]  /*9a30*/  @!P1 NANOSLEEP.SYNCS 0x989680 ;  /* 0x009896800000995d */ /* 0x002fea0003900000 */
[----:B------:R-:W1:Y:S02]  /*9a40*/  @!P1 SYNCS.PHASECHK.TRANS64 P1, [R16+URZ+0x30828], R13 ;  /* 0x0308280d100095a7 */ /* 0x000e64000802007f */
[----:B-1----:R-:W-:Y:S05]  /*9a50*/  @!P1 BRA `(.L_x_6110) ;  /* 0xfffffffc00f09947 */ /* 0x002fea000383ffff */
[----:B------:R-:W-:Y:S05]  /*9a60*/  BRA `(.L_x_6130) ;  /* 0xfffffff000f47947 */ /* 0x000fea000383ffff */
.L_x_6112:
[----:B------:R1:W1:Y:S02]  /*9a70*/  SYNCS.PHASECHK.TRANS64.TRYWAIT P0, [R3+URZ+0x30840], R0 ;  /* 0x03084000030075a7 */ /* 0x000264000800017f */
[----:B-1----:R-:W-:Y:S05]  /*9a80*/  @!P0 NANOSLEEP.SYNCS 0x989680 ;  /* 0x009896800000895d */ /* 0x002fea0003900000 */
[----:B------:R-:W1:Y:S02]  /*9a90*/  @!P0 SYNCS.PHASECHK.TRANS64 P0, [R3+URZ+0x30840], R0 ;  /* 0x03084000030085a7 */ /* 0x000e64000800007f */
[----:B-1----:R-:W-:Y:S05]  /*9aa0*/  @!P0 BRA `(.L_x_6112) ;  /* 0xfffffffc00f08947 */ /* 0x002fea000383ffff */
[----:B------:R-:W-:Y:S05]  /*9ab0*/  BRA `(.L_x_6131) ;  /* 0xfffffff400a87947 */ /* 0x000fea000383ffff */
.L_x_6114:
[----:B------:R-:W-:Y:S01]  /*9ac0*/  BSSY B0, `(.L_x_6132) ;  /* 0x0000006000007945 */ /* 0x000fe20003800000 */
[----:B------:R-:W-:-:S07]  /*9ad0*/  IMAD.MOV.U32 R15, RZ, RZ, -0x1 ;  /* 0xffffffffff0f7424 */ /* 0x000fce00078e00ff */
[----:B------:R-:W-:Y:S05]  /*9ae0*/  WARPSYNC.COLLECTIVE R15, `(.L_x_6133) ;  /* 0x000000000f0c7348 */ /* 0x000fea0003c00000 */
[----:B------:R-:W-:Y:S02]  /*9af0*/  ELECT P6, UR62, PT ;  /* 0x00000000003e782f */ /* 0x000fe400038c0000 */
[----:B------:R-:W-:Y:S01]  /*9b00*/  MOV R14, UR62 ;  /* 0x0000003e000e7c02 */ /* 0x000fe20008000f00 */
[----:B------:R-:W-:Y:S10]  /*9b10*/  ENDCOLLECTIVE ;  /* 0x000000000000791b */ /* 0x000ff40003800000 */
.L_x_6133:
[----:B------:R-:W-:Y:S05]  /*9b20*/  BSYNC B0 ;  /* 0x0000000000007941 */ /* 0x000fea0003800000 */
.L_x_6132:
[----:B------:R-:W-:Y:S05]  /*9b30*/  BRA `(.L_x_6134) ;  /* 0xfffffff800547947 */ /* 0x000fea000383ffff */
.L_x_6116:
[----:B-1----:R1:W2:Y:S02]  /*9b40*/  SYNCS.PHASECHK.TRANS64.TRYWAIT P0, [R6+URZ], R5 ;  /* 0x00000005060075a7 */ /* 0x0022a4000800017f */
[----:B--2---:R-:W-:Y:S05]  /*9b50*/  @!P0 NANOSLEEP.SYNCS 0x989680 ;  /* 0x009896800000895d */ /* 0x004fea0003900000 */
[----:B------:R-:W2:Y:S02]  /*9b60*/  @!P0 SYNCS.PHASECHK.TRANS64 P0, [R6+URZ], R5 ;  /* 0x00000005060085a7 */ /* 0x000ea4000800007f */
[----:B--2---:R-:W-:Y:S05]  /*9b70*/  @!P0 BRA `(.L_x_6116) ;  /* 0xfffffffc00f08947 */ /* 0x004fea000383ffff */
[----:B------:R-:W-:Y:S05]  /*9b80*/  BRA `(.L_x_6135) ;  /* 0xfffffff800947947 */ /* 0x000fea000383ffff */
.L_x_6117:
[----:B--2---:R2:W3:Y:S02]  /*9b90*/  SYNCS.PHASECHK.TRANS64.TRYWAIT P0, [R3+URZ], R2 ;  /* 0x00000002030075a7 */ /* 0x0044e4000800017f */
[----:B---3--:R-:W-:Y:S05]  /*9ba0*/  @!P0 NANOSLEEP.SYNCS 0x989680 ;  /* 0x009896800000895d */ /* 0x008fea0003900000 */
[----:B------:R-:W3:Y:S02]  /*9bb0*/  @!P0 SYNCS.PHASECHK.TRANS64 P0, [R3+URZ], R2 ;  /* 0x00000002030085a7 */ /* 0x000ee4000800007f */
[----:B---3--:R-:W-:Y:S05]  /*9bc0*/  @!P0 BRA `(.L_x_6117) ;  /* 0xfffffffc00f08947 */ /* 0x008fea000383ffff */
[----:B------:R-:W-:Y:S05]  /*9bd0*/  BRA `(.L_x_6136) ;  /* 0xfffffff800887947 */ /* 0x000fea000383ffff */
.L_x_6119:
[----:B--2---:R2:W3:Y:S02]  /*9be0*/  SYNCS.PHASECHK.TRANS64.TRYWAIT P0, [R0+URZ], R5 ;  /* 0x00000005000075a7 */ /* 0x0044e4000800017f */
[----:B---3--:R-:W-:Y:S05]  /*9bf0*/  @!P0 NANOSLEEP.SYNCS 0x989680 ;  /* 0x009896800000895d */ /* 0x008fea0003900000 */
[----:B------:R-:W3:Y:S02]  /*9c00*/  @!P0 SYNCS.PHASECHK.TRANS64 P0, [R0+URZ], R5 ;  /* 0x00000005000085a7 */ /* 0x000ee4000800007f */
[----:B---3--:R-:W-:Y:S05]  /*9c10*/  @!P0 BRA `(.L_x_6119) ;  /* 0xfffffffc00f08947 */ /* 0x008fea000383ffff */
[----:B------:R-:W-:Y:S05]  /*9c20*/  BRA `(.L_x_6137) ;  /* 0xfffffff8008c7947 */ /* 0x000fea000383ffff */
.L_x_6138:
        /* <DEDUP_REMOVED lines=13> */
.L_x_7333:


//--------------------- .text._ZN7cutlass13device_kernelIN5flash11enable_sm90INS1_16FlashAttnBwdSm90INS1_25CollectiveMainloopBwdSm90ILi2ELi2ELi2EN4cute5tupleIJNS5_1CILi1EEES8_S8_EEENS6_IJNS7_ILi64EEENS7_ILi128EEESB_EEENS_6half_tEfNS_4arch4Sm90ELb1ELb0ELb0ELb0ELb1ELb1ELb0ELb0ELi2ELi1ELi2ELi1ELb0EEENS1_21CollectiveEpilogueBwdISC_SD_SF_Li256ELb0ELb0ELi1EEENS1_25SingleTileBwdLPTSchedulerILb0ELi128ELb1EEEEEEEEEvNT_6ParamsE --------------------------
	.section	.text._ZN7cutlass13device_kernelIN5flash11enable_sm90INS1_16FlashAttnBwdSm90INS1_25CollectiveMainloopBwdSm90ILi2ELi2ELi2EN4cute5tupleIJNS5_1CILi1EEES8_S8_EEENS6_IJNS7_ILi64EEENS7_ILi128EEESB_EEENS_6half_tEfNS_4arch4Sm90ELb1ELb0ELb0ELb0ELb1ELb1ELb0ELb0ELi2ELi1ELi2ELi1ELb0EEENS1_21CollectiveEpilogueBwdISC_SD_SF_Li256ELb0ELb0ELi1EEENS1_25SingleTileBwdLPTSchedulerILb0ELi128ELb1EEEEEEEEEvNT_6ParamsE,"ax",@progbits
	.align	128
.text._ZN7cutlass13device_kernelIN5flash11enable_sm90INS1_16FlashAttnBwdSm90INS1_25CollectiveMainloopBwdSm90ILi2ELi2ELi2EN4cute5tupleIJNS5_1CILi1EEES8_S8_EEENS6_IJNS7_ILi64EEENS7_ILi128EEESB_EEENS_6half_tEfNS_4arch4Sm90ELb1ELb0ELb0ELb0ELb1ELb1ELb0ELb0ELi2ELi1ELi2ELi1ELb0EEENS1_21CollectiveEpilogueBwdISC_SD_SF_Li256ELb0ELb0ELi1EEENS1_25SingleTileBwdLPTSchedulerILb0ELi128ELb1EEEEEEEEEvNT_6ParamsE:
        .type           _ZN7cutlass13device_kernelIN5flash11enable_sm90INS1_16FlashAttnBwdSm90INS1_25CollectiveMainloopBwdSm90ILi2ELi2ELi2EN4cute5tupleIJNS5_1CILi1EEES8_S8_EEENS6_IJNS7_ILi64EEENS7_ILi128EEESB_EEENS_6half_tEfNS_4arch4Sm90ELb1ELb0ELb0ELb0ELb1ELb1ELb0ELb0ELi2ELi1ELi2ELi1ELb0EEENS1_21CollectiveEpilogueBwdISC_SD_SF_Li256ELb0ELb0ELi1EEENS1_25SingleTileBwdLPTSchedulerILb0ELi128ELb1EEEEEEEEEvNT_6ParamsE,@function
        .size           _ZN7cutlass13device_kernelIN5flash11enable_sm90INS1_16FlashAttnBwdSm90INS1_25CollectiveMainloopBwdSm90ILi2ELi2ELi2EN4cute5tupleIJNS5_1CILi1EEES8_S8_EEENS6_IJNS7_ILi64EEENS7_ILi128EEESB_EEENS_6half_tEfNS_4arch4Sm90ELb1ELb0ELb0ELb0ELb1ELb1ELb0ELb0ELi2ELi1ELi2ELi1ELb0EEENS1_21CollectiveEpilogueBwdISC_SD_SF_Li256ELb0ELb0ELi1EEENS1_25SingleTileBwdLPTSchedulerILb0ELi128ELb1EEEEEEEEEvNT_6ParamsE,(.L_x_7334 - _ZN7cutlass13device_kernelIN5flash11enable_sm90INS1_16FlashAttnBwdSm90INS1_25CollectiveMainloopBwdSm90ILi2ELi2ELi2EN4cute5tupleIJNS5_1CILi1EEES8_S8_EEENS6_IJNS7_ILi64EEENS7_ILi128EEESB_EEENS_6half_tEfNS_4arch4Sm90ELb1ELb0ELb0ELb0ELb1ELb1ELb0ELb0ELi2ELi1ELi2ELi1ELb0EEENS1_21CollectiveEpilogueBwdISC_SD_SF_Li256ELb0ELb0ELi1EEENS1_25SingleTileBwdLPTSchedulerILb0ELi128ELb1EEEEEEEEEvNT_6ParamsE)
        .other          _ZN7cutlass13device_kernelIN5flash11enable_sm90INS1_16FlashAttnBwdSm90INS1_25CollectiveMainloopBwdSm90ILi2ELi2ELi2EN4cute5tupleIJNS5_1CILi1EEES8_S8_EEENS6_IJNS7_ILi64EEENS7_ILi128EEESB_EEENS_6half_tEfNS_4arch4Sm90ELb1ELb0ELb0ELb0ELb1ELb1ELb0ELb0ELi2ELi1ELi2ELi1ELb0EEENS1_21CollectiveEpilogueBwdISC_SD_SF_Li256ELb0ELb0ELi1EEENS1_25SingleTileBwdLPTSchedulerILb0ELi128ELb1EEEEEEEEEvNT_6ParamsE,@"STO_CUDA_ENTRY STV_DEFAULT"
_ZN7cutlass13device_kernelIN5flash11enable_sm90INS1_16FlashAttnBwdSm90INS1_25CollectiveMainloopBwdSm90ILi2ELi2ELi2EN4cute5tupleIJNS5_1CILi1EEES8_S8_EEENS6_IJNS7_ILi64EEENS7_ILi128EEESB_EEENS_6half_tEfNS_4arch4Sm90ELb1ELb0ELb0ELb0ELb1ELb1ELb0ELb0ELi2ELi1ELi2ELi1ELb0EEENS1_21CollectiveEpilogueBwdISC_SD_SF_Li256ELb0ELb0ELi1EEENS1_25SingleTileBwdLPTSchedulerILb0ELi128ELb1EEEEEEEEEvNT_6ParamsE:
        /* <DEDUP_REMOVED lines=30> */
.L_x_6140:
[----:B------:R-:W-:Y:S05]  /*01e0*/  BSYNC B0 ;  /* 0x0000000000007941 */ /* 0x000fea0003800000 */
.L_x_6139:
        /* <DEDUP_REMOVED lines=37> */
.L_x_6141:
        /* <DEDUP_REMOVED lines=22> */
.L_x_6142:
[----:B------:R-:W-:Y:S01]  /*05a0*/  PLOP3.LUT P0, PT, PT, PT, UP0, 0x80, 0x0 ;  /* 0x000000000000781c */ /* 0x000fe20003f0f008 */
[----:B------:R-:W-:Y:S01]  /*05b0*/  NOP ;  /* 0x0000000000007918 */ /* 0x000fe20000000000 */
[----:B------:R-:W-:Y:S01]  /*05c0*/  ULDC.64 UR46, c[0x0][0x208] ;  /* 0x00008200002e7ab9 */ /* 0x000fe20000000a00 */
[----:B------:R-:W-:Y:S01]  /*05d0*/  BSSY B6, `(.L_x_6143) ;  /* 0x00009b7000067945 */ /* 0x000fe20003800000 */
[----:B-12-4-:R-:W-:Y:S09]  /*05e0*/  BAR.SYNC.DEFER_BLOCKING 0x0 ;  /* 0x0000000000007b1d */ /* 0x016ff20000010000 */
[----:B------:R-:W-:Y:S05]  /*05f0*/  @!P0 BRA `(.L_x_6144) ;  /* 0x0000005c00f08947 */ /* 0x000fea0003800000 */
.L_x_6145:
        /* <DEDUP_REMOVED lines=32> */
.L_x_6146:
[----:B------:R-:W-:Y:S01]  /*0800*/  ULDC UR7, c[0x0][0xb44] ;  /* 0x0002d10000077ab9 */ /* 0x000fe20000000800 */
[----:B------:R-:W-:Y:S01]  /*0810*/  UMOV UR36, UR10 ;  /* 0x0000000a00247c82 */ /* 0x000fe20008000000 */
[----:B------:R-:W-:-:S11]  /*0820*/  UISETP.NE.AND UP0, UPT, UR7, 0x1, UPT ;  /* 0x000000010700788c */ /* 0x000fd6000bf05270 */
[----:B------:R-:W-:Y:S02]  /*0830*/  @UP0 ULDC.64 UR8, c[0x0][0xb48] ;  /* 0x0002d20000080ab9 */ /* 0x000fe40000000a00 */
[----:B------:R-:W-:-:S04]  /*0840*/  UIMAD.WIDE.U32 UR4, UR10, UR8, URZ ;  /* 0x000000080a0472a5 */ /* 0x000fc8000f8e003f */
[----:B------:R-:W-:-:S04]  /*0850*/  @UP0 USHF.R.U32.HI UR36, URZ, UR9, UR5 ;  /* 0x000000093f240299 */ /* 0x000fc80008011605 */
[----:B------:R-:W-:-:S12]  /*0860*/  UIMAD UR4, UR36, UR7, URZ ;  /* 0x00000007240472a4 */ /* 0x000fd8000f8e023f */
.L_x_6147:
        /* <DEDUP_REMOVED lines=120> */
.L_x_6151:
        /* <DEDUP_REMOVED lines=15> */
.L_x_6150:
        /* <DEDUP_REMOVED lines=22> */
.L_x_6153:
        /* <DEDUP_REMOVED lines=15> */
.L_x_6152:
        /* <DEDUP_REMOVED lines=8> */
.L_x_6278:
        /* <DEDUP_REMOVED lines=15> */
.L_x_6155:
        /* <DEDUP_REMOVED lines=103> */
.L_x_6167:
[----:B------:R-:W-:Y:S01]  /*1b10*/  ISETP.NE.AND P0, PT, R231, 0x3, PT ;  /* 0x00000003e700780c */ /* 0x000fe20003f05270 */
[----:B------:R-:W-:-:S12]  /*1b20*/  YIELD ;  /* 0x0000000000007946 */ /* 0x000fd80003800000 */
[----:B------:R-:W-:Y:S05]  /*1b30*/  @!P0 BRA `(.L_x_6157) ;  /* 0x0000000000048947 */ /* 0x000fea0003800000 */
[----:B------:R-:W-:Y:S01]  /*1b40*/  BPT.TRAP 0x1 ;  /* 0x000000040000795c */ /* 0x000fe20000300000 */
.L_x_6157:
[----:B------:R-:W-:Y:S01]  /*1b50*/  IMAD R0, R3, 0x8, R228 ;  /* 0x0000000803007824 */ /* 0x000fe200078e02e4 */
[----:B------:R-:W-:-:S04]  /*1b60*/  SHF.L.U32 R9, R4, 0x1f, RZ ;  /* 0x0000001f04097819 */ /* 0x000fc800000006ff */
[----:B------:R2:W3:Y:S01]  /*1b70*/  SYNCS.PHASECHK.TRANS64.TRYWAIT P1, [R0+URZ+0x30810], R9 ;  /* 0x03081009000075a7 */ /* 0x0004e2000802017f */
[----:B------:R-:W-:Y:S05]  /*1b80*/  @!P0 BRA `(.L_x_6158) ;  /* 0x0000000000048947 */ /* 0x000fea0003800000 */
[----:B------:R-:W-:Y:S01]  /*1b90*/  BPT.TRAP 0x1 ;  /* 0x000000040000795c */ /* 0x000fe20000300000 */
.L_x_6158:
[----:B---3--:R-:W-:Y:S05]  /*1ba0*/  @P1 BRA `(.L_x_6159) ;  /* 0x0000000000081947 */ /* 0x008fea0003800000 */
[----:B------:R-:W3:Y:S02]  /*1bb0*/  SYNCS.PHASECHK.TRANS64.TRYWAIT P1, [R0+URZ+0x30810], R9 ;  /* 0x03081009000075a7 */ /* 0x000ee4000802017f */
[----:B---3--:R-:W-:Y:S05]  /*1bc0*/  @!P1 BRA `(.L_x_6160) ;  /* 0x0000008400949947 */ /* 0x008fea0003800000 */
.L_x_6159:
        /* <DEDUP_REMOVED lines=81> */
.L_x_6161:
[----:B------:R1:W1:Y:S01]  /*20e0*/  SYNCS.PHASECHK.TRANS64.TRYWAIT P1, [R0+URZ+0x30830], R9 ;  /* 0x03083009000075a7 */ /* 0x000262000802017f */
[----:B------:R-:W-:Y:S05]  /*20f0*/  @!P0 BRA `(.L_x_6162) ;  /* 0x0000000000048947 */ /* 0x000fea0003800000 */
[----:B------:R-:W-:Y:S01]  /*2100*/  BPT.TRAP 0x1 ;  /* 0x000000040000795c */ /* 0x000fe20000300000 */
.L_x_6162:
[----:B------:R-:W-:-:S05]  /*2110*/  VIADD R6, R228, 0x20000 ;  /* 0x00020000e4067836 */ /* 0x000fca0000000000 */
[----:B------:R-:W-:-:S04]  /*2120*/  SHF.R.U32.HI R6, RZ, 0x4, R6 ;  /* 0x00000004ff067819 */ /* 0x000fc80000011606 */
[----:B------:R-:W-:-:S04]  /*2130*/  LOP3.LUT R225, R6, 0x3fff, RZ, 0xc0, !PT ;  /* 0x00003fff06e17812 */ /* 0x000fc800078ec0ff */
[----:B------:R-:W-:Y:S01]  /*2140*/  LOP3.LUT R6, R225, 0x10000, RZ, 0xfc, !PT ;  /* 0x00010000e1067812 */ /* 0x000fe200078efcff */
[----:B-1----:R-:W-:Y:S06]  /*2150*/  @P1 BRA `(.L_x_6163) ;  /* 0x0000000000081947 */ /* 0x002fec0003800000 */
[----:B------:R-:W1:Y:S02]  /*2160*/  SYNCS.PHASECHK.TRANS64.TRYWAIT P1, [R0+URZ+0x30830], R9 ;  /* 0x03083009000075a7 */ /* 0x000e64000802017f */
[----:B-1----:R-:W-:Y:S05]  /*2170*/  @!P1 BRA `(.L_x_6164) ;  /* 0x00000080003c9947 */ /* 0x002fea0003800000 */
.L_x_6163:
        /* <DEDUP_REMOVED lines=406> */
.L_x_6165:
        /* <DEDUP_REMOVED lines=49> */
.L_x_6166:
        /* <DEDUP_REMOVED lines=78> */
.L_x_6149:
        /* <DEDUP_REMOVED lines=23> */
.L_x_6169:
        /* <DEDUP_REMOVED lines=20> */
.L_x_6170:
        /* <DEDUP_REMOVED lines=18> */
.L_x_6171:
        /* <DEDUP_REMOVED lines=18> */
.L_x_6172:
        /* <DEDUP_REMOVED lines=153> */
.L_x_6174:
[----:B------:R-:W-:Y:S05]  /*5150*/  BSYNC B0 ;  /* 0x0000000000007941 */ /* 0x000fea0003800000 */
.L_x_6173:
[----:B------:R-:W-:-:S04]  /*5160*/  DEPBAR.LE SB0, 0x0 ;  /* 0x000080000000791a */ /* 0x000fc80000000000 */
[----:B------:R-:W-:Y:S05]  /*5170*/  BRA `(.L_x_6148) ;  /* 0x0000004c00f07947 */ /* 0x000fea0003800000 */
.L_x_6168:
        /* <DEDUP_REMOVED lines=53> */
.L_x_6176:
[----:B------:R-:W-:Y:S05]  /*54d0*/  BSYNC B0 ;  /* 0x0000000000007941 */ /* 0x000fea0003800000 */
.L_x_6175:
        /* <DEDUP_REMOVED lines=16> */
.L_x_6178:
[----:B------:R-:W-:Y:S05]  /*55e0*/  BSYNC B0 ;  /* 0x0000000000007941 */ /* 0x000fea0003800000 */
.L_x_6177:
        /* <DEDUP_REMOVED lines=16> */
.L_x_6180:
[----:B------:R-:W-:Y:S05]  /*56f0*/  BSYNC B0 ;  /* 0x0000000000007941 */ /* 0x000fea0003800000 */
.L_x_6179:
        /* <DEDUP_REMOVED lines=17> */
.L_x_6182:
[----:B------:R-:W-:Y:S05]  /*5810*/  BSYNC B0 ;  /* 0x0000000000007941 */ /* 0x000fea0003800000 */
.L_x_6181:
        /* <DEDUP_REMOVED lines=16> */
.L_x_6184:
[----:B------:R-:W-:Y:S05]  /*5920*/  BSYNC B0 ;  /* 0x0000000000007941 */ /* 0x000fea0003800000 */
.L_x_6183:
        /* <DEDUP_REMOVED lines=18> */
.L_x_6186:
[----:B------:R-:W-:Y:S05]  /*5a50*/  BSYNC B0 ;  /* 0x0000000000007941 */ /* 0x000fea0003800000 */
.L_x_6185:
        /* <DEDUP_REMOVED lines=31> */
.L_x_6188:
[----:B------:R-:W-:Y:S05]  /*5c50*/  BSYNC B0 ;  /* 0x0000000000007941 */ /* 0x000fea0003800000 */
.L_x_6187:
        /* <DEDUP_REMOVED lines=22> */
.L_x_6190:
[----:B------:R-:W-:Y:S05]  /*5dc0*/  BSYNC B0 ;  /* 0x0000000000007941 */ /* 0x000fea0003800000 */
.L_x_6189:
        /* <DEDUP_REMOVED lines=14> */
.L_x_6192:
[----:B------:R-:W-:Y:S05]  /*5eb0*/  BSYNC B0 ;  /* 0x0000000000007941 */ /* 0x000fea0003800000 */
.L_x_6191:
        /* <DEDUP_REMOVED lines=16> */
.L_x_6194:
[----:B------:R-:W-:Y:S05]  /*5fc0*/  BSYNC B0 ;  /* 0x0000000000007941 */ /* 0x000fea0003800000 */
.L_x_6193:
        /* <DEDUP_REMOVED lines=15> */
.L_x_6196:
[----:B------:R-:W-:Y:S05]  /*60c0*/  BSYNC B0 ;  /* 0x0000000000007941 */ /* 0x000fea0003800000 */
.L_x_6195:
        /* <DEDUP_REMOVED lines=15> */
.L_x_6198:
[----:B------:R-:W-:Y:S05]  /*61c0*/  BSYNC B0 ;  /* 0x0000000000007941 */ /* 0x000fea0003800000 */
.L_x_6197:
        /* <DEDUP_REMOVED lines=15> */
.L_x_6200:
[----:B------:R-:W-:Y:S05]  /*62c0*/  BSYNC B0 ;  /* 0x0000000000007941 */ /* 0x000fea0003800000 */
.L_x_6199:
        /* <DEDUP_REMOVED lines=15> */
.L_x_6202:
[----:B------:R-:W-:Y:S05]  /*63c0*/  BSYNC B0 ;  /* 0x0000000000007941 */ /* 0x000fea0003800000 */
.L_x_6201:
        /* <DEDUP_REMOVED lines=15> */
.L_x_6204:
[----:B------:R-:W-:Y:S05]  /*64c0*/  BSYNC B0 ;  /* 0x0000000000007941 */ /* 0x000fea0003800000 */
.L_x_6203:
        /* <DEDUP_REMOVED lines=15> */
.L_x_6144:
        /* <DEDUP_REMOVED lines=29> */
.L_x_6206:
[----:B------:R-:W-:Y:S01]  /*6790*/  ULDC UR9, c[0x0][0xb44] ;  /* 0x0002d10000097ab9 */ /* 0x000fe20000000800 */
[----:B------:R-:W-:Y:S01]  /*67a0*/  UMOV UR7, UR8 ;  /* 0x0000000800077c82 */ /* 0x000fe20008000000 */
[----:B------:R-:W-:-:S11]  /*67b0*/  UISETP.NE.AND UP0, UPT, UR9, 0x1, UPT ;  /* 0x000000010900788c */ /* 0x000fd6000bf05270 */
[----:B------:R-:W-:Y:S02]  /*67c0*/  @UP0 ULDC.64 UR10, c[0x0][0xb48] ;  /* 0x0002d200000a0ab9 */ /* 0x000fe40000000a00 */
[----:B------:R-:W-:-:S04]  /*67d0*/  UIMAD.WIDE.U32 UR4, UR8, UR10, URZ ;  /* 0x0000000a080472a5 */ /* 0x000fc8000f8e003f */
[----:B------:R-:W-:-:S04]  /*67e0*/  @UP0 USHF.R.U32.HI UR7, URZ, UR11, UR5 ;  /* 0x0000000b3f070299 */ /* 0x000fc80008011605 */
[----:B------:R-:W-:-:S12]  /*67f0*/  UIMAD UR4, UR7, UR9, URZ ;  /* 0x00000009070472a4 */ /* 0x000fd8000f8e023f */
.L_x_6207:
        /* <DEDUP_REMOVED lines=84> */
.L_x_6211:
[----:B------:R-:W2:Y:S04]  /*6d40*/  LDG.E.STRONG.GPU R4, desc[UR46][R2.64] ;  /* 0x0000002e02047981 */ /* 0x000ea8000c1ef900 */
[----:B--2---:R-:W-:Y:S01]  /*6d50*/  CCTL.IVALL ;  /* 0x00000000ff00798f */ /* 0x004fe20002000000 */
[----:B------:R-:W-:Y:S05]  /*6d60*/  YIELD ;  /* 0x0000000000007946 */ /* 0x000fea0003800000 */
[----:B------:R-:W-:-:S13]  /*6d70*/  ISETP.NE.AND P1, PT, R4, R5, PT ;  /* 0x000000050400720c */ /* 0x000fda0003f25270 */
[----:B------:R-:W-:Y:S05]  /*6d80*/  @P1 BRA `(.L_x_6211) ;  /* 0xfffffffc00ec1947 */ /* 0x000fea000383ffff */
.L_x_6210:
[----:B------:R-:W-:Y:S05]  /*6d90*/  BSYNC B0 ;  /* 0x0000000000007941 */ /* 0x000fea0003800000 */
.L_x_6209:
[----:B------:R-:W-:-:S03]  /*6da0*/  UMOV UR4, 0xffffffff ;  /* 0xffffffff00047882 */ /* 0x000fc60000000000 */
[----:B------:R-:W-:Y:S05]  /*6db0*/  BRA.DIV UR4, `(.L_x_6212) ;  /* 0x0000003604407947 */ /* 0x000fea000b800000 */
[----:B------:R-:W-:Y:S01]  /*6dc0*/  NOP ;  /* 0x0000000000007918 */ /* 0x000fe20000000000 */
.L_x_6281:
        /* <DEDUP_REMOVED lines=22> */
.L_x_6214:
[----:B------:R-:W-:Y:S05]  /*6f30*/  BSYNC B0 ;  /* 0x0000000000007941 */ /* 0x000fea0003800000 */
.L_x_6213:
        /* <DEDUP_REMOVED lines=20> */
.L_x_6216:
[----:B------:R-:W-:Y:S05]  /*7080*/  BSYNC B0 ;  /* 0x0000000000007941 */ /* 0x000fea0003800000 */
.L_x_6215:
[----:B------:R-:W-:Y:S06]  /*7090*/  BAR.ARV 0xa, 0xa0 ;  /* 0x0282800000007b1d */ /* 0x000fec0000002000 */
[----:B------:R-:W-:Y:S04]  /*70a0*/  BSSY B0, `(.L_x_6217) ;  /* 0x0000003000007945 */ /* 0x000fe80003800000 */
[----:B------:R-:W-:Y:S05]  /*70b0*/  @!P0 BRA `(.L_x_6218) ;  /* 0x0000000000048947 */ /* 0x000fea0003800000 */
[----:B------:R-:W-:-:S04]  /*70c0*/  DEPBAR.LE SB0, 0x0 ;  /* 0x000080000000791a */ /* 0x000fc80000000000 */
.L_x_6218:
[----:B------:R-:W-:Y:S05]  /*70d0*/  BSYNC B0 ;  /* 0x0000000000007941 */ /* 0x000fea0003800000 */
.L_x_6217:
        /* <DEDUP_REMOVED lines=19> */
.L_x_6220:
[----:B------:R-:W-:Y:S05]  /*7210*/  BSYNC B0 ;  /* 0x0000000000007941 */ /* 0x000fea0003800000 */
.L_x_6219:
[----:B------:R-:W-:Y:S01]  /*7220*/  UIADD3 UR17, UR8, 0x1, URZ ;  /* 0x0000000108117890 */ /* 0x000fe2000fffe03f */
[----:B------:R-:W-:Y:S11]  /*7230*/  BRA `(.L_x_6221) ;  /* 0x0000000000047947 */ /* 0x000ff60003800000 */
.L_x_6208:
[----:B------:R-:W-:-:S05]  /*7240*/  UMOV UR17, UR8 ;  /* 0x0000000800117c82 */ /* 0x000fca0008000000 */
.L_x_6221:
        /* <DEDUP_REMOVED lines=12> */
.L_x_6246:
        /* <DEDUP_REMOVED lines=18> */
.L_x_6224:
[----:B------:R-:W2:Y:S04]  /*7430*/  LDG.E.STRONG.GPU R4, desc[UR46][R2.64] ;  /* 0x0000002e02047981 */ /* 0x000ea8000c1ef900 */
[----:B--2---:R-:W-:Y:S01]  /*7440*/  CCTL.IVALL ;  /* 0x00000000ff00798f */ /* 0x004fe20002000000 */
[----:B------:R-:W-:Y:S05]  /*7450*/  YIELD ;  /* 0x0000000000007946 */ /* 0x000fea0003800000 */
[----:B------:R-:W-:-:S13]  /*7460*/  ISETP.NE.AND P1, PT, R4, R5, PT ;  /* 0x000000050400720c */ /* 0x000fda0003f25270 */
[----:B------:R-:W-:Y:S05]  /*7470*/  @P1 BRA `(.L_x_6224) ;  /* 0xfffffffc00ec1947 */ /* 0x000fea000383ffff */
.L_x_6223:
[----:B------:R-:W-:Y:S05]  /*7480*/  BSYNC B0 ;  /* 0x0000000000007941 */ /* 0x000fea0003800000 */
.L_x_6222:
[----:B------:R-:W-:-:S03]  /*7490*/  UMOV UR18, 0xffffffff ;  /* 0xffffffff00127882 */ /* 0x000fc60000000000 */
[----:B------:R-:W-:Y:S05]  /*74a0*/  BRA.DIV UR18, `(.L_x_6225) ;  /* 0x0000002e12a07947 */ /* 0x000fea000b800000 */
[----:B------:R-:W-:Y:S01]  /*74b0*/  NOP ;  /* 0x0000000000007918 */ /* 0x000fe20000000000 */
.L_x_6284:
        /* <DEDUP_REMOVED lines=19> */
.L_x_6227:
[----:B------:R-:W-:Y:S05]  /*75f0*/  BSYNC B0 ;  /* 0x0000000000007941 */ /* 0x000fea0003800000 */
.L_x_6226:
        /* <DEDUP_REMOVED lines=15> */
.L_x_6229:
[----:B------:R-:W-:Y:S05]  /*76f0*/  BSYNC B0 ;  /* 0x0000000000007941 */ /* 0x000fea0003800000 */
.L_x_6228:
[----:B------:R-:W-:Y:S06]  /*7700*/  BAR.ARV 0xa, 0xa0 ;  /* 0x0282800000007b1d */ /* 0x000fec0000002000 */
[----:B------:R-:W-:Y:S04]  /*7710*/  BSSY B0, `(.L_x_6230) ;  /* 0x0000003000007945 */ /* 0x000fe80003800000 */
[----:B------:R-:W-:Y:S05]  /*7720*/  @!P0 BRA `(.L_x_6231) ;  /* 0x0000000000048947 */ /* 0x000fea0003800000 */
[----:B------:R-:W-:-:S04]  /*7730*/  DEPBAR.LE SB0, 0x0 ;  /* 0x000080000000791a */ /* 0x000fc80000000000 */
.L_x_6231:
[----:B------:R-:W-:Y:S05]  /*7740*/  BSYNC B0 ;  /* 0x0000000000007941 */ /* 0x000fea0003800000 */
.L_x_6230:
        /* <DEDUP_REMOVED lines=19> */
.L_x_6233:
[----:B------:R-:W-:Y:S05]  /*7880*/  BSYNC B0 ;  /* 0x0000000000007941 */ /* 0x000fea0003800000 */
.L_x_6232:
        /* <DEDUP_REMOVED lines=17> */
.L_x_6236:
[----:B------:R-:W2:Y:S04]  /*79a0*/  LDG.E.STRONG.GPU R4, desc[UR46][R2.64] ;  /* 0x0000002e02047981 */ /* 0x000ea8000c1ef900 */
[----:B--2---:R-:W-:Y:S01]  /*79b0*/  CCTL.IVALL ;  /* 0x00000000ff00798f */ /* 0x004fe20002000000 */
[----:B------:R-:W-:Y:S05]  /*79c0*/  YIELD ;  /* 0x0000000000007946 */ /* 0x000fea0003800000 */
[----:B------:R-:W-:-:S13]  /*79d0*/  ISETP.NE.AND P1, PT, R4, R5, PT ;  /* 0x000000050400720c */ /* 0x000fda0003f25270 */
[----:B------:R-:W-:Y:S05]  /*79e0*/  @P1 BRA `(.L_x_6236) ;  /* 0xfffffffc00ec1947 */ /* 0x000fea000383ffff */
.L_x_6235:
[----:B------:R-:W-:Y:S05]  /*79f0*/  BSYNC B0 ;  /* 0x0000000000007941 */ /* 0x000fea0003800000 */
.L_x_6234:
[----:B------:R-:W-:-:S03]  /*7a00*/  UMOV UR10, 0xffffffff ;  /* 0xffffffff000a7882 */ /* 0x000fc60000000000 */
[----:B------:R-:W-:Y:S05]  /*7a10*/  BRA.DIV UR10, `(.L_x_6237) ;  /* 0x0000002a0a607947 */ /* 0x000fea000b800000 */
[----:B------:R-:W-:Y:S01]  /*7a20*/  NOP ;  /* 0x0000000000007918 */ /* 0x000fe20000000000 */
.L_x_6287:
        /* <DEDUP_REMOVED lines=15> */
.L_x_6239:
[----:B------:R-:W-:Y:S05]  /*7b20*/  BSYNC B0 ;  /* 0x0000000000007941 */ /* 0x000fea0003800000 */
.L_x_6238:
        /* <DEDUP_REMOVED lines=15> */
.L_x_6241:
[----:B------:R-:W-:Y:S05]  /*7c20*/  BSYNC B0 ;  /* 0x0000000000007941 */ /* 0x000fea0003800000 */
.L_x_6240:
[----:B------:R-:W-:Y:S06]  /*7c30*/  BAR.ARV 0xa, 0xa0 ;  /* 0x0282800000007b1d */ /* 0x000fec0000002000 */
[----:B------:R-:W-:Y:S04]  /*7c40*/  BSSY B0, `(.L_x_6242) ;  /* 0x0000003000007945 */ /* 0x000fe80003800000 */
[----:B------:R-:W-:Y:S05]  /*7c50*/  @!P0 BRA `(.L_x_6243) ;  /* 0x0000000000048947 */ /* 0x000fea0003800000 */
[----:B------:R-:W-:-:S04]  /*7c60*/  DEPBAR.LE SB0, 0x0 ;  /* 0x000080000000791a */ /* 0x000fc80000000000 */
.L_x_6243:
[----:B------:R-:W-:Y:S05]  /*7c70*/  BSYNC B0 ;  /* 0x0000000000007941 */ /* 0x000fea0003800000 */
.L_x_6242:
        /* <DEDUP_REMOVED lines=19> */
.L_x_6245:
[----:B------:R-:W-:Y:S05]  /*7db0*/  BSYNC B0 ;  /* 0x0000000000007941 */ /* 0x000fea0003800000 */
.L_x_6244:
[----:B------:R-:W-:Y:S02]  /*7dc0*/  UIADD3 UR17, UR17, 0x2, URZ ;  /* 0x0000000211117890 */ /* 0x000fe4000fffe03f */
[----:B------:R-:W-:Y:S02]  /*7dd0*/  UIADD3 UR4, UR4, 0x4000, URZ ;  /* 0x0000400004047890 */ /* 0x000fe4000fffe03f */
[----:B------:R-:W-:-:S06]  /*7de0*/  UISETP.GE.AND UP0, UPT, UR17, UR5, UPT ;  /* 0x000000051100728c */ /* 0x000fcc000bf06270 */
[----:B------:R-:W-:-:S13]  /*7df0*/  PLOP3.LUT P1, PT, PT, PT, UP0, 0x80, 0x0 ;  /* 0x000000000000781c */ /* 0x000fda0003f2f008 */
[----:B------:R-:W-:Y:S05]  /*7e00*/  @!P1 BRA `(.L_x_6246) ;  /* 0xfffffff400409947 */ /* 0x000fea000383ffff */
[----:B------:R-:W-:Y:S05]  /*7e10*/  BRA `(.L_x_6148) ;  /* 0x0000002000c87947 */ /* 0x000fea0003800000 */
.L_x_6205:
        /* <DEDUP_REMOVED lines=21> */
.L_x_6247:
[----:B------:R-:W-:Y:S01]  /*7f70*/  ULDC UR9, c[0x0][0xb44] ;  /* 0x0002d10000097ab9 */ /* 0x000fe20000000800 */
[----:B------:R-:W-:Y:S01]  /*7f80*/  UMOV UR7, UR8 ;  /* 0x0000000800077c82 */ /* 0x000fe20008000000 */
[----:B------:R-:W-:-:S11]  /*7f90*/  UISETP.NE.AND UP0, UPT, UR9, 0x1, UPT ;  /* 0x000000010900788c */ /* 0x000fd6000bf05270 */
[----:B------:R-:W-:Y:S02]  /*7fa0*/  @UP0 ULDC.64 UR10, c[0x0][0xb48] ;  /* 0x0002d200000a0ab9 */ /* 0x000fe40000000a00 */
[----:B------:R-:W-:-:S04]  /*7fb0*/  UIMAD.WIDE.U32 UR4, UR8, UR10, URZ ;  /* 0x0000000a080472a5 */ /* 0x000fc8000f8e003f */
[----:B------:R-:W-:-:S04]  /*7fc0*/  @UP0 USHF.R.U32.HI UR7, URZ, UR11, UR5 ;  /* 0x0000000b3f070299 */ /* 0x000fc80008011605 */
[----:B------:R-:W-:-:S12]  /*7fd0*/  UIMAD UR4, UR7, UR9, URZ ;  /* 0x00000009070472a4 */ /* 0x000fd8000f8e023f */
.L_x_6248:
        /* <DEDUP_REMOVED lines=73> */
.L_x_6288:
        /* <DEDUP_REMOVED lines=15> */
.L_x_6252:
        /* <DEDUP_REMOVED lines=97> */
.L_x_6263:
[----:B--234-:R-:W-:-:S04]  /*8b70*/  SHF.L.U32 R21, R11, 0x1f, RZ ;  /* 0x0000001f0b157819 */ /* 0x01cfc800000006ff */
[----:B------:R-:W1:Y:S02]  /*8b80*/  SYNCS.PHASECHK.TRANS64.TRYWAIT P1, [R16+URZ+0x30840], R21 ;  /* 0x03084015100075a7 */ /* 0x000e64000802017f */
[----:B-1----:R-:W-:Y:S05]  /*8b90*/  @!P1 BRA `(.L_x_6255) ;  /* 0x0000001800309947 */ /* 0x002fea0003800000 */
.L_x_6289:
[----:B------:R-:W-:Y:S05]  /*8ba0*/  @P0 BRA `(.L_x_6256) ;  /* 0x0000000000140947 */ /* 0x000fea0003800000 */
[----:B------:R-:W-:Y:S01]  /*8bb0*/  ISETP.NE.AND P1, PT, R6, RZ, PT ;  /* 0x000000ff0600720c */ /* 0x000fe20003f25270 */
[----:B------:R-:W-:-:S04]  /*8bc0*/  IMAD.MOV.U32 R3, RZ, RZ, 0x4100 ;  /* 0x00004100ff037424 */ /* 0x000fc800078e00ff */
[----:B------:R3:W-:Y:S08]  /*8bd0*/  SYNCS.ARRIVE.TRANS64 RZ, [R16+URZ+0x30830], R3 ;  /* 0x0308300310ff79a7 */ /* 0x0007f0000800003f */
[----:B------:R-:W-:Y:S05]  /*8be0*/  @!P1 BRA `(.L_x_6256) ;  /* 0x0000000000049947 */ /* 0x000fea0003800000 */
[----:B------:R-:W-:Y:S01]  /*8bf0*/  BPT.TRAP 0x1 ;  /* 0x000000040000795c */ /* 0x000fe20000300000 */
.L_x_6256:
        /* <DEDUP_REMOVED lines=36> */
.L_x_6290:
[----:B------:R-:W-:Y:S05]  /*8e40*/  @P0 BRA `(.L_x_6258) ;  /* 0x0000000000140947 */ /* 0x000fea0003800000 */
[----:B------:R-:W-:Y:S01]  /*8e50*/  ISETP.NE.AND P1, PT, R6, RZ, PT ;  /* 0x000000ff0600720c */ /* 0x000fe20003f25270 */
[----:B------:R-:W-:-:S04]  /*8e60*/  IMAD.MOV.U32 R2, RZ, RZ, 0x4100 ;  /* 0x00004100ff027424 */ /* 0x000fc800078e00ff */
[----:B------:R3:W-:Y:S08]  /*8e70*/  SYNCS.ARRIVE.TRANS64 RZ, [R16+URZ+0x30818], R2 ;  /* 0x0308180210ff79a7 */ /* 0x0007f0000800003f */
[----:B------:R-:W-:Y:S05]  /*8e80*/  @!P1 BRA `(.L_x_6258) ;  /* 0x0000000000049947 */ /* 0x000fea0003800000 */
[----:B------:R-:W-:Y:S01]  /*8e90*/  BPT.TRAP 0x1 ;  /* 0x000000040000795c */ /* 0x000fe20000300000 */
.L_x_6258:
        /* <DEDUP_REMOVED lines=36> */
.L_x_6291:
[----:B------:R-:W-:Y:S05]  /*90e0*/  @P0 BRA `(.L_x_6260) ;  /* 0x0000000000140947 */ /* 0x000fea0003800000 */
[----:B------:R-:W-:Y:S01]  /*90f0*/  ISETP.NE.AND P1, PT, R6, RZ, PT ;  /* 0x000000ff0600720c */ /* 0x000fe20003f25270 */
[----:B-123--:R-:W-:-:S04]  /*9100*/  IMAD.MOV.U32 R21, RZ, RZ, 0x4100 ;  /* 0x00004100ff157424 */ /* 0x00efc800078e00ff */
[----:B------:R4:W-:Y:S08]  /*9110*/  SYNCS.ARRIVE.TRANS64 RZ, [R16+URZ+0x30838], R21 ;  /* 0x0308381510ff79a7 */ /* 0x0009f0000800003f */
[----:B------:R-:W-:Y:S05]  /*9120*/  @!P1 BRA `(.L_x_6260) ;  /* 0x0000000000049947 */ /* 0x000fea0003800000 */
[----:B------:R-:W-:Y:S01]  /*9130*/  BPT.TRAP 0x1 ;  /* 0x000000040000795c */ /* 0x000fe20000300000 */
.L_x_6260:
        /* <DEDUP_REMOVED lines=31> */
.L_x_6293:
[----:B------:R-:W-:Y:S05]  /*9330*/  @P0 BRA `(.L_x_6262) ;  /* 0x0000000000140947 */ /* 0x000fea0003800000 */
[----:B------:R-:W-:Y:S01]  /*9340*/  ISETP.NE.AND P1, PT, R6, RZ, PT ;  /* 0x000000ff0600720c */ /* 0x000fe20003f25270 */
[----:B------:R-:W-:-:S04]  /*9350*/  IMAD.MOV.U32 R5, RZ, RZ, 0x4100 ;  /* 0x00004100ff057424 */ /* 0x000fc800078e00ff */
[----:B------:R1:W-:Y:S08]  /*9360*/  SYNCS.ARRIVE.TRANS64 RZ, [R16+URZ+0x30810], R5 ;  /* 0x0308100510ff79a7 */ /* 0x0003f0000800003f */
[----:B------:R-:W-:Y:S05]  /*9370*/  @!P1 BRA `(.L_x_6262) ;  /* 0x0000000000049947 */ /* 0x000fea0003800000 */
[----:B------:R-:W-:Y:S01]  /*9380*/  BPT.TRAP 0x1 ;  /* 0x000000040000795c */ /* 0x000fe20000300000 */
.L_x_6262:
        /* <DEDUP_REMOVED lines=37> */
.L_x_6254:
        /* <DEDUP_REMOVED lines=8> */
.L_x_6294:
[----:B------:R-:W-:Y:S05]  /*9660*/  @P0 BRA `(.L_x_6265) ;  /* 0x0000000000140947 */ /* 0x000fea0003800000 */
[----:B------:R-:W-:Y:S01]  /*9670*/  ISETP.NE.AND P1, PT, R6, RZ, PT ;  /* 0x000000ff0600720c */ /* 0x000fe20003f25270 */
[----:B------:R-:W-:-:S04]  /*9680*/  IMAD.MOV.U32 R5, RZ, RZ, 0x4100 ;  /* 0x00004100ff057424 */ /* 0x000fc800078e00ff */
[----:B------:R2:W-:Y:S08]  /*9690*/  SYNCS.ARRIVE.TRANS64 RZ, [R16+URZ+0x30830], R5 ;  /* 0x0308300510ff79a7 */ /* 0x0005f0000800003f */
[----:B------:R-:W-:Y:S05]  /*96a0*/  @!P1 BRA `(.L_x_6265) ;  /* 0x0000000000049947 */ /* 0x000fea0003800000 */
[----:B------:R-:W-:Y:S01]  /*96b0*/  BPT.TRAP 0x1 ;  /* 0x000000040000795c */ /* 0x000fe20000300000 */
.L_x_6265:
        /* <DEDUP_REMOVED lines=33> */
.L_x_6295:
[----:B------:R-:W-:Y:S05]  /*98d0*/  @P0 BRA `(.L_x_6267) ;  /* 0x0000000000140947 */ /* 0x000fea0003800000 */
[----:B------:R-:W-:Y:S01]  /*98e0*/  ISETP.NE.AND P0, PT, R6, RZ, PT ;  /* 0x000000ff0600720c */ /* 0x000fe20003f05270 */
[----:B------:R-:W-:-:S04]  /*98f0*/  IMAD.MOV.U32 R5, RZ, RZ, 0x4100 ;  /* 0x00004100ff057424 */ /* 0x000fc800078e00ff */
[----:B------:R1:W-:Y:S08]  /*9900*/  SYNCS.ARRIVE.TRANS64 RZ, [R16+URZ+0x30818], R5 ;  /* 0x0308180510ff79a7 */ /* 0x0003f0000800003f */
[----:B------:R-:W-:Y:S05]  /*9910*/  @!P0 BRA `(.L_x_6267) ;  /* 0x0000000000048947 */ /* 0x000fea0003800000 */
[----:B------:R-:W-:Y:S01]  /*9920*/  BPT.TRAP 0x1 ;  /* 0x000000040000795c */ /* 0x000fe20000300000 */
.L_x_6267:
        /* <DEDUP_REMOVED lines=37> */
.L_x_6253:
[----:B------:R-:W1:Y:S01]  /*9b80*/  S2R R0, SR_TID.X ;  /* 0x0000000000007919 */ /* 0x000e620000002100 */
[----:B------:R-:W-:Y:S01]  /*9b90*/  IMAD R3, R19, 0x8, R16 ;  /* 0x0000000813037824 */ /* 0x000fe200078e0210 */
[----:B-1----:R-:W-:Y:S02]  /*9ba0*/  LOP3.LUT R2, R0, 0x7f, RZ, 0xc0, !PT ;  /* 0x0000007f00027812 */ /* 0x002fe400078ec0ff */
[----:B------:R-:W-:Y:S02]  /*9bb0*/  SHF.L.U32 R0, R11, 0x1f, RZ ;  /* 0x0000001f0b007819 */ /* 0x000fe400000006ff */
[----:B------:R-:W-:Y:S02]  /*9bc0*/  ISETP.NE.AND P1, PT, R2, RZ, PT ;  /* 0x000000ff0200720c */ /* 0x000fe40003f25270 */
[----:B------:R-:W1:Y:S02]  /*9bd0*/  SYNCS.PHASECHK.TRANS64.TRYWAIT P0, [R3+URZ+0x30840], R0 ;  /* 0x03084000030075a7 */ /* 0x000e64000800017f */
[----:B-1----:R-:W-:Y:S09]  /*9be0*/  @!P0 BRA `(.L_x_6268) ;  /* 0x0000000800988947 */ /* 0x002ff20003800000 */
.L_x_6296:
[----:B------:R-:W-:Y:S05]  /*9bf0*/  @P1 BRA `(.L_x_6269) ;  /* 0x0000000000181947 */ /* 0x000fea0003800000 */
[----:B------:R-:W1:Y:S01]  /*9c00*/  S2R R2, SR_TID.X ;  /* 0x0000000000027919 */ /* 0x000e620000002100 */
[----:B------:R-:W-:-:S04]  /*9c10*/  IMAD.MOV.U32 R0, RZ, RZ, 0x4100 ;  /* 0x00004100ff007424 */ /* 0x000fc800078e00ff */
[----:B------:R1:W-:Y:S02]  /*9c20*/  SYNCS.ARRIVE.TRANS64 RZ, [R3+URZ+0x30830], R0 ;  /* 0x0308300003ff79a7 */ /* 0x0003e4000800003f */
[----:B-1----:R-:W-:-:S13]  /*9c30*/  LOP3.LUT P0, RZ, R2, 0x1f, RZ, 0xc0, !PT ;  /* 0x0000001f02ff7812 */ /* 0x002fda000780c0ff */
[----:B------:R-:W-:Y:S05]  /*9c40*/  @!P0 BRA `(.L_x_6269) ;  /* 0x0000000000048947 */ /* 0x000fea0003800000 */
[----:B------:R-:W-:Y:S01]  /*9c50*/  BPT.TRAP 0x1 ;  /* 0x000000040000795c */ /* 0x000fe20000300000 */
.L_x_6269:
        /* <DEDUP_REMOVED lines=40> */
.L_x_6250:
[----:B------:R-:W-:Y:S05]  /*9ee0*/  BSYNC B0 ;  /* 0x0000000000007941 */ /* 0x000fea0003800000 */
.L_x_6249:
[----:B------:R-:W-:-:S03]  /*9ef0*/  UMOV UR7, 0xffffffff ;  /* 0xffffffff00077882 */ /* 0x000fc60000000000 */
[----:B------:R-:W-:Y:S05]  /*9f00*/  BRA.DIV UR7, `(.L_x_6270) ;  /* 0x0000000607e47947 */ /* 0x000fea000b800000 */
[----:B------:R-:W-:-:S13]  /*9f10*/  ELECT P6, URZ, PT ;  /* 0x00000000003f782f */ /* 0x000fda00038c0000 */
.L_x_6299:
[----:B------:R-:W-:Y:S05]  /*9f20*/  @!P6 BRA `(.L_x_6148) ;  /* 0x000000000084e947 */ /* 0x000fea0003800000 */
[----:B------:R-:W-:-:S06]  /*9f30*/  ULOP3.LUT UR7, UR38, 0x2, URZ, 0xfc, !UPT ;  /* 0x0000000226077892 */ /* 0x000fcc000f8efc3f */
[----:B------:R-:W-:-:S05]  /*9f40*/  IMAD.U32 R2, RZ, RZ, UR7 ;  /* 0x00000007ff027e24 */ /* 0x000fca000f8e00ff */
[----:B------:R-:W-:-:S13]  /*9f50*/  ISETP.NE.AND P2, PT, R2, 0x3, PT ;  /* 0x000000030200780c */ /* 0x000fda0003f45270 */
[----:B------:R-:W-:Y:S05]  /*9f60*/  @!P2 BRA `(.L_x_6271) ;  /* 0x000000000004a947 */ /* 0x000fea0003800000 */
[----:B------:R-:W-:Y:S01]  /*9f70*/  BPT.TRAP 0x1 ;  /* 0x000000040000795c */ /* 0x000fe20000300000 */
.L_x_6271:
        /* <DEDUP_REMOVED lines=15> */
.L_x_6300:
[----:B------:R-:W2:Y:S02]  /*a070*/  SYNCS.PHASECHK.TRANS64.TRYWAIT P0, [R3+URZ], R2 ;  /* 0x00000002030075a7 */ /* 0x000ea4000800017f */
[----:B--2---:R-:W-:Y:S05]  /*a080*/  @!P0 BRA `(.L_x_6273) ;  /* 0x0000000400b88947 */ /* 0x004fea0003800000 */
.L_x_6301:
[----:B------:R-:W-:Y:S05]  /*a090*/  @!P2 BRA `(.L_x_6274) ;  /* 0x000000000004a947 */ /* 0x000fea0003800000 */
[----:B------:R-:W-:Y:S01]  /*a0a0*/  BPT.TRAP 0x1 ;  /* 0x000000040000795c */ /* 0x000fe20000300000 */
.L_x_6274:
[----:B--2---:R-:W-:-:S04]  /*a0b0*/  VIADD R3, R7, 0x30840 ;  /* 0x0003084007037836 */ /* 0x004fc80000000000 */
[----:B------:R-:W-:-:S04]  /*a0c0*/  IMAD R0, R0, 0x8, R3 ;  /* 0x0000000800007824 */ /* 0x000fc800078e0203 */
[----:B------:R-:W2:Y:S02]  /*a0d0*/  SYNCS.PHASECHK.TRANS64.TRYWAIT P0, [R0+URZ], R5 ;  /* 0x00000005000075a7 */ /* 0x000ea4000800017f */
[----:B--2---:R-:W-:Y:S05]  /*a0e0*/  @!P0 BRA `(.L_x_6275) ;  /* 0x0000000400b48947 */ /* 0x004fea0003800000 */
.L_x_6302:
[----:B------:R-:W-:-:S07]  /*a0f0*/  IMAD R3, R4, 0x8, R3 ;  /* 0x0000000804037824 */ /* 0x000fce00078e0203 */
.L_x_6276:
[----:B---3--:R3:W4:Y:S02]  /*a100*/  SYNCS.PHASECHK.TRANS64.TRYWAIT P0, [R3+URZ], R2 ;  /* 0x00000002030075a7 */ /* 0x008724000800017f */
[----:B----4-:R-:W-:Y:S05]  /*a110*/  @!P0 NANOSLEEP.SYNCS 0x989680 ;  /* 0x009896800000895d */ /* 0x010fea0003900000 */
[----:B------:R-:W4:Y:S02]  /*a120*/  @!P0 SYNCS.PHASECHK.TRANS64 P0, [R3+URZ], R2 ;  /* 0x00000002030085a7 */ /* 0x000f24000800007f */
[----:B----4-:R-:W-:Y:S05]  /*a130*/  @!P0 BRA `(.L_x_6276) ;  /* 0xfffffffc00f08947 */ /* 0x010fea000383ffff */
.L_x_6148:
[----:B------:R-:W-:Y:S05]  /*a140*/  BSYNC B6 ;  /* 0x0000000000067941 */ /* 0x000fea0003800000 */
.L_x_6143:
[----:B------:R-:W-:Y:S05]  /*a150*/  EXIT ;  /* 0x000000000000794d */ /* 0x000fea0003800000 */
.L_x_6154:
[----:B------:R-:W-:Y:S02]  /*a160*/  IMAD.MOV.U32 R12, RZ, RZ, RZ ;  /* 0x000000ffff0c7224 */ /* 0x000fe400078e00ff */
[----:B------:R-:W-:Y:S02]  /*a170*/  IMAD.MOV.U32 R11, RZ, RZ, 0x1f ;  /* 0x0000001fff0b7424 */ /* 0x000fe400078e00ff */
[----:B------:R-:W-:-:S07]  /*a180*/  IMAD.MOV.U32 R15, RZ, RZ, -0x1 ;  /* 0xffffffffff0f7424 */ /* 0x000fce00078e00ff */
[----:B------:R-:W-:Y:S05]  /*a190*/  WARPSYNC.COLLECTIVE R15, `(.L_x_6277) ;  /* 0x000000000f087348 */ /* 0x000fea0003c00000 */
[----:B------:R1:W2:Y:S02]  /*a1a0*/  SHFL.IDX P6, R14, R13, R12, R11 ;  /* 0x0000000c0d0e7389 */ /* 0x0002a400000c000b */
[----:B-12---:R-:W-:Y:S01]  /*a1b0*/  ENDCOLLECTIVE ;  /* 0x000000000000791b */ /* 0x006fe20003800000 */
.L_x_6277:
[----:B------:R-:W-:Y:S05]  /*a1c0*/  BRA `(.L_x_6278) ;  /* 0xffffff7000787947 */ /* 0x000fea000383ffff */
.L_x_6156:
[----:B---3--:R3:W4:Y:S02]  /*a1d0*/  SYNCS.PHASECHK.TRANS64.TRYWAIT P0, [R228+URZ+0x30800], R9 ;  /* 0x03080009e40075a7 */ /* 0x008724000800017f */
[----:B----4-:R-:W-:Y:S05]  /*a1e0*/  @!P0 NANOSLEEP.SYNCS 0x989680 ;  /* 0x009896800000895d */ /* 0x010fea0003900000 */
[----:B------:R-:W4:Y:S02]  /*a1f0*/  @!P0 SYNCS.PHASECHK.TRANS64 P0, [R228+URZ+0x30800], R9 ;  /* 0x03080009e40085a7 */ /* 0x000f24000800007f */
[----:B----4-:R-:W-:Y:S05]  /*a200*/  @!P0 BRA `(.L_x_6156) ;  /* 0xfffffffc00f08947 */ /* 0x010fea000383ffff */
[----:B------:R-:W-:Y:S05]  /*a210*/  BRA `(.L_x_6155) ;  /* 0xffffff7000a07947 */ /* 0x000fea000383ffff */
.L_x_6160:
[----:B---3--:R3:W4:Y:S02]  /*a220*/  SYNCS.PHASECHK.TRANS64.TRYWAIT P1, [R0+URZ+0x30810], R9 ;  /* 0x03081009000075a7 */ /* 0x008724000802017f */
[----:B----4-:R-:W-:Y:S05]  /*a230*/  @!P1 NANOSLEEP.SYNCS 0x989680 ;  /* 0x009896800000995d */ /* 0x010fea0003900000 */
[----:B------:R-:W4:Y:S02]  /*a240*/  @!P1 SYNCS.PHASECHK.TRANS64 P1, [R0+URZ+0x30810], R9 ;  /* 0x03081009000095a7 */ /* 0x000f24000802007f */
[----:B----4-:R-:W-:Y:S05]  /*a250*/  @!P1 BRA `(.L_x_6160) ;  /* 0xfffffffc00f09947 */ /* 0x010fea000383ffff */
[----:B------:R-:W-:Y:S05]  /*a260*/  BRA `(.L_x_6159) ;  /* 0xffffff7800587947 */ /* 0x000fea000383ffff */
.L_x_6164:
[----:B------:R1:W1:Y:S02]  /*a270*/  SYNCS.PHASECHK.TRANS64.TRYWAIT P1, [R0+URZ+0x30830], R9 ;  /* 0x03083009000075a7 */ /* 0x000264000802017f */
[----:B-1----:R-:W-:Y:S05]  /*a280*/  @!P1 NANOSLEEP.SYNCS 0x989680 ;  /* 0x009896800000995d */ /* 0x002fea0003900000 */
[----:B------:R-:W1:Y:S02]  /*a290*/  @!P1 SYNCS.PHASECHK.TRANS64 P1, [R0+URZ+0x30830], R9 ;  /* 0x03083009000095a7 */ /* 0x000e64000802007f */
[----:B-1----:R-:W-:Y:S05]  /*a2a0*/  @!P1 BRA `(.L_x_6164) ;  /* 0xfffffffc00f09947 */ /* 0x002fea000383ffff */
[----:B------:R-:W-:Y:S05]  /*a2b0*/  BRA `(.L_x_6163) ;  /* 0xffffff7c00b07947 */ /* 0x000fea000383ffff */
.L_x_6212:
[----:B------:R-:W-:Y:S01]  /*a2c0*/  BSSY B0, `(.L_x_6279) ;  /* 0x0000005000007945 */ /* 0x000fe20003800000 */
[----:B------:R-:W-:-:S07]  /*a2d0*/  IMAD.MOV.U32 R15, RZ, RZ, -0x1 ;  /* 0xffffffffff0f7424 */ /* 0x000fce00078e00ff */
[----:B------:R-:W-:Y:S05]  /*a2e0*/  WARPSYNC.COLLECTIVE R15, `(.L_x_6280) ;  /* 0x000000000f087348 */ /* 0x000fea0003c00000 */
[----:B------:R-:W-:Y:S01]  /*a2f0*/  NOP ;  /* 0x0000000000007918 */ /* 0x000fe20000000000 */
[----:B------:R-:W-:Y:S01]  /*a300*/  ENDCOLLECTIVE ;  /* 0x000000000000791b */ /* 0x000fe20003800000 */
.L_x_6280:
[----:B------:R-:W-:Y:S05]  /*a310*/  BSYNC B0 ;  /* 0x0000000000007941 */ /* 0x000fea0003800000 */
.L_x_6279:
[----:B------:R-:W-:Y:S05]  /*a320*/  BRA `(.L_x_6281) ;  /* 0xffffffc800a87947 */ /* 0x000fea000383ffff */
.L_x_6225:
[----:B------:R-:W-:Y:S01]  /*a330*/  BSSY B0, `(.L_x_6282) ;  /* 0x0000005000007945 */ /* 0x000fe20003800000 */
[----:B------:R-:W-:-:S07]  /*a340*/  IMAD.MOV.U32 R15, RZ, RZ, -0x1 ;  /* 0xffffffffff0f7424 */ /* 0x000fce00078e00ff */
[----:B------:R-:W-:Y:S05]  /*a350*/  WARPSYNC.COLLECTIVE R15, `(.L_x_6283) ;  /* 0x000000000f087348 */ /* 0x000fea0003c00000 */
[----:B------:R-:W-:Y:S01]  /*a360*/  NOP ;  /* 0x0000000000007918 */ /* 0x000fe20000000000 */
[----:B------:R-:W-:Y:S01]  /*a370*/  ENDCOLLECTIVE ;  /* 0x000000000000791b */ /* 0x000fe20003800000 */
.L_x_6283:
[----:B------:R-:W-:Y:S05]  /*a380*/  BSYNC B0 ;  /* 0x0000000000007941 */ /* 0x000fea0003800000 */
.L_x_6282:
[----:B------:R-:W-:Y:S05]  /*a390*/  BRA `(.L_x_6284) ;  /* 0xffffffd000487947 */ /* 0x000fea000383ffff */
.L_x_6237:
[----:B------:R-:W-:Y:S01]  /*a3a0*/  BSSY B0, `(.L_x_6285) ;  /* 0x0000005000007945 */ /* 0x000fe20003800000 */
[----:B------:R-:W-:-:S07]  /*a3b0*/  IMAD.MOV.U32 R15, RZ, RZ, -0x1 ;  /* 0xffffffffff0f7424 */ /* 0x000fce00078e00ff */
[----:B------:R-:W-:Y:S05]  /*a3c0*/  WARPSYNC.COLLECTIVE R15, `(.L_x_6286) ;  /* 0x000000000f087348 */ /* 0x000fea0003c00000 */
[----:B------:R-:W-:Y:S01]  /*a3d0*/  NOP ;  /* 0x0000000000007918 */ /* 0x000fe20000000000 */
[----:B------:R-:W-:Y:S01]  /*a3e0*/  ENDCOLLECTIVE ;  /* 0x000000000000791b */ /* 0x000fe20003800000 */
.L_x_6286:
[----:B------:R-:W-:Y:S05]  /*a3f0*/  BSYNC B0 ;  /* 0x0000000000007941 */ /* 0x000fea0003800000 */
.L_x_6285:
[----:B------:R-:W-:Y:S05]  /*a400*/  BRA `(.L_x_6287) ;  /* 0xffffffd400887947 */ /* 0x000fea000383ffff */
.L_x_6251:
[----:B-1----:R1:W2:Y:S02]  /*a410*/  SYNCS.PHASECHK.TRANS64.TRYWAIT P0, [R16+URZ+0x30820], R3 ;  /* 0x03082003100075a7 */ /* 0x0022a4000800017f */
[----:B--2---:R-:W-:Y:S05]  /*a420*/  @!P0 NANOSLEEP.SYNCS 0x989680 ;  /* 0x009896800000895d */ /* 0x004fea0003900000 */
[----:B------:R-:W2:Y:S02]  /*a430*/  @!P0 SYNCS.PHASECHK.TRANS64 P0, [R16+URZ+0x30820], R3 ;  /* 0x03082003100085a7 */ /* 0x000ea4000800007f */
[----:B--2---:R-:W-:Y:S05]  /*a440*/  @!P0 BRA `(.L_x_6251) ;  /* 0xfffffffc00f08947 */ /* 0x004fea000383ffff */
[----:B------:R-:W-:Y:S05]  /*a450*/  BRA `(.L_x_6288) ;  /* 0xffffffe000047947 */ /* 0x000fea000383ffff */
.L_x_6255:
[----:B-1----:R1:W3:Y:S02]  /*a460*/  SYNCS.PHASECHK.TRANS64.TRYWAIT P1, [R16+URZ+0x30840], R21 ;  /* 0x03084015100075a7 */ /* 0x0022e4000802017f */
[----:B---3--:R-:W-:Y:S05]  /*a470*/  @!P1 NANOSLEEP.SYNCS 0x989680 ;  /* 0x009896800000995d */ /* 0x008fea0003900000 */
[----:B------:R-:W3:Y:S02]  /*a480*/  @!P1 SYNCS.PHASECHK.TRANS64 P1, [R16+URZ+0x30840], R21 ;  /* 0x03084015100095a7 */ /* 0x000ee4000802007f */
[----:B---3--:R-:W-:Y:S05]  /*a490*/  @!P1 BRA `(.L_x_6255) ;  /* 0xfffffffc00f09947 */ /* 0x008fea000383ffff */
[----:B------:R-:W-:Y:S05]  /*a4a0*/  BRA `(.L_x_6289) ;  /* 0xffffffe400bc7947 */ /* 0x000fea000383ffff */
.L_x_6257:
[----:B--2---:R2:W3:Y:S02]  /*a4b0*/  SYNCS.PHASECHK.TRANS64.TRYWAIT P1, [R16+URZ+0x30828], R21 ;  /* 0x03082815100075a7 */ /* 0x0044e4000802017f */
[----:B---3--:R-:W-:Y:S05]  /*a4c0*/  @!P1 NANOSLEEP.SYNCS 0x989680 ;  /* 0x009896800000995d */ /* 0x008fea0003900000 */
[----:B------:R-:W3:Y:S02]  /*a4d0*/  @!P1 SYNCS.PHASECHK.TRANS64 P1, [R16+URZ+0x30828], R21 ;  /* 0x03082815100095a7 */ /* 0x000ee4000802007f */
[----:B---3--:R-:W-:Y:S05]  /*a4e0*/  @!P1 BRA `(.L_x_6257) ;  /* 0xfffffffc00f09947 */ /* 0x008fea000383ffff */
[----:B------:R-:W-:Y:S05]  /*a4f0*/  BRA `(.L_x_6290) ;  /* 0xffffffe800507947 */ /* 0x000fea000383ffff */
.L_x_6259:
[----:B---3--:R3:W4:Y:S02]  /*a500*/  SYNCS.PHASECHK.TRANS64.TRYWAIT P1, [R16+URZ+0x30848], R21 ;  /* 0x03084815100075a7 */ /* 0x008724000802017f */
[----:B----4-:R-:W-:Y:S05]  /*a510*/  @!P1 NANOSLEEP.SYNCS 0x989680 ;  /* 0x009896800000995d */ /* 0x010fea0003900000 */
[----:B------:R-:W4:Y:S02]  /*a520*/  @!P1 SYNCS.PHASECHK.TRANS64 P1, [R16+URZ+0x30848], R21 ;  /* 0x03084815100095a7 */ /* 0x000f24000802007f */
[----:B----4-:R-:W-:Y:S05]  /*a530*/  @!P1 BRA `(.L_x_6259) ;  /* 0xfffffffc00f09947 */ /* 0x010fea000383ffff */
[----:B------:R-:W-:Y:S05]  /*a540*/  BRA `(.L_x_6291) ;  /* 0xffffffe800e47947 */ /* 0x000fea000383ffff */
.L_x_6261:
[----:B------:R-:W-:-:S07]  /*a550*/  SHF.L.U32 R5, R11, 0x1f, RZ ;  /* 0x0000001f0b057819 */ /* 0x000fce00000006ff */
.L_x_6292:
[----:B------:R1:W1:Y:S02]  /*a560*/  SYNCS.PHASECHK.TRANS64.TRYWAIT P1, [R16+URZ+0x30820], R5 ;  /* 0x03082005100075a7 */ /* 0x000264000802017f */
[----:B-1----:R-:W-:Y:S05]  /*a570*/  @!P1 NANOSLEEP.SYNCS 0x989680 ;  /* 0x009896800000995d */ /* 0x002fea0003900000 */
[----:B------:R-:W1:Y:S02]  /*a580*/  @!P1 SYNCS.PHASECHK.TRANS64 P1, [R16+URZ+0x30820], R5 ;  /* 0x03082005100095a7 */ /* 0x000e64000802007f */
[----:B-1----:R-:W-:Y:S05]  /*a590*/  @!P1 BRA `(.L_x_6292) ;  /* 0xfffffffc00f09947 */ /* 0x002fea000383ffff */
[----:B------:R-:W-:Y:S05]  /*a5a0*/  BRA `(.L_x_6293) ;  /* 0xffffffec00607947 */ /* 0x000fea000383ffff */
.L_x_6264:
[----:B-1----:R1:W2:Y:S02]  /*a5b0*/  SYNCS.PHASECHK.TRANS64.TRYWAIT P1, [R16+URZ+0x30840], R13 ;  /* 0x0308400d100075a7 */ /* 0x0022a4000802017f */
[----:B--2---:R-:W-:Y:S05]  /*a5c0*/  @!P1 NANOSLEEP.SYNCS 0x989680 ;  /* 0x009896800000995d */ /* 0x004fea0003900000 */
[----:B------:R-:W2:Y:S02]  /*a5d0*/  @!P1 SYNCS.PHASECHK.TRANS64 P1, [R16+URZ+0x30840], R13 ;  /* 0x0308400d100095a7 */ /* 0x000ea4000802007f */
[----:B--2---:R-:W-:Y:S05]  /*a5e0*/  @!P1 BRA `(.L_x_6264) ;  /* 0xfffffffc00f09947 */ /* 0x004fea000383ffff */
[----:B------:R-:W-:Y:S05]  /*a5f0*/  BRA `(.L_x_6294) ;  /* 0xfffffff000187947 */ /* 0x000fea000383ffff */
.L_x_6266:
[----:B--2---:R2:W1:Y:S02]  /*a600*/  SYNCS.PHASECHK.TRANS64.TRYWAIT P1, [R16+URZ+0x30828], R13 ;  /* 0x0308280d100075a7 */ /* 0x004464000802017f */
[----:B-1----:R-:W-:Y:S05]  /*a610*/  @!P1 NANOSLEEP.SYNCS 0x989680 ;  /* 0x009896800000995d */ /* 0x002fea0003900000 */
[----:B------:R-:W1:Y:S02]  /*a620*/  @!P1 SYNCS.PHASECHK.TRANS64 P1, [R16+URZ+0x30828], R13 ;  /* 0x0308280d100095a7 */ /* 0x000e64000802007f */
[----:B-1----:R-:W-:Y:S05]  /*a630*/  @!P1 BRA `(.L_x_6266) ;  /* 0xfffffffc00f09947 */ /* 0x002fea000383ffff */
[----:B------:R-:W-:Y:S05]  /*a640*/  BRA `(.L_x_6295) ;  /* 0xfffffff000a07947 */ /* 0x000fea000383ffff */
.L_x_6268:
[----:B------:R1:W1:Y:S02]  /*a650*/  SYNCS.PHASECHK.TRANS64.TRYWAIT P0, [R3+URZ+0x30840], R0 ;  /* 0x03084000030075a7 */ /* 0x000264000800017f */
[----:B-1----:R-:W-:Y:S05]  /*a660*/  @!P0 NANOSLEEP.SYNCS 0x989680 ;  /* 0x009896800000895d */ /* 0x002fea0003900000 */
[----:B------:R-:W1:Y:S02]  /*a670*/  @!P0 SYNCS.PHASECHK.TRANS64 P0, [R3+URZ+0x30840], R0 ;  /* 0x03084000030085a7 */ /* 0x000e64000800007f */
[----:B-1----:R-:W-:Y:S05]  /*a680*/  @!P0 BRA `(.L_x_6268) ;  /* 0xfffffffc00f08947 */ /* 0x002fea000383ffff */
[----:B------:R-:W-:Y:S05]  /*a690*/  BRA `(.L_x_6296) ;  /* 0xfffffff400547947 */ /* 0x000fea000383ffff */
.L_x_6270:
[----:B------:R-:W-:Y:S01]  /*a6a0*/  BSSY B0, `(.L_x_6297) ;  /* 0x0000006000007945 */ /* 0x000fe20003800000 */
[----:B------:R-:W-:-:S07]  /*a6b0*/  IMAD.MOV.U32 R15, RZ, RZ, -0x1 ;  /* 0xffffffffff0f7424 */ /* 0x000fce00078e00ff */
[----:B------:R-:W-:Y:S05]  /*a6c0*/  WARPSYNC.COLLECTIVE R15, `(.L_x_6298) ;  /* 0x000000000f0c7348 */ /* 0x000fea0003c00000 */
[----:B------:R-:W-:Y:S02]  /*a6d0*/  ELECT P6, UR62, PT ;  /* 0x00000000003e782f */ /* 0x000fe400038c0000 */
[----:B------:R-:W-:Y:S01]  /*a6e0*/  MOV R14, UR62 ;  /* 0x0000003e000e7c02 */ /* 0x000fe20008000f00 */
[----:B------:R-:W-:Y:S10]  /*a6f0*/  ENDCOLLECTIVE ;  /* 0x000000000000791b */ /* 0x000ff40003800000 */
.L_x_6298:
[----:B------:R-:W-:Y:S05]  /*a700*/  BSYNC B0 ;  /* 0x0000000000007941 */ /* 0x000fea0003800000 */
.L_x_6297:
[----:B------:R-:W-:Y:S05]  /*a710*/  BRA `(.L_x_6299) ;  /* 0xfffffff800007947 */ /* 0x000fea000383ffff */
.L_x_6272:
[----:B-1----:R1:W2:Y:S02]  /*a720*/  SYNCS.PHASECHK.TRANS64.TRYWAIT P0, [R6+URZ], R5 ;  /* 0x00000005060075a7 */ /* 0x0022a4000800017f */
[----:B--2---:R-:W-:Y:S05]  /*a730*/  @!P0 NANOSLEEP.SYNCS 0x989680 ;  /* 0x009896800000895d */ /* 0x004fea0003900000 */
[----:B------:R-:W2:Y:S02]  /*a740*/  @!P0 SYNCS.PHASECHK.TRANS64 P0, [R6+URZ], R5 ;  /* 0x00000005060085a7 */ /* 0x000ea4000800007f */
[----:B--2---:R-:W-:Y:S05]  /*a750*/  @!P0 BRA `(.L_x_6272) ;  /* 0xfffffffc00f08947 */ /* 0x004fea000383ffff */
[----:B------:R-:W-:Y:S05]  /*a760*/  BRA `(.L_x_6300) ;  /* 0xfffffff800407947 */ /* 0x000fea000383ffff */
.L_x_6273:
[----:B--2---:R2:W3:Y:S02]  /*a770*/  SYNCS.PHASECHK.TRANS64.TRYWAIT P0, [R3+URZ], R2 ;  /* 0x00000002030075a7 */ /* 0x0044e4000800017f */
[----:B---3--:R-:W-:Y:S05]  /*a780*/  @!P0 NANOSLEEP.SYNCS 0x989680 ;  /* 0x009896800000895d */ /* 0x008fea0003900000 */
[----:B------:R-:W3:Y:S02]  /*a790*/  @!P0 SYNCS.PHASECHK.TRANS64 P0, [R3+URZ], R2 ;  /* 0x00000002030085a7 */ /* 0x000ee4000800007f */
[----:B---3--:R-:W-:Y:S05]  /*a7a0*/  @!P0 BRA `(.L_x_6273) ;  /* 0xfffffffc00f08947 */ /* 0x008fea000383ffff */
[----:B------:R-:W-:Y:S05]  /*a7b0*/  BRA `(.L_x_6301) ;  /* 0xfffffff800347947 */ /* 0x000fea000383ffff */
.L_x_6275:
[----:B--2---:R2:W3:Y:S02]  /*a7c0*/  SYNCS.PHASECHK.TRANS64.TRYWAIT P0, [R0+URZ], R5 ;  /* 0x00000005000075a7 */ /* 0x0044e4000800017f */
[----:B---3--:R-:W-:Y:S05]  /*a7d0*/  @!P0 NANOSLEEP.SYNCS 0x989680 ;  /* 0x009896800000895d */ /* 0x008fea0003900000 */
[----:B------:R-:W3:Y:S02]  /*a7e0*/  @!P0 SYNCS.PHASECHK.TRANS64 P0, [R0+URZ], R5 ;  /* 0x00000005000085a7 */ /* 0x000ee4000800007f */
[----:B---3--:R-:W-:Y:S05]  /*a7f0*/  @!P0 BRA `(.L_x_6275) ;  /* 0xfffffffc00f08947 */ /* 0x008fea000383ffff */
[----:B------:R-:W-:Y:S05]  /*a800*/  BRA `(.L_x_6302) ;  /* 0xfffffff800387947 */ /* 0x000fea000383ffff */
.L_x_6303:
        /* <DEDUP_REMOVED lines=15> */
.L_x_7334:


//--------------------- .text._ZN7cutlass13device_kernelIN5flash11enable_sm90INS1_16FlashAttnBwdSm90INS1_25CollectiveMainloopBwdSm90ILi2ELi2ELi2EN4cute5tupleIJNS5_1CILi1EEES8_S8_EEENS6_IJNS7_ILi64EEENS7_ILi128EEESB_EEENS_6half_tEfNS_4arch4Sm90ELb1ELb0ELb0ELb0ELb0ELb1ELb0ELb0ELi2ELi1ELi2ELi1ELb0EEENS1_24CollectiveEpilogueBwdGQAISC_fSF_Li256ELb0ELb0EEENS1_25SingleTileBwdLPTSchedulerILb0ELi128ELb0EEEEEEEEEvNT_6ParamsE --------------------------
	.section	.text._ZN7cutlass13device_kernelIN5flash11enable_sm90INS1_16FlashAttnBwdSm90INS1_25CollectiveMainloopBwdSm90ILi2ELi2ELi2EN4cute5tupleIJNS5_1CILi1EEES8_S8_EEENS6_IJNS7_ILi64EEENS7_ILi128EEESB_EEENS_6half_tEfNS_4arch4Sm90ELb1ELb0ELb0ELb0ELb0ELb1ELb0ELb0ELi2ELi1ELi2ELi1ELb0EEENS1_24CollectiveEpilogueBwdGQAISC_fSF_Li256ELb0ELb0EEENS1_25SingleTileBwdLPTSchedulerILb0ELi128ELb0EEEEEEEEEvNT_6ParamsE,"ax",@progbits
	.align	128
.text._ZN7cutlass13device_kernelIN5flash11enable_sm90INS1_16FlashAttnBwdSm90INS1_25CollectiveMainloopBwdSm90ILi2ELi2ELi2EN4cute5tupleIJNS5_1CILi1EEES8_S8_EEENS6_IJNS7_ILi64EEENS7_ILi128EEESB_EEENS_6half_tEfNS_4arch4Sm90ELb1ELb0ELb0ELb0ELb0ELb1ELb0ELb0ELi2ELi1ELi2ELi1ELb0EEENS1_24CollectiveEpilogueBwdGQAISC_fSF_Li256ELb0ELb0EEENS1_25SingleTileBwdLPTSchedulerILb0ELi128ELb0EEEEEEEEEvNT_6ParamsE:
        .type           _ZN7cutlass13device_kernelIN5flash11enable_sm90INS1_16FlashAttnBwdSm90INS1_25CollectiveMainloopBwdSm90ILi2ELi2ELi2EN4cute5tupleIJNS5_1CILi1EEES8_S8_EEENS6_IJNS7_ILi64EEENS7_ILi128EEESB_EEENS_6half_tEfNS_4arch4Sm90ELb1ELb0ELb0ELb0ELb0ELb1ELb0ELb0ELi2ELi1ELi2ELi1ELb0EEENS1_24CollectiveEpilogueBwdGQAISC_fSF_Li256ELb0ELb0EEENS1_25SingleTileBwdLPTSchedulerILb0ELi128ELb0EEEEEEEEEvNT_6ParamsE,@function
        .size           _ZN7cutlass13device_kernelIN5flash11enable_sm90INS1_16FlashAttnBwdSm90INS1_25CollectiveMainloopBwdSm90ILi2ELi2ELi2EN4cute5tupleIJNS5_1CILi1EEES8_S8_EEENS6_IJNS7_ILi64EEENS7_ILi128EEESB_EEENS_6half_tEfNS_4arch4Sm90ELb1ELb0ELb0ELb0ELb0ELb1ELb0ELb0ELi2ELi1ELi2ELi1ELb0EEENS1_24CollectiveEpilogueBwdGQAISC_fSF_Li256ELb0ELb0EEENS1_25SingleTileBwdLPTSchedulerILb0ELi128ELb0EEEEEEEEEvNT_6ParamsE,(.L_x_7335 - _ZN7cutlass13device_kernelIN5flash11enable_sm90INS1_16FlashAttnBwdSm90INS1_25CollectiveMainloopBwdSm90ILi2ELi2ELi2EN4cute5tupleIJNS5_1CILi1EEES8_S8_EEENS6_IJNS7_ILi64EEENS7_ILi128EEESB_EEENS_6half_tEfNS_4arch4Sm90ELb1ELb0ELb0ELb0ELb0ELb1ELb0ELb0ELi2ELi1ELi2ELi1ELb0EEENS1_24CollectiveEpilogueBwdGQAISC_fSF_Li256ELb0ELb0EEENS1_25SingleTileBwdLPTSchedulerILb0ELi128ELb0EEEEEEEEEvNT_6ParamsE)
        .other          _ZN7cutlass13device_kernelIN5flash11enable_sm90INS1_16FlashAttnBwdSm90INS1_25CollectiveMainloopBwdSm90ILi2ELi2ELi2EN4cute5tupleIJNS5_1CILi1EEES8_S8_EEENS6_IJNS7_ILi64EEENS7_ILi128EEESB_EEENS_6half_tEfNS_4arch4Sm90ELb1ELb0ELb0ELb0ELb0ELb1ELb0ELb0ELi2ELi1ELi2ELi1ELb0EEENS1_24CollectiveEpilogueBwdGQAISC_fSF_Li256ELb0ELb0EEENS1_25SingleTileBwdLPTSchedulerILb0ELi128ELb0EEEEEEEEEvNT_6ParamsE,@"STO_CUDA_ENTRY STV_DEFAULT"
_ZN7cutlass13device_kernelIN5flash11enable_sm90INS1_16FlashAttnBwdSm90INS1_25CollectiveMainloopBwdSm90ILi2ELi2ELi2EN4cute5tupleIJNS5_1CILi1EEES8_S8_EEENS6_IJNS7_ILi64EEENS7_ILi128EEESB_EEENS_6half_tEfNS_4arch4Sm90ELb1ELb0ELb0ELb0ELb0ELb1ELb0ELb0ELi2ELi1ELi2ELi1ELb0EEENS1_24CollectiveEpilogueBwdGQAISC_fSF_Li256ELb0ELb0EEENS1_25SingleTileBwdLPTSchedulerILb0ELi128ELb0EEEEEEEEEvNT_6ParamsE:
        /* <DEDUP_REMOVED lines=24> */
.L_x_6305:
[----:B------:R-:W-:Y:S05]  /*0180*/  BSYNC B0 ;  /* 0x0000000000007941 */ /* 0x000fea0003800000 */
.L_x_6304:
        /* <DEDUP_REMOVED lines=37> */
.L_x_6306:
        /* <DEDUP_REMOVED lines=22> */
.L_x_6307:
[----:B------:R-:W-:Y:S01]  /*0540*/  PLOP3.LUT P0, PT, PT, PT, UP0, 0x80, 0x0 ;  /* 0x000000000000781c */ /* 0x000fe20003f0f008 */
[----:B------:R-:W-:Y:S01]  /*0550*/  NOP ;  /* 0x0000000000007918 */ /* 0x000fe20000000000 */
[----:B------:R-:W-:Y:S01]  /*0560*/  BSSY B6, `(.L_x_6308) ;  /* 0x0000765000067945 */ /* 0x000fe20003800000 */
[----:B-12-4-:R-:W-:Y:S10]  /*0570*/  BAR.SYNC.DEFER_BLOCKING 0x0 ;  /* 0x0000000000007b1d */ /* 0x016ff40000010000 */
[----:B------:R-:W-:Y:S05]  /*0580*/  @!P0 BRA `(.L_x_6309) ;  /* 0x00000044002c8947 */ /* 0x000fea0003800000 */
.L_x_6310:
        /* <DEDUP_REMOVED lines=32> */
.L_x_6311:
[----:B------:R-:W-:Y:S01]  /*0790*/  ULDC UR7, c[0x0][0x8cc] ;  /* 0x0002330000077ab9 */ /* 0x000fe20000000800 */
[----:B------:R-:W-:Y:S01]  /*07a0*/  UMOV UR39, UR10 ;  /* 0x0000000a00277c82 */ /* 0x000fe20008000000 */
[----:B------:R-:W-:-:S11]  /*07b0*/  UISETP.NE.AND UP0, UPT, UR7, 0x1, UPT ;  /* 0x000000010700788c */ /* 0x000fd6000bf05270 */
[----:B------:R-:W-:Y:S02]  /*07c0*/  @UP0 ULDC.64 UR8, c[0x0][0x8d0] ;  /* 0x0002340000080ab9 */ /* 0x000fe40000000a00 */
[----:B------:R-:W-:-:S04]  /*07d0*/  UIMAD.WIDE.U32 UR4, UR10, UR8, URZ ;  /* 0x000000080a0472a5 */ /* 0x000fc8000f8e003f */
[----:B------:R-:W-:-:S04]  /*07e0*/  @UP0 USHF.R.U32.HI UR39, URZ, UR9, UR5 ;  /* 0x000000093f270299 */ /* 0x000fc80008011605 */
[----:B------:R-:W-:-:S12]  /*07f0*/  UIMAD UR4, UR39, UR7, URZ ;  /* 0x00000007270472a4 */ /* 0x000fd8000f8e023f */
.L_x_6312:
        /* <DEDUP_REMOVED lines=117> */
.L_x_6316:
        /* <DEDUP_REMOVED lines=15> */
.L_x_6315:
        /* <DEDUP_REMOVED lines=22> */
.L_x_6318:
        /* <DEDUP_REMOVED lines=15> */
.L_x_6317:
        /* <DEDUP_REMOVED lines=8> */
.L_x_6392:
        /* <DEDUP_REMOVED lines=15> */
.L_x_6320:
        /* <DEDUP_REMOVED lines=103> */
.L_x_6332:
[----:B------:R-:W-:-:S13]  /*1a70*/  ISETP.NE.AND P0, PT, R231, 0x3, PT ;  /* 0x00000003e700780c */ /* 0x000fda0003f05270 */
[----:B------:R-:W-:Y:S05]  /*1a80*/  @!P0 BRA `(.L_x_6322) ;  /* 0x0000000000048947 */ /* 0x000fea0003800000 */
[----:B------:R-:W-:Y:S01]  /*1a90*/  BPT.TRAP 0x1 ;  /* 0x000000040000795c */ /* 0x000fe20000300000 */
.L_x_6322:
[----:B------:R-:W-:Y:S01]  /*1aa0*/  IMAD R0, R3, 0x8, R228 ;  /* 0x0000000803007824 */ /* 0x000fe200078e02e4 */
[----:B------:R-:W-:-:S04]  /*1ab0*/  SHF.L.U32 R9, R4, 0x1f, RZ ;  /* 0x0000001f04097819 */ /* 0x000fc800000006ff */
[----:B------:R2:W3:Y:S01]  /*1ac0*/  SYNCS.PHASECHK.TRANS64.TRYWAIT P1, [R0+URZ+0x30810], R9 ;  /* 0x03081009000075a7 */ /* 0x0004e2000802017f */
[----:B------:R-:W-:Y:S05]  /*1ad0*/  @!P0 BRA `(.L_x_6323) ;  /* 0x0000000000048947 */ /* 0x000fea0003800000 */
[----:B------:R-:W-:Y:S01]  /*1ae0*/  BPT.TRAP 0x1 ;  /* 0x000000040000795c */ /* 0x000fe20000300000 */
.L_x_6323:
[----:B---3--:R-:W-:Y:S05]  /*1af0*/  @P1 BRA `(.L_x_6324) ;  /* 0x0000000000081947 */ /* 0x008fea0003800000 */
[----:B------:R-:W3:Y:S02]  /*1b00*/  SYNCS.PHASECHK.TRANS64.TRYWAIT P1, [R0+URZ+0x30810], R9 ;  /* 0x03081009000075a7 */ /* 0x000ee4000802017f */
[----:B---3--:R-:W-:Y:S05]  /*1b10*/  @!P1 BRA `(.L_x_6325) ;  /* 0x00000060005c9947 */ /* 0x008fea0003800000 */
.L_x_6324:
        /* <DEDUP_REMOVED lines=81> */
.L_x_6326:
[----:B------:R1:W1:Y:S01]  /*2030*/  SYNCS.PHASECHK.TRANS64.TRYWAIT P1, [R0+URZ+0x30830], R9 ;  /* 0x03083009000075a7 */ /* 0x000262000802017f */
[----:B------:R-:W-:Y:S05]  /*2040*/  @!P0 BRA `(.L_x_6327) ;  /* 0x0000000000048947 */ /* 0x000fea0003800000 */
[----:B------:R-:W-:Y:S01]  /*2050*/  BPT.TRAP 0x1 ;  /* 0x000000040000795c */ /* 0x000fe20000300000 */
.L_x_6327:
[----:B------:R-:W-:-:S05]  /*2060*/  VIADD R6, R228, 0x20000 ;  /* 0x00020000e4067836 */ /* 0x000fca0000000000 */
[----:B------:R-:W-:-:S04]  /*2070*/  SHF.R.U32.HI R6, RZ, 0x4, R6 ;  /* 0x00000004ff067819 */ /* 0x000fc80000011606 */
[----:B------:R-:W-:-:S04]  /*2080*/  LOP3.LUT R225, R6, 0x3fff, RZ, 0xc0, !PT ;  /* 0x00003fff06e17812 */ /* 0x000fc800078ec0ff */
[----:B------:R-:W-:Y:S01]  /*2090*/  LOP3.LUT R6, R225, 0x10000, RZ, 0xfc, !PT ;  /* 0x00010000e1067812 */ /* 0x000fe200078efcff */
[----:B-1----:R-:W-:Y:S06]  /*20a0*/  @P1 BRA `(.L_x_6328) ;  /* 0x0000000000081947 */ /* 0x002fec0003800000 */
[----:B------:R-:W1:Y:S02]  /*20b0*/  SYNCS.PHASECHK.TRANS64.TRYWAIT P1, [R0+URZ+0x30830], R9 ;  /* 0x03083009000075a7 */ /* 0x000e64000802017f */
[----:B-1----:R-:W-:Y:S05]  /*20c0*/  @!P1 BRA `(.L_x_6329) ;  /* 0x0000005c00049947 */ /* 0x002fea0003800000 */
.L_x_6328:
        /* <DEDUP_REMOVED lines=406> */
.L_x_6330:
        /* <DEDUP_REMOVED lines=49> */
.L_x_6331:
        /* <DEDUP_REMOVED lines=78> */
.L_x_6314:
        /* <DEDUP_REMOVED lines=82> */
.L_x_6335:
[----:B------:R-:W-:Y:S01]  /*4740*/  @P0 ELECT P1, URZ, PT ;  /* 0x00000000003f082f */ /* 0x000fe20003820000 */
[----:B------:R2:W-:-:S12]  /*4750*/  UBLKRED.G.S.ADD.F32.RN [UR6], [UR4], UR5, desc[UR8] ;  /* 0x00000806040073bb */ /* 0x0005d800080a1405 */
[----:B------:R-:W-:Y:S02]  /*4760*/  @P1 PLOP3.LUT P0, PT, P1, PT, PT, 0x8, 0x0 ;  /* 0x000000000000181c */ /* 0x000fe40000f0e170 */
[----:B------:R-:W-:-:S11]  /*4770*/  PLOP3.LUT P1, PT, PT, PT, PT, 0x8, 0x0 ;  /* 0x000000000000781c */ /* 0x000fd60003f2e170 */
[----:B--2---:R-:W-:Y:S05]  /*4780*/  @P0 BRA.U.ANY `(.L_x_6335) ;  /* 0xfffffffd00ec0947 */ /* 0x004fea000393ffff */
[----:B------:R0:W-:Y:S01]  /*4790*/  UTMACMDFLUSH ;  /* 0x00000000000079b7 */ /* 0x0001e20000000000 */
[----:B------:R-:W-:-:S04]  /*47a0*/  DEPBAR.LE SB0, 0x0 ;  /* 0x000080000000791a */ /* 0x000fc80000000000 */
.L_x_6334:
[----:B------:R-:W-:Y:S05]  /*47b0*/  BSYNC B0 ;  /* 0x0000000000007941 */ /* 0x000fea0003800000 */
.L_x_6333:
        /* <DEDUP_REMOVED lines=32> */
.L_x_6336:
        /* <DEDUP_REMOVED lines=8> */
.L_x_6309:
        /* <DEDUP_REMOVED lines=29> */
.L_x_6338:
[----:B------:R-:W-:Y:S01]  /*4c10*/  ULDC UR9, c[0x0][0x8cc] ;  /* 0x0002330000097ab9 */ /* 0x000fe20000000800 */
[----:B------:R-:W-:Y:S01]  /*4c20*/  UMOV UR7, UR8 ;  /* 0x0000000800077c82 */ /* 0x000fe20008000000 */
[----:B------:R-:W-:-:S11]  /*4c30*/  UISETP.NE.AND UP0, UPT, UR9, 0x1, UPT ;  /* 0x000000010900788c */ /* 0x000fd6000bf05270 */
[----:B------:R-:W-:Y:S02]  /*4c40*/  @UP0 ULDC.64 UR10, c[0x0][0x8d0] ;  /* 0x00023400000a0ab9 */ /* 0x000fe40000000a00 */
[----:B------:R-:W-:-:S04]  /*4c50*/  UIMAD.WIDE.U32 UR4, UR8, UR10, URZ ;  /* 0x0000000a080472a5 */ /* 0x000fc8000f8e003f */
[----:B------:R-:W-:-:S04]  /*4c60*/  @UP0 USHF.R.U32.HI UR7, URZ, UR11, UR5 ;  /* 0x0000000b3f070299 */ /* 0x000fc80008011605 */
[----:B------:R-:W-:-:S12]  /*4c70*/  UIMAD UR4, UR7, UR9, URZ ;  /* 0x00000009070472a4 */ /* 0x000fd8000f8e023f */
.L_x_6339:
        /* <DEDUP_REMOVED lines=67> */
.L_x_6342:
[----:B------:R-:W-:Y:S05]  /*50b0*/  BSYNC B0 ;  /* 0x0000000000007941 */ /* 0x000fea0003800000 */
.L_x_6341:
        /* <DEDUP_REMOVED lines=19> */
.L_x_6344:
[----:B------:R-:W-:Y:S05]  /*51f0*/  BSYNC B0 ;  /* 0x0000000000007941 */ /* 0x000fea0003800000 */
.L_x_6343:
[----:B------:R-:W-:Y:S06]  /*5200*/  BAR.ARV 0xa, 0xa0 ;  /* 0x0282800000007b1d */ /* 0x000fec0000002000 */
[----:B------:R-:W-:Y:S04]  /*5210*/  BSSY B0, `(.L_x_6345) ;  /* 0x0000003000007945 */ /* 0x000fe80003800000 */
[----:B------:R-:W-:Y:S05]  /*5220*/  @!P0 BRA `(.L_x_6346) ;  /* 0x0000000000048947 */ /* 0x000fea0003800000 */
[----:B------:R-:W-:-:S04]  /*5230*/  DEPBAR.LE SB0, 0x0 ;  /* 0x000080000000791a */ /* 0x000fc80000000000 */
.L_x_6346:
[----:B------:R-:W-:Y:S05]  /*5240*/  BSYNC B0 ;  /* 0x0000000000007941 */ /* 0x000fea0003800000 */
.L_x_6345:
[----:B------:R-:W-:Y:S06]  /*5250*/  BAR.ARV 0xb, 0xa0 ;  /* 0x02c2800000007b1d */ /* 0x000fec0000002000 */
[----:B------:R-:W-:Y:S01]  /*5260*/  UIADD3 UR12, UR8, 0x1, URZ ;  /* 0x00000001080c7890 */ /* 0x000fe2000fffe03f */
[----:B------:R-:W-:Y:S11]  /*5270*/  BRA `(.L_x_6347) ;  /* 0x0000000000047947 */ /* 0x000ff60003800000 */
.L_x_6340:
[----:B------:R-:W-:-:S05]  /*5280*/  UMOV UR12, UR8 ;  /* 0x00000008000c7c82 */ /* 0x000fca0008000000 */
.L_x_6347:
        /* <DEDUP_REMOVED lines=18> */
.L_x_6360:
        /* <DEDUP_REMOVED lines=20> */
.L_x_6349:
[----:B------:R-:W-:Y:S05]  /*54f0*/  BSYNC B0 ;  /* 0x0000000000007941 */ /* 0x000fea0003800000 */
.L_x_6348:
        /* <DEDUP_REMOVED lines=13> */
.L_x_6351:
[----:B------:R-:W-:Y:S05]  /*55d0*/  BSYNC B0 ;  /* 0x0000000000007941 */ /* 0x000fea0003800000 */
.L_x_6350:
[----:B------:R-:W-:Y:S06]  /*55e0*/  BAR.ARV 0xa, 0xa0 ;  /* 0x0282800000007b1d */ /* 0x000fec0000002000 */
[----:B------:R-:W-:Y:S04]  /*55f0*/  BSSY B0, `(.L_x_6352) ;  /* 0x0000003000007945 */ /* 0x000fe80003800000 */
[----:B------:R-:W-:Y:S05]  /*5600*/  @!P0 BRA `(.L_x_6353) ;  /* 0x0000000000048947 */ /* 0x000fea0003800000 */
[----:B------:R-:W-:-:S04]  /*5610*/  DEPBAR.LE SB0, 0x0 ;  /* 0x000080000000791a */ /* 0x000fc80000000000 */
.L_x_6353:
[----:B------:R-:W-:Y:S05]  /*5620*/  BSYNC B0 ;  /* 0x0000000000007941 */ /* 0x000fea0003800000 */
.L_x_6352:
        /* <DEDUP_REMOVED lines=13> */
.L_x_6355:
[----:B------:R-:W-:Y:S05]  /*5700*/  BSYNC B0 ;  /* 0x0000000000007941 */ /* 0x000fea0003800000 */
.L_x_6354:
        /* <DEDUP_REMOVED lines=13> */
.L_x_6357:
[----:B------:R-:W-:Y:S05]  /*57e0*/  BSYNC B0 ;  /* 0x0000000000007941 */ /* 0x000fea0003800000 */
.L_x_6356:
[----:B------:R-:W-:Y:S01]  /*57f0*/  UIADD3 UR12, UR12, 0x2, URZ ;  /* 0x000000020c0c7890 */ /* 0x000fe2000fffe03f */
[----:B------:R-:W-:Y:S06]  /*5800*/  BAR.ARV 0xa, 0xa0 ;  /* 0x0282800000007b1d */ /* 0x000fec0000002000 */
[----:B------:R-:W-:Y:S01]  /*5810*/  UISETP.GE.AND UP0, UPT, UR12, UR5, UPT ;  /* 0x000000050c00728c */ /* 0x000fe2000bf06270 */
[----:B------:R-:W-:Y:S04]  /*5820*/  BSSY B0, `(.L_x_6358) ;  /* 0x0000003000007945 */ /* 0x000fe80003800000 */
[----:B------:R-:W-:Y:S06]  /*5830*/  @!P0 BRA `(.L_x_6359) ;  /* 0x0000000000048947 */ /* 0x000fec0003800000 */
[----:B------:R-:W-:-:S04]  /*5840*/  DEPBAR.LE SB0, 0x0 ;  /* 0x000080000000791a */ /* 0x000fc80000000000 */
.L_x_6359:
[----:B------:R-:W-:Y:S05]  /*5850*/  BSYNC B0 ;  /* 0x0000000000007941 */ /* 0x000fea0003800000 */
.L_x_6358:
[----:B------:R-:W-:Y:S06]  /*5860*/  BAR.ARV 0xb, 0xa0 ;  /* 0x02c2800000007b1d */ /* 0x000fec0000002000 */
[----:B------:R-:W-:Y:S01]  /*5870*/  PLOP3.LUT P1, PT, PT, PT, UP0, 0x80, 0x0 ;  /* 0x000000000000781c */ /* 0x000fe20003f2f008 */
[----:B------:R-:W-:Y:S02]  /*5880*/  UIADD3 UR20, UR20, 0x4000, URZ ;  /* 0x0000400014147890 */ /* 0x000fe4000fffe03f */
[----:B------:R-:W-:-:S10]  /*5890*/  UIADD3 UR4, UR4, 0x4000, URZ ;  /* 0x0000400004047890 */ /* 0x000fd4000fffe03f */
[----:B------:R-:W-:Y:S05]  /*58a0*/  @!P1 BRA `(.L_x_6360) ;  /* 0xfffffff800c09947 */ /* 0x000fea000383ffff */
[----:B------:R-:W-:Y:S05]  /*58b0*/  BRA `(.L_x_6313) ;  /* 0x0000002000bc7947 */ /* 0x000fea0003800000 */
.L_x_6337:
        /* <DEDUP_REMOVED lines=21> */
.L_x_6361:
[----:B------:R-:W-:Y:S01]  /*5a10*/  ULDC UR8, c[0x0][0x8cc] ;  /* 0x0002330000087ab9 */ /* 0x000fe20000000800 */
[----:B------:R-:W-:Y:S01]  /*5a20*/  UMOV UR11, UR7 ;  /* 0x00000007000b7c82 */ /* 0x000fe20008000000 */
[----:B------:R-:W-:-:S11]  /*5a30*/  UISETP.NE.AND UP0, UPT, UR8, 0x1, UPT ;  /* 0x000000010800788c */ /* 0x000fd6000bf05270 */
[----:B------:R-:W-:Y:S02]  /*5a40*/  @UP0 ULDC.64 UR12, c[0x0][0x8d0] ;  /* 0x00023400000c0ab9 */ /* 0x000fe40000000a00 */
[----:B------:R-:W-:-:S04]  /*5a50*/  UIMAD.WIDE.U32 UR4, UR7, UR12, URZ ;  /* 0x0000000c070472a5 */ /* 0x000fc8000f8e003f */
[----:B------:R-:W-:-:S04]  /*5a60*/  @UP0 USHF.R.U32.HI UR11, URZ, UR13, UR5 ;  /* 0x0000000d3f0b0299 */ /* 0x000fc80008011605 */
[----:B------:R-:W-:-:S12]  /*5a70*/  UIMAD UR4, UR11, UR8, URZ ;  /* 0x000000080b0472a4 */ /* 0x000fd8000f8e023f */
.L_x_6362:
        /* <DEDUP_REMOVED lines=70> */
.L_x_6393:
        /* <DEDUP_REMOVED lines=15> */
.L_x_6366:
        /* <DEDUP_REMOVED lines=97> */
.L_x_6377:
[----:B--234-:R-:W-:-:S04]  /*65e0*/  SHF.L.U32 R21, R11, 0x1f, RZ ;  /* 0x0000001f0b157819 */ /* 0x01cfc800000006ff */
[----:B------:R-:W1:Y:S02]  /*65f0*/  SYNCS.PHASECHK.TRANS64.TRYWAIT P1, [R16+URZ+0x30840], R21 ;  /* 0x03084015100075a7 */ /* 0x000e64000802017f */
[----:B-1----:R-:W-:Y:S05]  /*6600*/  @!P1 BRA `(.L_x_6369) ;  /* 0x0000001400dc9947 */ /* 0x002fea0003800000 */
.L_x_6394:
[----:B------:R-:W-:Y:S05]  /*6610*/  @P0 BRA `(.L_x_6370) ;  /* 0x0000000000140947 */ /* 0x000fea0003800000 */
[----:B------:R-:W-:Y:S01]  /*6620*/  ISETP.NE.AND P1, PT, R6, RZ, PT ;  /* 0x000000ff0600720c */ /* 0x000fe20003f25270 */
[----:B------:R-:W-:-:S04]  /*6630*/  IMAD.MOV.U32 R3, RZ, RZ, 0x4100 ;  /* 0x00004100ff037424 */ /* 0x000fc800078e00ff */
[----:B------:R3:W-:Y:S08]  /*6640*/  SYNCS.ARRIVE.TRANS64 RZ, [R16+URZ+0x30830], R3 ;  /* 0x0308300310ff79a7 */ /* 0x0007f0000800003f */
[----:B------:R-:W-:Y:S05]  /*6650*/  @!P1 BRA `(.L_x_6370) ;  /* 0x0000000000049947 */ /* 0x000fea0003800000 */
[----:B------:R-:W-:Y:S01]  /*6660*/  BPT.TRAP 0x1 ;  /* 0x000000040000795c */ /* 0x000fe20000300000 */
.L_x_6370:
        /* <DEDUP_REMOVED lines=36> */
.L_x_6395:
[----:B------:R-:W-:Y:S05]  /*68b0*/  @P0 BRA `(.L_x_6372) ;  /* 0x0000000000140947 */ /* 0x000fea0003800000 */
[----:B------:R-:W-:Y:S01]  /*68c0*/  ISETP.NE.AND P1, PT, R6, RZ, PT ;  /* 0x000000ff0600720c */ /* 0x000fe20003f25270 */
[----:B------:R-:W-:-:S04]  /*68d0*/  IMAD.MOV.U32 R2, RZ, RZ, 0x4100 ;  /* 0x00004100ff027424 */ /* 0x000fc800078e00ff */
[----:B------:R3:W-:Y:S08]  /*68e0*/  SYNCS.ARRIVE.TRANS64 RZ, [R16+URZ+0x30818], R2 ;  /* 0x0308180210ff79a7 */ /* 0x0007f0000800003f */
[----:B------:R-:W-:Y:S05]  /*68f0*/  @!P1 BRA `(.L_x_6372) ;  /* 0x0000000000049947 */ /* 0x000fea0003800000 */
[----:B------:R-:W-:Y:S01]  /*6900*/  BPT.TRAP 0x1 ;  /* 0x000000040000795c */ /* 0x000fe20000300000 */
.L_x_6372:
        /* <DEDUP_REMOVED lines=36> */
.L_x_6396:
[----:B------:R-:W-:Y:S05]  /*6b50*/  @P0 BRA `(.L_x_6374) ;  /* 0x0000000000140947 */ /* 0x000fea0003800000 */
[----:B------:R-:W-:Y:S01]  /*6b60*/  ISETP.NE.AND P1, PT, R6, RZ, PT ;  /* 0x000000ff0600720c */ /* 0x000fe20003f25270 */
[----:B-123--:R-:W-:-:S04]  /*6b70*/  IMAD.MOV.U32 R21, RZ, RZ, 0x4100 ;  /* 0x00004100ff157424 */ /* 0x00efc800078e00ff */
[----:B------:R4:W-:Y:S08]  /*6b80*/  SYNCS.ARRIVE.TRANS64 RZ, [R16+URZ+0x30838], R21 ;  /* 0x0308381510ff79a7 */ /* 0x0009f0000800003f */
[----:B------:R-:W-:Y:S05]  /*6b90*/  @!P1 BRA `(.L_x_6374) ;  /* 0x0000000000049947 */ /* 0x000fea0003800000 */
[----:B------:R-:W-:Y:S01]  /*6ba0*/  BPT.TRAP 0x1 ;  /* 0x000000040000795c */ /* 0x000fe20000300000 */
.L_x_6374:
        /* <DEDUP_REMOVED lines=31> */
.L_x_6398:
[----:B------:R-:W-:Y:S05]  /*6da0*/  @P0 BRA `(.L_x_6376) ;  /* 0x0000000000140947 */ /* 0x000fea0003800000 */
[----:B------:R-:W-:Y:S01]  /*6db0*/  ISETP.NE.AND P1, PT, R6, RZ, PT ;  /* 0x000000ff0600720c */ /* 0x000fe20003f25270 */
[----:B------:R-:W-:-:S04]  /*6dc0*/  IMAD.MOV.U32 R5, RZ, RZ, 0x4100 ;  /* 0x00004100ff057424 */ /* 0x000fc800078e00ff */
[----:B------:R1:W-:Y:S08]  /*6dd0*/  SYNCS.ARRIVE.TRANS64 RZ, [R16+URZ+0x30810], R5 ;  /* 0x0308100510ff79a7 */ /* 0x0003f0000800003f */
[----:B------:R-:W-:Y:S05]  /*6de0*/  @!P1 BRA `(.L_x_6376) ;  /* 0x0000000000049947 */ /* 0x000fea0003800000 */
[----:B------:R-:W-:Y:S01]  /*6df0*/  BPT.TRAP 0x1 ;  /* 0x000000040000795c */ /* 0x000fe20000300000 */
.L_x_6376:
        /* <DEDUP_REMOVED lines=37> */
.L_x_6368:
        /* <DEDUP_REMOVED lines=8> */
.L_x_6399:
[----:B------:R-:W-:Y:S05]  /*70d0*/  @P0 BRA `(.L_x_6379) ;  /* 0x0000000000140947 */ /* 0x000fea0003800000 */
[----:B------:R-:W-:Y:S01]  /*70e0*/  ISETP.NE.AND P1, PT, R6, RZ, PT ;  /* 0x000000ff0600720c */ /* 0x000fe20003f25270 */
[----:B------:R-:W-:-:S04]  /*70f0*/  IMAD.MOV.U32 R5, RZ, RZ, 0x4100 ;  /* 0x00004100ff057424 */ /* 0x000fc800078e00ff */
[----:B------:R2:W-:Y:S08]  /*7100*/  SYNCS.ARRIVE.TRANS64 RZ, [R16+URZ+0x30830], R5 ;  /* 0x0308300510ff79a7 */ /* 0x0005f0000800003f */
[----:B------:R-:W-:Y:S05]  /*7110*/  @!P1 BRA `(.L_x_6379) ;  /* 0x0000000000049947 */ /* 0x000fea0003800000 */
[----:B------:R-:W-:Y:S01]  /*7120*/  BPT.TRAP 0x1 ;  /* 0x000000040000795c */ /* 0x000fe20000300000 */
.L_x_6379:
        /* <DEDUP_REMOVED lines=33> */
.L_x_6400:
[----:B------:R-:W-:Y:S05]  /*7340*/  @P0 BRA `(.L_x_6381) ;  /* 0x0000000000140947 */ /* 0x000fea0003800000 */
[----:B------:R-:W-:Y:S01]  /*7350*/  ISETP.NE.AND P0, PT, R6, RZ, PT ;  /* 0x000000ff0600720c */ /* 0x000fe20003f05270 */
[----:B------:R-:W-:-:S04]  /*7360*/  IMAD.MOV.U32 R5, RZ, RZ, 0x4100 ;  /* 0x00004100ff057424 */ /* 0x000fc800078e00ff */
[----:B------:R1:W-:Y:S08]  /*7370*/  SYNCS.ARRIVE.TRANS64 RZ, [R16+URZ+0x30818], R5 ;  /* 0x0308180510ff79a7 */ /* 0x0003f0000800003f */
[----:B------:R-:W-:Y:S05]  /*7380*/  @!P0 BRA `(.L_x_6381) ;  /* 0x0000000000048947 */ /* 0x000fea0003800000 */
[----:B------:R-:W-:Y:S01]  /*7390*/  BPT.TRAP 0x1 ;  /* 0x000000040000795c */ /* 0x000fe20000300000 */
.L_x_6381:
        /* <DEDUP_REMOVED lines=37> */
.L_x_6367:
[----:B------:R-:W1:Y:S01]  /*75f0*/  S2R R0, SR_TID.X ;  /* 0x0000000000007919 */ /* 0x000e620000002100 */
[----:B------:R-:W-:Y:S01]  /*7600*/  IMAD R3, R19, 0x8, R16 ;  /* 0x0000000813037824 */ /* 0x000fe200078e0210 */
[----:B-1----:R-:W-:Y:S02]  /*7610*/  LOP3.LUT R2, R0, 0x7f, RZ, 0xc0, !PT ;  /* 0x0000007f00027812 */ /* 0x002fe400078ec0ff */
[----:B------:R-:W-:Y:S02]  /*7620*/  SHF.L.U32 R0, R11, 0x1f, RZ ;  /* 0x0000001f0b007819 */ /* 0x000fe400000006ff */
[----:B------:R-:W-:Y:S02]  /*7630*/  ISETP.NE.AND P1, PT, R2, RZ, PT ;  /* 0x000000ff0200720c */ /* 0x000fe40003f25270 */
[----:B------:R-:W1:Y:S02]  /*7640*/  SYNCS.PHASECHK.TRANS64.TRYWAIT P0, [R3+URZ+0x30840], R0 ;  /* 0x03084000030075a7 */ /* 0x000e64000800017f */
[----:B-1----:R-:W-:Y:S09]  /*7650*/  @!P0 BRA `(.L_x_6382) ;  /* 0x0000000800448947 */ /* 0x002ff20003800000 */
.L_x_6401:
[----:B------:R-:W-:Y:S05]  /*7660*/  @P1 BRA `(.L_x_6383) ;  /* 0x0000000000181947 */ /* 0x000fea0003800000 */
[----:B------:R-:W1:Y:S01]  /*7670*/  S2R R2, SR_TID.X ;  /* 0x0000000000027919 */ /* 0x000e620000002100 */
[----:B------:R-:W-:-:S04]  /*7680*/  IMAD.MOV.U32 R0, RZ, RZ, 0x4100 ;  /* 0x00004100ff007424 */ /* 0x000fc800078e00ff */
[----:B------:R1:W-:Y:S02]  /*7690*/  SYNCS.ARRIVE.TRANS64 RZ, [R3+URZ+0x30830], R0 ;  /* 0x0308300003ff79a7 */ /* 0x0003e4000800003f */
[----:B-1----:R-:W-:-:S13]  /*76a0*/  LOP3.LUT P0, RZ, R2, 0x1f, RZ, 0xc0, !PT ;  /* 0x0000001f02ff7812 */ /* 0x002fda000780c0ff */
[----:B------:R-:W-:Y:S05]  /*76b0*/  @!P0 BRA `(.L_x_6383) ;  /* 0x0000000000048947 */ /* 0x000fea0003800000 */
[----:B------:R-:W-:Y:S01]  /*76c0*/  BPT.TRAP 0x1 ;  /* 0x000000040000795c */ /* 0x000fe20000300000 */
.L_x_6383:
        /* <DEDUP_REMOVED lines=40> */
.L_x_6364:
[----:B------:R-:W-:Y:S05]  /*7950*/  BSYNC B0 ;  /* 0x0000000000007941 */ /* 0x000fea0003800000 */
.L_x_6363:
[----:B------:R-:W-:-:S03]  /*7960*/  UMOV UR7, 0xffffffff ;  /* 0xffffffff00077882 */ /* 0x000fc60000000000 */
[----:B------:R-:W-:Y:S05]  /*7970*/  BRA.DIV UR7, `(.L_x_6384) ;  /* 0x0000000607907947 */ /* 0x000fea000b800000 */
[----:B------:R-:W-:-:S13]  /*7980*/  ELECT P6, URZ, PT ;  /* 0x00000000003f782f */ /* 0x000fda00038c0000 */
.L_x_6404:
[----:B------:R-:W-:Y:S05]  /*7990*/  @!P6 BRA `(.L_x_6313) ;  /* 0x000000000084e947 */ /* 0x000fea0003800000 */
[----:B------:R-:W-:-:S06]  /*79a0*/  ULOP3.LUT UR7, UR38, 0x2, URZ, 0xfc, !UPT ;  /* 0x0000000226077892 */ /* 0x000fcc000f8efc3f */
[----:B------:R-:W-:-:S05]  /*79b0*/  IMAD.U32 R2, RZ, RZ, UR7 ;  /* 0x00000007ff027e24 */ /* 0x000fca000f8e00ff */
[----:B------:R-:W-:-:S13]  /*79c0*/  ISETP.NE.AND P2, PT, R2, 0x3, PT ;  /* 0x000000030200780c */ /* 0x000fda0003f45270 */
[----:B------:R-:W-:Y:S05]  /*79d0*/  @!P2 BRA `(.L_x_6385) ;  /* 0x000000000004a947 */ /* 0x000fea0003800000 */
[----:B------:R-:W-:Y:S01]  /*79e0*/  BPT.TRAP 0x1 ;  /* 0x000000040000795c */ /* 0x000fe20000300000 */
.L_x_6385:
        /* <DEDUP_REMOVED lines=15> */
.L_x_6405:
[----:B------:R-:W2:Y:S02]  /*7ae0*/  SYNCS.PHASECHK.TRANS64.TRYWAIT P0, [R3+URZ], R2 ;  /* 0x00000002030075a7 */ /* 0x000ea4000800017f */
[----:B--2---:R-:W-:Y:S05]  /*7af0*/  @!P0 BRA `(.L_x_6387) ;  /* 0x0000000400648947 */ /* 0x004fea0003800000 */
.L_x_6406:
[----:B------:R-:W-:Y:S05]  /*7b00*/  @!P2 BRA `(.L_x_6388) ;  /* 0x000000000004a947 */ /* 0x000fea0003800000 */
[----:B------:R-:W-:Y:S01]  /*7b10*/  BPT.TRAP 0x1 ;  /* 0x000000040000795c */ /* 0x000fe20000300000 */
.L_x_6388:
[----:B--2---:R-:W-:-:S04]  /*7b20*/  VIADD R3, R7, 0x30840 ;  /* 0x0003084007037836 */ /* 0x004fc80000000000 */
[----:B------:R-:W-:-:S04]  /*7b30*/  IMAD R0, R0, 0x8, R3 ;  /* 0x0000000800007824 */ /* 0x000fc800078e0203 */
[----:B------:R-:W2:Y:S02]  /*7b40*/  SYNCS.PHASECHK.TRANS64.TRYWAIT P0, [R0+URZ], R5 ;  /* 0x00000005000075a7 */ /* 0x000ea4000800017f */
[----:B--2---:R-:W-:Y:S05]  /*7b50*/  @!P0 BRA `(.L_x_6389) ;  /* 0x0000000400608947 */ /* 0x004fea0003800000 */
.L_x_6407:
[----:B------:R-:W-:-:S07]  /*7b60*/  IMAD R3, R4, 0x8, R3 ;  /* 0x0000000804037824 */ /* 0x000fce00078e0203 */
.L_x_6390:
[----:B---3--:R3:W4:Y:S02]  /*7b70*/  SYNCS.PHASECHK.TRANS64.TRYWAIT P0, [R3+URZ], R2 ;  /* 0x00000002030075a7 */ /* 0x008724000800017f */
[----:B----4-:R-:W-:Y:S05]  /*7b80*/  @!P0 NANOSLEEP.SYNCS 0x989680 ;  /* 0x009896800000895d */ /* 0x010fea0003900000 */
[----:B------:R-:W4:Y:S02]  /*7b90*/  @!P0 SYNCS.PHASECHK.TRANS64 P0, [R3+URZ], R2 ;  /* 0x00000002030085a7 */ /* 0x000f24000800007f */
[----:B----4-:R-:W-:Y:S05]  /*7ba0*/  @!P0 BRA `(.L_x_6390) ;  /* 0xfffffffc00f08947 */ /* 0x010fea000383ffff */
.L_x_6313:
[----:B------:R-:W-:Y:S05]  /*7bb0*/  BSYNC B6 ;  /* 0x0000000000067941 */ /* 0x000fea0003800000 */
.L_x_6308:
[----:B------:R-:W-:Y:S05]  /*7bc0*/  EXIT ;  /* 0x000000000000794d */ /* 0x000fea0003800000 */
.L_x_6319:
[----:B------:R-:W-:Y:S02]  /*7bd0*/  IMAD.MOV.U32 R12, RZ, RZ, RZ ;  /* 0x000000ffff0c7224 */ /* 0x000fe400078e00ff */
[----:B------:R-:W-:Y:S02]  /*7be0*/  IMAD.MOV.U32 R11, RZ, RZ, 0x1f ;  /* 0x0000001fff0b7424 */ /* 0x000fe400078e00ff */
[----:B------:R-:W-:-:S07]  /*7bf0*/  IMAD.MOV.U32 R15, RZ, RZ, -0x1 ;  /* 0xffffffffff0f7424 */ /* 0x000fce00078e00ff */
[----:B------:R-:W-:Y:S05]  /*7c00*/  WARPSYNC.COLLECTIVE R15, `(.L_x_6391) ;  /* 0x000000000f087348 */ /* 0x000fea0003c00000 */
[----:B------:R1:W2:Y:S02]  /*7c10*/  SHFL.IDX P6, R14, R13, R12, R11 ;  /* 0x0000000c0d0e7389 */ /* 0x0002a400000c000b */
[----:B-12---:R-:W-:Y:S01]  /*7c20*/  ENDCOLLECTIVE ;  /* 0x000000000000791b */ /* 0x006fe20003800000 */
.L_x_6391:
[----:B------:R-:W-:Y:S05]  /*7c30*/  BRA `(.L_x_6392) ;  /* 0xffffff9400b47947 */ /* 0x000fea000383ffff */
.L_x_6321:
[----:B---3--:R3:W4:Y:S02]  /*7c40*/  SYNCS.PHASECHK.TRANS64.TRYWAIT P0, [R228+URZ+0x30800], R9 ;  /* 0x03080009e40075a7 */ /* 0x008724000800017f */
[----:B----4-:R-:W-:Y:S05]  /*7c50*/  @!P0 NANOSLEEP.SYNCS 0x989680 ;  /* 0x009896800000895d */ /* 0x010fea0003900000 */
[----:B------:R-:W4:Y:S02]  /*7c60*/  @!P0 SYNCS.PHASECHK.TRANS64 P0, [R228+URZ+0x30800], R9 ;  /* 0x03080009e40085a7 */ /* 0x000f24000800007f */
[----:B----4-:R-:W-:Y:S05]  /*7c70*/  @!P0 BRA `(.L_x_6321) ;  /* 0xfffffffc00f08947 */ /* 0x010fea000383ffff */
[----:B------:R-:W-:Y:S05]  /*7c80*/  BRA `(.L_x_6320) ;  /* 0xffffff9400dc7947 */ /* 0x000fea000383ffff */
.L_x_6325:
[----:B---3--:R3:W4:Y:S02]  /*7c90*/  SYNCS.PHASECHK.TRANS64.TRYWAIT P1, [R0+URZ+0x30810], R9 ;  /* 0x03081009000075a7 */ /* 0x008724000802017f */
[----:B----4-:R-:W-:Y:S05]  /*7ca0*/  @!P1 NANOSLEEP.SYNCS 0x989680 ;  /* 0x009896800000995d */ /* 0x010fea0003900000 */
[----:B------:R-:W4:Y:S02]  /*7cb0*/  @!P1 SYNCS.PHASECHK.TRANS64 P1, [R0+URZ+0x30810], R9 ;  /* 0x03081009000095a7 */ /* 0x000f24000802007f */
[----:B----4-:R-:W-:Y:S05]  /*7cc0*/  @!P1 BRA `(.L_x_6325) ;  /* 0xfffffffc00f09947 */ /* 0x010fea000383ffff */
[----:B------:R-:W-:Y:S05]  /*7cd0*/  BRA `(.L_x_6324) ;  /* 0xffffff9c00907947 */ /* 0x000fea000383ffff */
.L_x_6329:
[----:B------:R1:W1:Y:S02]  /*7ce0*/  SYNCS.PHASECHK.TRANS64.TRYWAIT P1, [R0+URZ+0x30830], R9 ;  /* 0x03083009000075a7 */ /* 0x000264000802017f */
[----:B-1----:R-:W-:Y:S05]  /*7cf0*/  @!P1 NANOSLEEP.SYNCS 0x989680 ;  /* 0x009896800000995d */ /* 0x002fea0003900000 */
[----:B------:R-:W1:Y:S02]  /*7d00*/  @!P1 SYNCS.PHASECHK.TRANS64 P1, [R0+URZ+0x30830], R9 ;  /* 0x03083009000095a7 */ /* 0x000e64000802007f */
[----:B-1----:R-:W-:Y:S05]  /*7d10*/  @!P1 BRA `(.L_x_6329) ;  /* 0xfffffffc00f09947 */ /* 0x002fea000383ffff */
[----:B------:R-:W-:Y:S05]  /*7d20*/  BRA `(.L_x_6328) ;  /* 0xffffffa000e87947 */ /* 0x000fea000383ffff */
.L_x_6365:
[----:B-1----:R1:W2:Y:S02]  /*7d30*/  SYNCS.PHASECHK.TRANS64.TRYWAIT P0, [R16+URZ+0x30820], R3 ;  /* 0x03082003100075a7 */ /* 0x0022a4000800017f */
[----:B--2---:R-:W-:Y:S05]  /*7d40*/  @!P0 NANOSLEEP.SYNCS 0x989680 ;  /* 0x009896800000895d */ /* 0x004fea0003900000 */
[----:B------:R-:W2:Y:S02]  /*7d50*/  @!P0 SYNCS.PHASECHK.TRANS64 P0, [R16+URZ+0x30820], R3 ;  /* 0x03082003100085a7 */ /* 0x000ea4000800007f */
[----:B--2---:R-:W-:Y:S05]  /*7d60*/  @!P0 BRA `(.L_x_6365) ;  /* 0xfffffffc00f08947 */ /* 0x004fea000383ffff */
[----:B------:R-:W-:Y:S05]  /*7d70*/  BRA `(.L_x_6393) ;  /* 0xffffffe000587947 */ /* 0x000fea000383ffff */
.L_x_6369:
[----:B-1----:R1:W3:Y:S02]  /*7d80*/  SYNCS.PHASECHK.TRANS64.TRYWAIT P1, [R16+URZ+0x30840], R21 ;  /* 0x03084015100075a7 */ /* 0x0022e4000802017f */
[----:B---3--:R-:W-:Y:S05]  /*7d90*/  @!P1 NANOSLEEP.SYNCS 0x989680 ;  /* 0x009896800000995d */ /* 0x008fea0003900000 */
[----:B------:R-:W3:Y:S02]  /*7da0*/  @!P1 SYNCS.PHASECHK.TRANS64 P1, [R16+URZ+0x30840], R21 ;  /* 0x03084015100095a7 */ /* 0x000ee4000802007f */
[----:B---3--:R-:W-:Y:S05]  /*7db0*/  @!P1 BRA `(.L_x_6369) ;  /* 0xfffffffc00f09947 */ /* 0x008fea000383ffff */
[----:B------:R-:W-:Y:S05]  /*7dc0*/  BRA `(.L_x_6394) ;  /* 0xffffffe800107947 */ /* 0x000fea000383ffff */
.L_x_6371:
[----:B--2---:R2:W3:Y:S02]  /*7dd0*/  SYNCS.PHASECHK.TRANS64.TRYWAIT P1, [R16+URZ+0x30828], R21 ;  /* 0x03082815100075a7 */ /* 0x0044e4000802017f */
[----:B---3--:R-:W-:Y:S05]  /*7de0*/  @!P1 NANOSLEEP.SYNCS 0x989680 ;  /* 0x009896800000995d */ /* 0x008fea0003900000 */
[----:B------:R-:W3:Y:S02]  /*7df0*/  @!P1 SYNCS.PHASECHK.TRANS64 P1, [R16+URZ+0x30828], R21 ;  /* 0x03082815100095a7 */ /* 0x000ee4000802007f */
[----:B---3--:R-:W-:Y:S05]  /*7e00*/  @!P1 BRA `(.L_x_6371) ;  /* 0xfffffffc00f09947 */ /* 0x008fea000383ffff */
[----:B------:R-:W-:Y:S05]  /*7e10*/  BRA `(.L_x_6395) ;  /* 0xffffffe800a47947 */ /* 0x000fea000383ffff */
.L_x_6373:
[----:B---3--:R3:W4:Y:S02]  /*7e20*/  SYNCS.PHASECHK.TRANS64.TRYWAIT P1, [R16+URZ+0x30848], R21 ;  /* 0x03084815100075a7 */ /* 0x008724000802017f */
[----:B----4-:R-:W-:Y:S05]  /*7e30*/  @!P1 NANOSLEEP.SYNCS 0x989680 ;  /* 0x009896800000995d */ /* 0x010fea0003900000 */
[----:B------:R-:W4:Y:S02]  /*7e40*/  @!P1 SYNCS.PHASECHK.TRANS64 P1, [R16+URZ+0x30848], R21 ;  /* 0x03084815100095a7 */ /* 0x000f24000802007f */
[----:B----4-:R-:W-:Y:S05]  /*7e50*/  @!P1 BRA `(.L_x_6373) ;  /* 0xfffffffc00f09947 */ /* 0x010fea000383ffff */
[----:B------:R-:W-:Y:S05]  /*7e60*/  BRA `(.L_x_6396) ;  /* 0xffffffec00387947 */ /* 0x000fea000383ffff */
.L_x_6375:
[----:B------:R-:W-:-:S07]  /*7e70*/  SHF.L.U32 R5, R11, 0x1f, RZ ;  /* 0x0000001f0b057819 */ /* 0x000fce00000006ff */
.L_x_6397:
[----:B------:R1:W1:Y:S02]  /*7e80*/  SYNCS.PHASECHK.TRANS64.TRYWAIT P1, [R16+URZ+0x30820], R5 ;  /* 0x03082005100075a7 */ /* 0x000264000802017f */
[----:B-1----:R-:W-:Y:S05]  /*7e90*/  @!P1 NANOSLEEP.SYNCS 0x989680 ;  /* 0x009896800000995d */ /* 0x002fea0003900000 */
[----:B------:R-:W1:Y:S02]  /*7ea0*/  @!P1 SYNCS.PHASECHK.TRANS64 P1, [R16+URZ+0x30820], R5 ;  /* 0x03082005100095a7 */ /* 0x000e64000802007f */
[----:B-1----:R-:W-:Y:S05]  /*7eb0*/  @!P1 BRA `(.L_x_6397) ;  /* 0xfffffffc00f09947 */ /* 0x002fea000383ffff */
[----:B------:R-:W-:Y:S05]  /*7ec0*/  BRA `(.L_x_6398) ;  /* 0xffffffec00b47947 */ /* 0x000fea000383ffff */
.L_x_6378:
[----:B-1----:R1:W2:Y:S02]  /*7ed0*/  SYNCS.PHASECHK.TRANS64.TRYWAIT P1, [R16+URZ+0x30840], R13 ;  /* 0x0308400d100075a7 */ /* 0x0022a4000802017f */
[----:B--2---:R-:W-:Y:S05]  /*7ee0*/  @!P1 NANOSLEEP.SYNCS 0x989680 ;  /* 0x009896800000995d */ /* 0x004fea0003900000 */
[----:B------:R-:W2:Y:S02]  /*7ef0*/  @!P1 SYNCS.PHASECHK.TRANS64 P1, [R16+URZ+0x30840], R13 ;  /* 0x0308400d100095a7 */ /* 0x000ea4000802007f */
[----:B--2---:R-:W-:Y:S05]  /*7f00*/  @!P1 BRA `(.L_x_6378) ;  /* 0xfffffffc00f09947 */ /* 0x004fea000383ffff */
[----:B------:R-:W-:Y:S05]  /*7f10*/  BRA `(.L_x_6399) ;  /* 0xfffffff0006c7947 */ /* 0x000fea000383ffff */
.L_x_6380:
[----:B--2---:R2:W1:Y:S02]  /*7f20*/  SYNCS.PHASECHK.TRANS64.TRYWAIT P1, [R16+URZ+0x30828], R13 ;  /* 0x0308280d100075a7 */ /* 0x004464000802017f */
[----:B-1----:R-:W-:Y:S05]  /*7f30*/  @!P1 NANOSLEEP.SYNCS 0x989680 ;  /* 0x009896800000995d */ /* 0x002fea0003900000 */
[----:B------:R-:W1:Y:S02]  /*7f40*/  @!P1 SYNCS.PHASECHK.TRANS64 P1, [R16+URZ+0x30828], R13 ;  /* 0x0308280d100095a7 */ /* 0x000e64000802007f */
[----:B-1----:R-:W-:Y:S05]  /*7f50*/  @!P1 BRA `(.L_x_6380) ;  /* 0xfffffffc00f09947 */ /* 0x002fea000383ffff */
[----:B------:R-:W-:Y:S05]  /*7f60*/  BRA `(.L_x_6400) ;  /* 0xfffffff000f47947 */ /* 0x000fea000383ffff */
.L_x_6382:
[----:B------:R1:W1:Y:S02]  /*7f70*/  SYNCS.PHASECHK.TRANS64.TRYWAIT P0, [R3+URZ+0x30840], R0 ;  /* 0x03084000030075a7 */ /* 0x000264000800017f */
[----:B-1----:R-:W-:Y:S05]  /*7f80*/  @!P0 NANOSLEEP.SYNCS 0x989680 ;  /* 0x009896800000895d */ /* 0x002fea0003900000 */
[----:B------:R-:W1:Y:S02]  /*7f90*/  @!P0 SYNCS.PHASECHK.TRANS64 P0, [R3+URZ+0x30840], R0 ;  /* 0x03084000030085a7 */ /* 0x000e64000800007f */
[----:B-1----:R-:W-:Y:S05]  /*7fa0*/  @!P0 BRA `(.L_x_6382) ;  /* 0xfffffffc00f08947 */ /* 0x002fea000383ffff */
[----:B------:R-:W-:Y:S05]  /*7fb0*/  BRA `(.L_x_6401) ;  /* 0xfffffff400a87947 */ /* 0x000fea000383ffff */
.L_x_6384:
[----:B------:R-:W-:Y:S01]  /*7fc0*/  BSSY B0, `(.L_x_6402) ;  /* 0x0000006000007945 */ /* 0x000fe20003800000 */
[----:B------:R-:W-:-:S07]  /*7fd0*/  IMAD.MOV.U32 R15, RZ, RZ, -0x1 ;  /* 0xffffffffff0f7424 */ /* 0x000fce00078e00ff */
[----:B------:R-:W-:Y:S05]  /*7fe0*/  WARPSYNC.COLLECTIVE R15, `(.L_x_6403) ;  /* 0x000000000f0c7348 */ /* 0x000fea0003c00000 */
[----:B------:R-:W-:Y:S02]  /*7ff0*/  ELECT P6, UR62, PT ;  /* 0x00000000003e782f */ /* 0x000fe400038c0000 */
[----:B------:R-:W-:Y:S01]  /*8000*/  MOV R14, UR62 ;  /* 0x0000003e000e7c02 */ /* 0x000fe20008000f00 */
[----:B------:R-:W-:Y:S10]  /*8010*/  ENDCOLLECTIVE ;  /* 0x000000000000791b */ /* 0x000ff40003800000 */
.L_x_6403:
[----:B------:R-:W-:Y:S05]  /*8020*/  BSYNC B0 ;  /* 0x0000000000007941 */ /* 0x000fea0003800000 */
.L_x_6402:
[----:B------:R-:W-:Y:S05]  /*8030*/  BRA `(.L_x_6404) ;  /* 0xfffffff800547947 */ /* 0x000fea000383ffff */
.L_x_6386:
[----:B-1----:R1:W2:Y:S02]  /*8040*/  SYNCS.PHASECHK.TRANS64.TRYWAIT P0, [R6+URZ], R5 ;  /* 0x00000005060075a7 */ /* 0x0022a4000800017f */
[----:B--2---:R-:W-:Y:S05]  /*8050*/  @!P0 NANOSLEEP.SYNCS 0x989680 ;  /* 0x009896800000895d */ /* 0x004fea0003900000 */
[----:B------:R-:W2:Y:S02]  /*8060*/  @!P0 SYNCS.PHASECHK.TRANS64 P0, [R6+URZ], R5 ;  /* 0x00000005060085a7 */ /* 0x000ea4000800007f */
[----:B--2---:R-:W-:Y:S05]  /*8070*/  @!P0 BRA `(.L_x_6386) ;  /* 0xfffffffc00f08947 */ /* 0x004fea000383ffff */
[----:B------:R-:W-:Y:S05]  /*8080*/  BRA `(.L_x_6405) ;  /* 0xfffffff800947947 */ /* 0x000fea000383ffff */
.L_x_6387:
[----:B--2---:R2:W3:Y:S02]  /*8090*/  SYNCS.PHASECHK.TRANS64.TRYWAIT P0, [R3+URZ], R2 ;  /* 0x00000002030075a7 */ /* 0x0044e4000800017f */
[----:B---3--:R-:W-:Y:S05]  /*80a0*/  @!P0 NANOSLEEP.SYNCS 0x989680 ;  /* 0x009896800000895d */ /* 0x008fea0003900000 */
[----:B------:R-:W3:Y:S02]  /*80b0*/  @!P0 SYNCS.PHASECHK.TRANS64 P0, [R3+URZ], R2 ;  /* 0x00000002030085a7 */ /* 0x000ee4000800007f */
[----:B---3--:R-:W-:Y:S05]  /*80c0*/  @!P0 BRA `(.L_x_6387) ;  /* 0xfffffffc00f08947 */ /* 0x008fea000383ffff */
[----:B------:R-:W-:Y:S05]  /*80d0*/  BRA `(.L_x_6406) ;  /* 0xfffffff800887947 */ /* 0x000fea000383ffff */
.L_x_6389:
[----:B--2---:R2:W3:Y:S02]  /*80e0*/  SYNCS.PHASECHK.TRANS64.TRYWAIT P0, [R0+URZ], R5 ;  /* 0x00000005000075a7 */ /* 0x0044e4000800017f */
[----:B---3--:R-:W-:Y:S05]  /*80f0*/  @!P0 NANOSLEEP.SYNCS 0x989680 ;  /* 0x009896800000895d */ /* 0x008fea0003900000 */
[----:B------:R-:W3:Y:S02]  /*8100*/  @!P0 SYNCS.PHASECHK.TRANS64 P0, [R0+URZ], R5 ;  /* 0x00000005000085a7 */ /* 0x000ee4000800007f */
[----:B---3--:R-:W-:Y:S05]  /*8110*/  @!P0 BRA `(.L_x_6389) ;  /* 0xfffffffc00f08947 */ /* 0x008fea000383ffff */
[----:B------:R-:W-:Y:S05]  /*8120*/  BRA `(.L_x_6407) ;  /* 0xfffffff8008c7947 */ /* 0x000fea000383ffff */
.L_x_6408:
        /* <DEDUP_REMOVED lines=13> */
.L_x_7335:


//--------------------- .text._ZN7cutlass13device_kernelIN5flash11enable_sm90INS1_16FlashAttnBwdSm90INS1_25CollectiveMainloopBwdSm90ILi2ELi2ELi2EN4cute5tupleIJNS5_1CILi1EEES8_S8_EEENS6_IJNS7_ILi64EEENS7_ILi128EEESB_EEENS_6half_tEfNS_4arch4Sm90ELb1ELb0ELb0ELb0ELb1ELb1ELb0ELb0ELi2ELi1ELi2ELi1ELb0EEENS1_24CollectiveEpilogueBwdGQAISC_fSF_Li256ELb0ELb1EEENS1_25SingleTileBwdLPTSchedulerILb0ELi128ELb1EEEEEEEEEvNT_6ParamsE --------------------------
	.section	.text._ZN7cutlass13device_kernelIN5flash11enable_sm90INS1_16FlashAttnBwdSm90INS1_25CollectiveMainloopBwdSm90ILi2ELi2ELi2EN4cute5tupleIJNS5_1CILi1EEES8_S8_EEENS6_IJNS7_ILi64EEENS7_ILi128EEESB_EEENS_6half_tEfNS_4arch4Sm90ELb1ELb0ELb0ELb0ELb1ELb1ELb0ELb0ELi2ELi1ELi2ELi1ELb0EEENS1_24CollectiveEpilogueBwdGQAISC_fSF_Li256ELb0ELb1EEENS1_25SingleTileBwdLPTSchedulerILb0ELi128ELb1EEEEEEEEEvNT_6ParamsE,"ax",@progbits
	.align	128
.text._ZN7cutlass13device_kernelIN5flash11enable_sm90INS1_16FlashAttnBwdSm90INS1_25CollectiveMainloopBwdSm90ILi2ELi2ELi2EN4cute5tupleIJNS5_1CILi1EEES8_S8_EEENS6_IJNS7_ILi64EEENS7_ILi128EEESB_EEENS_6half_tEfNS_4arch4Sm90ELb1ELb0ELb0ELb0ELb1ELb1ELb0ELb0ELi2ELi1ELi2ELi1ELb0EEENS1_24CollectiveEpilogueBwdGQAISC_fSF_Li256ELb0ELb1EEENS1_25SingleTileBwdLPTSchedulerILb0ELi128ELb1EEEEEEEEEvNT_6ParamsE:
        .type           _ZN7cutlass13device_kernelIN5flash11enable_sm90INS1_16FlashAttnBwdSm90INS1_25CollectiveMainloopBwdSm90ILi2ELi2ELi2EN4cute5tupleIJNS5_1CILi1EEES8_S8_EEENS6_IJNS7_ILi64EEENS7_ILi128EEESB_EEENS_6half_tEfNS_4arch4Sm90ELb1ELb0ELb0ELb0ELb1ELb1ELb0ELb0ELi2ELi1ELi2ELi1ELb0EEENS1_24CollectiveEpilogueBwdGQAISC_fSF_Li256ELb0ELb1EEENS1_25SingleTileBwdLPTSchedulerILb0ELi128ELb1EEEEEEEEEvNT_6ParamsE,@function
        .size           _ZN7cutlass13device_kernelIN5flash11enable_sm90INS1_16FlashAttnBwdSm90INS1_25CollectiveMainloopBwdSm90ILi2ELi2ELi2EN4cute5tupleIJNS5_1CILi1EEES8_S8_EEENS6_IJNS7_ILi64EEENS7_ILi128EEESB_EEENS_6half_tEfNS_4arch4Sm90ELb1ELb0ELb0ELb0ELb1ELb1ELb0ELb0ELi2ELi1ELi2ELi1ELb0EEENS1_24CollectiveEpilogueBwdGQAISC_fSF_Li256ELb0ELb1EEENS1_25SingleTileBwdLPTSchedulerILb0ELi128ELb1EEEEEEEEEvNT_6ParamsE,(.L_x_7336 - _ZN7cutlass13device_kernelIN5flash11enable_sm90INS1_16FlashAttnBwdSm90INS1_25CollectiveMainloopBwdSm90ILi2ELi2ELi2EN4cute5tupleIJNS5_1CILi1EEES8_S8_EEENS6_IJNS7_ILi64EEENS7_ILi128EEESB_EEENS_6half_tEfNS_4arch4Sm90ELb1ELb0ELb0ELb0ELb1ELb1ELb0ELb0ELi2ELi1ELi2ELi1ELb0EEENS1_24CollectiveEpilogueBwdGQAISC_fSF_Li256ELb0ELb1EEENS1_25SingleTileBwdLPTSchedulerILb0ELi128ELb1EEEEEEEEEvNT_6ParamsE)
        .other          _ZN7cutlass13device_kernelIN5flash11enable_sm90INS1_16FlashAttnBwdSm90INS1_25CollectiveMainloopBwdSm90ILi2ELi2ELi2EN4cute5tupleIJNS5_1CILi1EEES8_S8_EEENS6_IJNS7_ILi64EEENS7_ILi128EEESB_EEENS_6half_tEfNS_4arch4Sm90ELb1ELb0ELb0ELb0ELb1ELb1ELb0ELb0ELi2ELi1ELi2ELi1ELb0EEENS1_24CollectiveEpilogueBwdGQAISC_fSF_Li256ELb0ELb1EEENS1_25SingleTileBwdLPTSchedulerILb0ELi128ELb1EEEEEEEEEvNT_6ParamsE,@"STO_CUDA_ENTRY STV_DEFAULT"
_ZN7cutlass13device_kernelIN5flash11enable_sm90INS1_16FlashAttnBwdSm90INS1_25CollectiveMainloopBwdSm90ILi2ELi2ELi2EN4cute5tupleIJNS5_1CILi1EEES8_S8_EEENS6_IJNS7_ILi64EEENS7_ILi128EEESB_EEENS_6half_tEfNS_4arch4Sm90ELb1ELb0ELb0ELb0ELb1ELb1ELb0ELb0ELi2ELi1ELi2ELi1ELb0EEENS1_24CollectiveEpilogueBwdGQAISC_fSF_Li256ELb0ELb1EEENS1_25SingleTileBwdLPTSchedulerILb0ELi128ELb1EEEEEEEEEvNT_6ParamsE:
        /* <DEDUP_REMOVED lines=24> */
.L_x_6410:
[----:B------:R-:W-:Y:S05]  /*0180*/  BSYNC B0 ;  /* 0x0000000000007941 */ /* 0x000fea0003800000 */
.L_x_6409:
        /* <DEDUP_REMOVED lines=37> */
.L_x_6411:
        /* <DEDUP_REMOVED lines=22> */
.L_x_6412:
[----:B------:R-:W-:Y:S01]  /*0540*/  PLOP3.LUT P0, PT, PT, PT, UP0, 0x80, 0x0 ;  /* 0x000000000000781c */ /* 0x000fe20003f0f008 */
[----:B------:R-:W-:Y:S01]  /*0550*/  NOP ;  /* 0x0000000000007918 */ /* 0x000fe20000000000 */
[----:B------:R-:W-:Y:S01]  /*0560*/  ULDC.64 UR46, c[0x0][0x208] ;  /* 0x00008200002e7ab9 */ /* 0x000fe20000000a00 */
[----:B------:R-:W-:Y:S01]  /*0570*/  BSSY B6, `(.L_x_6413) ;  /* 0x000085a000067945 */ /* 0x000fe20003800000 */
[----:B-12-4-:R-:W-:Y:S09]  /*0580*/  BAR.SYNC.DEFER_BLOCKING 0x0 ;  /* 0x0000000000007b1d */ /* 0x016ff20000010000 */
[----:B------:R-:W-:Y:S05]  /*0590*/  @!P0 BRA `(.L_x_6414) ;  /* 0x00000048007c8947 */ /* 0x000fea0003800000 */
.L_x_6415:
        /* <DEDUP_REMOVED lines=32> */
.L_x_6416:
[----:B------:R-:W-:Y:S01]  /*07a0*/  ULDC UR7, c[0x0][0x8cc] ;  /* 0x0002330000077ab9 */ /* 0x000fe20000000800 */
[----:B------:R-:W-:Y:S01]  /*07b0*/  UMOV UR36, UR10 ;  /* 0x0000000a00247c82 */ /* 0x000fe20008000000 */
[----:B------:R-:W-:-:S11]  /*07c0*/  UISETP.NE.AND UP0, UPT, UR7, 0x1, UPT ;  /* 0x000000010700788c */ /* 0x000fd6000bf05270 */
[----:B------:R-:W-:Y:S02]  /*07d0*/  @UP0 ULDC.64 UR8, c[0x0][0x8d0] ;  /* 0x0002340000080ab9 */ /* 0x000fe40000000a00 */
[----:B------:R-:W-:-:S04]  /*07e0*/  UIMAD.WIDE.U32 UR4, UR10, UR8, URZ ;  /* 0x000000080a0472a5 */ /* 0x000fc8000f8e003f */
[----:B------:R-:W-:-:S04]  /*07f0*/  @UP0 USHF.R.U32.HI UR36, URZ, UR9, UR5 ;  /* 0x000000093f240299 */ /* 0x000fc80008011605 */
[----:B------:R-:W-:-:S12]  /*0800*/  UIMAD UR4, UR36, UR7, URZ ;  /* 0x00000007240472a4 */ /* 0x000fd8000f8e023f */
.L_x_6417:
        /* <DEDUP_REMOVED lines=120> */
.L_x_6421:
        /* <DEDUP_REMOVED lines=15> */
.L_x_6420:
        /* <DEDUP_REMOVED lines=22> */
.L_x_6423:
        /* <DEDUP_REMOVED lines=15> */
.L_x_6422:
        /* <DEDUP_REMOVED lines=8> */
.L_x_6527:
        /* <DEDUP_REMOVED lines=15> */
.L_x_6425:
        /* <DEDUP_REMOVED lines=103> */
.L_x_6437:
[----:B------:R-:W-:-:S13]  /*1ab0*/  ISETP.NE.AND P0, PT, R231, 0x3, PT ;  /* 0x00000003e700780c */ /* 0x000fda0003f05270 */
[----:B------:R-:W-:Y:S05]  /*1ac0*/  @!P0 BRA `(.L_x_6427) ;  /* 0x0000000000048947 */ /* 0x000fea0003800000 */
[----:B------:R-:W-:Y:S01]  /*1ad0*/  BPT.TRAP 0x1 ;  /* 0x000000040000795c */ /* 0x000fe20000300000 */
.L_x_6427:
[----:B------:R-:W-:Y:S01]  /*1ae0*/  IMAD R0, R3, 0x8, R228 ;  /* 0x0000000803007824 */ /* 0x000fe200078e02e4 */
[----:B------:R-:W-:-:S04]  /*1af0*/  SHF.L.U32 R9, R4, 0x1f, RZ ;  /* 0x0000001f04097819 */ /* 0x000fc800000006ff */
[----:B------:R2:W3:Y:S01]  /*1b00*/  SYNCS.PHASECHK.TRANS64.TRYWAIT P1, [R0+URZ+0x30810], R9 ;  /* 0x03081009000075a7 */ /* 0x0004e2000802017f */
[----:B------:R-:W-:Y:S05]  /*1b10*/  @!P0 BRA `(.L_x_6428) ;  /* 0x0000000000048947 */ /* 0x000fea0003800000 */
[----:B------:R-:W-:Y:S01]  /*1b20*/  BPT.TRAP 0x1 ;  /* 0x000000040000795c */ /* 0x000fe20000300000 */
.L_x_6428:
[----:B---3--:R-:W-:Y:S05]  /*1b30*/  @P1 BRA `(.L_x_6429) ;  /* 0x0000000000081947 */ /* 0x008fea0003800000 */
[----:B------:R-:W3:Y:S02]  /*1b40*/  SYNCS.PHASECHK.TRANS64.TRYWAIT P1, [R0+URZ+0x30810], R9 ;  /* 0x03081009000075a7 */ /* 0x000ee4000802017f */
[----:B---3--:R-:W-:Y:S05]  /*1b50*/  @!P1 BRA `(.L_x_6430) ;  /* 0x0000007000249947 */ /* 0x008fea0003800000 */
.L_x_6429:
        /* <DEDUP_REMOVED lines=81> */
.L_x_6431:
[----:B------:R1:W1:Y:S01]  /*2070*/  SYNCS.PHASECHK.TRANS64.TRYWAIT P1, [R0+URZ+0x30830], R9 ;  /* 0x03083009000075a7 */ /* 0x000262000802017f */
[----:B------:R-:W-:Y:S05]  /*2080*/  @!P0 BRA `(.L_x_6432) ;  /* 0x0000000000048947 */ /* 0x000fea0003800000 */
[----:B------:R-:W-:Y:S01]  /*2090*/  BPT.TRAP 0x1 ;  /* 0x000000040000795c */ /* 0x000fe20000300000 */
.L_x_6432:
[----:B------:R-:W-:-:S05]  /*20a0*/  VIADD R6, R228, 0x20000 ;  /* 0x00020000e4067836 */ /* 0x000fca0000000000 */
[----:B------:R-:W-:-:S04]  /*20b0*/  SHF.R.U32.HI R6, RZ, 0x4, R6 ;  /* 0x00000004ff067819 */ /* 0x000fc80000011606 */
[----:B------:R-:W-:-:S04]  /*20c0*/  LOP3.LUT R225, R6, 0x3fff, RZ, 0xc0, !PT ;  /* 0x00003fff06e17812 */ /* 0x000fc800078ec0ff */
[----:B------:R-:W-:Y:S01]  /*20d0*/  LOP3.LUT R6, R225, 0x10000, RZ, 0xfc, !PT ;  /* 0x00010000e1067812 */ /* 0x000fe200078efcff */
[----:B-1----:R-:W-:Y:S06]  /*20e0*/  @P1 BRA `(.L_x_6433) ;  /* 0x0000000000081947 */ /* 0x002fec0003800000 */
[----:B------:R-:W1:Y:S02]  /*20f0*/  SYNCS.PHASECHK.TRANS64.TRYWAIT P1, [R0+URZ+0x30830], R9 ;  /* 0x03083009000075a7 */ /* 0x000e64000802017f */
[----:B-1----:R-:W-:Y:S05]  /*2100*/  @!P1 BRA `(.L_x_6434) ;  /* 0x0000006800cc9947 */ /* 0x002fea0003800000 */
.L_x_6433:
        /* <DEDUP_REMOVED lines=406> */
.L_x_6435:
        /* <DEDUP_REMOVED lines=49> */
.L_x_6436:
        /* <DEDUP_REMOVED lines=78> */
.L_x_6419:
        /* <DEDUP_REMOVED lines=93> */
.L_x_6440:
[----:B------:R-:W2:Y:S04]  /*4830*/  LDG.E.STRONG.GPU R4, desc[UR46][R2.64] ;  /* 0x0000002e02047981 */ /* 0x000ea8000c1ef900 */
[----:B--2---:R-:W-:Y:S01]  /*4840*/  CCTL.IVALL ;  /* 0x00000000ff00798f */ /* 0x004fe20002000000 */
[----:B------:R-:W-:Y:S05]  /*4850*/  YIELD ;  /* 0x0000000000007946 */ /* 0x000fea0003800000 */
[----:B------:R-:W-:-:S13]  /*4860*/  ISETP.NE.AND P0, PT, R4, UR15, PT ;  /* 0x0000000f04007c0c */ /* 0x000fda000bf05270 */
[----:B------:R-:W-:Y:S05]  /*4870*/  @P0 BRA `(.L_x_6440) ;  /* 0xfffffffc00ec0947 */ /* 0x000fea000383ffff */
.L_x_6439:
[----:B------:R-:W-:Y:S05]  /*4880*/  BSYNC B0 ;  /* 0x0000000000007941 */ /* 0x000fea0003800000 */
.L_x_6438:
[----:B------:R-:W-:-:S03]  /*4890*/  UMOV UR4, 0xffffffff ;  /* 0xffffffff00047882 */ /* 0x000fc60000000000 */
[----:B------:R-:W-:Y:S05]  /*48a0*/  BRA.DIV UR4, `(.L_x_6441) ;  /* 0x0000004204f87947 */ /* 0x000fea000b800000 */
[----:B------:R-:W-:Y:S01]  /*48b0*/  NOP ;  /* 0x0000000000007918 */ /* 0x000fe20000000000 */
.L_x_6530:
        /* <DEDUP_REMOVED lines=15> */
.L_x_6444:
[----:B------:R-:W-:Y:S01]  /*49b0*/  @P0 ELECT P2, URZ, PT ;  /* 0x00000000003f082f */ /* 0x000fe20003840000 */
[----:B------:R2:W-:-:S12]  /*49c0*/  UBLKRED.G.S.ADD.F32.RN [UR4], [UR9], UR6, desc[UR12] ;  /* 0x00000c04090073bb */ /* 0x0005d800080a1406 */
[----:B------:R-:W-:Y:S02]  /*49d0*/  @P2 PLOP3.LUT P0, PT, P2, PT, PT, 0x8, 0x0 ;  /* 0x000000000000281c */ /* 0x000fe4000170e170 */
[----:B------:R-:W-:-:S11]  /*49e0*/  PLOP3.LUT P2, PT, PT, PT, PT, 0x8, 0x0 ;  /* 0x000000000000781c */ /* 0x000fd60003f4e170 */
[----:B--2---:R-:W-:Y:S05]  /*49f0*/  @P0 BRA.U.ANY `(.L_x_6444) ;  /* 0xfffffffd00ec0947 */ /* 0x004fea000393ffff */
[----:B------:R0:W-:Y:S01]  /*4a00*/  UTMACMDFLUSH ;  /* 0x00000000000079b7 */ /* 0x0001e20000000000 */
[----:B------:R-:W-:-:S04]  /*4a10*/  DEPBAR.LE SB0, 0x0 ;  /* 0x000080000000791a */ /* 0x000fc80000000000 */
.L_x_6443:
[----:B------:R-:W-:Y:S05]  /*4a20*/  BSYNC B0 ;  /* 0x0000000000007941 */ /* 0x000fea0003800000 */
.L_x_6442:
        /* <DEDUP_REMOVED lines=14> */
.L_x_6446:
[----:B------:R-:W-:Y:S05]  /*4b10*/  BSYNC B0 ;  /* 0x0000000000007941 */ /* 0x000fea0003800000 */
.L_x_6445:
        /* <DEDUP_REMOVED lines=24> */
.L_x_6449:
[----:B-12---:R-:W2:Y:S04]  /*4ca0*/  LDG.E.STRONG.GPU R0, desc[UR46][R2.64] ;  /* 0x0000002e02007981 */ /* 0x006ea8000c1ef900 */
[----:B--2---:R-:W-:Y:S01]  /*4cb0*/  CCTL.IVALL ;  /* 0x00000000ff00798f */ /* 0x004fe20002000000 */
[----:B------:R-:W-:Y:S05]  /*4cc0*/  YIELD ;  /* 0x0000000000007946 */ /* 0x000fea0003800000 */
[----:B------:R-:W-:-:S13]  /*4cd0*/  ISETP.NE.AND P0, PT, R0, UR15, PT ;  /* 0x0000000f00007c0c */ /* 0x000fda000bf05270 */
[----:B------:R-:W-:Y:S05]  /*4ce0*/  @P0 BRA `(.L_x_6449) ;  /* 0xfffffffc00ec0947 */ /* 0x000fea000383ffff */
.L_x_6448:
[----:B------:R-:W-:Y:S05]  /*4cf0*/  BSYNC B0 ;  /* 0x0000000000007941 */ /* 0x000fea0003800000 */
.L_x_6447:
[----:B------:R-:W-:-:S03]  /*4d00*/  UMOV UR4, 0xffffffff ;  /* 0xffffffff00047882 */ /* 0x000fc60000000000 */
[----:B------:R-:W-:Y:S05]  /*4d10*/  BRA.DIV UR4, `(.L_x_6450) ;  /* 0x0000003e04f87947 */ /* 0x000fea000b800000 */
[----:B------:R-:W-:Y:S01]  /*4d20*/  NOP ;  /* 0x0000000000007918 */ /* 0x000fe20000000000 */
.L_x_6533:
        /* <DEDUP_REMOVED lines=16> */
.L_x_6453:
[----:B------:R-:W-:Y:S01]  /*4e30*/  @P0 ELECT P2, URZ, PT ;  /* 0x00000000003f082f */ /* 0x000fe20003840000 */
[----:B------:R3:W-:-:S12]  /*4e40*/  UBLKRED.G.S.ADD.F32.RN [UR4], [UR9], UR6, desc[UR10] ;  /* 0x00000a04090073bb */ /* 0x0007d800080a1406 */
[----:B------:R-:W-:Y:S02]  /*4e50*/  @P2 PLOP3.LUT P0, PT, P2, PT, PT, 0x8, 0x0 ;  /* 0x000000000000281c */ /* 0x000fe4000170e170 */
[----:B------:R-:W-:-:S11]  /*4e60*/  PLOP3.LUT P2, PT, PT, PT, PT, 0x8, 0x0 ;  /* 0x000000000000781c */ /* 0x000fd60003f4e170 */
[----:B---3--:R-:W-:Y:S05]  /*4e70*/  @P0 BRA.U.ANY `(.L_x_6453) ;  /* 0xfffffffd00ec0947 */ /* 0x008fea000393ffff */
[----:B------:R0:W-:Y:S01]  /*4e80*/  UTMACMDFLUSH ;  /* 0x00000000000079b7 */ /* 0x0001e20000000000 */
[----:B------:R-:W-:-:S04]  /*4e90*/  DEPBAR.LE SB0, 0x0 ;  /* 0x000080000000791a */ /* 0x000fc80000000000 */
.L_x_6452:
[----:B------:R-:W-:Y:S05]  /*4ea0*/  BSYNC B0 ;  /* 0x0000000000007941 */ /* 0x000fea0003800000 */
.L_x_6451:
        /* <DEDUP_REMOVED lines=14> */
.L_x_6414:
        /* <DEDUP_REMOVED lines=29> */
.L_x_6455:
[----:B------:R-:W-:Y:S01]  /*5160*/  ULDC UR9, c[0x0][0x8cc] ;  /* 0x0002330000097ab9 */ /* 0x000fe20000000800 */
[----:B------:R-:W-:Y:S01]  /*5170*/  UMOV UR7, UR8 ;  /* 0x0000000800077c82 */ /* 0x000fe20008000000 */
[----:B------:R-:W-:-:S11]  /*5180*/  UISETP.NE.AND UP0, UPT, UR9, 0x1, UPT ;  /* 0x000000010900788c */ /* 0x000fd6000bf05270 */
[----:B------:R-:W-:Y:S02]  /*5190*/  @UP0 ULDC.64 UR10, c[0x0][0x8d0] ;  /* 0x00023400000a0ab9 */ /* 0x000fe40000000a00 */
[----:B------:R-:W-:-:S04]  /*51a0*/  UIMAD.WIDE.U32 UR4, UR8, UR10, URZ ;  /* 0x0000000a080472a5 */ /* 0x000fc8000f8e003f */
[----:B------:R-:W-:-:S04]  /*51b0*/  @UP0 USHF.R.U32.HI UR7, URZ, UR11, UR5 ;  /* 0x0000000b3f070299 */ /* 0x000fc80008011605 */
[----:B------:R-:W-:-:S12]  /*51c0*/  UIMAD UR4, UR7, UR9, URZ ;  /* 0x00000009070472a4 */ /* 0x000fd8000f8e023f */
.L_x_6456:
        /* <DEDUP_REMOVED lines=84> */
.L_x_6460:
[----:B------:R-:W2:Y:S04]  /*5710*/  LDG.E.STRONG.GPU R4, desc[UR46][R2.64] ;  /* 0x0000002e02047981 */ /* 0x000ea8000c1ef900 */
[----:B--2---:R-:W-:Y:S01]  /*5720*/  CCTL.IVALL ;  /* 0x00000000ff00798f */ /* 0x004fe20002000000 */
[----:B------:R-:W-:Y:S05]  /*5730*/  YIELD ;  /* 0x0000000000007946 */ /* 0x000fea0003800000 */
[----:B------:R-:W-:-:S13]  /*5740*/  ISETP.NE.AND P1, PT, R4, R5, PT ;  /* 0x000000050400720c */ /* 0x000fda0003f25270 */
[----:B------:R-:W-:Y:S05]  /*5750*/  @P1 BRA `(.L_x_6460) ;  /* 0xfffffffc00ec1947 */ /* 0x000fea000383ffff */
.L_x_6459:
[----:B------:R-:W-:Y:S05]  /*5760*/  BSYNC B0 ;  /* 0x0000000000007941 */ /* 0x000fea0003800000 */
.L_x_6458:
[----:B------:R-:W-:-:S03]  /*5770*/  UMOV UR4, 0xffffffff ;  /* 0xffffffff00047882 */ /* 0x000fc60000000000 */
[----:B------:R-:W-:Y:S05]  /*5780*/  BRA.DIV UR4, `(.L_x_6461) ;  /* 0x0000003604787947 */ /* 0x000fea000b800000 */
[----:B------:R-:W-:Y:S01]  /*5790*/  NOP ;  /* 0x0000000000007918 */ /* 0x000fe20000000000 */
.L_x_6536:
        /* <DEDUP_REMOVED lines=22> */
.L_x_6463:
[----:B------:R-:W-:Y:S05]  /*5900*/  BSYNC B0 ;  /* 0x0000000000007941 */ /* 0x000fea0003800000 */
.L_x_6462:
        /* <DEDUP_REMOVED lines=20> */
.L_x_6465:
[----:B------:R-:W-:Y:S05]  /*5a50*/  BSYNC B0 ;  /* 0x0000000000007941 */ /* 0x000fea0003800000 */
.L_x_6464:
[----:B------:R-:W-:Y:S06]  /*5a60*/  BAR.ARV 0xa, 0xa0 ;  /* 0x0282800000007b1d */ /* 0x000fec0000002000 */
[----:B------:R-:W-:Y:S04]  /*5a70*/  BSSY B0, `(.L_x_6466) ;  /* 0x0000003000007945 */ /* 0x000fe80003800000 */
[----:B------:R-:W-:Y:S05]  /*5a80*/  @!P0 BRA `(.L_x_6467) ;  /* 0x0000000000048947 */ /* 0x000fea0003800000 */
[----:B------:R-:W-:-:S04]  /*5a90*/  DEPBAR.LE SB0, 0x0 ;  /* 0x000080000000791a */ /* 0x000fc80000000000 */
.L_x_6467:
[----:B------:R-:W-:Y:S05]  /*5aa0*/  BSYNC B0 ;  /* 0x0000000000007941 */ /* 0x000fea0003800000 */
.L_x_6466:
        /* <DEDUP_REMOVED lines=19> */
.L_x_6469:
[----:B------:R-:W-:Y:S05]  /*5be0*/  BSYNC B0 ;  /* 0x0000000000007941 */ /* 0x000fea0003800000 */
.L_x_6468:
[----:B------:R-:W-:Y:S01]  /*5bf0*/  UIADD3 UR17, UR8, 0x1, URZ ;  /* 0x0000000108117890 */ /* 0x000fe2000fffe03f */
[----:B------:R-:W-:Y:S11]  /*5c00*/  BRA `(.L_x_6470) ;  /* 0x0000000000047947 */ /* 0x000ff60003800000 */
.L_x_6457:
[----:B------:R-:W-:-:S05]  /*5c10*/  UMOV UR17, UR8 ;  /* 0x0000000800117c82 */ /* 0x000fca0008000000 */
.L_x_6470:
        /* <DEDUP_REMOVED lines=12> */
.L_x_6495:
        /* <DEDUP_REMOVED lines=18> */
.L_x_6473:
[----:B------:R-:W2:Y:S04]  /*5e00*/  LDG.E.STRONG.GPU R4, desc[UR46][R2.64] ;  /* 0x0000002e02047981 */ /* 0x000ea8000c1ef900 */
[----:B--2---:R-:W-:Y:S01]  /*5e10*/  CCTL.IVALL ;  /* 0x00000000ff00798f */ /* 0x004fe20002000000 */
[----:B------:R-:W-:Y:S05]  /*5e20*/  YIELD ;  /* 0x0000000000007946 */ /* 0x000fea0003800000 */
[----:B------:R-:W-:-:S13]  /*5e30*/  ISETP.NE.AND P1, PT, R4, R5, PT ;  /* 0x000000050400720c */ /* 0x000fda0003f25270 */
[----:B------:R-:W-:Y:S05]  /*5e40*/  @P1 BRA `(.L_x_6473) ;  /* 0xfffffffc00ec1947 */ /* 0x000fea000383ffff */
.L_x_6472:
[----:B------:R-:W-:Y:S05]  /*5e50*/  BSYNC B0 ;  /* 0x0000000000007941 */ /* 0x000fea0003800000 */
.L_x_6471:
[----:B------:R-:W-:-:S03]  /*5e60*/  UMOV UR18, 0xffffffff ;  /* 0xffffffff00127882 */ /* 0x000fc60000000000 */
[----:B------:R-:W-:Y:S05]  /*5e70*/  BRA.DIV UR18, `(.L_x_6474) ;  /* 0x0000002e12d87947 */ /* 0x000fea000b800000 */
[----:B------:R-:W-:Y:S01]  /*5e80*/  NOP ;  /* 0x0000000000007918 */ /* 0x000fe20000000000 */
.L_x_6539:
        /* <DEDUP_REMOVED lines=19> */
.L_x_6476:
[----:B------:R-:W-:Y:S05]  /*5fc0*/  BSYNC B0 ;  /* 0x0000000000007941 */ /* 0x000fea0003800000 */
.L_x_6475:
        /* <DEDUP_REMOVED lines=15> */
.L_x_6478:
[----:B------:R-:W-:Y:S05]  /*60c0*/  BSYNC B0 ;  /* 0x0000000000007941 */ /* 0x000fea0003800000 */
.L_x_6477:
[----:B------:R-:W-:Y:S06]  /*60d0*/  BAR.ARV 0xa, 0xa0 ;  /* 0x0282800000007b1d */ /* 0x000fec0000002000 */
[----:B------:R-:W-:Y:S04]  /*60e0*/  BSSY B0, `(.L_x_6479) ;  /* 0x0000003000007945 */ /* 0x000fe80003800000 */
[----:B------:R-:W-:Y:S05]  /*60f0*/  @!P0 BRA `(.L_x_6480) ;  /* 0x0000000000048947 */ /* 0x000fea0003800000 */
[----:B------:R-:W-:-:S04]  /*6100*/  DEPBAR.LE SB0, 0x0 ;  /* 0x000080000000791a */ /* 0x000fc80000000000 */
.L_x_6480:
[----:B------:R-:W-:Y:S05]  /*6110*/  BSYNC B0 ;  /* 0x0000000000007941 */ /* 0x000fea0003800000 */
.L_x_6479:
        /* <DEDUP_REMOVED lines=19> */
.L_x_6482:
[----:B------:R-:W-:Y:S05]  /*6250*/  BSYNC B0 ;  /* 0x0000000000007941 */ /* 0x000fea0003800000 */
.L_x_6481:
        /* <DEDUP_REMOVED lines=17> */
.L_x_6485:
[----:B------:R-:W2:Y:S04]  /*6370*/  LDG.E.STRONG.GPU R4, desc[UR46][R2.64] ;  /* 0x0000002e02047981 */ /* 0x000ea8000c1ef900 */
[----:B--2---:R-:W-:Y:S01]  /*6380*/  CCTL.IVALL ;  /* 0x00000000ff00798f */ /* 0x004fe20002000000 */
[----:B------:R-:W-:Y:S05]  /*6390*/  YIELD ;  /* 0x0000000000007946 */ /* 0x000fea0003800000 */
[----:B------:R-:W-:-:S13]  /*63a0*/  ISETP.NE.AND P1, PT, R4, R5, PT ;  /* 0x000000050400720c */ /* 0x000fda0003f25270 */
[----:B------:R-:W-:Y:S05]  /*63b0*/  @P1 BRA `(.L_x_6485) ;  /* 0xfffffffc00ec1947 */ /* 0x000fea000383ffff */
.L_x_6484:
[----:B------:R-:W-:Y:S05]  /*63c0*/  BSYNC B0 ;  /* 0x0000000000007941 */ /* 0x000fea0003800000 */
.L_x_6483:
[----:B------:R-:W-:-:S03]  /*63d0*/  UMOV UR10, 0xffffffff ;  /* 0xffffffff000a7882 */ /* 0x000fc60000000000 */
[----:B------:R-:W-:Y:S05]  /*63e0*/  BRA.DIV UR10, `(.L_x_6486) ;  /* 0x0000002a0a987947 */ /* 0x000fea000b800000 */
[----:B------:R-:W-:Y:S01]  /*63f0*/  NOP ;  /* 0x0000000000007918 */ /* 0x000fe20000000000 */
.L_x_6542:
        /* <DEDUP_REMOVED lines=15> */
.L_x_6488:
[----:B------:R-:W-:Y:S05]  /*64f0*/  BSYNC B0 ;  /* 0x0000000000007941 */ /* 0x000fea0003800000 */
.L_x_6487:
        /* <DEDUP_REMOVED lines=15> */
.L_x_6490:
[----:B------:R-:W-:Y:S05]  /*65f0*/  BSYNC B0 ;  /* 0x0000000000007941 */ /* 0x000fea0003800000 */
.L_x_6489:
[----:B------:R-:W-:Y:S06]  /*6600*/  BAR.ARV 0xa, 0xa0 ;  /* 0x0282800000007b1d */ /* 0x000fec0000002000 */
[----:B------:R-:W-:Y:S04]  /*6610*/  BSSY B0, `(.L_x_6491) ;  /* 0x0000003000007945 */ /* 0x000fe80003800000 */
[----:B------:R-:W-:Y:S05]  /*6620*/  @!P0 BRA `(.L_x_6492) ;  /* 0x0000000000048947 */ /* 0x000fea0003800000 */
[----:B------:R-:W-:-:S04]  /*6630*/  DEPBAR.LE SB0, 0x0 ;  /* 0x000080000000791a */ /* 0x000fc80000000000 */
.L_x_6492:
[----:B------:R-:W-:Y:S05]  /*6640*/  BSYNC B0 ;  /* 0x0000000000007941 */ /* 0x000fea0003800000 */
.L_x_6491:
        /* <DEDUP_REMOVED lines=19> */
.L_x_6494:
[----:B------:R-:W-:Y:S05]  /*6780*/  BSYNC B0 ;  /* 0x0000000000007941 */ /* 0x000fea0003800000 */
.L_x_6493:
[----:B------:R-:W-:Y:S02]  /*6790*/  UIADD3 UR17, UR17, 0x2, URZ ;  /* 0x0000000211117890 */ /* 0x000fe4000fffe03f */
[----:B------:R-:W-:Y:S02]  /*67a0*/  UIADD3 UR4, UR4, 0x4000, URZ ;  /* 0x0000400004047890 */ /* 0x000fe4000fffe03f */
[----:B------:R-:W-:-:S06]  /*67b0*/  UISETP.GE.AND UP0, UPT, UR17, UR5, UPT ;  /* 0x000000051100728c */ /* 0x000fcc000bf06270 */
[----:B------:R-:W-:-:S13]  /*67c0*/  PLOP3.LUT P1, PT, PT, PT, UP0, 0x80, 0x0 ;  /* 0x000000000000781c */ /* 0x000fda0003f2f008 */
[----:B------:R-:W-:Y:S05]  /*67d0*/  @!P1 BRA `(.L_x_6495) ;  /* 0xfffffff400409947 */ /* 0x000fea000383ffff */
[----:B------:R-:W-:Y:S05]  /*67e0*/  BRA `(.L_x_6418) ;  /* 0x0000002000c87947 */ /* 0x000fea0003800000 */
.L_x_6454:
        /* <DEDUP_REMOVED lines=21> */
.L_x_6496:
[----:B------:R-:W-:Y:S01]  /*6940*/  ULDC UR9, c[0x0][0x8cc] ;  /* 0x0002330000097ab9 */ /* 0x000fe20000000800 */
[----:B------:R-:W-:Y:S01]  /*6950*/  UMOV UR7, UR8 ;  /* 0x0000000800077c82 */ /* 0x000fe20008000000 */
[----:B------:R-:W-:-:S11]  /*6960*/  UISETP.NE.AND UP0, UPT, UR9, 0x1, UPT ;  /* 0x000000010900788c */ /* 0x000fd6000bf05270 */
[----:B------:R-:W-:Y:S02]  /*6970*/  @UP0 ULDC.64 UR10, c[0x0][0x8d0] ;  /* 0x00023400000a0ab9 */ /* 0x000fe40000000a00 */
[----:B------:R-:W-:-:S04]  /*6980*/  UIMAD.WIDE.U32 UR4, UR8, UR10, URZ ;  /* 0x0000000a080472a5 */ /* 0x000fc8000f8e003f */
[----:B------:R-:W-:-:S04]  /*6990*/  @UP0 USHF.R.U32.HI UR7, URZ, UR11, UR5 ;  /* 0x0000000b3f070299 */ /* 0x000fc80008011605 */
[----:B------:R-:W-:-:S12]  /*69a0*/  UIMAD UR4, UR7, UR9, URZ ;  /* 0x00000009070472a4 */ /* 0x000fd8000f8e023f */
.L_x_6497:
        /* <DEDUP_REMOVED lines=73> */
.L_x_6543:
        /* <DEDUP_REMOVED lines=15> */
.L_x_6501:
        /* <DEDUP_REMOVED lines=97> */
.L_x_6512:
[----:B--234-:R-:W-:-:S04]  /*7540*/  SHF.L.U32 R21, R11, 0x1f, RZ ;  /* 0x0000001f0b157819 */ /* 0x01cfc800000006ff */
[----:B------:R-:W1:Y:S02]  /*7550*/  SYNCS.PHASECHK.TRANS64.TRYWAIT P1, [R16+URZ+0x30840], R21 ;  /* 0x03084015100075a7 */ /* 0x000e64000802017f */
[----:B-1----:R-:W-:Y:S05]  /*7560*/  @!P1 BRA `(.L_x_6504) ;  /* 0x0000001800689947 */ /* 0x002fea0003800000 */
.L_x_6544:
[----:B------:R-:W-:Y:S05]  /*7570*/  @P0 BRA `(.L_x_6505) ;  /* 0x0000000000140947 */ /* 0x000fea0003800000 */
[----:B------:R-:W-:Y:S01]  /*7580*/  ISETP.NE.AND P1, PT, R6, RZ, PT ;  /* 0x000000ff0600720c */ /* 0x000fe20003f25270 */
[----:B------:R-:W-:-:S04]  /*7590*/  IMAD.MOV.U32 R3, RZ, RZ, 0x4100 ;  /* 0x00004100ff037424 */ /* 0x000fc800078e00ff */
[----:B------:R3:W-:Y:S08]  /*75a0*/  SYNCS.ARRIVE.TRANS64 RZ, [R16+URZ+0x30830], R3 ;  /* 0x0308300310ff79a7 */ /* 0x0007f0000800003f */
[----:B------:R-:W-:Y:S05]  /*75b0*/  @!P1 BRA `(.L_x_6505) ;  /* 0x0000000000049947 */ /* 0x000fea0003800000 */
[----:B------:R-:W-:Y:S01]  /*75c0*/  BPT.TRAP 0x1 ;  /* 0x000000040000795c */ /* 0x000fe20000300000 */
.L_x_6505:
        /* <DEDUP_REMOVED lines=36> */
.L_x_6545:
[----:B------:R-:W-:Y:S05]  /*7810*/  @P0 BRA `(.L_x_6507) ;  /* 0x0000000000140947 */ /* 0x000fea0003800000 */
[----:B------:R-:W-:Y:S01]  /*7820*/  ISETP.NE.AND P1, PT, R6, RZ, PT ;  /* 0x000000ff0600720c */ /* 0x000fe20003f25270 */
[----:B------:R-:W-:-:S04]  /*7830*/  IMAD.MOV.U32 R2, RZ, RZ, 0x4100 ;  /* 0x00004100ff027424 */ /* 0x000fc800078e00ff */
[----:B------:R3:W-:Y:S08]  /*7840*/  SYNCS.ARRIVE.TRANS64 RZ, [R16+URZ+0x30818], R2 ;  /* 0x0308180210ff79a7 */ /* 0x0007f0000800003f */
[----:B------:R-:W-:Y:S05]  /*7850*/  @!P1 BRA `(.L_x_6507) ;  /* 0x0000000000049947 */ /* 0x000fea0003800000 */
[----:B------:R-:W-:Y:S01]  /*7860*/  BPT.TRAP 0x1 ;  /* 0x000000040000795c */ /* 0x000fe20000300000 */
.L_x_6507:
        /* <DEDUP_REMOVED lines=36> */
.L_x_6546:
[----:B------:R-:W-:Y:S05]  /*7ab0*/  @P0 BRA `(.L_x_6509) ;  /* 0x0000000000140947 */ /* 0x000fea0003800000 */
[----:B------:R-:W-:Y:S01]  /*7ac0*/  ISETP.NE.AND P1, PT, R6, RZ, PT ;  /* 0x000000ff0600720c */ /* 0x000fe20003f25270 */
[----:B-123--:R-:W-:-:S04]  /*7ad0*/  IMAD.MOV.U32 R21, RZ, RZ, 0x4100 ;  /* 0x00004100ff157424 */ /* 0x00efc800078e00ff */
[----:B------:R4:W-:Y:S08]  /*7ae0*/  SYNCS.ARRIVE.TRANS64 RZ, [R16+URZ+0x30838], R21 ;  /* 0x0308381510ff79a7 */ /* 0x0009f0000800003f */
[----:B------:R-:W-:Y:S05]  /*7af0*/  @!P1 BRA `(.L_x_6509) ;  /* 0x0000000000049947 */ /* 0x000fea0003800000 */
[----:B------:R-:W-:Y:S01]  /*7b00*/  BPT.TRAP 0x1 ;  /* 0x000000040000795c */ /* 0x000fe20000300000 */
.L_x_6509:
        /* <DEDUP_REMOVED lines=31> */
.L_x_6548:
[----:B------:R-:W-:Y:S05]  /*7d00*/  @P0 BRA `(.L_x_6511) ;  /* 0x0000000000140947 */ /* 0x000fea0003800000 */
[----:B------:R-:W-:Y:S01]  /*7d10*/  ISETP.NE.AND P1, PT, R6, RZ, PT ;  /* 0x000000ff0600720c */ /* 0x000fe20003f25270 */
[----:B------:R-:W-:-:S04]  /*7d20*/  IMAD.MOV.U32 R5, RZ, RZ, 0x4100 ;  /* 0x00004100ff057424 */ /* 0x000fc800078e00ff */
[----:B------:R1:W-:Y:S08]  /*7d30*/  SYNCS.ARRIVE.TRANS64 RZ, [R16+URZ+0x30810], R5 ;  /* 0x0308100510ff79a7 */ /* 0x0003f0000800003f */
[----:B------:R-:W-:Y:S05]  /*7d40*/  @!P1 BRA `(.L_x_6511) ;  /* 0x0000000000049947 */ /* 0x000fea0003800000 */
[----:B------:R-:W-:Y:S01]  /*7d50*/  BPT.TRAP 0x1 ;  /* 0x000000040000795c */ /* 0x000fe20000300000 */
.L_x_6511:
        /* <DEDUP_REMOVED lines=37> */
.L_x_6503:
        /* <DEDUP_REMOVED lines=8> */
.L_x_6549:
[----:B------:R-:W-:Y:S05]  /*8030*/  @P0 BRA `(.L_x_6514) ;  /* 0x0000000000140947 */ /* 0x000fea0003800000 */
[----:B------:R-:W-:Y:S01]  /*8040*/  ISETP.NE.AND P1, PT, R6, RZ, PT ;  /* 0x000000ff0600720c */ /* 0x000fe20003f25270 */
[----:B------:R-:W-:-:S04]  /*8050*/  IMAD.MOV.U32 R5, RZ, RZ, 0x4100 ;  /* 0x00004100ff057424 */ /* 0x000fc800078e00ff */
[----:B------:R2:W-:Y:S08]  /*8060*/  SYNCS.ARRIVE.TRANS64 RZ, [R16+URZ+0x30830], R5 ;  /* 0x0308300510ff79a7 */ /* 0x0005f0000800003f */
[----:B------:R-:W-:Y:S05]  /*8070*/  @!P1 BRA `(.L_x_6514) ;  /* 0x0000000000049947 */ /* 0x000fea0003800000 */
[----:B------:R-:W-:Y:S01]  /*8080*/  BPT.TRAP 0x1 ;  /* 0x000000040000795c */ /* 0x000fe20000300000 */
.L_x_6514:
        /* <DEDUP_REMOVED lines=33> */
.L_x_6550:
[----:B------:R-:W-:Y:S05]  /*82a0*/  @P0 BRA `(.L_x_6516) ;  /* 0x0000000000140947 */ /* 0x000fea0003800000 */
[----:B------:R-:W-:Y:S01]  /*82b0*/  ISETP.NE.AND P0, PT, R6, RZ, PT ;  /* 0x000000ff0600720c */ /* 0x000fe20003f05270 */
[----:B------:R-:W-:-:S04]  /*82c0*/  IMAD.MOV.U32 R5, RZ, RZ, 0x4100 ;  /* 0x00004100ff057424 */ /* 0x000fc800078e00ff */
[----:B------:R1:W-:Y:S08]  /*82d0*/  SYNCS.ARRIVE.TRANS64 RZ, [R16+URZ+0x30818], R5 ;  /* 0x0308180510ff79a7 */ /* 0x0003f0000800003f */
[----:B------:R-:W-:Y:S05]  /*82e0*/  @!P0 BRA `(.L_x_6516) ;  /* 0x0000000000048947 */ /* 0x000fea0003800000 */
[----:B------:R-:W-:Y:S01]  /*82f0*/  BPT.TRAP 0x1 ;  /* 0x000000040000795c */ /* 0x000fe20000300000 */
.L_x_6516:
        /* <DEDUP_REMOVED lines=37> */
.L_x_6502:
[----:B------:R-:W1:Y:S01]  /*8550*/  S2R R0, SR_TID.X ;  /* 0x0000000000007919 */ /* 0x000e620000002100 */
[----:B------:R-:W-:Y:S01]  /*8560*/  IMAD R3, R19, 0x8, R16 ;  /* 0x0000000813037824 */ /* 0x000fe200078e0210 */
[----:B-1----:R-:W-:Y:S02]  /*8570*/  LOP3.LUT R2, R0, 0x7f, RZ, 0xc0, !PT ;  /* 0x0000007f00027812 */ /* 0x002fe400078ec0ff */
[----:B------:R-:W-:Y:S02]  /*8580*/  SHF.L.U32 R0, R11, 0x1f, RZ ;  /* 0x0000001f0b007819 */ /* 0x000fe400000006ff */
[----:B------:R-:W-:Y:S02]  /*8590*/  ISETP.NE.AND P1, PT, R2, RZ, PT ;  /* 0x000000ff0200720c */ /* 0x000fe40003f25270 */
[----:B------:R-:W1:Y:S02]  /*85a0*/  SYNCS.PHASECHK.TRANS64.TRYWAIT P0, [R3+URZ+0x30840], R0 ;  /* 0x03084000030075a7 */ /* 0x000e64000800017f */
[----:B-1----:R-:W-:Y:S09]  /*85b0*/  @!P0 BRA `(.L_x_6517) ;  /* 0x0000000800d08947 */ /* 0x002ff20003800000 */
.L_x_6551:
[----:B------:R-:W-:Y:S05]  /*85c0*/  @P1 BRA `(.L_x_6518) ;  /* 0x0000000000181947 */ /* 0x000fea0003800000 */
[----:B------:R-:W1:Y:S01]  /*85d0*/  S2R R2, SR_TID.X ;  /* 0x0000000000027919 */ /* 0x000e620000002100 */
[----:B------:R-:W-:-:S04]  /*85e0*/  IMAD.MOV.U32 R0, RZ, RZ, 0x4100 ;  /* 0x00004100ff007424 */ /* 0x000fc800078e00ff */
[----:B------:R1:W-:Y:S02]  /*85f0*/  SYNCS.ARRIVE.TRANS64 RZ, [R3+URZ+0x30830], R0 ;  /* 0x0308300003ff79a7 */ /* 0x0003e4000800003f */
[----:B-1----:R-:W-:-:S13]  /*8600*/  LOP3.LUT P0, RZ, R2, 0x1f, RZ, 0xc0, !PT ;  /* 0x0000001f02ff7812 */ /* 0x002fda000780c0ff */
[----:B------:R-:W-:Y:S05]  /*8610*/  @!P0 BRA `(.L_x_6518) ;  /* 0x0000000000048947 */ /* 0x000fea0003800000 */
[----:B------:R-:W-:Y:S01]  /*8620*/  BPT.TRAP 0x1 ;  /* 0x000000040000795c */ /* 0x000fe20000300000 */
.L_x_6518:
        /* <DEDUP_REMOVED lines=40> */
.L_x_6499:
[----:B------:R-:W-:Y:S05]  /*88b0*/  BSYNC B0 ;  /* 0x0000000000007941 */ /* 0x000fea0003800000 */
.L_x_6498:
[----:B------:R-:W-:-:S03]  /*88c0*/  UMOV UR7, 0xffffffff ;  /* 0xffffffff00077882 */ /* 0x000fc60000000000 */
[----:B------:R-:W-:Y:S05]  /*88d0*/  BRA.DIV UR7, `(.L_x_6519) ;  /* 0x0000000a071c7947 */ /* 0x000fea000b800000 */
[----:B------:R-:W-:-:S13]  /*88e0*/  ELECT P6, URZ, PT ;  /* 0x00000000003f782f */ /* 0x000fda00038c0000 */
.L_x_6554:
[----:B------:R-:W-:Y:S05]  /*88f0*/  @!P6 BRA `(.L_x_6418) ;  /* 0x000000000084e947 */ /* 0x000fea0003800000 */
[----:B------:R-:W-:-:S06]  /*8900*/  ULOP3.LUT UR7, UR38, 0x2, URZ, 0xfc, !UPT ;  /* 0x0000000226077892 */ /* 0x000fcc000f8efc3f */
[----:B------:R-:W-:-:S05]  /*8910*/  IMAD.U32 R2, RZ, RZ, UR7 ;  /* 0x00000007ff027e24 */ /* 0x000fca000f8e00ff */
[----:B------:R-:W-:-:S13]  /*8920*/  ISETP.NE.AND P2, PT, R2, 0x3, PT ;  /* 0x000000030200780c */ /* 0x000fda0003f45270 */
[----:B------:R-:W-:Y:S05]  /*8930*/  @!P2 BRA `(.L_x_6520) ;  /* 0x000000000004a947 */ /* 0x000fea0003800000 */
[----:B------:R-:W-:Y:S01]  /*8940*/  BPT.TRAP 0x1 ;  /* 0x000000040000795c */ /* 0x000fe20000300000 */
.L_x_6520:
        /* <DEDUP_REMOVED lines=15> */
.L_x_6555:
[----:B------:R-:W2:Y:S02]  /*8a40*/  SYNCS.PHASECHK.TRANS64.TRYWAIT P0, [R3+URZ], R2 ;  /* 0x00000002030075a7 */ /* 0x000ea4000800017f */
[----:B--2---:R-:W-:Y:S05]  /*8a50*/  @!P0 BRA `(.L_x_6522) ;  /* 0x0000000400f08947 */ /* 0x004fea0003800000 */
.L_x_6556:
[----:B------:R-:W-:Y:S05]  /*8a60*/  @!P2 BRA `(.L_x_6523) ;  /* 0x000000000004a947 */ /* 0x000fea0003800000 */
[----:B------:R-:W-:Y:S01]  /*8a70*/  BPT.TRAP 0x1 ;  /* 0x000000040000795c */ /* 0x000fe20000300000 */
.L_x_6523:
[----:B--2---:R-:W-:-:S04]  /*8a80*/  VIADD R3, R7, 0x30840 ;  /* 0x0003084007037836 */ /* 0x004fc80000000000 */
[----:B------:R-:W-:-:S04]  /*8a90*/  IMAD R0, R0, 0x8, R3 ;  /* 0x0000000800007824 */ /* 0x000fc800078e0203 */
[----:B------:R-:W2:Y:S02]  /*8aa0*/  SYNCS.PHASECHK.TRANS64.TRYWAIT P0, [R0+URZ], R5 ;  /* 0x00000005000075a7 */ /* 0x000ea4000800017f */
[----:B--2---:R-:W-:Y:S05]  /*8ab0*/  @!P0 BRA `(.L_x_6524) ;  /* 0x0000000400ec8947 */ /* 0x004fea0003800000 */
.L_x_6557:
[----:B------:R-:W-:-:S07]  /*8ac0*/  IMAD R3, R4, 0x8, R3 ;  /* 0x0000000804037824 */ /* 0x000fce00078e0203 */
.L_x_6525:
[----:B---3--:R3:W4:Y:S02]  /*8ad0*/  SYNCS.PHASECHK.TRANS64.TRYWAIT P0, [R3+URZ], R2 ;  /* 0x00000002030075a7 */ /* 0x008724000800017f */
[----:B----4-:R-:W-:Y:S05]  /*8ae0*/  @!P0 NANOSLEEP.SYNCS 0x989680 ;  /* 0x009896800000895d */ /* 0x010fea0003900000 */
[----:B------:R-:W4:Y:S02]  /*8af0*/  @!P0 SYNCS.PHASECHK.TRANS64 P0, [R3+URZ], R2 ;  /* 0x00000002030085a7 */ /* 0x000f24000800007f */
[----:B----4-:R-:W-:Y:S05]  /*8b00*/  @!P0 BRA `(.L_x_6525) ;  /* 0xfffffffc00f08947 */ /* 0x010fea000383ffff */
.L_x_6418:
[----:B------:R-:W-:Y:S05]  /*8b10*/  BSYNC B6 ;  /* 0x0000000000067941 */ /* 0x000fea0003800000 */
.L_x_6413:
[----:B------:R-:W-:Y:S05]  /*8b20*/  EXIT ;  /* 0x000000000000794d */ /* 0x000fea0003800000 */
.L_x_6424:
[----:B------:R-:W-:Y:S02]  /*8b30*/  IMAD.MOV.U32 R12, RZ, RZ, RZ ;  /* 0x000000ffff0c7224 */ /* 0x000fe400078e00ff */
[----:B------:R-:W-:Y:S02]  /*8b40*/  IMAD.MOV.U32 R11, RZ, RZ, 0x1f ;  /* 0x0000001fff0b7424 */ /* 0x000fe400078e00ff */
[----:B------:R-:W-:-:S07]  /*8b50*/  IMAD.MOV.U32 R15, RZ, RZ, -0x1 ;  /* 0xffffffffff0f7424 */ /* 0x000fce00078e00ff */
[----:B------:R-:W-:Y:S05]  /*8b60*/  WARPSYNC.COLLECTIVE R15, `(.L_x_6526) ;  /* 0x000000000f087348 */ /* 0x000fea0003c00000 */
[----:B------:R1:W2:Y:S02]  /*8b70*/  SHFL.IDX P6, R14, R13, R12, R11 ;  /* 0x0000000c0d0e7389 */ /* 0x0002a400000c000b */
[----:B-12---:R-:W-:Y:S01]  /*8b80*/  ENDCOLLECTIVE ;  /* 0x000000000000791b */ /* 0x006fe20003800000 */
.L_x_6526:
[----:B------:R-:W-:Y:S05]  /*8b90*/  BRA `(.L_x_6527) ;  /* 0xffffff8400ec7947 */ /* 0x000fea000383ffff */
.L_x_6426:
[----:B---3--:R3:W4:Y:S02]  /*8ba0*/  SYNCS.PHASECHK.TRANS64.TRYWAIT P0, [R228+URZ+0x30800], R9 ;  /* 0x03080009e40075a7 */ /* 0x008724000800017f */
[----:B----4-:R-:W-:Y:S05]  /*8bb0*/  @!P0 NANOSLEEP.SYNCS 0x989680 ;  /* 0x009896800000895d */ /* 0x010fea0003900000 */
[----:B------:R-:W4:Y:S02]  /*8bc0*/  @!P0 SYNCS.PHASECHK.TRANS64 P0, [R228+URZ+0x30800], R9 ;  /* 0x03080009e40085a7 */ /* 0x000f24000800007f */
[----:B----4-:R-:W-:Y:S05]  /*8bd0*/  @!P0 BRA `(.L_x_6426) ;  /* 0xfffffffc00f08947 */ /* 0x010fea000383ffff */
[----:B------:R-:W-:Y:S05]  /*8be0*/  BRA `(.L_x_6425) ;  /* 0xffffff8800147947 */ /* 0x000fea000383ffff */
.L_x_6430:
[----:B---3--:R3:W4:Y:S02]  /*8bf0*/  SYNCS.PHASECHK.TRANS64.TRYWAIT P1, [R0+URZ+0x30810], R9 ;  /* 0x03081009000075a7 */ /* 0x008724000802017f */
[----:B----4-:R-:W-:Y:S05]  /*8c00*/  @!P1 NANOSLEEP.SYNCS 0x989680 ;  /* 0x009896800000995d */ /* 0x010fea0003900000 */
[----:B------:R-:W4:Y:S02]  /*8c10*/  @!P1 SYNCS.PHASECHK.TRANS64 P1, [R0+URZ+0x30810], R9 ;  /* 0x03081009000095a7 */ /* 0x000f24000802007f */
[----:B----4-:R-:W-:Y:S05]  /*8c20*/  @!P1 BRA `(.L_x_6430) ;  /* 0xfffffffc00f09947 */ /* 0x010fea000383ffff */
[----:B------:R-:W-:Y:S05]  /*8c30*/  BRA `(.L_x_6429) ;  /* 0xffffff8c00c87947 */ /* 0x000fea000383ffff */
.L_x_6434:
[----:B------:R1:W1:Y:S02]  /*8c40*/  SYNCS.PHASECHK.TRANS64.TRYWAIT P1, [R0+URZ+0x30830], R9 ;  /* 0x03083009000075a7 */ /* 0x000264000802017f */
[----:B-1----:R-:W-:Y:S05]  /*8c50*/  @!P1 NANOSLEEP.SYNCS 0x989680 ;  /* 0x009896800000995d */ /* 0x002fea0003900000 */
[----:B------:R-:W1:Y:S02]  /*8c60*/  @!P1 SYNCS.PHASECHK.TRANS64 P1, [R0+URZ+0x30830], R9 ;  /* 0x03083009000095a7 */ /* 0x000e64000802007f */
[----:B-1----:R-:W-:Y:S05]  /*8c70*/  @!P1 BRA `(.L_x_6434) ;  /* 0xfffffffc00f09947 */ /* 0x002fea000383ffff */
[----:B------:R-:W-:Y:S05]  /*8c80*/  BRA `(.L_x_6433) ;  /* 0xffffff9400207947 */ /* 0x000fea000383ffff */
.L_x_6441:
[----:B------:R-:W-:Y:S01]  /*8c90*/  BSSY B0, `(.L_x_6528) ;  /* 0x0000005000007945 */ /* 0x000fe20003800000 */
[----:B------:R-:W-:-:S07]  /*8ca0*/  IMAD.MOV.U32 R15, RZ, RZ, -0x1 ;  /* 0xffffffffff0f7424 */ /* 0x000fce00078e00ff */
[----:B-1----:R-:W-:Y:S05]  /*8cb0*/  WARPSYNC.COLLECTIVE R15, `(.L_x_6529) ;  /* 0x000000000f087348 */ /* 0x002fea0003c00000 */
[----:B------:R-:W-:Y:S01]  /*8cc0*/  NOP ;  /* 0x0000000000007918 */ /* 0x000fe20000000000 */
[----:B-1----:R-:W-:Y:S01]  /*8cd0*/  ENDCOLLECTIVE ;  /* 0x000000000000791b */ /* 0x002fe20003800000 */
.L_x_6529:
[----:B------:R-:W-:Y:S05]  /*8ce0*/  BSYNC B0 ;  /* 0x0000000000007941 */ /* 0x000fea0003800000 */
.L_x_6528:
[----:B------:R-:W-:Y:S05]  /*8cf0*/  BRA `(.L_x_6530) ;  /* 0xffffffb800f07947 */ /* 0x000fea000383ffff */
.L_x_6450:
[----:B------:R-:W-:Y:S01]  /*8d00*/  BSSY B0, `(.L_x_6531) ;  /* 0x0000005000007945 */ /* 0x000fe20003800000 */
[----:B------:R-:W-:-:S07]  /*8d10*/  IMAD.MOV.U32 R15, RZ, RZ, -0x1 ;  /* 0xffffffffff0f7424 */ /* 0x000fce00078e00ff */
[----:B-12---:R-:W-:Y:S05]  /*8d20*/  WARPSYNC.COLLECTIVE R15, `(.L_x_6532) ;  /* 0x000000000f087348 */ /* 0x006fea0003c00000 */
[----:B------:R-:W-:Y:S01]  /*8d30*/  NOP ;  /* 0x0000000000007918 */ /* 0x000fe20000000000 */
[----:B-12---:R-:W-:Y:S01]  /*8d40*/  ENDCOLLECTIVE ;  /* 0x000000000000791b */ /* 0x006fe20003800000 */
.L_x_6532:
[----:B------:R-:W-:Y:S05]  /*8d50*/  BSYNC B0 ;  /* 0x0000000000007941 */ /* 0x000fea0003800000 */
.L_x_6531:
[----:B------:R-:W-:Y:S05]  /*8d60*/  BRA `(.L_x_6533) ;  /* 0xffffffbc00f07947 */ /* 0x000fea000383ffff */
.L_x_6461:
[----:B------:R-:W-:Y:S01]  /*8d70*/  BSSY B0, `(.L_x_6534) ;  /* 0x0000005000007945 */ /* 0x000fe20003800000 */
[----:B------:R-:W-:-:S07]  /*8d80*/  IMAD.MOV.U32 R15, RZ, RZ, -0x1 ;  /* 0xffffffffff0f7424 */ /* 0x000fce00078e00ff */
[----:B------:R-:W-:Y:S05]  /*8d90*/  WARPSYNC.COLLECTIVE R15, `(.L_x_6535) ;  /* 0x000000000f087348 */ /* 0x000fea0003c00000 */
[----:B------:R-:W-:Y:S01]  /*8da0*/  NOP ;  /* 0x0000000000007918 */ /* 0x000fe20000000000 */
[----:B------:R-:W-:Y:S01]  /*8db0*/  ENDCOLLECTIVE ;  /* 0x000000000000791b */ /* 0x000fe20003800000 */
.L_x_6535:
[----:B------:R-:W-:Y:S05]  /*8dc0*/  BSYNC B0 ;  /* 0x0000000000007941 */ /* 0x000fea0003800000 */
.L_x_6534:
[----:B------:R-:W-:Y:S05]  /*8dd0*/  BRA `(.L_x_6536) ;  /* 0xffffffc800707947 */ /* 0x000fea000383ffff */
.L_x_6474:
[----:B------:R-:W-:Y:S01]  /*8de0*/  BSSY B0, `(.L_x_6537) ;  /* 0x0000005000007945 */ /* 0x000fe20003800000 */
[----:B------:R-:W-:-:S07]  /*8df0*/  IMAD.MOV.U32 R15, RZ, RZ, -0x1 ;  /* 0xffffffffff0f7424 */ /* 0x000fce00078e00ff */
[----:B------:R-:W-:Y:S05]  /*8e00*/  WARPSYNC.COLLECTIVE R15, `(.L_x_6538) ;  /* 0x000000000f087348 */ /* 0x000fea0003c00000 */
[----:B------:R-:W-:Y:S01]  /*8e10*/  NOP ;  /* 0x0000000000007918 */ /* 0x000fe20000000000 */
[----:B------:R-:W-:Y:S01]  /*8e20*/  ENDCOLLECTIVE ;  /* 0x000000000000791b */ /* 0x000fe20003800000 */
.L_x_6538:
[----:B------:R-:W-:Y:S05]  /*8e30*/  BSYNC B0 ;  /* 0x0000000000007941 */ /* 0x000fea0003800000 */
.L_x_6537:
[----:B------:R-:W-:Y:S05]  /*8e40*/  BRA `(.L_x_6539) ;  /* 0xffffffd000107947 */ /* 0x000fea000383ffff */
.L_x_6486:
[----:B------:R-:W-:Y:S01]  /*8e50*/  BSSY B0, `(.L_x_6540) ;  /* 0x0000005000007945 */ /* 0x000fe20003800000 */
[----:B------:R-:W-:-:S07]  /*8e60*/  IMAD.MOV.U32 R15, RZ, RZ, -0x1 ;  /* 0xffffffffff0f7424 */ /* 0x000fce00078e00ff */
[----:B------:R-:W-:Y:S05]  /*8e70*/  WARPSYNC.COLLECTIVE R15, `(.L_x_6541) ;  /* 0x000000000f087348 */ /* 0x000fea0003c00000 */
[----:B------:R-:W-:Y:S01]  /*8e80*/  NOP ;  /* 0x0000000000007918 */ /* 0x000fe20000000000 */
[----:B------:R-:W-:Y:S01]  /*8e90*/  ENDCOLLECTIVE ;  /* 0x000000000000791b */ /* 0x000fe20003800000 */
.L_x_6541:
[----:B------:R-:W-:Y:S05]  /*8ea0*/  BSYNC B0 ;  /* 0x0000000000007941 */ /* 0x000fea0003800000 */
.L_x_6540:
[----:B------:R-:W-:Y:S05]  /*8eb0*/  BRA `(.L_x_6542) ;  /* 0xffffffd400507947 */ /* 0x000fea000383ffff */
.L_x_6500:
[----:B-1----:R1:W2:Y:S02]  /*8ec0*/  SYNCS.PHASECHK.TRANS64.TRYWAIT P0, [R16+URZ+0x30820], R3 ;  /* 0x03082003100075a7 */ /* 0x0022a4000800017f */
[----:B--2---:R-:W-:Y:S05]  /*8ed0*/  @!P0 NANOSLEEP.SYNCS 0x989680 ;  /* 0x009896800000895d */ /* 0x004fea0003900000 */
[----:B------:R-:W2:Y:S02]  /*8ee0*/  @!P0 SYNCS.PHASECHK.TRANS64 P0, [R16+URZ+0x30820], R3 ;  /* 0x03082003100085a7 */ /* 0x000ea4000800007f */
[----:B--2---:R-:W-:Y:S05]  /*8ef0*/  @!P0 BRA `(.L_x_6500) ;  /* 0xfffffffc00f08947 */ /* 0x004fea000383ffff */
[----:B------:R-:W-:Y:S05]  /*8f00*/  BRA `(.L_x_6543) ;  /* 0xffffffdc00cc7947 */ /* 0x000fea000383ffff */
.L_x_6504:
[----:B-1----:R1:W3:Y:S02]  /*8f10*/  SYNCS.PHASECHK.TRANS64.TRYWAIT P1, [R16+URZ+0x30840], R21 ;  /* 0x03084015100075a7 */ /* 0x0022e4000802017f */
[----:B---3--:R-:W-:Y:S05]  /*8f20*/  @!P1 NANOSLEEP.SYNCS 0x989680 ;  /* 0x009896800000995d */ /* 0x008fea0003900000 */
[----:B------:R-:W3:Y:S02]  /*8f30*/  @!P1 SYNCS.PHASECHK.TRANS64 P1, [R16+URZ+0x30840], R21 ;  /* 0x03084015100095a7 */ /* 0x000ee4000802007f */
[----:B---3--:R-:W-:Y:S05]  /*8f40*/  @!P1 BRA `(.L_x_6504) ;  /* 0xfffffffc00f09947 */ /* 0x008fea000383ffff */
[----:B------:R-:W-:Y:S05]  /*8f50*/  BRA `(.L_x_6544) ;  /* 0xffffffe400847947 */ /* 0x000fea000383ffff */
.L_x_6506:
[----:B--2---:R2:W3:Y:S02]  /*8f60*/  SYNCS.PHASECHK.TRANS64.TRYWAIT P1, [R16+URZ+0x30828], R21 ;  /* 0x03082815100075a7 */ /* 0x0044e4000802017f */
[----:B---3--:R-:W-:Y:S05]  /*8f70*/  @!P1 NANOSLEEP.SYNCS 0x989680 ;  /* 0x009896800000995d */ /* 0x008fea0003900000 */
[----:B------:R-:W3:Y:S02]  /*8f80*/  @!P1 SYNCS.PHASECHK.TRANS64 P1, [R16+URZ+0x30828], R21 ;  /* 0x03082815100095a7 */ /* 0x000ee4000802007f */
[----:B---3--:R-:W-:Y:S05]  /*8f90*/  @!P1 BRA `(.L_x_6506) ;  /* 0xfffffffc00f09947 */ /* 0x008fea000383ffff */
[----:B------:R-:W-:Y:S05]  /*8fa0*/  BRA `(.L_x_6545) ;  /* 0xffffffe800187947 */ /* 0x000fea000383ffff */
.L_x_6508:
[----:B---3--:R3:W4:Y:S02]  /*8fb0*/  SYNCS.PHASECHK.TRANS64.TRYWAIT P1, [R16+URZ+0x30848], R21 ;  /* 0x03084815100075a7 */ /* 0x008724000802017f */
[----:B----4-:R-:W-:Y:S05]  /*8fc0*/  @!P1 NANOSLEEP.SYNCS 0x989680 ;  /* 0x009896800000995d */ /* 0x010fea0003900000 */
[----:B------:R-:W4:Y:S02]  /*8fd0*/  @!P1 SYNCS.PHASECHK.TRANS64 P1, [R16+URZ+0x30848], R21 ;  /* 0x03084815100095a7 */ /* 0x000f24000802007f */
[----:B----4-:R-:W-:Y:S05]  /*8fe0*/  @!P1 BRA `(.L_x_6508) ;  /* 0xfffffffc00f09947 */ /* 0x010fea000383ffff */
[----:B------:R-:W-:Y:S05]  /*8ff0*/  BRA `(.L_x_6546) ;  /* 0xffffffe800ac7947 */ /* 0x000fea000383ffff */
.L_x_6510:
[----:B------:R-:W-:-:S07]  /*9000*/  SHF.L.U32 R5, R11, 0x1f, RZ ;  /* 0x0000001f0b057819 */ /* 0x000fce00000006ff */
.L_x_6547:
[----:B------:R1:W1:Y:S02]  /*9010*/  SYNCS.PHASECHK.TRANS64.TRYWAIT P1, [R16+URZ+0x30820], R5 ;  /* 0x03082005100075a7 */ /* 0x000264000802017f */
[----:B-1----:R-:W-:Y:S05]  /*9020*/  @!P1 NANOSLEEP.SYNCS 0x989680 ;  /* 0x009896800000995d */ /* 0x002fea0003900000 */
[----:B------:R-:W1:Y:S02]  /*9030*/  @!P1 SYNCS.PHASECHK.TRANS64 P1, [R16+URZ+0x30820], R5 ;  /* 0x03082005100095a7 */ /* 0x000e64000802007f */
[----:B-1----:R-:W-:Y:S05]  /*9040*/  @!P1 BRA `(.L_x_6547) ;  /* 0xfffffffc00f09947 */ /* 0x002fea000383ffff */
[----:B------:R-:W-:Y:S05]  /*9050*/  BRA `(.L_x_6548) ;  /* 0xffffffec00287947 */ /* 0x000fea000383ffff */
.L_x_6513:
[----:B-1----:R1:W2:Y:S02]  /*9060*/  SYNCS.PHASECHK.TRANS64.TRYWAIT P1, [R16+URZ+0x30840], R13 ;  /* 0x0308400d100075a7 */ /* 0x0022a4000802017f */
[----:B--2---:R-:W-:Y:S05]  /*9070*/  @!P1 NANOSLEEP.SYNCS 0x989680 ;  /* 0x009896800000995d */ /* 0x004fea0003900000 */
[----:B------:R-:W2:Y:S02]  /*9080*/  @!P1 SYNCS.PHASECHK.TRANS64 P1, [R16+URZ+0x30840], R13 ;  /* 0x0308400d100095a7 */ /* 0x000ea4000802007f */
[----:B--2---:R-:W-:Y:S05]  /*9090*/  @!P1 BRA `(.L_x_6513) ;  /* 0xfffffffc00f09947 */ /* 0x004fea000383ffff */
[----:B------:R-:W-:Y:S05]  /*90a0*/  BRA `(.L_x_6549) ;  /* 0xffffffec00e07947 */ /* 0x000fea000383ffff */
.L_x_6515:
[----:B--2---:R2:W1:Y:S02]  /*90b0*/  SYNCS.PHASECHK.TRANS64.TRYWAIT P1, [R16+URZ+0x30828], R13 ;  /* 0x0308280d100075a7 */ /* 0x004464000802017f */
[----:B-1----:R-:W-:Y:S05]  /*90c0*/  @!P1 NANOSLEEP.SYNCS 0x989680 ;  /* 0x009896800000995d */ /* 0x002fea0003900000 */
[----:B------:R-:W1:Y:S02]  /*90d0*/  @!P1 SYNCS.PHASECHK.TRANS64 P1, [R16+URZ+0x30828], R13 ;  /* 0x0308280d100095a7 */ /* 0x000e64000802007f */
[----:B-1----:R-:W-:Y:S05]  /*90e0*/  @!P1 BRA `(.L_x_6515) ;  /* 0xfffffffc00f09947 */ /* 0x002fea000383ffff */
[----:B------:R-:W-:Y:S05]  /*90f0*/  BRA `(.L_x_6550) ;  /* 0xfffffff000687947 */ /* 0x000fea000383ffff */
.L_x_6517:
[----:B------:R1:W1:Y:S02]  /*9100*/  SYNCS.PHASECHK.TRANS64.TRYWAIT P0, [R3+URZ+0x30840], R0 ;  /* 0x03084000030075a7 */ /* 0x000264000800017f */
[----:B-1----:R-:W-:Y:S05]  /*9110*/  @!P0 NANOSLEEP.SYNCS 0x989680 ;  /* 0x009896800000895d */ /* 0x002fea0003900000 */
[----:B------:R-:W1:Y:S02]  /*9120*/  @!P0 SYNCS.PHASECHK.TRANS64 P0, [R3+URZ+0x30840], R0 ;  /* 0x03084000030085a7 */ /* 0x000e64000800007f */
[----:B-1----:R-:W-:Y:S05]  /*9130*/  @!P0 BRA `(.L_x_6517) ;  /* 0xfffffffc00f08947 */ /* 0x002fea000383ffff */
[----:B------:R-:W-:Y:S05]  /*9140*/  BRA `(.L_x_6551) ;  /* 0xfffffff4001c7947 */ /* 0x000fea000383ffff */
.L_x_6519:
[----:B------:R-:W-:Y:S01]  /*9150*/  BSSY B0, `(.L_x_6552) ;  /* 0x0000006000007945 */ /* 0x000fe20003800000 */
[----:B------:R-:W-:-:S07]  /*9160*/  IMAD.MOV.U32 R15, RZ, RZ, -0x1 ;  /* 0xffffffffff0f7424 */ /* 0x000fce00078e00ff */
[----:B------:R-:W-:Y:S05]  /*9170*/  WARPSYNC.COLLECTIVE R15, `(.L_x_6553) ;  /* 0x000000000f0c7348 */ /* 0x000fea0003c00000 */
[----:B------:R-:W-:Y:S02]  /*9180*/  ELECT P6, UR62, PT ;  /* 0x00000000003e782f */ /* 0x000fe400038c0000 */
[----:B------:R-:W-:Y:S01]  /*9190*/  MOV R14, UR62 ;  /* 0x0000003e000e7c02 */ /* 0x000fe20008000f00 */
[----:B------:R-:W-:Y:S10]  /*91a0*/  ENDCOLLECTIVE ;  /* 0x000000000000791b */ /* 0x000ff40003800000 */
.L_x_6553:
[----:B------:R-:W-:Y:S05]  /*91b0*/  BSYNC B0 ;  /* 0x0000000000007941 */ /* 0x000fea0003800000 */
.L_x_6552:
[----:B------:R-:W-:Y:S05]  /*91c0*/  BRA `(.L_x_6554) ;  /* 0xfffffff400c87947 */ /* 0x000fea000383ffff */
.L_x_6521:
[----:B-1----:R1:W2:Y:S02]  /*91d0*/  SYNCS.PHASECHK.TRANS64.TRYWAIT P0, [R6+URZ], R5 ;  /* 0x00000005060075a7 */ /* 0x0022a4000800017f */
[----:B--2---:R-:W-:Y:S05]  /*91e0*/  @!P0 NANOSLEEP.SYNCS 0x989680 ;  /* 0x009896800000895d */ /* 0x004fea0003900000 */
[----:B------:R-:W2:Y:S02]  /*91f0*/  @!P0 SYNCS.PHASECHK.TRANS64 P0, [R6+URZ], R5 ;  /* 0x00000005060085a7 */ /* 0x000ea4000800007f */
[----:B--2---:R-:W-:Y:S05]  /*9200*/  @!P0 BRA `(.L_x_6521) ;  /* 0xfffffffc00f08947 */ /* 0x004fea000383ffff */
[----:B------:R-:W-:Y:S05]  /*9210*/  BRA `(.L_x_6555) ;  /* 0xfffffff800087947 */ /* 0x000fea000383ffff */
.L_x_6522:
[----:B--2---:R2:W3:Y:S02]  /*9220*/  SYNCS.PHASECHK.TRANS64.TRYWAIT P0, [R3+URZ], R2 ;  /* 0x00000002030075a7 */ /* 0x0044e4000800017f */
[----:B---3--:R-:W-:Y:S05]  /*9230*/  @!P0 NANOSLEEP.SYNCS 0x989680 ;  /* 0x009896800000895d */ /* 0x008fea0003900000 */
[----:B------:R-:W3:Y:S02]  /*9240*/  @!P0 SYNCS.PHASECHK.TRANS64 P0, [R3+URZ], R2 ;  /* 0x00000002030085a7 */ /* 0x000ee4000800007f */
[----:B---3--:R-:W-:Y:S05]  /*9250*/  @!P0 BRA `(.L_x_6522) ;  /* 0xfffffffc00f08947 */ /* 0x008fea000383ffff */
[----:B------:R-:W-:Y:S05]  /*9260*/  BRA `(.L_x_6556) ;  /* 0xfffffff400fc7947 */ /* 0x000fea000383ffff */
.L_x_6524:
[----:B--2---:R2:W3:Y:S02]  /*9270*/  SYNCS.PHASECHK.TRANS64.TRYWAIT P0, [R0+URZ], R5 ;  /* 0x00000005000075a7 */ /* 0x0044e4000800017f */
[----:B---3--:R-:W-:Y:S05]  /*9280*/  @!P0 NANOSLEEP.SYNCS 0x989680 ;  /* 0x009896800000895d */ /* 0x008fea0003900000 */
[----:B------:R-:W3:Y:S02]  /*9290*/  @!P0 SYNCS.PHASECHK.TRANS64 P0, [R0+URZ], R5 ;  /* 0x00000005000085a7 */ /* 0x000ee4000800007f */
[----:B---3--:R-:W-:Y:S05]  /*92a0*/  @!P0 BRA `(.L_x_6524) ;  /* 0xfffffffc00f08947 */ /* 0x008fea000383ffff */
[----:B------:R-:W-:Y:S05]  /*92b0*/  BRA `(.L_x_6557) ;  /* 0xfffffff800007947 */ /* 0x000fea000383ffff */
.L_x_6558:
        /* <DEDUP_REMOVED lines=12> */
.L_x_7336:


//--------------------- .text._ZN7cutlass13device_kernelIN5flash22FlashAttnBwdPreprocessIN4cute5tupleIJNS3_1CILi64EEENS5_ILi128EEEEEENS_6half_tEfNS_4arch4Sm90ELb1ELb0EEEEEvNT_6ParamsE --------------------------
	.section	.text._ZN7cutlass13device_kernelIN5flash22FlashAttnBwdPreprocessIN4cute5tupleIJNS3_1CILi64EEENS5_ILi128EEEEEENS_6half_tEfNS_4arch4Sm90ELb1ELb0EEEEEvNT_6ParamsE,"ax",@progbits
	.align	128
.text._ZN7cutlass13device_kernelIN5flash22FlashAttnBwdPreprocessIN4cute5tupleIJNS3_1CILi64EEENS5_ILi128EEEEEENS_6half_tEfNS_4arch4Sm90ELb1ELb0EEEEEvNT_6ParamsE:
        .type           _ZN7cutlass13device_kernelIN5flash22FlashAttnBwdPreprocessIN4cute5tupleIJNS3_1CILi64EEENS5_ILi128EEEEEENS_6half_tEfNS_4arch4Sm90ELb1ELb0EEEEEvNT_6ParamsE,@function
        .size           _ZN7cutlass13device_kernelIN5flash22FlashAttnBwdPreprocessIN4cute5tupleIJNS3_1CILi64EEENS5_ILi128EEEEEENS_6half_tEfNS_4arch4Sm90ELb1ELb0EEEEEvNT_6ParamsE,(.L_x_7337 - _ZN7cutlass13device_kernelIN5flash22FlashAttnBwdPreprocessIN4cute5tupleIJNS3_1CILi64EEENS5_ILi128EEEEEENS_6half_tEfNS_4arch4Sm90ELb1ELb0EEEEEvNT_6ParamsE)
        .other          _ZN7cutlass13device_kernelIN5flash22FlashAttnBwdPreprocessIN4cute5tupleIJNS3_1CILi64EEENS5_ILi128EEEEEENS_6half_tEfNS_4arch4Sm90ELb1ELb0EEEEEvNT_6ParamsE,@"STO_CUDA_ENTRY STV_DEFAULT"
_ZN7cutlass13device_kernelIN5flash22FlashAttnBwdPreprocessIN4cute5tupleIJNS3_1CILi64EEENS5_ILi128EEEEEENS_6half_tEfNS_4arch4Sm90ELb1ELb0EEEEEvNT_6ParamsE:
[----:B------:R-:W-:Y:S01]  /*0000*/  LDC R1, c[0x0][0x28] ;  /* 0x00000a00ff017b82 */ /* 0x000fe20000000800 */
[----:B------:R-:W0:Y:S07]  /*0010*/  S2R R0, SR_TID.X ;  /* 0x0000000000007919 */ /* 0x000e2e0000002100 */
[----:B------:R-:W1:Y:S01]  /*0020*/  S2UR UR8, SR_CTAID.Y ;  /* 0x00000000000879c3 */ /* 0x000e620000002600 */
[----:B------:R-:W-:Y:S01]  /*0030*/  ULDC UR4, c[0x0][0x218] ;  /* 0x0000860000047ab9 */ /* 0x000fe20000000800 */
[----:B------:R-:W-:Y:S01]  /*0040*/  ULDC UR5, c[0x0][0x21c] ;  /* 0x0000870000057ab9 */ /* 0x000fe20000000800 */
[----:B------:R-:W2:Y:S01]  /*0050*/  S2R R2, SR_CTAID.X ;  /* 0x0000000000027919 */ /* 0x000ea20000002500 */
[----:B------:R-:W-:-:S04]  /*0060*/  ULDC.64 UR6, c[0x0][0x208] ;  /* 0x0000820000067ab9 */ /* 0x000fc80000000a00 */
[----:B------:R-:W3:Y:S08]  /*0070*/  LDC.64 R10, c[0x0][0x230] ;  /* 0x00008c00ff0a7b82 */ /* 0x000ef00000000a00 */
[----:B------:R-:W4:Y:S08]  /*0080*/  S2UR UR9, SR_CTAID.Z ;  /* 0x00000000000979c3 */ /* 0x000f300000002700 */
[----:B------:R-:W4:Y:S01]  /*0090*/  LDC.64 R18, c[0x0][0x250] ;  /* 0x00009400ff127b82 */ /* 0x000f220000000a00 */
[----:B-1----:R-:W-:Y:S01]  /*00a0*/  USHF.R.S32.HI UR10, URZ, 0x1f, UR8 ;  /* 0x0000001f3f0a7899 */ /* 0x002fe20008011408 */
[----:B0-----:R-:W-:-:S06]  /*00b0*/  SHF.R.S32.HI R3, RZ, 0x1f, R0 ;  /* 0x0000001fff037819 */ /* 0x001fcc0000011400 */
[----:B------:R-:W0:Y:S01]  /*00c0*/  LDC.64 R40, c[0x0][0x238] ;  /* 0x00008e00ff287b82 */ /* 0x000e220000000a00 */
[----:B---3--:R-:W-:Y:S01]  /*00d0*/  IMAD R4, R10, UR10, RZ ;  /* 0x0000000a0a047c24 */ /* 0x008fe2000f8e02ff */
[----:B------:R-:W-:Y:S02]  /*00e0*/  LEA.HI R46, R3, R0, RZ, 0x4 ;  /* 0x00000000032e7211 */ /* 0x000fe400078f20ff */
[----:B--2---:R-:W-:Y:S01]  /*00f0*/  SHF.L.U32 R44, R2, 0x6, RZ ;  /* 0x00000006022c7819 */ /* 0x004fe200000006ff */
[----:B------:R-:W-:Y:S01]  /*0100*/  IMAD R11, R11, UR8, R4 ;  /* 0x000000080b0b7c24 */ /* 0x000fe2000f8e0204 */
[----:B------:R-:W-:Y:S02]  /*0110*/  LOP3.LUT R5, R46, 0xfffffff0, RZ, 0xc0, !PT ;  /* 0xfffffff02e057812 */ /* 0x000fe400078ec0ff */
[----:B------:R-:W1:Y:S01]  /*0120*/  LDC.64 R42, c[0x0][0x258] ;  /* 0x00009600ff2a7b82 */ /* 0x000e620000000a00 */
[----:B------:R-:W-:Y:S01]  /*0130*/  IADD3 R3, -R44, UR4, RZ ;  /* 0x000000042c037c10 */ /* 0x000fe2000fffe1ff */
[----:B----4-:R-:W-:Y:S01]  /*0140*/  USHF.R.S32.HI UR11, URZ, 0x1f, UR9 ;  /* 0x0000001f3f0b7899 */ /* 0x010fe20008011409 */
[----:B------:R-:W-:-:S02]  /*0150*/  SHF.R.S32.HI R46, RZ, 0x4, R46 ;  /* 0x00000004ff2e7819 */ /* 0x000fc4000001142e */
[----:B------:R-:W-:Y:S02]  /*0160*/  IADD3 R5, -R5, R0, RZ ;  /* 0x0000000005057210 */ /* 0x000fe40007ffe1ff */
[----:B------:R-:W-:Y:S01]  /*0170*/  ISETP.GE.AND P1, PT, R46, R3, PT ;  /* 0x000000032e00720c */ /* 0x000fe20003f26270 */
[----:B------:R-:W-:Y:S01]  /*0180*/  IMAD R16, R18, UR10, RZ ;  /* 0x0000000a12107c24 */ /* 0x000fe2000f8e02ff */
[----:B------:R-:W-:Y:S02]  /*0190*/  SHF.L.U32 R8, R5, 0x3, RZ ;  /* 0x0000000305087819 */ /* 0x000fe400000006ff */
[----:B------:R-:W-:Y:S02]  /*01a0*/  IADD3 R4, R46, 0x10, RZ ;  /* 0x000000102e047810 */ /* 0x000fe40007ffe0ff */
[C---:B------:R-:W-:Y:S02]  /*01b0*/  ISETP.LT.AND P3, PT, R8.reuse, UR5, !P1 ;  /* 0x0000000508007c0c */ /* 0x040fe4000cf61270 */
[----:B------:R-:W-:-:S02]  /*01c0*/  ISETP.GE.AND P0, PT, R8, UR5, PT ;  /* 0x0000000508007c0c */ /* 0x000fc4000bf06270 */
[----:B------:R-:W-:Y:S02]  /*01d0*/  SHF.R.S32.HI R9, RZ, 0x1f, R8 ;  /* 0x0000001fff097819 */ /* 0x000fe40000011408 */
[----:B------:R-:W-:Y:S02]  /*01e0*/  ISETP.LT.AND P2, PT, R4, R3, !P0 ;  /* 0x000000030400720c */ /* 0x000fe40004741270 */
[----:B------:R-:W-:Y:S01]  /*01f0*/  SHF.R.S32.HI R47, RZ, 0x1f, R46 ;  /* 0x0000001fff2f7819 */ /* 0x000fe2000001142e */
[----:B------:R-:W-:-:S04]  /*0200*/  IMAD.WIDE.U32 R6, R10, UR8, R8 ;  /* 0x000000080a067c25 */ /* 0x000fc8000f8e0008 */
[----:B------:R-:W2:Y:S01]  /*0210*/  @P3 LDC.64 R14, c[0x0][0x228] ;  /* 0x00008a00ff0e3b82 */ /* 0x000ea20000000a00 */
[----:B0-----:R-:W-:Y:S01]  /*0220*/  IMAD R10, R40, UR11, RZ ;  /* 0x0000000b280a7c24 */ /* 0x001fe2000f8e02ff */
[----:B------:R-:W-:Y:S01]  /*0230*/  IADD3 R7, R7, R11, RZ ;  /* 0x0000000b07077210 */ /* 0x000fe20007ffe0ff */
[----:B------:R-:W-:Y:S02]  /*0240*/  IMAD R11, R19, UR8, R16 ;  /* 0x00000008130b7c24 */ /* 0x000fe4000f8e0210 */
[----:B------:R-:W-:-:S03]  /*0250*/  IMAD.WIDE.U32 R8, R18, UR8, R8 ;  /* 0x0000000812087c25 */ /* 0x000fc6000f8e0008 */
[----:B------:R-:W0:Y:S01]  /*0260*/  @P3 LDC.64 R12, c[0x0][0x248] ;  /* 0x00009200ff0c3b82 */ /* 0x000e220000000a00 */
[----:B------:R-:W-:Y:S01]  /*0270*/  IMAD R17, R41, UR9, R10 ;  /* 0x0000000929117c24 */ /* 0x000fe2000f8e020a */
[----:B------:R-:W-:Y:S01]  /*0280*/  IADD3 R9, R9, R11, RZ ;  /* 0x0000000b09097210 */ /* 0x000fe20007ffe0ff */
[----:B------:R-:W-:-:S04]  /*0290*/  IMAD.WIDE.U32 R40, R40, UR9, R6 ;  /* 0x0000000928287c25 */ /* 0x000fc8000f8e0006 */
[----:B-1----:R-:W-:Y:S01]  /*02a0*/  IMAD R16, R42, UR11, RZ ;  /* 0x0000000b2a107c24 */ /* 0x002fe2000f8e02ff */
[----:B------:R-:W1:Y:S01]  /*02b0*/  @P2 LDC.64 R6, c[0x0][0x228] ;  /* 0x00008a00ff062b82 */ /* 0x000e620000000a00 */
[----:B------:R-:W-:Y:S01]  /*02c0*/  IMAD.WIDE R48, R2, 0x40, R46 ;  /* 0x0000004002307825 */ /* 0x000fe200078e022e */
[----:B------:R-:W-:Y:S02]  /*02d0*/  IADD3 R41, R41, R17, RZ ;  /* 0x0000001129297210 */ /* 0x000fe40007ffe0ff */
[----:B------:R-:W-:Y:S01]  /*02e0*/  @P2 MOV R22, R40 ;  /* 0x0000002800162202 */ /* 0x000fe20000000f00 */
[----:B------:R-:W-:Y:S01]  /*02f0*/  IMAD R19, R43, UR9, R16 ;  /* 0x000000092b137c24 */ /* 0x000fe2000f8e0210 */
[----:B------:R-:W-:Y:S01]  /*0300*/  @P2 IADD3 R17, P5, R48, 0x10, RZ ;  /* 0x0000001030112810 */ /* 0x000fe20007fbe0ff */
[----:B------:R-:W-:Y:S01]  /*0310*/  IMAD.WIDE.U32 R42, R42, UR9, R8 ;  /* 0x000000092a2a7c25 */ /* 0x000fe2000f8e0008 */
[----:B------:R-:W3:Y:S01]  /*0320*/  @P3 LDC.64 R10, c[0x0][0x240] ;  /* 0x00009000ff0a3b82 */ /* 0x000ee20000000a00 */
[----:B------:R-:W-:-:S02]  /*0330*/  @P2 IADD3 R29, P4, R48, 0x10, RZ ;  /* 0x00000010301d2810 */ /* 0x000fc40007f9e0ff */
[----:B--2---:R-:W-:Y:S01]  /*0340*/  @P3 IMAD R16, R49, R14, RZ ;  /* 0x0000000e31103224 */ /* 0x004fe200078e02ff */
[----:B------:R-:W-:Y:S02]  /*0350*/  IADD3 R43, R43, R19, RZ ;  /* 0x000000132b2b7210 */ /* 0x000fe40007ffe0ff */
[----:B------:R-:W-:Y:S01]  /*0360*/  @P2 IADD3.X R19, RZ, R49, RZ, P5, !PT ;  /* 0x00000031ff132210 */ /* 0x000fe20002ffe4ff */
[C---:B------:R-:W-:Y:S01]  /*0370*/  @P3 IMAD R23, R48.reuse, R15, R16 ;  /* 0x0000000f30173224 */ /* 0x040fe200078e0210 */
[----:B------:R-:W2:Y:S01]  /*0380*/  @P3 LDC.64 R20, c[0x0][0x210] ;  /* 0x00008400ff143b82 */ /* 0x000ea20000000a00 */
[----:B0-----:R-:W-:Y:S01]  /*0390*/  @P3 IMAD R16, R49, R12, RZ ;  /* 0x0000000c31103224 */ /* 0x001fe200078e02ff */
[----:B------:R-:W-:Y:S01]  /*03a0*/  @P2 MOV R24, R42 ;  /* 0x0000002a00182202 */ /* 0x000fe20000000f00 */
[----:B------:R-:W-:-:S04]  /*03b0*/  @P3 IMAD.WIDE.U32 R14, R48, R14, R40 ;  /* 0x0000000e300e3225 */ /* 0x000fc800078e0028 */
[C---:B------:R-:W-:Y:S01]  /*03c0*/  @P3 IMAD R25, R48.reuse, R13, R16 ;  /* 0x0000000d30193224 */ /* 0x040fe200078e0210 */
[----:B------:R-:W0:Y:S01]  /*03d0*/  @P2 LDC.64 R8, c[0x0][0x248] ;  /* 0x00009200ff082b82 */ /* 0x000e220000000a00 */
[----:B------:R-:W-:Y:S01]  /*03e0*/  @P3 IMAD.WIDE.U32 R12, R48, R12, R42 ;  /* 0x0000000c300c3225 */ /* 0x000fe200078e002a */
[----:B------:R-:W-:Y:S02]  /*03f0*/  @P3 IADD3 R15, R15, R23, RZ ;  /* 0x000000170f0f3210 */ /* 0x000fe40007ffe0ff */
[----:B------:R-:W-:Y:S01]  /*0400*/  @P2 MOV R23, R41 ;  /* 0x0000002900172202 */ /* 0x000fe20000000f00 */
[----:B-1----:R-:W-:Y:S01]  /*0410*/  @P2 IMAD R16, R19, R6, RZ ;  /* 0x0000000613102224 */ /* 0x002fe200078e02ff */
[----:B------:R-:W-:Y:S02]  /*0420*/  @P3 IADD3 R13, R13, R25, RZ ;  /* 0x000000190d0d3210 */ /* 0x000fe40007ffe0ff */
[C---:B---3--:R-:W-:Y:S01]  /*0430*/  @P3 LEA R10, P6, R12.reuse, R10, 0x1 ;  /* 0x0000000a0c0a3211 */ /* 0x048fe200078c08ff */
[C---:B------:R-:W-:Y:S01]  /*0440*/  @P2 IMAD R7, R17.reuse, R7, R16 ;  /* 0x0000000711072224 */ /* 0x040fe200078e0210 */
[----:B------:R-:W-:Y:S01]  /*0450*/  @P2 IADD3.X R19, RZ, R49, RZ, P4, !PT ;  /* 0x00000031ff132210 */ /* 0x000fe200027fe4ff */
[----:B------:R-:W1:Y:S01]  /*0460*/  @P2 LDC.64 R52, c[0x0][0x210] ;  /* 0x00008400ff342b82 */ /* 0x000e620000000a00 */
[----:B------:R-:W-:Y:S01]  /*0470*/  @P3 LEA.HI.X R11, R12, R11, R13, 0x1, P6 ;  /* 0x0000000b0c0b3211 */ /* 0x000fe200030f0c0d */
[----:B------:R-:W-:Y:S01]  /*0480*/  @P2 IMAD.WIDE.U32 R22, R17, R6, R22 ;  /* 0x0000000611162225 */ /* 0x000fe200078e0016 */
[----:B------:R-:W-:-:S02]  /*0490*/  CS2R R16, SRZ ;  /* 0x0000000000107805 */ /* 0x000fc4000001ff00 */
[C---:B--2---:R-:W-:Y:S02]  /*04a0*/  @P3 LEA R20, P5, R14.reuse, R20, 0x1 ;  /* 0x000000140e143211 */ /* 0x044fe400078a08ff */
[----:B------:R-:W-:Y:S01]  /*04b0*/  @P2 MOV R25, R43 ;  /* 0x0000002b00192202 */ /* 0x000fe20000000f00 */
[----:B------:R-:W2:Y:S01]  /*04c0*/  @P2 LDC.64 R56, c[0x0][0x240] ;  /* 0x00009000ff382b82 */ /* 0x000ea20000000a00 */
[----:B------:R-:W-:Y:S02]  /*04d0*/  @P3 LEA.HI.X R21, R14, R21, R15, 0x1, P5 ;  /* 0x000000150e153211 */ /* 0x000fe400028f0c0f */
[----:B------:R-:W-:Y:S01]  /*04e0*/  CS2R R14, SRZ ;  /* 0x00000000000e7805 */ /* 0x000fe2000001ff00 */
[-C--:B0-----:R-:W-:Y:S01]  /*04f0*/  @P2 IMAD R12, R19, R8.reuse, RZ ;  /* 0x00000008130c2224 */ /* 0x081fe200078e02ff */
[----:B------:R-:W-:Y:S02]  /*0500*/  CS2R R18, SRZ ;  /* 0x0000000000127805 */ /* 0x000fe4000001ff00 */
[----:B------:R-:W-:Y:S01]  /*0510*/  IADD3 R6, R46, 0x20, RZ ;  /* 0x000000202e067810 */ /* 0x000fe20007ffe0ff */
[----:B------:R-:W-:-:S04]  /*0520*/  @P2 IMAD.WIDE.U32 R24, R29, R8, R24 ;  /* 0x000000081d182225 */ /* 0x000fc800078e0018 */
[----:B------:R-:W-:Y:S01]  /*0530*/  @P2 IMAD R27, R29, R9, R12 ;  /* 0x000000091d1b2224 */ /* 0x000fe200078e020c */
[----:B------:R-:W-:Y:S01]  /*0540*/  CS2R R12, SRZ ;  /* 0x00000000000c7805 */ /* 0x000fe2000001ff00 */
[----:B------:R-:W3:Y:S05]  /*0550*/  @P3 LDG.E.128 R16, desc[UR6][R10.64] ;  /* 0x000000060a103981 */ /* 0x000eea000c1e1d00 */
[----:B------:R0:W4:Y:S01]  /*0560*/  @P3 LDG.E.128 R12, desc[UR6][R20.64] ;  /* 0x00000006140c3981 */ /* 0x000122000c1e1d00 */
[----:B------:R-:W-:Y:S02]  /*0570*/  ISETP.LT.AND P3, PT, R6, R3, !P0 ;  /* 0x000000030600720c */ /* 0x000fe40004761270 */
[----:B------:R-:W-:-:S02]  /*0580*/  IADD3 R8, R46, 0x30, RZ ;  /* 0x000000302e087810 */ /* 0x000fc40007ffe0ff */
[----:B------:R-:W-:Y:S02]  /*0590*/  @P2 IADD3 R9, R23, R7, RZ ;  /* 0x0000000717092210 */ /* 0x000fe40007ffe0ff */
[----:B-1----:R-:W-:Y:S02]  /*05a0*/  @P2 LEA R52, P4, R22, R52, 0x1 ;  /* 0x0000003416342211 */ /* 0x002fe400078808ff */
[----:B------:R-:W-:Y:S02]  /*05b0*/  @P2 IADD3 R7, R25, R27, RZ ;  /* 0x0000001b19072210 */ /* 0x000fe40007ffe0ff */
[----:B--2---:R-:W-:-:S03]  /*05c0*/  @P2 LEA R56, P5, R24, R56, 0x1 ;  /* 0x0000003818382211 */ /* 0x004fc600078a08ff */
[----:B------:R-:W1:Y:S01]  /*05d0*/  @P3 LDC.64 R34, c[0x0][0x228] ;  /* 0x00008a00ff223b82 */ /* 0x000e620000000a00 */
[----:B------:R-:W-:Y:S02]  /*05e0*/  ISETP.LT.AND P0, PT, R8, R3, !P0 ;  /* 0x000000030800720c */ /* 0x000fe40004701270 */
[----:B0-----:R-:W-:Y:S02]  /*05f0*/  CS2R R20, SRZ ;  /* 0x0000000000147805 */ /* 0x001fe4000001ff00 */
[----:B------:R-:W-:Y:S02]  /*0600*/  @P2 LEA.HI.X R53, R22, R53, R9, 0x1, P4 ;  /* 0x0000003516352211 */ /* 0x000fe400020f0c09 */
[----:B------:R-:W-:Y:S02]  /*0610*/  CS2R R22, SRZ ;  /* 0x0000000000167805 */ /* 0x000fe4000001ff00 */
[----:B------:R-:W-:Y:S02]  /*0620*/  @P2 LEA.HI.X R57, R24, R57, R7, 0x1, P5 ;  /* 0x0000003918392211 */ /* 0x000fe400028f0c07 */
[----:B------:R-:W-:-:S02]  /*0630*/  CS2R R24, SRZ ;  /* 0x0000000000187805 */ /* 0x000fc4000001ff00 */
[----:B------:R-:W-:Y:S01]  /*0640*/  CS2R R26, SRZ ;  /* 0x00000000001a7805 */ /* 0x000fe2000001ff00 */
[----:B------:R-:W0:Y:S01]  /*0650*/  @P3 LDC.64 R36, c[0x0][0x248] ;  /* 0x00009200ff243b82 */ /* 0x000e220000000a00 */
[----:B------:R2:W4:Y:S04]  /*0660*/  @P2 LDG.E.128 R20, desc[UR6][R52.64] ;  /* 0x0000000634142981 */ /* 0x000528000c1e1d00 */
[----:B------:R1:W4:Y:S01]  /*0670*/  @P2 LDG.E.128 R24, desc[UR6][R56.64] ;  /* 0x0000000638182981 */ /* 0x000322000c1e1d00 */
[C---:B------:R-:W-:Y:S02]  /*0680*/  @P3 IADD3 R55, P2, R48.reuse, 0x20, RZ ;  /* 0x0000002030373810 */ /* 0x040fe40007f5e0ff */
[----:B------:R-:W0:Y:S01]  /*0690*/  @P0 LDC.64 R38, c[0x0][0x228] ;  /* 0x00008a00ff260b82 */ /* 0x000e220000000a00 */
[----:B------:R-:W-:-:S02]  /*06a0*/  @P3 IADD3 R50, P5, R48, 0x20, RZ ;  /* 0x0000002030323810 */ /* 0x000fc40007fbe0ff */
[C---:B------:R-:W-:Y:S02]  /*06b0*/  @P0 IADD3 R51, P4, R48.reuse, 0x30, RZ ;  /* 0x0000003030330810 */ /* 0x040fe40007f9e0ff */
[----:B------:R-:W-:Y:S02]  /*06c0*/  @P0 IADD3 R7, P6, R48, 0x30, RZ ;  /* 0x0000003030070810 */ /* 0x000fe40007fde0ff */
[-C--:B------:R-:W-:Y:S01]  /*06d0*/  @P3 IADD3.X R59, RZ, R49.reuse, RZ, P2, !PT ;  /* 0x00000031ff3b3210 */ /* 0x080fe200017fe4ff */
[----:B------:R-:W0:Y:S01]  /*06e0*/  @P3 LDC.64 R10, c[0x0][0x210] ;  /* 0x00008400ff0a3b82 */ /* 0x000e220000000a00 */
[-C--:B------:R-:W-:Y:S02]  /*06f0*/  @P3 IADD3.X R61, RZ, R49.reuse, RZ, P5, !PT ;  /* 0x00000031ff3d3210 */ /* 0x080fe40002ffe4ff */
[-C--:B--2---:R-:W-:Y:S01]  /*0700*/  @P0 IADD3.X R53, RZ, R49.reuse, RZ, P4, !PT ;  /* 0x00000031ff350210 */ /* 0x084fe200027fe4ff */
[----:B-1----:R-:W-:Y:S01]  /*0710*/  @P3 IMAD R54, R59, R34, RZ ;  /* 0x000000223b363224 */ /* 0x002fe200078e02ff */
[----:B------:R-:W-:-:S02]  /*0720*/  @P0 IADD3.X R9, RZ, R49, RZ, P6, !PT ;  /* 0x00000031ff090210 */ /* 0x000fc400037fe4ff */
[----:B------:R-:W-:Y:S01]  /*0730*/  @P3 MOV R48, R40 ;  /* 0x0000002800303202 */ /* 0x000fe20000000f00 */
[----:B------:R-:W1:Y:S01]  /*0740*/  @P0 LDC.64 R28, c[0x0][0x210] ;  /* 0x00008400ff1c0b82 */ /* 0x000e620000000a00 */
[----:B------:R-:W-:Y:S01]  /*0750*/  @P3 MOV R49, R41 ;  /* 0x0000002900313202 */ /* 0x000fe20000000f00 */
[----:B------:R-:W-:Y:S02]  /*0760*/  @P3 IMAD R57, R55, R35, R54 ;  /* 0x0000002337393224 */ /* 0x000fe400078e0236 */
[----:B0-----:R-:W-:Y:S02]  /*0770*/  @P3 IMAD R52, R61, R36, RZ ;  /* 0x000000243d343224 */ /* 0x001fe400078e02ff */
[----:B------:R-:W-:Y:S02]  /*0780*/  @P3 IMAD.WIDE.U32 R34, R55, R34, R48 ;  /* 0x0000002237223225 */ /* 0x000fe400078e0030 */
[----:B------:R-:W0:Y:S01]  /*0790*/  @P0 LDC.64 R32, c[0x0][0x248] ;  /* 0x00009200ff200b82 */ /* 0x000e220000000a00 */
[----:B------:R-:W-:-:S02]  /*07a0*/  @P3 MOV R48, R42 ;  /* 0x0000002a00303202 */ /* 0x000fc40000000f00 */
[----:B------:R-:W-:Y:S01]  /*07b0*/  @P3 MOV R49, R43 ;  /* 0x0000002b00313202 */ /* 0x000fe20000000f00 */
[----:B------:R-:W-:-:S04]  /*07c0*/  @P3 IMAD R55, R50, R37, R52 ;  /* 0x0000002532373224 */ /* 0x000fc800078e0234 */
[----:B------:R-:W2:Y:S01]  /*07d0*/  @P3 LDC.64 R30, c[0x0][0x240] ;  /* 0x00009000ff1e3b82 */ /* 0x000ea20000000a00 */
[----:B------:R-:W-:-:S07]  /*07e0*/  @P3 IMAD.WIDE.U32 R48, R50, R36, R48 ;  /* 0x0000002432303225 */ /* 0x000fce00078e0030 */
[----:B------:R-:W2:Y:S01]  /*07f0*/  @P0 LDC.64 R36, c[0x0][0x240] ;  /* 0x00009000ff240b82 */ /* 0x000ea20000000a00 */
[-C--:B------:R-:W-:Y:S02]  /*0800*/  @P0 IMAD R52, R53, R38.reuse, RZ ;  /* 0x0000002635340224 */ /* 0x080fe400078e02ff */
[----:B------:R-:W-:-:S04]  /*0810*/  @P0 IMAD.WIDE.U32 R40, R51, R38, R40 ;  /* 0x0000002633280225 */ /* 0x000fc800078e0028 */
[----:B------:R-:W-:Y:S01]  /*0820*/  @P0 IMAD R39, R51, R39, R52 ;  /* 0x0000002733270224 */ /* 0x000fe200078e0234 */
[----:B------:R-:W-:Y:S02]  /*0830*/  @P3 LEA R52, P2, R34, R10, 0x1 ;  /* 0x0000000a22343211 */ /* 0x000fe400078408ff */
[----:B-1----:R-:W-:Y:S01]  /*0840*/  @P0 LEA R10, P4, R40, R28, 0x1 ;  /* 0x0000001c280a0211 */ /* 0x002fe200078808ff */
[-C--:B0-----:R-:W-:Y:S01]  /*0850*/  @P0 IMAD R28, R9, R32.reuse, RZ ;  /* 0x00000020091c0224 */ /* 0x081fe200078e02ff */
[----:B------:R-:W-:Y:S01]  /*0860*/  @P3 IADD3 R57, R35, R57, RZ ;  /* 0x0000003923393210 */ /* 0x000fe20007ffe0ff */
[----:B------:R-:W-:Y:S01]  /*0870*/  @P0 IMAD.WIDE.U32 R42, R7, R32, R42 ;  /* 0x00000020072a0225 */ /* 0x000fe200078e002a */
[----:B------:R-:W-:-:S03]  /*0880*/  @P3 IADD3 R55, R49, R55, RZ ;  /* 0x0000003731373210 */ /* 0x000fc60007ffe0ff */
[----:B------:R-:W-:Y:S01]  /*0890*/  @P0 IMAD R9, R7, R33, R28 ;  /* 0x0000002107090224 */ /* 0x000fe200078e021c */
[----:B------:R-:W-:Y:S02]  /*08a0*/  @P0 IADD3 R39, R41, R39, RZ ;  /* 0x0000002729270210 */ /* 0x000fe40007ffe0ff */
[----:B--2---:R-:W-:Y:S02]  /*08b0*/  @P3 LEA R50, P5, R48, R30, 0x1 ;  /* 0x0000001e30323211 */ /* 0x004fe400078a08ff */
[----:B------:R-:W-:Y:S02]  /*08c0*/  @P3 LEA.HI.X R53, R34, R11, R57, 0x1, P2 ;  /* 0x0000000b22353211 */ /* 0x000fe400010f0c39 */
[----:B------:R-:W-:Y:S02]  /*08d0*/  @P0 IADD3 R7, R43, R9, RZ ;  /* 0x000000092b070210 */ /* 0x000fe40007ffe0ff */
[----:B------:R-:W-:Y:S02]  /*08e0*/  @P0 LEA R54, P2, R42, R36, 0x1 ;  /* 0x000000242a360211 */ /* 0x000fe400078408ff */
[----:B------:R-:W-:-:S02]  /*08f0*/  @P0 LEA.HI.X R11, R40, R29, R39, 0x1, P4 ;  /* 0x0000001d280b0211 */ /* 0x000fc400020f0c27 */
[----:B------:R-:W-:Y:S02]  /*0900*/  CS2R R28, SRZ ;  /* 0x00000000001c7805 */ /* 0x000fe4000001ff00 */
[----:B------:R-:W-:Y:S02]  /*0910*/  @P3 LEA.HI.X R51, R48, R31, R55, 0x1, P5 ;  /* 0x0000001f30333211 */ /* 0x000fe400028f0c37 */
[----:B------:R-:W-:Y:S02]  /*0920*/  CS2R R30, SRZ ;  /* 0x00000000001e7805 */ /* 0x000fe4000001ff00 */
[----:B------:R-:W-:Y:S02]  /*0930*/  CS2R R32, SRZ ;  /* 0x0000000000207805 */ /* 0x000fe4000001ff00 */
[----:B------:R-:W-:Y:S02]  /*0940*/  CS2R R34, SRZ ;  /* 0x0000000000227805 */ /* 0x000fe4000001ff00 */
[----:B------:R-:W-:-:S02]  /*0950*/  @P0 LEA.HI.X R55, R42, R37, R7, 0x1, P2 ;  /* 0x000000252a370211 */ /* 0x000fc400010f0c07 */
[----:B------:R-:W-:Y:S02]  /*0960*/  CS2R R36, SRZ ;  /* 0x0000000000247805 */ /* 0x000fe4000001ff00 */
[----:B------:R-:W-:Y:S02]  /*0970*/  CS2R R38, SRZ ;  /* 0x0000000000267805 */ /* 0x000fe4000001ff00 */
[----:B------:R-:W-:Y:S02]  /*0980*/  CS2R R40, SRZ ;  /* 0x0000000000287805 */ /* 0x000fe4000001ff00 */
[----:B------:R-:W-:Y:S01]  /*0990*/  CS2R R42, SRZ ;  /* 0x00000000002a7805 */ /* 0x000fe2000001ff00 */
[----:B------:R-:W2:Y:S04]  /*09a0*/  @P3 LDG.E.128 R28, desc[UR6][R52.64] ;  /* 0x00000006341c3981 */ /* 0x000ea8000c1e1d00 */
[----:B------:R-:W2:Y:S04]  /*09b0*/  @P3 LDG.E.128 R32, desc[UR6][R50.64] ;  /* 0x0000000632203981 */ /* 0x000ea8000c1e1d00 */
[----:B------:R-:W2:Y:S04]  /*09c0*/  @P0 LDG.E.128 R36, desc[UR6][R10.64] ;  /* 0x000000060a240981 */ /* 0x000ea8000c1e1d00 */
[----:B------:R0:W2:Y:S01]  /*09d0*/  @P0 LDG.E.128 R40, desc[UR6][R54.64] ;  /* 0x0000000636280981 */ /* 0x0000a2000c1e1d00 */
[----:B------:R-:W-:-:S04]  /*09e0*/  ISETP.GT.AND P0, PT, R0, 0x3f, PT ;  /* 0x0000003f0000780c */ /* 0x000fc80003f04270 */
[----:B------:R-:W-:-:S13]  /*09f0*/  ISETP.GE.OR P2, PT, R0, R3, P0 ;  /* 0x000000030000720c */ /* 0x000fda0000746670 */
[----:B0-----:R-:W-:Y:S01]  /*0a00*/  @!P2 SHF.R.S32.HI R55, RZ, 0x1f, R0 ;  /* 0x0000001fff37a819 */ /* 0x001fe20000011400 */
[----:B---3--:R-:W-:Y:S02]  /*0a10*/  HADD2.F32 R48, -RZ, R16.H1_H1 ;  /* 0x30000010ff307230 */ /* 0x008fe40000004100 */
[--C-:B----4-:R-:W-:Y:S02]  /*0a20*/  HADD2.F32 R7, -RZ, R12.reuse.H1_H1 ;  /* 0x3000000cff077230 */ /* 0x110fe40000004100 */
[----:B------:R-:W-:Y:S02]  /*0a30*/  HADD2.F32 R12, -RZ, R12.H0_H0 ;  /* 0x2000000cff0c7230 */ /* 0x000fe40000004100 */
[----:B------:R-:W-:Y:S02]  /*0a40*/  HADD2.F32 R9, -RZ, R16.H0_H0 ;  /* 0x20000010ff097230 */ /* 0x000fe40000004100 */
[----:B------:R-:W-:Y:S02]  /*0a50*/  FMUL.FTZ R51, R7, R48 ;  /* 0x0000003007337220 */ /* 0x000fe40000410000 */
[----:B------:R-:W0:Y:S01]  /*0a60*/  @!P2 LDC.64 R48, c[0x0][0x290] ;  /* 0x0000a400ff30ab82 */ /* 0x000e220000000a00 */
[----:B------:R-:W-:-:S02]  /*0a70*/  HADD2.F32 R7, -RZ, R13.H0_H0 ;  /* 0x2000000dff077230 */ /* 0x000fc40000004100 */
[----:B------:R-:W-:Y:S01]  /*0a80*/  FFMA.FTZ R16, R12, R9, R51 ;  /* 0x000000090c107223 */ /* 0x000fe20000010033 */
[----:B------:R-:W-:Y:S02]  /*0a90*/  HADD2.F32 R10, -RZ, R17.H0_H0 ;  /* 0x20000011ff0a7230 */ /* 0x000fe40000004100 */
[----:B------:R-:W-:Y:S02]  /*0aa0*/  HADD2.F32 R13, -RZ, R13.H1_H1 ;  /* 0x3000000dff0d7230 */ /* 0x000fe40000004100 */
[----:B------:R-:W-:Y:S02]  /*0ab0*/  HADD2.F32 R12, -RZ, R17.H1_H1 ;  /* 0x30000011ff0c7230 */ /* 0x000fe40000004100 */
[----:B------:R-:W-:Y:S01]  /*0ac0*/  FFMA.FTZ R16, R7, R10, R16 ;  /* 0x0000000a07107223 */ /* 0x000fe20000010010 */
[----:B------:R-:W-:Y:S02]  /*0ad0*/  HADD2.F32 R10, -RZ, R14.H0_H0 ;  /* 0x2000000eff0a7230 */ /* 0x000fe40000004100 */
[----:B------:R-:W-:-:S02]  /*0ae0*/  HADD2.F32 R11, -RZ, R18.H0_H0 ;  /* 0x20000012ff0b7230 */ /* 0x000fc40000004100 */
[----:B------:R-:W-:Y:S01]  /*0af0*/  FFMA.FTZ R13, R13, R12, R16 ;  /* 0x0000000c0d0d7223 */ /* 0x000fe20000010010 */
[--C-:B------:R-:W-:Y:S02]  /*0b00*/  HADD2.F32 R9, -RZ, R15.reuse.H0_H0 ;  /* 0x2000000fff097230 */ /* 0x100fe40000004100 */
[----:B------:R-:W-:Y:S02]  /*0b10*/  HADD2.F32 R7, -RZ, R15.H1_H1 ;  /* 0x3000000fff077230 */ /* 0x000fe40000004100 */
[----:B------:R-:W-:Y:S01]  /*0b20*/  FFMA.FTZ R51, R10, R11, R13 ;  /* 0x0000000b0a337223 */ /* 0x000fe2000001000d */
[----:B------:R-:W-:Y:S01]  /*0b30*/  HADD2.F32 R10, -RZ, R20.H1_H1 ;  /* 0x30000014ff0a7230 */ /* 0x000fe20000004100 */
[----:B------:R-:W1:Y:S01]  /*0b40*/  @!P2 LDC.64 R12, c[0x0][0x298] ;  /* 0x0000a600ff0cab82 */ /* 0x000e620000000a00 */
[----:B------:R-:W-:Y:S02]  /*0b50*/  HADD2.F32 R15, -RZ, R24.H1_H1 ;  /* 0x30000018ff0f7230 */ /* 0x000fe40000004100 */
[----:B------:R-:W-:-:S02]  /*0b60*/  HADD2.F32 R20, -RZ, R20.H0_H0 ;  /* 0x20000014ff147230 */ /* 0x000fc40000004100 */
[----:B------:R-:W-:Y:S02]  /*0b70*/  HADD2.F32 R11, -RZ, R24.H0_H0 ;  /* 0x20000018ff0b7230 */ /* 0x000fe40000004100 */
[----:B------:R-:W-:Y:S01]  /*0b80*/  FMUL.FTZ R53, R10, R15 ;  /* 0x0000000f0a357220 */ /* 0x000fe20000410000 */
[----:B0-----:R-:W-:Y:S02]  /*0b90*/  @!P2 IMAD R10, R48, UR10, RZ ;  /* 0x0000000a300aac24 */ /* 0x001fe4000f8e02ff */
[----:B------:R-:W-:Y:S02]  /*0ba0*/  HADD2.F32 R16, -RZ, R14.H1_H1 ;  /* 0x3000000eff107230 */ /* 0x000fe40000004100 */
[----:B------:R-:W-:Y:S01]  /*0bb0*/  FFMA.FTZ R50, R20, R11, R53 ;  /* 0x0000000b14327223 */ /* 0x000fe20000010035 */
[----:B------:R-:W-:Y:S01]  /*0bc0*/  @!P2 IMAD R49, R49, UR8, R10 ;  /* 0x000000083131ac24 */ /* 0x000fe2000f8e020a */
[----:B------:R-:W-:Y:S01]  /*0bd0*/  @!P2 IADD3 R14, P3, R44, R0, RZ ;  /* 0x000000002c0ea210 */ /* 0x000fe20007f7e0ff */
[----:B------:R-:W0:Y:S01]  /*0be0*/  @!P2 LDC.64 R10, c[0x0][0x288] ;  /* 0x0000a200ff0aab82 */ /* 0x000e220000000a00 */
[----:B------:R-:W-:-:S02]  /*0bf0*/  HADD2.F32 R17, -RZ, R18.H1_H1 ;  /* 0x30000012ff117230 */ /* 0x000fc40000004100 */
[----:B------:R-:W-:Y:S01]  /*0c00*/  @!P2 LEA.HI.X.SX32 R15, R44, R55, 0x1, P3 ;  /* 0x000000372c0fa211 */ /* 0x000fe200018f0eff */
[----:B------:R-:W-:Y:S02]  /*0c10*/  HADD2.F32 R18, -RZ, R25.H0_H0 ;  /* 0x20000019ff127230 */ /* 0x000fe40000004100 */
[----:B------:R-:W-:Y:S01]  /*0c20*/  FFMA.FTZ R16, R16, R17, R51 ;  /* 0x0000001110107223 */ /* 0x000fe20000010033 */
[----:B------:R-:W-:Y:S02]  /*0c30*/  HADD2.F32 R17, -RZ, R21.H0_H0 ;  /* 0x20000015ff117230 */ /* 0x000fe40000004100 */
[----:B------:R-:W-:-:S04]  /*0c40*/  @!P2 IMAD.WIDE.U32 R14, R48, UR8, R14 ;  /* 0x00000008300eac25 */ /* 0x000fc8000f8e000e */
[----:B------:R-:W-:Y:S01]  /*0c50*/  HADD2.F32 R24, -RZ, R19.H0_H0 ;  /* 0x20000013ff187230 */ /* 0x000fe20000004100 */
[----:B------:R-:W-:Y:S01]  /*0c60*/  @!P2 IADD3 R15, R15, R49, RZ ;  /* 0x000000310f0fa210 */ /* 0x000fe20007ffe0ff */
[----:B------:R-:W-:Y:S02]  /*0c70*/  HADD2.F32 R21, -RZ, R21.H1_H1 ;  /* 0x30000015ff157230 */ /* 0x000fe40000004100 */
[----:B------:R-:W-:Y:S01]  /*0c80*/  FFMA.FTZ R50, R17, R18, R50 ;  /* 0x0000001211327223 */ /* 0x000fe20000010032 */
[----:B------:R-:W-:Y:S02]  /*0c90*/  HADD2.F32 R20, -RZ, R25.H1_H1 ;  /* 0x30000019ff147230 */ /* 0x000fe40000004100 */
[----:B-1----:R-:W-:Y:S02]  /*0ca0*/  @!P2 IMAD R48, R12, UR11, RZ ;  /* 0x0000000b0c30ac24 */ /* 0x002fe4000f8e02ff */
[----:B------:R-:W-:Y:S01]  /*0cb0*/  FFMA.FTZ R24, R9, R24, R16 ;  /* 0x0000001809187223 */ /* 0x000fe20000010010 */
[----:B------:R-:W-:-:S02]  /*0cc0*/  HADD2.F32 R9, -RZ, R22.H0_H0 ;  /* 0x20000016ff097230 */ /* 0x000fc40000004100 */
[----:B------:R-:W-:Y:S01]  /*0cd0*/  FFMA.FTZ R20, R21, R20, R50 ;  /* 0x0000001415147223 */ /* 0x000fe20000010032 */
[----:B------:R-:W-:Y:S02]  /*0ce0*/  HADD2.F32 R16, -RZ, R26.H0_H0 ;  /* 0x2000001aff107230 */ /* 0x000fe40000004100 */
[----:B------:R-:W-:Y:S02]  /*0cf0*/  @!P2 IMAD R17, R13, UR9, R48 ;  /* 0x000000090d11ac24 */ /* 0x000fe4000f8e0230 */
[----:B------:R-:W-:-:S04]  /*0d00*/  @!P2 IMAD.WIDE.U32 R12, R12, UR9, R14 ;  /* 0x000000090c0cac25 */ /* 0x000fc8000f8e000e */
[----:B------:R-:W-:Y:S01]  /*0d10*/  FFMA.FTZ R9, R9, R16, R20 ;  /* 0x0000001009097223 */ /* 0x000fe20000010014 */
[----:B------:R-:W-:Y:S02]  /*0d20*/  HADD2.F32 R22, -RZ, R22.H1_H1 ;  /* 0x30000016ff167230 */ /* 0x000fe40000004100 */
[----:B------:R-:W-:Y:S01]  /*0d30*/  HADD2.F32 R15, -RZ, R26.H1_H1 ;  /* 0x3000001aff0f7230 */ /* 0x000fe20000004100 */
[----:B------:R-:W-:Y:S01]  /*0d40*/  @!P2 IADD3 R13, R13, R17, RZ ;  /* 0x000000110d0da210 */ /* 0x000fe20007ffe0ff */
[----:B------:R-:W-:Y:S01]  /*0d50*/  HADD2.F32 R18, -RZ, R19.H1_H1 ;  /* 0x30000013ff127230 */ /* 0x000fe20000004100 */
[----:B0-----:R-:W-:Y:S02]  /*0d60*/  @!P2 LEA R14, P3, R12, R10, 0x2 ;  /* 0x0000000a0c0ea211 */ /* 0x001fe400078610ff */
[----:B------:R-:W-:Y:S01]  /*0d70*/  FFMA.FTZ R22, R22, R15, R9 ;  /* 0x0000000f16167223 */ /* 0x000fe20000010009 */
[----:B------:R-:W-:Y:S02]  /*0d80*/  MOV R17, 0x7f800000 ;  /* 0x7f80000000117802 */ /* 0x000fe40000000f00 */
[----:B------:R-:W-:Y:S01]  /*0d90*/  @!P2 LEA.HI.X R15, R12, R11, R13, 0x2, P3 ;  /* 0x0000000b0c0fa211 */ /* 0x000fe200018f140d */
[----:B------:R-:W-:Y:S01]  /*0da0*/  FFMA.FTZ R7, R7, R18, R24 ;  /* 0x0000001207077223 */ /* 0x000fe20000010018 */
[----:B------:R-:W-:-:S02]  /*0db0*/  HADD2.F32 R9, -RZ, R23.H0_H0 ;  /* 0x20000017ff097230 */ /* 0x000fc40000004100 */
[--C-:B------:R-:W-:Y:S01]  /*0dc0*/  HADD2.F32 R16, -RZ, R27.reuse.H0_H0 ;  /* 0x2000001bff107230 */ /* 0x100fe20000004100 */
[----:B------:R0:W5:Y:S01]  /*0dd0*/  @!P2 LDG.E R17, desc[UR6][R14.64] ;  /* 0x000000060e11a981 */ /* 0x000162000c1e1900 */
[----:B------:R-:W-:-:S03]  /*0de0*/  HADD2.F32 R10, -RZ, R27.H1_H1 ;  /* 0x3000001bff0a7230 */ /* 0x000fc60000004100 */
[----:B------:R-:W-:Y:S01]  /*0df0*/  FFMA.FTZ R12, R9, R16, R22 ;  /* 0x00000010090c7223 */ /* 0x000fe20000010016 */
[--C-:B--2---:R-:W-:Y:S02]  /*0e00*/  HADD2.F32 R18, -RZ, R28.reuse.H0_H0 ;  /* 0x2000001cff127230 */ /* 0x104fe40000004100 */
[----:B------:R-:W-:Y:S02]  /*0e10*/  HADD2.F32 R28, -RZ, R28.H1_H1 ;  /* 0x3000001cff1c7230 */ /* 0x000fe40000004100 */
[--C-:B------:R-:W-:Y:S02]  /*0e20*/  HADD2.F32 R25, -RZ, R32.reuse.H1_H1 ;  /* 0x30000020ff197230 */ /* 0x100fe40000004100 */
[----:B------:R-:W-:Y:S02]  /*0e30*/  HADD2.F32 R21, -RZ, R32.H0_H0 ;  /* 0x20000020ff157230 */ /* 0x000fe40000004100 */
[----:B0-----:R-:W-:Y:S02]  /*0e40*/  HADD2.F32 R15, -RZ, R36.H1_H1 ;  /* 0x30000024ff0f7230 */ /* 0x001fe40000004100 */
[----:B------:R-:W-:Y:S01]  /*0e50*/  FMUL.FTZ R27, R28, R25 ;  /* 0x000000191c1b7220 */ /* 0x000fe20000410000 */
[----:B------:R-:W-:-:S02]  /*0e60*/  HADD2.F32 R20, -RZ, R40.H1_H1 ;  /* 0x30000028ff147230 */ /* 0x000fc40000004100 */
[--C-:B------:R-:W-:Y:S02]  /*0e70*/  HADD2.F32 R22, -RZ, R33.reuse.H0_H0 ;  /* 0x20000021ff167230 */ /* 0x100fe40000004100 */
[----:B------:R-:W-:Y:S02]  /*0e80*/  HADD2.F32 R24, -RZ, R33.H1_H1 ;  /* 0x30000021ff187230 */ /* 0x000fe40000004100 */
[----:B------:R-:W-:Y:S01]  /*0e90*/  FMUL.FTZ R33, R15, R20 ;  /* 0x000000140f217220 */ /* 0x000fe20000410000 */
        /* <DEDUP_REMOVED lines=24> */
[----:B------:R-:W-:Y:S01]  /*1020*/  FFMA.FTZ R30, R30, R13, R11 ;  /* 0x0000000d1e1e7223 */ /* 0x000fe2000001000b */
[----:B------:R-:W-:Y:S02]  /*1030*/  HADD2.F32 R9, -RZ, R31.H0_H0 ;  /* 0x2000001fff097230 */ /* 0x000fe40000004100 */
[----:B------:R-:W-:-:S02]  /*1040*/  HADD2.F32 R16, -RZ, R35.H0_H0 ;  /* 0x20000023ff107230 */ /* 0x000fc40000004100 */
[----:B------:R-:W-:Y:S01]  /*1050*/  FFMA.FTZ R38, R38, R19, R15 ;  /* 0x0000001326267223 */ /* 0x000fe2000001000f */
[----:B------:R-:W-:Y:S02]  /*1060*/  HADD2.F32 R11, -RZ, R39.H0_H0 ;  /* 0x20000027ff0b7230 */ /* 0x000fe40000004100 */
[----:B------:R-:W-:Y:S02]  /*1070*/  HADD2.F32 R18, -RZ, R43.H0_H0 ;  /* 0x2000002bff127230 */ /* 0x000fe40000004100 */
[----:B------:R-:W-:Y:S01]  /*1080*/  FFMA.FTZ R30, R9, R16, R30 ;  /* 0x00000010091e7223 */ /* 0x000fe2000001001e */
[----:B------:R-:W-:Y:S02]  /*1090*/  HADD2.F32 R23, -RZ, R23.H1_H1 ;  /* 0x30000017ff177230 */ /* 0x000fe40000004100 */
[----:B------:R-:W-:Y:S02]  /*10a0*/  HADD2.F32 R31, -RZ, R31.H1_H1 ;  /* 0x3000001fff1f7230 */ /* 0x000fe40000004100 */
[----:B------:R-:W-:Y:S01]  /*10b0*/  FFMA.FTZ R18, R11, R18, R38 ;  /* 0x000000120b127223 */ /* 0x000fe20000010026 */
[----:B------:R-:W-:-:S02]  /*10c0*/  HADD2.F32 R14, -RZ, R35.H1_H1 ;  /* 0x30000023ff0e7230 */ /* 0x000fc40000004100 */
[----:B------:R-:W-:Y:S02]  /*10d0*/  HADD2.F32 R39, -RZ, R39.H1_H1 ;  /* 0x30000027ff277230 */ /* 0x000fe40000004100 */
[----:B------:R-:W-:Y:S02]  /*10e0*/  HADD2.F32 R16, -RZ, R43.H1_H1 ;  /* 0x3000002bff107230 */ /* 0x000fe40000004100 */
[----:B------:R-:W-:Y:S01]  /*10f0*/  FFMA.FTZ R12, R23, R10, R12 ;  /* 0x0000000a170c7223 */ /* 0x000fe2000001000c */
[----:B------:R-:W-:Y:S02]  /*1100*/  FFMA.FTZ R30, R31, R14, R30 ;  /* 0x0000000e1f1e7223 */ /* 0x000fe4000001001e */
[----:B------:R-:W-:Y:S02]  /*1110*/  FFMA.FTZ R18, R39, R16, R18 ;  /* 0x0000001027127223 */ /* 0x000fe40000010012 */
[----:B------:R-:W0:Y:S04]  /*1120*/  SHFL.BFLY PT, R9, R12, 0x8, 0x1f ;  /* 0x0d001f000c097f89 */ /* 0x000e2800000e0000 */
[----:B------:R-:W1:Y:S04]  /*1130*/  SHFL.BFLY PT, R10, R7, 0x8, 0x1f ;  /* 0x0d001f00070a7f89 */ /* 0x000e6800000e0000 */
[----:B------:R-:W2:Y:S04]  /*1140*/  SHFL.BFLY PT, R13, R30, 0x8, 0x1f ;  /* 0x0d001f001e0d7f89 */ /* 0x000ea800000e0000 */
[----:B------:R-:W3:Y:S01]  /*1150*/  SHFL.BFLY PT, R19, R18, 0x8, 0x1f ;  /* 0x0d001f0012137f89 */ /* 0x000ee200000e0000 */
[----:B0-----:R-:W-:Y:S01]  /*1160*/  FADD.FTZ R11, R12, R9 ;  /* 0x000000090c0b7221 */ /* 0x001fe20000010000 */
[----:B-1----:R-:W-:Y:S01]  /*1170*/  FADD.FTZ R10, R7, R10 ;  /* 0x0000000a070a7221 */ /* 0x002fe20000010000 */
[----:B--2---:R-:W-:Y:S01]  /*1180*/  FADD.FTZ R15, R30, R13 ;  /* 0x0000000d1e0f7221 */ /* 0x004fe20000010000 */
[----:B---3--:R-:W-:-:S02]  /*1190*/  FADD.FTZ R20, R18, R19 ;  /* 0x0000001312147221 */ /* 0x008fc40000010000 */
        /* <DEDUP_REMOVED lines=16> */
[----:B------:R-:W0:Y:S01]  /*12a0*/  SHFL.BFLY PT, R16, R15, 0x1, 0x1f ;  /* 0x0c201f000f107f89 */ /* 0x000e2200000e0000 */
[----:B------:R-:W1:Y:S03]  /*12b0*/  LDC.64 R12, c[0x0][0x2d0] ;  /* 0x0000b400ff0c7b82 */ /* 0x000e660000000a00 */
[----:B------:R-:W2:Y:S04]  /*12c0*/  SHFL.BFLY PT, R14, R7, 0x1, 0x1f ;  /* 0x0c201f00070e7f89 */ /* 0x000ea800000e0000 */
[----:B------:R-:W3:Y:S01]  /*12d0*/  SHFL.BFLY PT, R20, R19, 0x1, 0x1f ;  /* 0x0c201f0013147f89 */ /* 0x000ee200000e0000 */
[----:B------:R-:W4:Y:S03]  /*12e0*/  LDC.64 R10, c[0x0][0x2d8] ;  /* 0x0000b600ff0a7b82 */ /* 0x000f260000000a00 */
[----:B------:R-:W3:Y:S01]  /*12f0*/  SHFL.BFLY PT, R9, R22, 0x1, 0x1f ;  /* 0x0c201f0016097f89 */ /* 0x000ee200000e0000 */
[----:B------:R-:W-:Y:S01]  /*1300*/  ISETP.NE.AND P2, PT, R5, RZ, PT ;  /* 0x000000ff0500720c */ /* 0x000fe20003f45270 */
[----:B------:R-:W-:Y:S01]  /*1310*/  BSSY B0, `(.L_x_6559) ;  /* 0x0000022000007945 */ /* 0x000fe20003800000 */
[----:B------:R-:W-:Y:S01]  /*1320*/  SHF.L.U32 R21, R0, 0x2, RZ ;  /* 0x0000000200157819 */ /* 0x000fe200000006ff */
[----:B0-----:R-:W-:Y:S01]  /*1330*/  FADD.FTZ R27, R15, R16 ;  /* 0x000000100f1b7221 */ /* 0x001fe20000010000 */
[----:B------:R-:W-:Y:S01]  /*1340*/  SHF.L.U32 R16, R2, 0xd, RZ ;  /* 0x0000000d02107819 */ /* 0x000fe200000006ff */
[----:B--2---:R-:W-:Y:S01]  /*1350*/  FADD.FTZ R26, R7, R14 ;  /* 0x0000000e071a7221 */ /* 0x004fe20000010000 */
[----:B---3--:R-:W-:Y:S01]  /*1360*/  FADD.FTZ R20, R19, R20 ;  /* 0x0000001413147221 */ /* 0x008fe20000010000 */
[----:B------:R-:W-:-:S06]  /*1370*/  FADD.FTZ R9, R22, R9 ;  /* 0x0000000916097221 */ /* 0x000fcc0000010000 */
[----:B------:R-:W-:Y:S05]  /*1380*/  @P2 BRA `(.L_x_6560) ;  /* 0x0000000000682947 */ /* 0x000fea0003800000 */
[----:B------:R-:W0:Y:S01]  /*1390*/  LDC.64 R22, c[0x0][0x278] ;  /* 0x00009e00ff167b82 */ /* 0x000e220000000a00 */
[----:B------:R-:W-:Y:S01]  /*13a0*/  SHF.R.S32.HI R45, RZ, 0x1f, R44 ;  /* 0x0000001fff2d7819 */ /* 0x000fe2000001142c */
[----:B------:R-:W-:Y:S01]  /*13b0*/  ULDC.64 UR12, c[0x0][0x260] ;  /* 0x00009800000c7ab9 */ /* 0x000fe20000000a00 */
[-C--:B------:R-:W-:Y:S02]  /*13c0*/  ISETP.GE.AND P4, PT, R4, R3.reuse, PT ;  /* 0x000000030400720c */ /* 0x080fe40003f86270 */
[----:B------:R-:W-:-:S03]  /*13d0*/  ISETP.GE.AND P3, PT, R6, R3, PT ;  /* 0x000000030600720c */ /* 0x000fc60003f66270 */
[----:B------:R-:W2:Y:S01]  /*13e0*/  LDC.64 R24, c[0x0][0x280] ;  /* 0x0000a000ff187b82 */ /* 0x000ea20000000a00 */
[C---:B0-----:R-:W-:Y:S02]  /*13f0*/  IMAD R18, R22.reuse, UR10, RZ ;  /* 0x0000000a16127c24 */ /* 0x041fe4000f8e02ff */
[----:B------:R-:W-:-:S04]  /*1400*/  IMAD.WIDE.U32 R14, R22, UR8, R44 ;  /* 0x00000008160e7c25 */ /* 0x000fc8000f8e002c */
[----:B------:R-:W-:Y:S02]  /*1410*/  IMAD R5, R23, UR8, R18 ;  /* 0x0000000817057c24 */ /* 0x000fe4000f8e0212 */
[----:B--2---:R-:W-:-:S03]  /*1420*/  IMAD R18, R24, UR11, RZ ;  /* 0x0000000b18127c24 */ /* 0x004fc6000f8e02ff */
        /* <DEDUP_REMOVED lines=12> */
[----:B------:R-:W-:-:S03]  /*14f0*/  FSEL R9, R9, RZ, !P2 ;  /* 0x000000ff09097208 */ /* 0x000fc60005000000 */
[----:B------:R0:W-:Y:S04]  /*1500*/  STG.E desc[UR6][R14.64+0x40], R5 ;  /* 0x000040050e007986 */ /* 0x0001e8000c101906 */
[----:B------:R0:W-:Y:S04]  /*1510*/  STG.E desc[UR6][R14.64+0x80], R7 ;  /* 0x000080070e007986 */ /* 0x0001e8000c101906 */
[----:B------:R0:W-:Y:S02]  /*1520*/  STG.E desc[UR6][R14.64+0xc0], R9 ;  /* 0x0000c0090e007986 */ /* 0x0001e4000c101906 */
.L_x_6560:
[----:B------:R-:W-:Y:S05]  /*1530*/  BSYNC B0 ;  /* 0x0000000000007941 */ /* 0x000fea0003800000 */
.L_x_6559:
[----:B------:R-:W-:Y:S01]  /*1540*/  UIADD3 UR4, UR4, 0x3f, URZ ;  /* 0x0000003f04047890 */ /* 0x000fe2000fffe03f */
[----:B0-----:R-:W-:Y:S01]  /*1550*/  SHF.R.S32.HI R3, RZ, 0x1f, R21 ;  /* 0x0000001fff037819 */ /* 0x001fe20000011415 */
[----:B-1----:R-:W-:Y:S01]  /*1560*/  IMAD R6, R12, UR10, RZ ;  /* 0x0000000a0c067c24 */ /* 0x002fe2000f8e02ff */
[C---:B------:R-:W-:Y:S01]  /*1570*/  IADD3 R4, P1, R16.reuse, R21, RZ ;  /* 0x0000001510047210 */ /* 0x040fe20007f3e0ff */
[----:B------:R-:W-:Y:S01]  /*1580*/  USHF.R.S32.HI UR5, URZ, 0x1f, UR4 ;  /* 0x0000001f3f057899 */ /* 0x000fe20008011404 */
[----:B------:R-:W-:Y:S02]  /*1590*/  BSSY B0, `(.L_x_6561) ;  /* 0x0000022000007945 */ /* 0x000fe40003800000 */
[----:B------:R-:W-:Y:S01]  /*15a0*/  LEA.HI.X.SX32 R5, R16, R3, 0x1, P1 ;  /* 0x0000000310057211 */ /* 0x000fe200008f0eff */
[----:B------:R-:W-:Y:S01]  /*15b0*/  ULEA.HI UR5, UR5, UR4, URZ, 0x6 ;  /* 0x0000000405057291 */ /* 0x000fe2000f8f303f */
[----:B------:R-:W-:Y:S02]  /*15c0*/  IMAD R3, R13, UR8, R6 ;  /* 0x000000080d037c24 */ /* 0x000fe4000f8e0206 */
[----:B------:R-:W-:Y:S01]  /*15d0*/  IMAD.WIDE.U32 R12, R12, UR8, R4 ;  /* 0x000000080c0c7c25 */ /* 0x000fe2000f8e0004 */
[----:B------:R-:W-:-:S03]  /*15e0*/  ULOP3.LUT UR5, UR5, 0xffffffc0, URZ, 0xc0, !UPT ;  /* 0xffffffc005057892 */ /* 0x000fc6000f8ec03f */
[----:B----4-:R-:W-:Y:S01]  /*15f0*/  IMAD R4, R10, UR11, RZ ;  /* 0x0000000b0a047c24 */ /* 0x010fe2000f8e02ff */
[----:B------:R-:W-:Y:S02]  /*1600*/  IADD3 R13, R13, R3, RZ ;  /* 0x000000030d0d7210 */ /* 0x000fe40007ffe0ff */
[----:B------:R-:W-:Y:S01]  /*1610*/  IADD3 R3, -R44, UR5, RZ ;  /* 0x000000052c037c10 */ /* 0x000fe2000fffe1ff */
[----:B------:R-:W-:Y:S02]  /*1620*/  IMAD R9, R11, UR9, R4 ;  /* 0x000000090b097c24 */ /* 0x000fe4000f8e0204 */
[----:B------:R-:W-:Y:S01]  /*1630*/  IMAD.WIDE.U32 R10, R10, UR9, R12 ;  /* 0x000000090a0a7c25 */ /* 0x000fe2000f8e000c */
[----:B------:R-:W-:-:S04]  /*1640*/  ISETP.GE.OR P0, PT, R0, R3, P0 ;  /* 0x000000030000720c */ /* 0x000fc80000706670 */
[----:B------:R-:W-:-:S09]  /*1650*/  IADD3 R9, R11, R9, RZ ;  /* 0x000000090b097210 */ /* 0x000fd20007ffe0ff */
[----:B------:R-:W-:Y:S05]  /*1660*/  @P0 BRA `(.L_x_6562) ;  /* 0x0000000000500947 */ /* 0x000fea0003800000 */
[----:B------:R-:W0:Y:S01]  /*1670*/  LDC.64 R12, c[0x0][0x2a8] ;  /* 0x0000aa00ff0c7b82 */ /* 0x000e220000000a00 */
[----:B------:R-:W-:Y:S01]  /*1680*/  SHF.R.S32.HI R3, RZ, 0x1f, R0 ;  /* 0x0000001fff037819 */ /* 0x000fe20000011400 */
[----:B------:R-:W-:Y:S01]  /*1690*/  ULDC.64 UR4, c[0x0][0x2a0] ;  /* 0x0000a80000047ab9 */ /* 0x000fe20000000a00 */
[----:B------:R-:W-:-:S04]  /*16a0*/  IADD3 R4, P0, R44, R0, RZ ;  /* 0x000000002c047210 */ /* 0x000fc80007f1e0ff */
[----:B------:R-:W-:Y:S01]  /*16b0*/  LEA.HI.X.SX32 R5, R44, R3, 0x1, P0 ;  /* 0x000000032c057211 */ /* 0x000fe200000f0eff */
[----:B------:R-:W1:Y:S01]  /*16c0*/  LDC.64 R14, c[0x0][0x2b0] ;  /* 0x0000ac00ff0e7b82 */ /* 0x000e620000000a00 */
        /* <DEDUP_REMOVED lines=14> */
.L_x_6562:
[----:B------:R-:W-:Y:S05]  /*17b0*/  BSYNC B0 ;  /* 0x0000000000007941 */ /* 0x000fea0003800000 */
.L_x_6561:
[----:B------:R-:W-:Y:S01]  /*17c0*/  ULDC.64 UR12, c[0x0][0x2e8] ;  /* 0x0000ba00000c7ab9 */ /* 0x000fe20000000a00 */
[----:B------:R-:W-:Y:S01]  /*17d0*/  ULDC.64 UR4, c[0x0][0x2b8] ;  /* 0x0000ae0000047ab9 */ /* 0x000fe20000000a00 */
[----:B------:R-:W-:Y:S02]  /*17e0*/  ISETP.NE.U32.AND P0, PT, RZ, UR12, PT ;  /* 0x0000000cff007c0c */ /* 0x000fe4000bf05070 */
[C---:B------:R-:W-:Y:S02]  /*17f0*/  LEA R4, P1, R10.reuse, UR4, 0x2 ;  /* 0x000000040a047c11 */ /* 0x040fe4000f8210ff */
        /* <DEDUP_REMOVED lines=12> */
[----:B0-----:R-:W0:Y:S08]  /*18c0*/  LDC R3, c[0x0][0x2e0] ;  /* 0x0000b800ff037b82 */ /* 0x001e300000000800 */
[----:B------:R-:W2:Y:S08]  /*18d0*/  LDC R7, c[0x0][0x220] ;  /* 0x00008800ff077b82 */ /* 0x000eb00000000800 */
[----:B-1----:R-:W1:Y:S01]  /*18e0*/  LDC.64 R4, c[0x0][0x2e8] ;  /* 0x0000ba00ff047b82 */ /* 0x002e620000000a00 */
[----:B0-----:R-:W-:-:S04]  /*18f0*/  IMAD R2, R2, R3, UR9 ;  /* 0x0000000902027e24 */ /* 0x001fc8000f8e0203 */
[----:B--2---:R-:W-:-:S04]  /*1900*/  IMAD R3, R2, R7, UR8 ;  /* 0x0000000802037e24 */ /* 0x004fc8000f8e0207 */
[----:B-1----:R-:W-:-:S05]  /*1910*/  IMAD.WIDE R2, R3, 0x4, R4 ;  /* 0x0000000403027825 */ /* 0x002fca00078e0204 */
[----:B------:R-:W-:Y:S01]  /*1920*/  STG.E desc[UR6][R2.64], RZ ;  /* 0x000000ff02007986 */ /* 0x000fe2000c101906 */
[----:B------:R-:W-:Y:S05]  /*1930*/  EXIT ;  /* 0x000000000000794d */ /* 0x000fea0003800000 */
.L_x_6563:
        /* <DEDUP_REMOVED lines=12> */
.L_x_7337:


//--------------------- .text._ZN7cutlass13device_kernelIN5flash11enable_sm90INS1_16FlashAttnBwdSm90INS1_25CollectiveMainloopBwdSm90ILi2ELi2ELi2EN4cute5tupleIJNS5_1CILi1EEES8_S8_EEENS6_IJNS7_ILi64EEENS7_ILi128EEESB_EEENS_6half_tEfNS_4arch4Sm90ELb1ELb0ELb0ELb1ELb0ELb1ELb0ELb0ELi2ELi1ELi2ELi1ELb0EEENS1_21CollectiveEpilogueBwdISC_SD_SF_Li256ELb1ELb0ELi1EEENS1_25SingleTileBwdLPTSchedulerILb1ELi128ELb0EEEEEEEEEvNT_6ParamsE --------------------------
	.section	.text._ZN7cutlass13device_kernelIN5flash11enable_sm90INS1_16FlashAttnBwdSm90INS1_25CollectiveMainloopBwdSm90ILi2ELi2ELi2EN4cute5tupleIJNS5_1CILi1EEES8_S8_EEENS6_IJNS7_ILi64EEENS7_ILi128EEESB_EEENS_6half_tEfNS_4arch4Sm90ELb1ELb0ELb0ELb1ELb0ELb1ELb0ELb0ELi2ELi1ELi2ELi1ELb0EEENS1_21CollectiveEpilogueBwdISC_SD_SF_Li256ELb1ELb0ELi1EEENS1_25SingleTileBwdLPTSchedulerILb1ELi128ELb0EEEEEEEEEvNT_6ParamsE,"ax",@progbits
	.align	128
.text._ZN7cutlass13device_kernelIN5flash11enable_sm90INS1_16FlashAttnBwdSm90INS1_25CollectiveMainloopBwdSm90ILi2ELi2ELi2EN4cute5tupleIJNS5_1CILi1EEES8_S8_EEENS6_IJNS7_ILi64EEENS7_ILi128EEESB_EEENS_6half_tEfNS_4arch4Sm90ELb1ELb0ELb0ELb1ELb0ELb1ELb0ELb0ELi2ELi1ELi2ELi1ELb0EEENS1_21CollectiveEpilogueBwdISC_SD_SF_Li256ELb1ELb0ELi1EEENS1_25SingleTileBwdLPTSchedulerILb1ELi128ELb0EEEEEEEEEvNT_6ParamsE:
        .type           _ZN7cutlass13device_kernelIN5flash11enable_sm90INS1_16FlashAttnBwdSm90INS1_25CollectiveMainloopBwdSm90ILi2ELi2ELi2EN4cute5tupleIJNS5_1CILi1EEES8_S8_EEENS6_IJNS7_ILi64EEENS7_ILi128EEESB_EEENS_6half_tEfNS_4arch4Sm90ELb1ELb0ELb0ELb1ELb0ELb1ELb0ELb0ELi2ELi1ELi2ELi1ELb0EEENS1_21CollectiveEpilogueBwdISC_SD_SF_Li256ELb1ELb0ELi1EEENS1_25SingleTileBwdLPTSchedulerILb1ELi128ELb0EEEEEEEEEvNT_6ParamsE,@function
        .size           _ZN7cutlass13device_kernelIN5flash11enable_sm90INS1_16FlashAttnBwdSm90INS1_25CollectiveMainloopBwdSm90ILi2ELi2ELi2EN4cute5tupleIJNS5_1CILi1EEES8_S8_EEENS6_IJNS7_ILi64EEENS7_ILi128EEESB_EEENS_6half_tEfNS_4arch4Sm90ELb1ELb0ELb0ELb1ELb0ELb1ELb0ELb0ELi2ELi1ELi2ELi1ELb0EEENS1_21CollectiveEpilogueBwdISC_SD_SF_Li256ELb1ELb0ELi1EEENS1_25SingleTileBwdLPTSchedulerILb1ELi128ELb0EEEEEEEEEvNT_6ParamsE,(.L_x_7338 - _ZN7cutlass13device_kernelIN5flash11enable_sm90INS1_16FlashAttnBwdSm90INS1_25CollectiveMainloopBwdSm90ILi2ELi2ELi2EN4cute5tupleIJNS5_1CILi1EEES8_S8_EEENS6_IJNS7_ILi64EEENS7_ILi128EEESB_EEENS_6half_tEfNS_4arch4Sm90ELb1ELb0ELb0ELb1ELb0ELb1ELb0ELb0ELi2ELi1ELi2ELi1ELb0EEENS1_21CollectiveEpilogueBwdISC_SD_SF_Li256ELb1ELb0ELi1EEENS1_25SingleTileBwdLPTSchedulerILb1ELi128ELb0EEEEEEEEEvNT_6ParamsE)
        .other          _ZN7cutlass13device_kernelIN5flash11enable_sm90INS1_16FlashAttnBwdSm90INS1_25CollectiveMainloopBwdSm90ILi2ELi2ELi2EN4cute5tupleIJNS5_1CILi1EEES8_S8_EEENS6_IJNS7_ILi64EEENS7_ILi128EEESB_EEENS_6half_tEfNS_4arch4Sm90ELb1ELb0ELb0ELb1ELb0ELb1ELb0ELb0ELi2ELi1ELi2ELi1ELb0EEENS1_21CollectiveEpilogueBwdISC_SD_SF_Li256ELb1ELb0ELi1EEENS1_25SingleTileBwdLPTSchedulerILb1ELi128ELb0EEEEEEEEEvNT_6ParamsE,@"STO_CUDA_ENTRY STV_DEFAULT"
_ZN7cutlass13device_kernelIN5flash11enable_sm90INS1_16FlashAttnBwdSm90INS1_25CollectiveMainloopBwdSm90ILi2ELi2ELi2EN4cute5tupleIJNS5_1CILi1EEES8_S8_EEENS6_IJNS7_ILi64EEENS7_ILi128EEESB_EEENS_6half_tEfNS_4arch4Sm90ELb1ELb0ELb0ELb1ELb0ELb1ELb0ELb0ELi2ELi1ELi2ELi1ELb0EEENS1_21CollectiveEpilogueBwdISC_SD_SF_Li256ELb1ELb0ELi1EEENS1_25SingleTileBwdLPTSchedulerILb1ELi128ELb0EEEEEEEEEvNT_6ParamsE:
        /* <DEDUP_REMOVED lines=24> */
.L_x_6565:
[----:B------:R-:W-:Y:S05]  /*0180*/  BSYNC B0 ;  /* 0x0000000000007941 */ /* 0x000fea0003800000 */
.L_x_6564:
        /* <DEDUP_REMOVED lines=37> */
.L_x_6566:
        /* <DEDUP_REMOVED lines=22> */
.L_x_6567:
[----:B------:R-:W-:Y:S01]  /*0540*/  PLOP3.LUT P0, PT, PT, PT, UP0, 0x80, 0x0 ;  /* 0x000000000000781c */ /* 0x000fe20003f0f008 */
[----:B------:R-:W-:Y:S01]  /*0550*/  NOP ;  /* 0x0000000000007918 */ /* 0x000fe20000000000 */
[----:B------:R-:W-:Y:S01]  /*0560*/  ULDC.64 UR46, c[0x0][0x208] ;  /* 0x00008200002e7ab9 */ /* 0x000fe20000000a00 */
[----:B------:R-:W-:Y:S01]  /*0570*/  BSSY B6, `(.L_x_6568) ;  /* 0x0000b72000067945 */ /* 0x000fe20003800000 */
[----:B-12-4-:R-:W-:Y:S09]  /*0580*/  BAR.SYNC.DEFER_BLOCKING 0x0 ;  /* 0x0000000000007b1d */ /* 0x016ff20000010000 */
[----:B------:R-:W-:Y:S05]  /*0590*/  @!P0 BRA `(.L_x_6569) ;  /* 0x0000007800048947 */ /* 0x000fea0003800000 */
.L_x_6570:
        /* <DEDUP_REMOVED lines=32> */
.L_x_6571:
[----:B------:R-:W-:Y:S01]  /*07a0*/  ULDC UR7, c[0x0][0x8c4] ;  /* 0x0002310000077ab9 */ /* 0x000fe20000000800 */
[----:B------:R-:W-:Y:S01]  /*07b0*/  UMOV UR36, UR10 ;  /* 0x0000000a00247c82 */ /* 0x000fe20008000000 */
[----:B------:R-:W-:-:S11]  /*07c0*/  UISETP.NE.AND UP0, UPT, UR7, 0x1, UPT ;  /* 0x000000010700788c */ /* 0x000fd6000bf05270 */
[----:B------:R-:W-:Y:S02]  /*07d0*/  @UP0 ULDC.64 UR8, c[0x0][0x8c8] ;  /* 0x0002320000080ab9 */ /* 0x000fe40000000a00 */
[----:B------:R-:W-:-:S04]  /*07e0*/  UIMAD.WIDE.U32 UR4, UR10, UR8, URZ ;  /* 0x000000080a0472a5 */ /* 0x000fc8000f8e003f */
[----:B------:R-:W-:-:S04]  /*07f0*/  @UP0 USHF.R.U32.HI UR36, URZ, UR9, UR5 ;  /* 0x000000093f240299 */ /* 0x000fc80008011605 */
[----:B------:R-:W-:-:S12]  /*0800*/  UIMAD UR4, UR36, UR7, URZ ;  /* 0x00000007240472a4 */ /* 0x000fd8000f8e023f */
.L_x_6572:
        /* <DEDUP_REMOVED lines=23> */
.L_x_6573:
        /* <DEDUP_REMOVED lines=14> */
.L_x_6575:
[----:B------:R-:W-:-:S05]  /*0a60*/  ULDC UR4, c[0x0][0x8ec] ;  /* 0x00023b0000047ab9 */ /* 0x000fca0000000800 */
.L_x_6574:
        /* <DEDUP_REMOVED lines=9> */
[----:B------:R-:W-:Y:S01]  /*0b00*/  USHF.R.S32.HI UR40, URZ, 0x1f, UR37 ;  /* 0x0000001f3f287899 */ /* 0x000fe20008011425 */
[----:B------:R-:W-:Y:S01]  /*0b10*/  ISETP.NE.U32.AND P0, PT, RZ, UR4, PT ;  /* 0x00000004ff007c0c */ /* 0x000fe2000bf05070 */
[----:B------:R-:W-:-:S03]  /*0b20*/  ULDC UR41, c[0x0][0x290] ;  /* 0x0000a40000297ab9 */ /* 0x000fc60000000800 */
        /* <DEDUP_REMOVED lines=9> */
.L_x_6577:
        /* <DEDUP_REMOVED lines=14> */
.L_x_6578:
        /* <DEDUP_REMOVED lines=11> */
.L_x_6579:
        /* <DEDUP_REMOVED lines=13> */
.L_x_6580:
        /* <DEDUP_REMOVED lines=103> */
.L_x_6583:
        /* <DEDUP_REMOVED lines=15> */
.L_x_6582:
        /* <DEDUP_REMOVED lines=22> */
.L_x_6585:
        /* <DEDUP_REMOVED lines=15> */
.L_x_6584:
        /* <DEDUP_REMOVED lines=8> */
.L_x_6730:
        /* <DEDUP_REMOVED lines=15> */
.L_x_6587:
[----:B------:R-:W-:Y:S01]  /*1940*/  SHF.R.S32.HI R8, RZ, 0x4, R3 ;  /* 0x00000004ff087819 */ /* 0x000fe20000011403 */
[----:B------:R-:W-:Y:S01]  /*1950*/  UIMAD UR4, UR36, -0x80, UR41 ;  /* 0xffffff80240478a4 */ /* 0x000fe2000f8e0229 */
[----:B------:R-:W-:Y:S01]  /*1960*/  SHF.R.S32.HI R0, RZ, 0x1f, R5 ;  /* 0x0000001fff007819 */ /* 0x000fe20000011405 */
[----:B------:R-:W-:Y:S01]  /*1970*/  IMAD.U32 R231, RZ, RZ, UR38 ;  /* 0x00000026ffe77e24 */ /* 0x000fe2000f8e00ff */
[----:B---3--:R-:W-:Y:S02]  /*1980*/  LOP3.LUT R9, R7, 0x8, R2, 0xf8, !PT ;  /* 0x0000000807097812 */ /* 0x008fe400078ef802 */
        /* <DEDUP_REMOVED lines=9> */
[----:B------:R-:W-:-:S02]  /*1a20*/  LEA.HI R7, R13, R13, RZ, 0x1 ;  /* 0x0000000d0d077211 */ /* 0x000fc400078f08ff */
[----:B------:R-:W-:Y:S02]  /*1a30*/  CS2R R78, SRZ ;  /* 0x00000000004e7805 */ /* 0x000fe4000001ff00 */
[----:B------:R-:W-:Y:S02]  /*1a40*/  LOP3.LUT R11, R3, 0x7ffffe, RZ, 0xc0, !PT ;  /* 0x007ffffe030b7812 */ /* 0x000fe400078ec0ff */
[----:B------:R-:W-:Y:S02]  /*1a50*/  CS2R R76, SRZ ;  /* 0x00000000004c7805 */ /* 0x000fe4000001ff00 */
[--C-:B------:R-:W-:Y:S02]  /*1a60*/  SHF.R.S32.HI R6, RZ, 0x2, R2.reuse ;  /* 0x00000002ff067819 */ /* 0x100fe40000011402 */
[----:B------:R-:W-:Y:S02]  /*1a70*/  CS2R R74, SRZ ;  /* 0x00000000004a7805 */ /* 0x000fe4000001ff00 */
[----:B------:R-:W-:Y:S01]  /*1a80*/  SHF.R.S32.HI R3, RZ, 0x1f, R2 ;  /* 0x0000001fff037819 */ /* 0x000fe20000011402 */
[----:B------:R-:W-:Y:S01]  /*1a90*/  IMAD.IADD R11, R8, 0x1, -R11 ;  /* 0x00000001080b7824 */ /* 0x000fe200078e0a0b */
[----:B------:R-:W-:-:S02]  /*1aa0*/  SHF.R.S32.HI R0, RZ, 0x5, R0 ;  /* 0x00000005ff007819 */ /* 0x000fc40000011400 */
[----:B------:R-:W-:Y:S02]  /*1ab0*/  CS2R R72, SRZ ;  /* 0x0000000000487805 */ /* 0x000fe4000001ff00 */
[----:B------:R-:W-:Y:S02]  /*1ac0*/  LOP3.LUT R229, R9, R4, RZ, 0x3c, !PT ;  /* 0x0000000409e57212 */ /* 0x000fe400078e3cff */
[----:B------:R-:W-:Y:S02]  /*1ad0*/  CS2R R70, SRZ ;  /* 0x0000000000467805 */ /* 0x000fe4000001ff00 */
[----:B------:R-:W-:Y:S01]  /*1ae0*/  LOP3.LUT R4, R7, 0xfffffffe, RZ, 0xc0, !PT ;  /* 0xfffffffe07047812 */ /* 0x000fe200078ec0ff */
[----:B------:R-:W-:Y:S01]  /*1af0*/  IMAD R9, R0, -0x10, R15 ;  /* 0xfffffff000097824 */ /* 0x000fe200078e020f */
[----:B------:R-:W-:Y:S02]  /*1b00*/  LEA.HI R3, R3, R6, RZ, 0x3 ;  /* 0x0000000603037211 */ /* 0x000fe400078f18ff */
[----:B------:R-:W-:-:S02]  /*1b10*/  CS2R R68, SRZ ;  /* 0x0000000000447805 */ /* 0x000fc4000001ff00 */
[----:B--2---:R-:W-:Y:S01]  /*1b20*/  LEA.HI R0, R14, R14, RZ, 0x1 ;  /* 0x0000000e0e007211 */ /* 0x004fe200078f08ff */
[----:B------:R-:W-:Y:S01]  /*1b30*/  IMAD.IADD R8, R13, 0x1, -R4 ;  /* 0x000000010d087824 */ /* 0x000fe200078e0a04 */
[----:B------:R-:W-:Y:S01]  /*1b40*/  LOP3.LUT R7, R3, 0xfffffff8, RZ, 0xc0, !PT ;  /* 0xfffffff803077812 */ /* 0x000fe200078ec0ff */
[----:B------:R-:W-:Y:S01]  /*1b50*/  IMAD.SHL.U32 R4, R13, 0x1000, RZ ;  /* 0x000010000d047824 */ /* 0x000fe200078e00ff */
[----:B------:R-:W-:Y:S02]  /*1b60*/  LOP3.LUT R2, R2, 0xfffffffc, RZ, 0xc0, !PT ;  /* 0xfffffffc02027812 */ /* 0x000fe400078ec0ff */
        /* <DEDUP_REMOVED lines=65> */
[----:B------:R-:W-:Y:S02]  /*1f80*/  IMAD R2, R9, 0x4, R228 ;  /* 0x0000000409027824 */ /* 0x000fe400078e02e4 */
[----:B------:R-:W-:-:S07]  /*1f90*/  IMAD.SHL.U32 R227, R227, 0x2, RZ ;  /* 0x00000002e3e37824 */ /* 0x000fce00078e00ff */
.L_x_6599:
[----:B------:R-:W-:-:S13]  /*1fa0*/  ISETP.NE.AND P0, PT, R231, 0x3, PT ;  /* 0x00000003e700780c */ /* 0x000fda0003f05270 */
[----:B------:R-:W-:Y:S05]  /*1fb0*/  @!P0 BRA `(.L_x_6589) ;  /* 0x0000000000048947 */ /* 0x000fea0003800000 */
[----:B------:R-:W-:Y:S01]  /*1fc0*/  BPT.TRAP 0x1 ;  /* 0x000000040000795c */ /* 0x000fe20000300000 */
.L_x_6589:
[----:B------:R-:W-:Y:S01]  /*1fd0*/  IMAD R0, R3, 0x8, R228 ;  /* 0x0000000803007824 */ /* 0x000fe200078e02e4 */
[----:B------:R-:W-:-:S04]  /*1fe0*/  SHF.L.U32 R9, R4, 0x1f, RZ ;  /* 0x0000001f04097819 */ /* 0x000fc800000006ff */
[----:B------:R2:W3:Y:S01]  /*1ff0*/  SYNCS.PHASECHK.TRANS64.TRYWAIT P1, [R0+URZ+0x30810], R9 ;  /* 0x03081009000075a7 */ /* 0x0004e2000802017f */
[----:B------:R-:W-:Y:S05]  /*2000*/  @!P0 BRA `(.L_x_6590) ;  /* 0x0000000000048947 */ /* 0x000fea0003800000 */
[----:B------:R-:W-:Y:S01]  /*2010*/  BPT.TRAP 0x1 ;  /* 0x000000040000795c */ /* 0x000fe20000300000 */
.L_x_6590:
[----:B---3--:R-:W-:Y:S05]  /*2020*/  @P1 BRA `(.L_x_6591) ;  /* 0x0000000000081947 */ /* 0x008fea0003800000 */
[----:B------:R-:W3:Y:S02]  /*2030*/  SYNCS.PHASECHK.TRANS64.TRYWAIT P1, [R0+URZ+0x30810], R9 ;  /* 0x03081009000075a7 */ /* 0x000ee4000802017f */
[----:B---3--:R-:W-:Y:S05]  /*2040*/  @!P1 BRA `(.L_x_6592) ;  /* 0x0000009c00489947 */ /* 0x008fea0003800000 */
.L_x_6591:
        /* <DEDUP_REMOVED lines=81> */
.L_x_6593:
[----:B------:R1:W1:Y:S01]  /*2560*/  SYNCS.PHASECHK.TRANS64.TRYWAIT P1, [R0+URZ+0x30830], R9 ;  /* 0x03083009000075a7 */ /* 0x000262000802017f */
[----:B------:R-:W-:Y:S05]  /*2570*/  @!P0 BRA `(.L_x_6594) ;  /* 0x0000000000048947 */ /* 0x000fea0003800000 */
[----:B------:R-:W-:Y:S01]  /*2580*/  BPT.TRAP 0x1 ;  /* 0x000000040000795c */ /* 0x000fe20000300000 */
.L_x_6594:
[----:B------:R-:W-:-:S05]  /*2590*/  VIADD R6, R228, 0x20000 ;  /* 0x00020000e4067836 */ /* 0x000fca0000000000 */
[----:B------:R-:W-:-:S04]  /*25a0*/  SHF.R.U32.HI R6, RZ, 0x4, R6 ;  /* 0x00000004ff067819 */ /* 0x000fc80000011606 */
[----:B------:R-:W-:-:S04]  /*25b0*/  LOP3.LUT R225, R6, 0x3fff, RZ, 0xc0, !PT ;  /* 0x00003fff06e17812 */ /* 0x000fc800078ec0ff */
[----:B------:R-:W-:Y:S01]  /*25c0*/  LOP3.LUT R6, R225, 0x10000, RZ, 0xfc, !PT ;  /* 0x00010000e1067812 */ /* 0x000fe200078efcff */
[----:B-1----:R-:W-:Y:S06]  /*25d0*/  @P1 BRA `(.L_x_6595) ;  /* 0x0000000000081947 */ /* 0x002fec0003800000 */
[----:B------:R-:W1:Y:S02]  /*25e0*/  SYNCS.PHASECHK.TRANS64.TRYWAIT P1, [R0+URZ+0x30830], R9 ;  /* 0x03083009000075a7 */ /* 0x000e64000802017f */
[----:B-1----:R-:W-:Y:S05]  /*25f0*/  @!P1 BRA `(.L_x_6596) ;  /* 0x0000009400f09947 */ /* 0x002fea0003800000 */
.L_x_6595:
        /* <DEDUP_REMOVED lines=312> */
[----:B------:R-:W-:Y:S01]  /*3980*/  R2UR UR7, R7 ;  /* 0x00000000070772ca */ /* 0x000fe200000e0000 */
[----:B------:R-:W-:Y:S01]  /*3990*/  UIADD3 UR6, UR6, 0x180, URZ ;  /* 0x0000018006067890 */ /* 0x000fe2000fffe03f */
[----:B------:R-:W-:-:S04]  /*39a0*/  LOP3.LUT R6, R6, 0x3fff, RZ, 0xc0, !PT ;  /* 0x00003fff06067812 */ /* 0x000fc800078ec0ff */
[----:B------:R-:W-:-:S05]  /*39b0*/  LOP3.LUT R6, R6, 0x10000, RZ, 0xfc, !PT ;  /* 0x0001000006067812 */ /* 0x000fca00078efcff */
[----:B------:R-:W-:Y:S02]  /*39c0*/  IMAD R6, R3, 0x400, R6 ;  /* 0x0000040003067824 */ /* 0x000fe400078e0206 */
[----:B------:R-:W-:-:S03]  /*39d0*/  USHF.R.U32.HI UR7, URZ, 0x4, UR7 ;  /* 0x000000043f077899 */ /* 0x000fc60008011607 */
[----:B------:R-:W-:Y:S01]  /*39e0*/  R2UR UR5, R6 ;  /* 0x00000000060572ca */ /* 0x000fe200000e0000 */
[----:B------:R-:W-:-:S03]  /*39f0*/  ULOP3.LUT UR12, UR7, 0x3fff, URZ, 0xc0, !UPT ;  /* 0x00003fff070c7892 */ /* 0x000fc6000f8ec03f */
[----:B------:R-:W-:Y:S01]  /*3a00*/  UMOV UR7, 0x40000040 ;  /* 0x4000004000077882 */ /* 0x000fe20000000000 */
        /* <DEDUP_REMOVED lines=84> */
.L_x_6597:
        /* <DEDUP_REMOVED lines=49> */
.L_x_6598:
        /* <DEDUP_REMOVED lines=78> */
.L_x_6581:
        /* <DEDUP_REMOVED lines=142> */
[----:B------:R-:W-:-:S04]  /*5020*/  UMOV UR5, URZ ;  /* 0x0000003f00057c82 */ /* 0x000fc80008000000 */
        /* <DEDUP_REMOVED lines=19> */
.L_x_6601:
        /* <DEDUP_REMOVED lines=60> */
.L_x_6603:
[----:B------:R-:W-:Y:S05]  /*5520*/  BSYNC B0 ;  /* 0x0000000000007941 */ /* 0x000fea0003800000 */
.L_x_6602:
        /* <DEDUP_REMOVED lines=15> */
.L_x_6605:
[----:B------:R-:W-:Y:S05]  /*5620*/  BSYNC B0 ;  /* 0x0000000000007941 */ /* 0x000fea0003800000 */
.L_x_6604:
        /* <DEDUP_REMOVED lines=18> */
.L_x_6607:
[----:B------:R-:W-:Y:S05]  /*5750*/  BSYNC B0 ;  /* 0x0000000000007941 */ /* 0x000fea0003800000 */
.L_x_6606:
        /* <DEDUP_REMOVED lines=17> */
.L_x_6609:
[----:B------:R-:W-:Y:S05]  /*5870*/  BSYNC B0 ;  /* 0x0000000000007941 */ /* 0x000fea0003800000 */
.L_x_6608:
        /* <DEDUP_REMOVED lines=18> */
.L_x_6611:
[----:B------:R-:W-:Y:S05]  /*59a0*/  BSYNC B0 ;  /* 0x0000000000007941 */ /* 0x000fea0003800000 */
.L_x_6610:
        /* <DEDUP_REMOVED lines=18> */
.L_x_6613:
[----:B------:R-:W-:Y:S05]  /*5ad0*/  BSYNC B0 ;  /* 0x0000000000007941 */ /* 0x000fea0003800000 */
.L_x_6612:
        /* <DEDUP_REMOVED lines=19> */
.L_x_6615:
[----:B------:R-:W-:Y:S05]  /*5c10*/  BSYNC B0 ;  /* 0x0000000000007941 */ /* 0x000fea0003800000 */
.L_x_6614:
        /* <DEDUP_REMOVED lines=18> */
.L_x_6617:
[----:B------:R-:W-:Y:S05]  /*5d40*/  BSYNC B0 ;  /* 0x0000000000007941 */ /* 0x000fea0003800000 */
.L_x_6616:
        /* <DEDUP_REMOVED lines=39> */
.L_x_6619:
[----:B------:R-:W-:Y:S05]  /*5fc0*/  BSYNC B0 ;  /* 0x0000000000007941 */ /* 0x000fea0003800000 */
.L_x_6618:
        /* <DEDUP_REMOVED lines=17> */
.L_x_6621:
[----:B------:R-:W-:Y:S05]  /*60e0*/  BSYNC B0 ;  /* 0x0000000000007941 */ /* 0x000fea0003800000 */
.L_x_6620:
        /* <DEDUP_REMOVED lines=15> */
.L_x_6623:
[----:B------:R-:W-:Y:S05]  /*61e0*/  BSYNC B0 ;  /* 0x0000000000007941 */ /* 0x000fea0003800000 */
.L_x_6622:
        /* <DEDUP_REMOVED lines=15> */
.L_x_6625:
[----:B------:R-:W-:Y:S05]  /*62e0*/  BSYNC B0 ;  /* 0x0000000000007941 */ /* 0x000fea0003800000 */
.L_x_6624:
        /* <DEDUP_REMOVED lines=15> */
.L_x_6627:
[----:B------:R-:W-:Y:S05]  /*63e0*/  BSYNC B0 ;  /* 0x0000000000007941 */ /* 0x000fea0003800000 */
.L_x_6626:
        /* <DEDUP_REMOVED lines=15> */
.L_x_6629:
[----:B------:R-:W-:Y:S05]  /*64e0*/  BSYNC B0 ;  /* 0x0000000000007941 */ /* 0x000fea0003800000 */
.L_x_6628:
        /* <DEDUP_REMOVED lines=15> */
.L_x_6631:
[----:B------:R-:W-:Y:S05]  /*65e0*/  BSYNC B0 ;  /* 0x0000000000007941 */ /* 0x000fea0003800000 */
.L_x_6630:
        /* <DEDUP_REMOVED lines=15> */
.L_x_6600:
        /* <DEDUP_REMOVED lines=30> */
[----:B------:R-:W-:Y:S01]  /*68c0*/  VIADD R6, R12, 0x10 ;  /* 0x000000100c067836 */ /* 0x000fe20000000000 */
[----:B---3--:R-:W-:Y:S01]  /*68d0*/  @P1 R2UR UR6, R4 ;  /* 0x00000000040612ca */ /* 0x008fe200000e0000 */
[----:B------:R-:W-:-:S04]  /*68e0*/  @UP0 UMOV UR4, UR7 ;  /* 0x0000000700040c82 */ /* 0x000fc80008000000 */
[----:B------:R-:W-:Y:S01]  /*68f0*/  @UP0 UMOV UR5, UR8 ;  /* 0x0000000800050c82 */ /* 0x000fe20008000000 */
[----:B------:R-:W-:Y:S09]  /*6900*/  @P1 BRA `(.L_x_6632) ;  /* 0x0000000000181947 */ /* 0x000ff20003800000 */
[----:B------:R-:W-:Y:S05]  /*6910*/  @!P0 BRA `(.L_x_6632) ;  /* 0x0000000000148947 */ /* 0x000fea0003800000 */
[----:B------:R-:W2:Y:S04]  /*6920*/  LDG.E R5, desc[UR46][R2.64] ;  /* 0x0000002e02057981 */ /* 0x000ea8000c1e1900 */
[----:B------:R-:W3:Y:S01]  /*6930*/  LDG.E R4, desc[UR46][R2.64+0x4] ;  /* 0x0000042e02047981 */ /* 0x000ee2000c1e1900 */
[----:B--2---:R-:W-:Y:S02]  /*6940*/  R2UR UR7, R5 ;  /* 0x00000000050772ca */ /* 0x004fe400000e0000 */
[----:B---3--:R-:W-:-:S13]  /*6950*/  R2UR UR6, R4 ;  /* 0x00000000040672ca */ /* 0x008fda00000e0000 */
[----:B------:R-:W-:-:S12]  /*6960*/  UIADD3 UR6, -UR7, UR6, URZ ;  /* 0x0000000607067290 */ /* 0x000fd8000fffe13f */
.L_x_6632:
[----:B------:R-:W-:Y:S01]  /*6970*/  IMAD.SHL.U32 R4, R0, 0x8, RZ ;  /* 0x0000000800047824 */ /* 0x000fe200078e00ff */
[----:B------:R-:W-:Y:S01]  /*6980*/  UIMAD UR7, UR36, -0x80, UR6 ;  /* 0xffffff80240778a4 */ /* 0x000fe2000f8e0206 */
[----:B------:R-:W-:Y:S01]  /*6990*/  VIADD R0, R12, 0x20 ;  /* 0x000000200c007836 */ /* 0x000fe20000000000 */
[----:B------:R-:W-:Y:S01]  /*69a0*/  ULDC.64 UR8, c[0x0][0x820] ;  /* 0x0002080000087ab9 */ /* 0x000fe20000000a00 */
[----:B------:R-:W-:Y:S01]  /*69b0*/  ULDC.64 UR10, c[0x0][0x828] ;  /* 0x00020a00000a7ab9 */ /* 0x000fe20000000a00 */
[----:B------:R-:W-:Y:S01]  /*69c0*/  UIMAD UR6, UR40, UR8, URZ ;  /* 0x00000008280672a4 */ /* 0x000fe2000f8e023f */
[----:B------:R-:W-:Y:S01]  /*69d0*/  SHF.R.S32.HI R5, RZ, 0x1f, R4 ;  /* 0x0000001fff057819 */ /* 0x000fe20000011404 */
[----:B------:R-:W-:Y:S01]  /*69e0*/  IMAD.U32 R3, RZ, RZ, UR8 ;  /* 0x00000008ff037e24 */ /* 0x000fe2000f8e00ff */
[----:B------:R-:W-:Y:S01]  /*69f0*/  ISETP.GE.AND P6, PT, R6, UR7, PT ;  /* 0x0000000706007c0c */ /* 0x000fe2000bfc6270 */
[----:B------:R-:W-:Y:S01]  /*6a00*/  VIADD R6, R12, 0x30 ;  /* 0x000000300c067836 */ /* 0x000fe20000000000 */
[----:B------:R-:W-:-:S02]  /*6a10*/  UIMAD UR8, UR37, UR9, UR6 ;  /* 0x00000009250872a4 */ /* 0x000fc4000f8e0206 */
[----:B------:R-:W-:Y:S01]  /*6a20*/  IMAD.WIDE.U32 R2, R3, UR37, R4 ;  /* 0x0000002503027c25 */ /* 0x000fe2000f8e0004 */
[----:B------:R-:W-:Y:S01]  /*6a30*/  USHF.R.S32.HI UR6, URZ, 0x1f, UR39 ;  /* 0x0000001f3f067899 */ /* 0x000fe20008011427 */
[----:B------:R-:W-:Y:S01]  /*6a40*/  ISETP.GE.AND P2, PT, R12, UR7, PT ;  /* 0x000000070c007c0c */ /* 0x000fe2000bf46270 */
[----:B------:R-:W-:Y:S01]  /*6a50*/  USEL UR39, UR39, URZ, !UP0 ;  /* 0x0000003f27277287 */ /* 0x000fe2000c000000 */
[----:B------:R-:W-:Y:S01]  /*6a60*/  ISETP.GE.AND P0, PT, R6, UR7, PT ;  /* 0x0000000706007c0c */ /* 0x000fe2000bf06270 */
[----:B------:R-:W-:Y:S01]  /*6a70*/  IMAD.MOV.U32 R6, RZ, RZ, R2 ;  /* 0x000000ffff067224 */ /* 0x000fe200078e0002 */
[C---:B------:R-:W-:Y:S01]  /*6a80*/  IADD3 R2, P3, R12.reuse, UR4, RZ ;  /* 0x000000040c027c10 */ /* 0x040fe2000ff7e0ff */
[----:B------:R-:W-:Y:S01]  /*6a90*/  VIADD R7, R3, UR8 ;  /* 0x0000000803077c36 */ /* 0x000fe20008000000 */
[----:B------:R-:W-:Y:S01]  /*6aa0*/  USEL UR8, UR6, URZ, !UP0 ;  /* 0x0000003f06087287 */ /* 0x000fe2000c000000 */
[----:B------:R-:W-:Y:S01]  /*6ab0*/  IMAD.U32 R11, RZ, RZ, UR10 ;  /* 0x0000000aff0b7e24 */ /* 0x000fe2000f8e00ff */
[----:B------:R-:W-:Y:S01]  /*6ac0*/  ULDC UR4, c[0x0][0x80c] ;  /* 0x0002030000047ab9 */ /* 0x000fe20000000800 */
[----:B------:R-:W-:Y:S01]  /*6ad0*/  LEA.HI.X.SX32 R3, R12, UR5, 0x1, P3 ;  /* 0x000000050c037c11 */ /* 0x000fe200098f0eff */
[----:B------:R-:W-:Y:S01]  /*6ae0*/  UIMAD UR6, UR8, UR10, URZ ;  /* 0x0000000a080672a4 */ /* 0x000fe2000f8e023f */
[----:B------:R-:W-:Y:S01]  /*6af0*/  ISETP.GE.OR P4, PT, R4, UR4, P2 ;  /* 0x0000000404007c0c */ /* 0x000fe20009786670 */
        /* <DEDUP_REMOVED lines=23> */
.L_x_6634:
[----:B------:R-:W-:Y:S05]  /*6c70*/  BSYNC B0 ;  /* 0x0000000000007941 */ /* 0x000fea0003800000 */
.L_x_6633:
        /* <DEDUP_REMOVED lines=16> */
.L_x_6636:
[----:B------:R-:W-:Y:S05]  /*6d80*/  BSYNC B0 ;  /* 0x0000000000007941 */ /* 0x000fea0003800000 */
.L_x_6635:
        /* <DEDUP_REMOVED lines=16> */
.L_x_6638:
[----:B------:R-:W-:Y:S05]  /*6e90*/  BSYNC B0 ;  /* 0x0000000000007941 */ /* 0x000fea0003800000 */
.L_x_6637:
        /* <DEDUP_REMOVED lines=17> */
.L_x_6640:
[----:B------:R-:W-:Y:S05]  /*6fb0*/  BSYNC B0 ;  /* 0x0000000000007941 */ /* 0x000fea0003800000 */
.L_x_6639:
        /* <DEDUP_REMOVED lines=16> */
.L_x_6642:
[----:B------:R-:W-:Y:S05]  /*70c0*/  BSYNC B0 ;  /* 0x0000000000007941 */ /* 0x000fea0003800000 */
.L_x_6641:
        /* <DEDUP_REMOVED lines=17> */
.L_x_6644:
[----:B------:R-:W-:Y:S05]  /*71e0*/  BSYNC B0 ;  /* 0x0000000000007941 */ /* 0x000fea0003800000 */
.L_x_6643:
        /* <DEDUP_REMOVED lines=18> */
.L_x_6646:
[----:B------:R-:W-:Y:S05]  /*7310*/  BSYNC B0 ;  /* 0x0000000000007941 */ /* 0x000fea0003800000 */
.L_x_6645:
        /* <DEDUP_REMOVED lines=17> */
.L_x_6648:
[----:B------:R-:W-:Y:S05]  /*7430*/  BSYNC B0 ;  /* 0x0000000000007941 */ /* 0x000fea0003800000 */
.L_x_6647:
        /* <DEDUP_REMOVED lines=38> */
.L_x_6650:
[----:B------:R-:W-:Y:S05]  /*76a0*/  BSYNC B0 ;  /* 0x0000000000007941 */ /* 0x000fea0003800000 */
.L_x_6649:
        /* <DEDUP_REMOVED lines=16> */
.L_x_6652:
[----:B------:R-:W-:Y:S05]  /*77b0*/  BSYNC B0 ;  /* 0x0000000000007941 */ /* 0x000fea0003800000 */
.L_x_6651:
        /* <DEDUP_REMOVED lines=15> */
.L_x_6654:
[----:B------:R-:W-:Y:S05]  /*78b0*/  BSYNC B0 ;  /* 0x0000000000007941 */ /* 0x000fea0003800000 */
.L_x_6653:
        /* <DEDUP_REMOVED lines=15> */
.L_x_6656:
[----:B------:R-:W-:Y:S05]  /*79b0*/  BSYNC B0 ;  /* 0x0000000000007941 */ /* 0x000fea0003800000 */
.L_x_6655:
        /* <DEDUP_REMOVED lines=15> */
.L_x_6658:
[----:B------:R-:W-:Y:S05]  /*7ab0*/  BSYNC B0 ;  /* 0x0000000000007941 */ /* 0x000fea0003800000 */
.L_x_6657:
        /* <DEDUP_REMOVED lines=15> */
.L_x_6660:
[----:B------:R-:W-:Y:S05]  /*7bb0*/  BSYNC B0 ;  /* 0x0000000000007941 */ /* 0x000fea0003800000 */
.L_x_6659:
        /* <DEDUP_REMOVED lines=15> */
.L_x_6662:
[----:B------:R-:W-:Y:S05]  /*7cb0*/  BSYNC B0 ;  /* 0x0000000000007941 */ /* 0x000fea0003800000 */
.L_x_6661:
        /* <DEDUP_REMOVED lines=15> */
.L_x_6569:
        /* <DEDUP_REMOVED lines=29> */
.L_x_6664:
[----:B------:R-:W-:Y:S01]  /*7f80*/  ULDC UR9, c[0x0][0x8c4] ;  /* 0x0002310000097ab9 */ /* 0x000fe20000000800 */
[----:B------:R-:W-:Y:S01]  /*7f90*/  UMOV UR7, UR8 ;  /* 0x0000000800077c82 */ /* 0x000fe20008000000 */
[----:B------:R-:W-:-:S11]  /*7fa0*/  UISETP.NE.AND UP0, UPT, UR9, 0x1, UPT ;  /* 0x000000010900788c */ /* 0x000fd6000bf05270 */
[----:B------:R-:W-:Y:S02]  /*7fb0*/  @UP0 ULDC.64 UR10, c[0x0][0x8c8] ;  /* 0x00023200000a0ab9 */ /* 0x000fe40000000a00 */
[----:B------:R-:W-:-:S04]  /*7fc0*/  UIMAD.WIDE.U32 UR4, UR8, UR10, URZ ;  /* 0x0000000a080472a5 */ /* 0x000fc8000f8e003f */
[----:B------:R-:W-:-:S04]  /*7fd0*/  @UP0 USHF.R.U32.HI UR7, URZ, UR11, UR5 ;  /* 0x0000000b3f070299 */ /* 0x000fc80008011605 */
[----:B------:R-:W-:-:S12]  /*7fe0*/  UIMAD UR4, UR7, UR9, URZ ;  /* 0x00000009070472a4 */ /* 0x000fd8000f8e023f */
.L_x_6665:
        /* <DEDUP_REMOVED lines=23> */
.L_x_6666:
        /* <DEDUP_REMOVED lines=13> */
.L_x_6668:
[----:B------:R-:W-:-:S05]  /*8230*/  ULDC UR4, c[0x0][0x8ec] ;  /* 0x00023b0000047ab9 */ /* 0x000fca0000000800 */
.L_x_6667:
        /* <DEDUP_REMOVED lines=46> */
.L_x_6669:
        /* <DEDUP_REMOVED lines=13> */
.L_x_6670:
        /* <DEDUP_REMOVED lines=12> */
.L_x_6671:
        /* <DEDUP_REMOVED lines=54> */
.L_x_6674:
[----:B------:R-:W-:Y:S05]  /*8a10*/  BSYNC B0 ;  /* 0x0000000000007941 */ /* 0x000fea0003800000 */
.L_x_6673:
        /* <DEDUP_REMOVED lines=19> */
.L_x_6676:
[----:B------:R-:W-:Y:S05]  /*8b50*/  BSYNC B0 ;  /* 0x0000000000007941 */ /* 0x000fea0003800000 */
.L_x_6675:
[----:B------:R-:W-:Y:S06]  /*8b60*/  BAR.ARV 0xa, 0xa0 ;  /* 0x0282800000007b1d */ /* 0x000fec0000002000 */
[----:B------:R-:W-:Y:S04]  /*8b70*/  BSSY B0, `(.L_x_6677) ;  /* 0x0000003000007945 */ /* 0x000fe80003800000 */
[----:B------:R-:W-:Y:S05]  /*8b80*/  @!P0 BRA `(.L_x_6678) ;  /* 0x0000000000048947 */ /* 0x000fea0003800000 */
[----:B------:R-:W-:-:S04]  /*8b90*/  DEPBAR.LE SB0, 0x0 ;  /* 0x000080000000791a */ /* 0x000fc80000000000 */
.L_x_6678:
[----:B------:R-:W-:Y:S05]  /*8ba0*/  BSYNC B0 ;  /* 0x0000000000007941 */ /* 0x000fea0003800000 */
.L_x_6677:
[----:B------:R-:W-:Y:S06]  /*8bb0*/  BAR.ARV 0xb, 0xa0 ;  /* 0x02c2800000007b1d */ /* 0x000fec0000002000 */
[----:B------:R-:W-:Y:S01]  /*8bc0*/  UIADD3 UR18, UR12, 0x1, URZ ;  /* 0x000000010c127890 */ /* 0x000fe2000fffe03f */
[----:B------:R-:W-:Y:S11]  /*8bd0*/  BRA `(.L_x_6679) ;  /* 0x0000000000047947 */ /* 0x000ff60003800000 */
.L_x_6672:
[----:B------:R-:W-:-:S05]  /*8be0*/  UMOV UR18, UR12 ;  /* 0x0000000c00127c82 */ /* 0x000fca0008000000 */
.L_x_6679:
        /* <DEDUP_REMOVED lines=22> */
.L_x_6692:
        /* <DEDUP_REMOVED lines=20> */
.L_x_6681:
[----:B------:R-:W-:Y:S05]  /*8e90*/  BSYNC B0 ;  /* 0x0000000000007941 */ /* 0x000fea0003800000 */
.L_x_6680:
        /* <DEDUP_REMOVED lines=13> */
.L_x_6683:
[----:B------:R-:W-:Y:S05]  /*8f70*/  BSYNC B0 ;  /* 0x0000000000007941 */ /* 0x000fea0003800000 */
.L_x_6682:
[----:B------:R-:W-:Y:S06]  /*8f80*/  BAR.ARV 0xa, 0xa0 ;  /* 0x0282800000007b1d */ /* 0x000fec0000002000 */
[----:B------:R-:W-:Y:S04]  /*8f90*/  BSSY B0, `(.L_x_6684) ;  /* 0x0000003000007945 */ /* 0x000fe80003800000 */
[----:B------:R-:W-:Y:S05]  /*8fa0*/  @!P0 BRA `(.L_x_6685) ;  /* 0x0000000000048947 */ /* 0x000fea0003800000 */
[----:B------:R-:W-:-:S04]  /*8fb0*/  DEPBAR.LE SB0, 0x0 ;  /* 0x000080000000791a */ /* 0x000fc80000000000 */
.L_x_6685:
[----:B------:R-:W-:Y:S05]  /*8fc0*/  BSYNC B0 ;  /* 0x0000000000007941 */ /* 0x000fea0003800000 */
.L_x_6684:
        /* <DEDUP_REMOVED lines=13> */
.L_x_6687:
[----:B------:R-:W-:Y:S05]  /*90a0*/  BSYNC B0 ;  /* 0x0000000000007941 */ /* 0x000fea0003800000 */
.L_x_6686:
        /* <DEDUP_REMOVED lines=13> */
.L_x_6689:
[----:B------:R-:W-:Y:S05]  /*9180*/  BSYNC B0 ;  /* 0x0000000000007941 */ /* 0x000fea0003800000 */
.L_x_6688:
[----:B------:R-:W-:Y:S01]  /*9190*/  UIADD3 UR18, UR18, 0x2, URZ ;  /* 0x0000000212127890 */ /* 0x000fe2000fffe03f */
[----:B------:R-:W-:Y:S06]  /*91a0*/  BAR.ARV 0xa, 0xa0 ;  /* 0x0282800000007b1d */ /* 0x000fec0000002000 */
[----:B------:R-:W-:Y:S01]  /*91b0*/  UISETP.GE.AND UP0, UPT, UR18, UR7, UPT ;  /* 0x000000071200728c */ /* 0x000fe2000bf06270 */
[----:B------:R-:W-:Y:S04]  /*91c0*/  BSSY B0, `(.L_x_6690) ;  /* 0x0000003000007945 */ /* 0x000fe80003800000 */
[----:B------:R-:W-:Y:S06]  /*91d0*/  @!P0 BRA `(.L_x_6691) ;  /* 0x0000000000048947 */ /* 0x000fec0003800000 */
[----:B------:R-:W-:-:S04]  /*91e0*/  DEPBAR.LE SB0, 0x0 ;  /* 0x000080000000791a */ /* 0x000fc80000000000 */
.L_x_6691:
[----:B------:R-:W-:Y:S05]  /*91f0*/  BSYNC B0 ;  /* 0x0000000000007941 */ /* 0x000fea0003800000 */
.L_x_6690:
[----:B------:R-:W-:Y:S06]  /*9200*/  BAR.ARV 0xb, 0xa0 ;  /* 0x02c2800000007b1d */ /* 0x000fec0000002000 */
[----:B------:R-:W-:Y:S01]  /*9210*/  PLOP3.LUT P1, PT, PT, PT, UP0, 0x80, 0x0 ;  /* 0x000000000000781c */ /* 0x000fe20003f2f008 */
[----:B------:R-:W-:Y:S02]  /*9220*/  UIADD3 UR26, UR26, 0x4000, URZ ;  /* 0x000040001a1a7890 */ /* 0x000fe4000fffe03f */
[----:B------:R-:W-:-:S10]  /*9230*/  UIADD3 UR6, UR6, 0x4000, URZ ;  /* 0x0000400006067890 */ /* 0x000fd4000fffe03f */
[----:B------:R-:W-:Y:S05]  /*9240*/  @!P1 BRA `(.L_x_6692) ;  /* 0xfffffff800c09947 */ /* 0x000fea000383ffff */
[----:B------:R-:W-:Y:S05]  /*9250*/  BRA `(.L_x_6576) ;  /* 0x00000028008c7947 */ /* 0x000fea0003800000 */
.L_x_6663:
        /* <DEDUP_REMOVED lines=22> */
.L_x_6693:
[----:B------:R-:W-:Y:S01]  /*93c0*/  ULDC UR9, c[0x0][0x8c4] ;  /* 0x0002310000097ab9 */ /* 0x000fe20000000800 */
[----:B------:R-:W-:Y:S01]  /*93d0*/  UMOV UR7, UR8 ;  /* 0x0000000800077c82 */ /* 0x000fe20008000000 */
[----:B------:R-:W-:-:S11]  /*93e0*/  UISETP.NE.AND UP0, UPT, UR9, 0x1, UPT ;  /* 0x000000010900788c */ /* 0x000fd6000bf05270 */
[----:B------:R-:W-:Y:S02]  /*93f0*/  @UP0 ULDC.64 UR10, c[0x0][0x8c8] ;  /* 0x00023200000a0ab9 */ /* 0x000fe40000000a00 */
[----:B------:R-:W-:-:S04]  /*9400*/  UIMAD.WIDE.U32 UR4, UR8, UR10, URZ ;  /* 0x0000000a080472a5 */ /* 0x000fc8000f8e003f */
[----:B------:R-:W-:-:S04]  /*9410*/  @UP0 USHF.R.U32.HI UR7, URZ, UR11, UR5 ;  /* 0x0000000b3f070299 */ /* 0x000fc80008011605 */
[----:B------:R-:W-:-:S12]  /*9420*/  UIMAD UR4, UR7, UR9, URZ ;  /* 0x00000009070472a4 */ /* 0x000fd8000f8e023f */
.L_x_6694:
        /* <DEDUP_REMOVED lines=23> */
.L_x_6695:
        /* <DEDUP_REMOVED lines=14> */
.L_x_6697:
[----:B------:R-:W-:-:S05]  /*9680*/  ULDC UR4, c[0x0][0x8ec] ;  /* 0x00023b0000047ab9 */ /* 0x000fca0000000800 */
.L_x_6696:
        /* <DEDUP_REMOVED lines=60> */
.L_x_6699:
        /* <DEDUP_REMOVED lines=12> */
.L_x_6700:
[----:B------:R-:W-:Y:S05]  /*9b10*/  @!P2 BRA `(.L_x_6701) ;  /* 0x000000000014a947 */ /* 0x000fea0003800000 */
[----:B------:R-:W-:Y:S02]  /*9b20*/  IMAD.U32 R2, RZ, RZ, UR14 ;  /* 0x0000000eff027e24 */ /* 0x000fe4000f8e00ff */
[----:B------:R-:W-:-:S05]  /*9b30*/  IMAD.U32 R3, RZ, RZ, UR15 ;  /* 0x0000000fff037e24 */ /* 0x000fca000f8e00ff */
[----:B------:R-:W2:Y:S04]  /*9b40*/  LDG.E R5, desc[UR46][R2.64] ;  /* 0x0000002e02057981 */ /* 0x000ea8000c1e1900 */
[----:B------:R-:W2:Y:S02]  /*9b50*/  LDG.E R4, desc[UR46][R2.64+0x4] ;  /* 0x0000042e02047981 */ /* 0x000ea4000c1e1900 */
[----:B--2---:R-:W-:-:S07]  /*9b60*/  IMAD.IADD R4, R4, 0x1, -R5 ;  /* 0x0000000104047824 */ /* 0x004fce00078e0a05 */
.L_x_6701:
        /* <DEDUP_REMOVED lines=62> */
.L_x_6731:
        /* <DEDUP_REMOVED lines=15> */
.L_x_6704:
        /* <DEDUP_REMOVED lines=39> */
[----:B------:R1:W-:Y:S01]  /*a2b0*/  STL [R1], R5 ;  /* 0x0000000501007387 */ /* 0x0003e20000100800 */
        /* <DEDUP_REMOVED lines=52> */
.L_x_6715:
[----:B-123--:R-:W-:-:S04]  /*a600*/  SHF.L.U32 R18, R10, 0x1f, RZ ;  /* 0x0000001f0a127819 */ /* 0x00efc800000006ff */
[----:B------:R-:W2:Y:S02]  /*a610*/  SYNCS.PHASECHK.TRANS64.TRYWAIT P1, [R15+URZ+0x30840], R18 ;  /* 0x030840120f0075a7 */ /* 0x000ea4000802017f */
[----:B--2---:R-:W-:Y:S05]  /*a620*/  @!P1 BRA `(.L_x_6707) ;  /* 0x00000018000c9947 */ /* 0x004fea0003800000 */
.L_x_6732:
        /* <DEDUP_REMOVED lines=8> */
.L_x_6708:
        /* <DEDUP_REMOVED lines=37> */
.L_x_6733:
        /* <DEDUP_REMOVED lines=8> */
.L_x_6710:
        /* <DEDUP_REMOVED lines=37> */
.L_x_6734:
        /* <DEDUP_REMOVED lines=8> */
.L_x_6712:
        /* <DEDUP_REMOVED lines=31> */
.L_x_6736:
        /* <DEDUP_REMOVED lines=8> */
.L_x_6714:
        /* <DEDUP_REMOVED lines=37> */
.L_x_6706:
[----:B------:R-:W4:Y:S02]  /*b110*/  LDL.LU R4, [R1+0x4] ;  /* 0x0000040001047983 */ /* 0x000f240000300800 */
[----:B----4-:R-:W-:Y:S02]  /*b120*/  ISETP.NE.AND P1, PT, R4, RZ, PT ;  /* 0x000000ff0400720c */ /* 0x010fe40003f25270 */
[----:B------:R4:W5:Y:S11]  /*b130*/  LDL R4, [R1] ;  /* 0x0000000001047983 */ /* 0x0009760000100800 */
[----:B----4-:R-:W-:Y:S05]  /*b140*/  @!P1 BRA `(.L_x_6705) ;  /* 0x00000004005c9947 */ /* 0x010fea0003800000 */
[----:B------:R-:W-:-:S04]  /*b150*/  SHF.L.U32 R12, R10, 0x1f, RZ ;  /* 0x0000001f0a0c7819 */ /* 0x000fc800000006ff */
[----:B------:R-:W4:Y:S02]  /*b160*/  SYNCS.PHASECHK.TRANS64.TRYWAIT P1, [R15+URZ+0x30840], R12 ;  /* 0x0308400c0f0075a7 */ /* 0x000f24000802017f */
[----:B----4-:R-:W-:Y:S05]  /*b170*/  @!P1 BRA `(.L_x_6716) ;  /* 0x0000000c008c9947 */ /* 0x010fea0003800000 */
.L_x_6737:
        /* <DEDUP_REMOVED lines=8> */
.L_x_6717:
        /* <DEDUP_REMOVED lines=34> */
.L_x_6738:
        /* <DEDUP_REMOVED lines=8> */
.L_x_6719:
[----:B------:R2:W5:Y:S01]  /*b4a0*/  LDL.LU R4, [R1] ;  /* 0x0000000001047983 */ /* 0x0005620000300800 */
        /* <DEDUP_REMOVED lines=33> */
.L_x_6705:
[----:B------:R-:W1:Y:S01]  /*b6c0*/  S2R R0, SR_TID.X ;  /* 0x0000000000007919 */ /* 0x000e620000002100 */
[----:B------:R-:W-:Y:S01]  /*b6d0*/  IMAD R3, R16, 0x8, R15 ;  /* 0x0000000810037824 */ /* 0x000fe200078e020f */
[----:B-1----:R-:W-:Y:S02]  /*b6e0*/  LOP3.LUT R2, R0, 0x7f, RZ, 0xc0, !PT ;  /* 0x0000007f00027812 */ /* 0x002fe400078ec0ff */
[----:B------:R-:W-:Y:S02]  /*b6f0*/  SHF.L.U32 R0, R10, 0x1f, RZ ;  /* 0x0000001f0a007819 */ /* 0x000fe400000006ff */
[----:B------:R-:W-:Y:S02]  /*b700*/  ISETP.NE.AND P1, PT, R2, RZ, PT ;  /* 0x000000ff0200720c */ /* 0x000fe40003f25270 */
[----:B------:R-:W1:Y:S02]  /*b710*/  SYNCS.PHASECHK.TRANS64.TRYWAIT P0, [R3+URZ+0x30840], R0 ;  /* 0x03084000030075a7 */ /* 0x000e64000800017f */
[----:B-1----:R-:W-:Y:S09]  /*b720*/  @!P0 BRA `(.L_x_6720) ;  /* 0x0000000800488947 */ /* 0x002ff20003800000 */
.L_x_6739:
[----:B------:R-:W-:Y:S05]  /*b730*/  @P1 BRA `(.L_x_6721) ;  /* 0x0000000000181947 */ /* 0x000fea0003800000 */
[----:B------:R-:W1:Y:S01]  /*b740*/  S2R R2, SR_TID.X ;  /* 0x0000000000027919 */ /* 0x000e620000002100 */
[----:B------:R-:W-:-:S04]  /*b750*/  IMAD.MOV.U32 R0, RZ, RZ, 0x4100 ;  /* 0x00004100ff007424 */ /* 0x000fc800078e00ff */
[----:B------:R1:W-:Y:S02]  /*b760*/  SYNCS.ARRIVE.TRANS64 RZ, [R3+URZ+0x30830], R0 ;  /* 0x0308300003ff79a7 */ /* 0x0003e4000800003f */
[----:B-1----:R-:W-:-:S13]  /*b770*/  LOP3.LUT P0, RZ, R2, 0x1f, RZ, 0xc0, !PT ;  /* 0x0000001f02ff7812 */ /* 0x002fda000780c0ff */
[----:B------:R-:W-:Y:S05]  /*b780*/  @!P0 BRA `(.L_x_6721) ;  /* 0x0000000000048947 */ /* 0x000fea0003800000 */
[----:B------:R-:W-:Y:S01]  /*b790*/  BPT.TRAP 0x1 ;  /* 0x000000040000795c */ /* 0x000fe20000300000 */
.L_x_6721:
        /* <DEDUP_REMOVED lines=41> */
.L_x_6702:
[----:B------:R-:W-:Y:S05]  /*ba30*/  BSYNC B0 ;  /* 0x0000000000007941 */ /* 0x000fea0003800000 */
.L_x_6698:
[----:B------:R-:W-:-:S03]  /*ba40*/  UMOV UR7, 0xffffffff ;  /* 0xffffffff00077882 */ /* 0x000fc60000000000 */
[----:B------:R-:W-:Y:S05]  /*ba50*/  BRA.DIV UR7, `(.L_x_6722) ;  /* 0x0000000607907947 */ /* 0x000fea000b800000 */
[----:B------:R-:W-:-:S13]  /*ba60*/  ELECT P6, URZ, PT ;  /* 0x00000000003f782f */ /* 0x000fda00038c0000 */
.L_x_6742:
[----:B------:R-:W-:Y:S05]  /*ba70*/  @!P6 BRA `(.L_x_6576) ;  /* 0x000000000084e947 */ /* 0x000fea0003800000 */
[----:B------:R-:W-:-:S06]  /*ba80*/  ULOP3.LUT UR7, UR38, 0x2, URZ, 0xfc, !UPT ;  /* 0x0000000226077892 */ /* 0x000fcc000f8efc3f */
[----:B------:R-:W-:-:S05]  /*ba90*/  IMAD.U32 R0, RZ, RZ, UR7 ;  /* 0x00000007ff007e24 */ /* 0x000fca000f8e00ff */
[----:B------:R-:W-:-:S13]  /*baa0*/  ISETP.NE.AND P2, PT, R0, 0x3, PT ;  /* 0x000000030000780c */ /* 0x000fda0003f45270 */
[----:B------:R-:W-:Y:S05]  /*bab0*/  @!P2 BRA `(.L_x_6723) ;  /* 0x000000000004a947 */ /* 0x000fea0003800000 */
[----:B------:R-:W-:Y:S01]  /*bac0*/  BPT.TRAP 0x1 ;  /* 0x000000040000795c */ /* 0x000fe20000300000 */
.L_x_6723:
        /* <DEDUP_REMOVED lines=15> */
.L_x_6743:
[----:B------:R-:W2:Y:S02]  /*bbc0*/  SYNCS.PHASECHK.TRANS64.TRYWAIT P0, [R3+URZ], R0 ;  /* 0x00000000030075a7 */ /* 0x000ea4000800017f */
[----:B--2---:R-:W-:Y:S05]  /*bbd0*/  @!P0 BRA `(.L_x_6725) ;  /* 0x0000000400648947 */ /* 0x004fea0003800000 */
.L_x_6744:
[----:B------:R-:W-:Y:S05]  /*bbe0*/  @!P2 BRA `(.L_x_6726) ;  /* 0x000000000004a947 */ /* 0x000fea0003800000 */
[----:B------:R-:W-:Y:S01]  /*bbf0*/  BPT.TRAP 0x1 ;  /* 0x000000040000795c */ /* 0x000fe20000300000 */
.L_x_6726:
[----:B--2---:R-:W-:-:S04]  /*bc00*/  VIADD R3, R8, 0x30840 ;  /* 0x0003084008037836 */ /* 0x004fc80000000000 */
[----:B------:R-:W-:-:S04]  /*bc10*/  IMAD R5, R2, 0x8, R3 ;  /* 0x0000000802057824 */ /* 0x000fc800078e0203 */
[----:B------:R-:W2:Y:S02]  /*bc20*/  SYNCS.PHASECHK.TRANS64.TRYWAIT P0, [R5+URZ], R4 ;  /* 0x00000004050075a7 */ /* 0x000ea4000800017f */
[----:B--2---:R-:W-:Y:S05]  /*bc30*/  @!P0 BRA `(.L_x_6727) ;  /* 0x0000000400608947 */ /* 0x004fea0003800000 */
.L_x_6745:
[----:B------:R-:W-:-:S07]  /*bc40*/  IMAD R3, R6, 0x8, R3 ;  /* 0x0000000806037824 */ /* 0x000fce00078e0203 */
.L_x_6728:
[----:B---3--:R3:W4:Y:S02]  /*bc50*/  SYNCS.PHASECHK.TRANS64.TRYWAIT P0, [R3+URZ], R0 ;  /* 0x00000000030075a7 */ /* 0x008724000800017f */
[----:B----4-:R-:W-:Y:S05]  /*bc60*/  @!P0 NANOSLEEP.SYNCS 0x989680 ;  /* 0x009896800000895d */ /* 0x010fea0003900000 */
[----:B------:R-:W4:Y:S02]  /*bc70*/  @!P0 SYNCS.PHASECHK.TRANS64 P0, [R3+URZ], R0 ;  /* 0x00000000030085a7 */ /* 0x000f24000800007f */
[----:B----4-:R-:W-:Y:S05]  /*bc80*/  @!P0 BRA `(.L_x_6728) ;  /* 0xfffffffc00f08947 */ /* 0x010fea000383ffff */
.L_x_6576:
[----:B------:R-:W-:Y:S05]  /*bc90*/  BSYNC B6 ;  /* 0x0000000000067941 */ /* 0x000fea0003800000 */
.L_x_6568:
[----:B------:R-:W-:Y:S05]  /*bca0*/  EXIT ;  /* 0x000000000000794d */ /* 0x000fea0003800000 */
.L_x_6586:
[----:B------:R-:W-:Y:S02]  /*bcb0*/  IMAD.MOV.U32 R12, RZ, RZ, RZ ;  /* 0x000000ffff0c7224 */ /* 0x000fe400078e00ff */
[----:B------:R-:W-:Y:S02]  /*bcc0*/  IMAD.MOV.U32 R11, RZ, RZ, 0x1f ;  /* 0x0000001fff0b7424 */ /* 0x000fe400078e00ff */
[----:B------:R-:W-:-:S07]  /*bcd0*/  IMAD.MOV.U32 R15, RZ, RZ, -0x1 ;  /* 0xffffffffff0f7424 */ /* 0x000fce00078e00ff */
[----:B------:R-:W-:Y:S05]  /*bce0*/  WARPSYNC.COLLECTIVE R15, `(.L_x_6729) ;  /* 0x000000000f087348 */ /* 0x000fea0003c00000 */
[----:B------:R1:W2:Y:S02]  /*bcf0*/  SHFL.IDX P6, R14, R13, R12, R11 ;  /* 0x0000000c0d0e7389 */ /* 0x0002a400000c000b */
[----:B-12---:R-:W-:Y:S01]  /*bd00*/  ENDCOLLECTIVE ;  /* 0x000000000000791b */ /* 0x006fe20003800000 */
.L_x_6729:
[----:B------:R-:W-:Y:S05]  /*bd10*/  BRA `(.L_x_6730) ;  /* 0xffffff5800cc7947 */ /* 0x000fea000383ffff */
.L_x_6588:
[----:B---3--:R3:W4:Y:S02]  /*bd20*/  SYNCS.PHASECHK.TRANS64.TRYWAIT P0, [R228+URZ+0x30800], R9 ;  /* 0x03080009e40075a7 */ /* 0x008724000800017f */
[----:B----4-:R-:W-:Y:S05]  /*bd30*/  @!P0 NANOSLEEP.SYNCS 0x989680 ;  /* 0x009896800000895d */ /* 0x010fea0003900000 */
[----:B------:R-:W4:Y:S02]  /*bd40*/  @!P0 SYNCS.PHASECHK.TRANS64 P0, [R228+URZ+0x30800], R9 ;  /* 0x03080009e40085a7 */ /* 0x000f24000800007f */
[----:B----4-:R-:W-:Y:S05]  /*bd50*/  @!P0 BRA `(.L_x_6588) ;  /* 0xfffffffc00f08947 */ /* 0x010fea000383ffff */
[----:B------:R-:W-:Y:S05]  /*bd60*/  BRA `(.L_x_6587) ;  /* 0xffffff5800f47947 */ /* 0x000fea000383ffff */
.L_x_6592:
[----:B---3--:R3:W4:Y:S02]  /*bd70*/  SYNCS.PHASECHK.TRANS64.TRYWAIT P1, [R0+URZ+0x30810], R9 ;  /* 0x03081009000075a7 */ /* 0x008724000802017f */
[----:B----4-:R-:W-:Y:S05]  /*bd80*/  @!P1 NANOSLEEP.SYNCS 0x989680 ;  /* 0x009896800000995d */ /* 0x010fea0003900000 */
[----:B------:R-:W4:Y:S02]  /*bd90*/  @!P1 SYNCS.PHASECHK.TRANS64 P1, [R0+URZ+0x30810], R9 ;  /* 0x03081009000095a7 */ /* 0x000f24000802007f */
[----:B----4-:R-:W-:Y:S05]  /*bda0*/  @!P1 BRA `(.L_x_6592) ;  /* 0xfffffffc00f09947 */ /* 0x010fea000383ffff */
[----:B------:R-:W-:Y:S05]  /*bdb0*/  BRA `(.L_x_6591) ;  /* 0xffffff6000a47947 */ /* 0x000fea000383ffff */
.L_x_6596:
[----:B------:R1:W1:Y:S02]  /*bdc0*/  SYNCS.PHASECHK.TRANS64.TRYWAIT P1, [R0+URZ+0x30830], R9 ;  /* 0x03083009000075a7 */ /* 0x000264000802017f */
[----:B-1----:R-:W-:Y:S05]  /*bdd0*/  @!P1 NANOSLEEP.SYNCS 0x989680 ;  /* 0x009896800000995d */ /* 0x002fea0003900000 */
[----:B------:R-:W1:Y:S02]  /*bde0*/  @!P1 SYNCS.PHASECHK.TRANS64 P1, [R0+URZ+0x30830], R9 ;  /* 0x03083009000095a7 */ /* 0x000e64000802007f */
[----:B-1----:R-:W-:Y:S05]  /*bdf0*/  @!P1 BRA `(.L_x_6596) ;  /* 0xfffffffc00f09947 */ /* 0x002fea000383ffff */
[----:B------:R-:W-:Y:S05]  /*be00*/  BRA `(.L_x_6595) ;  /* 0xffffff6400fc7947 */ /* 0x000fea000383ffff */
.L_x_6703:
[----:B-1----:R1:W2:Y:S02]  /*be10*/  SYNCS.PHASECHK.TRANS64.TRYWAIT P0, [R15+URZ+0x30820], R2 ;  /* 0x030820020f0075a7 */ /* 0x0022a4000800017f */
[----:B--2---:R-:W-:Y:S05]  /*be20*/  @!P0 NANOSLEEP.SYNCS 0x989680 ;  /* 0x009896800000895d */ /* 0x004fea0003900000 */
[----:B------:R-:W2:Y:S02]  /*be30*/  @!P0 SYNCS.PHASECHK.TRANS64 P0, [R15+URZ+0x30820], R2 ;  /* 0x030820020f0085a7 */ /* 0x000ea4000800007f */
[----:B--2---:R-:W-:Y:S05]  /*be40*/  @!P0 BRA `(.L_x_6703) ;  /* 0xfffffffc00f08947 */ /* 0x004fea000383ffff */
[----:B------:R-:W-:Y:S05]  /*be50*/  BRA `(.L_x_6731) ;  /* 0xffffffe0003c7947 */ /* 0x000fea000383ffff */
.L_x_6707:
[----:B--2---:R2:W3:Y:S02]  /*be60*/  SYNCS.PHASECHK.TRANS64.TRYWAIT P1, [R15+URZ+0x30840], R18 ;  /* 0x030840120f0075a7 */ /* 0x0044e4000802017f */
[----:B---3--:R-:W-:Y:S05]  /*be70*/  @!P1 NANOSLEEP.SYNCS 0x989680 ;  /* 0x009896800000995d */ /* 0x008fea0003900000 */
[----:B------:R-:W3:Y:S02]  /*be80*/  @!P1 SYNCS.PHASECHK.TRANS64 P1, [R15+URZ+0x30840], R18 ;  /* 0x030840120f0095a7 */ /* 0x000ee4000802007f */
[----:B---3--:R-:W-:Y:S05]  /*be90*/  @!P1 BRA `(.L_x_6707) ;  /* 0xfffffffc00f09947 */ /* 0x008fea000383ffff */
[----:B------:R-:W-:Y:S05]  /*bea0*/  BRA `(.L_x_6732) ;  /* 0xffffffe400e07947 */ /* 0x000fea000383ffff */
.L_x_6709:
[----:B-1----:R1:W3:Y:S02]  /*beb0*/  SYNCS.PHASECHK.TRANS64.TRYWAIT P1, [R15+URZ+0x30828], R18 ;  /* 0x030828120f0075a7 */ /* 0x0022e4000802017f */
[----:B---3--:R-:W-:Y:S05]  /*bec0*/  @!P1 NANOSLEEP.SYNCS 0x989680 ;  /* 0x009896800000995d */ /* 0x008fea0003900000 */
[----:B------:R-:W3:Y:S02]  /*bed0*/  @!P1 SYNCS.PHASECHK.TRANS64 P1, [R15+URZ+0x30828], R18 ;  /* 0x030828120f0095a7 */ /* 0x000ee4000802007f */
[----:B---3--:R-:W-:Y:S05]  /*bee0*/  @!P1 BRA `(.L_x_6709) ;  /* 0xfffffffc00f09947 */ /* 0x008fea000383ffff */
[----:B------:R-:W-:Y:S05]  /*bef0*/  BRA `(.L_x_6733) ;  /* 0xffffffe800807947 */ /* 0x000fea000383ffff */
.L_x_6711:
[----:B---3--:R3:W4:Y:S02]  /*bf00*/  SYNCS.PHASECHK.TRANS64.TRYWAIT P1, [R15+URZ+0x30848], R18 ;  /* 0x030848120f0075a7 */ /* 0x008724000802017f */
[----:B----4-:R-:W-:Y:S05]  /*bf10*/  @!P1 NANOSLEEP.SYNCS 0x989680 ;  /* 0x009896800000995d */ /* 0x010fea0003900000 */
[----:B------:R-:W4:Y:S02]  /*bf20*/  @!P1 SYNCS.PHASECHK.TRANS64 P1, [R15+URZ+0x30848], R18 ;  /* 0x030848120f0095a7 */ /* 0x000f24000802007f */
[----:B----4-:R-:W-:Y:S05]  /*bf30*/  @!P1 BRA `(.L_x_6711) ;  /* 0xfffffffc00f09947 */ /* 0x010fea000383ffff */
[----:B------:R-:W-:Y:S05]  /*bf40*/  BRA `(.L_x_6734) ;  /* 0xffffffec00207947 */ /* 0x000fea000383ffff */
.L_x_6713:
[----:B------:R-:W-:-:S07]  /*bf50*/  SHF.L.U32 R4, R10, 0x1f, RZ ;  /* 0x0000001f0a047819 */ /* 0x000fce00000006ff */
.L_x_6735:
[----:B----4-:R4:W1:Y:S02]  /*bf60*/  SYNCS.PHASECHK.TRANS64.TRYWAIT P1, [R15+URZ+0x30820], R4 ;  /* 0x030820040f0075a7 */ /* 0x010864000802017f */
[----:B-1----:R-:W-:Y:S05]  /*bf70*/  @!P1 NANOSLEEP.SYNCS 0x989680 ;  /* 0x009896800000995d */ /* 0x002fea0003900000 */
[----:B------:R-:W1:Y:S02]  /*bf80*/  @!P1 SYNCS.PHASECHK.TRANS64 P1, [R15+URZ+0x30820], R4 ;  /* 0x030820040f0095a7 */ /* 0x000e64000802007f */
[----:B-1----:R-:W-:Y:S05]  /*bf90*/  @!P1 BRA `(.L_x_6735) ;  /* 0xfffffffc00f09947 */ /* 0x002fea000383ffff */
[----:B------:R-:W-:Y:S05]  /*bfa0*/  BRA `(.L_x_6736) ;  /* 0xffffffec00a47947 */ /* 0x000fea000383ffff */
.L_x_6716:
[----:B----4-:R4:W1:Y:S02]  /*bfb0*/  SYNCS.PHASECHK.TRANS64.TRYWAIT P1, [R15+URZ+0x30840], R12 ;  /* 0x0308400c0f0075a7 */ /* 0x010864000802017f */
[----:B-1----:R-:W-:Y:S05]  /*bfc0*/  @!P1 NANOSLEEP.SYNCS 0x989680 ;  /* 0x009896800000995d */ /* 0x002fea0003900000 */
[----:B------:R-:W1:Y:S02]  /*bfd0*/  @!P1 SYNCS.PHASECHK.TRANS64 P1, [R15+URZ+0x30840], R12 ;  /* 0x0308400c0f0095a7 */ /* 0x000e64000802007f */
[----:B-1----:R-:W-:Y:S05]  /*bfe0*/  @!P1 BRA `(.L_x_6716) ;  /* 0xfffffffc00f09947 */ /* 0x002fea000383ffff */
[----:B------:R-:W-:Y:S05]  /*bff0*/  BRA `(.L_x_6737) ;  /* 0xfffffff000607947 */ /* 0x000fea000383ffff */
.L_x_6718:
[----:B-1----:R1:W2:Y:S02]  /*c000*/  SYNCS.PHASECHK.TRANS64.TRYWAIT P1, [R15+URZ+0x30828], R12 ;  /* 0x0308280c0f0075a7 */ /* 0x0022a4000802017f */
[----:B--2---:R-:W-:Y:S05]  /*c010*/  @!P1 NANOSLEEP.SYNCS 0x989680 ;  /* 0x009896800000995d */ /* 0x004fea0003900000 */
[----:B------:R-:W2:Y:S02]  /*c020*/  @!P1 SYNCS.PHASECHK.TRANS64 P1, [R15+URZ+0x30828], R12 ;  /* 0x0308280c0f0095a7 */ /* 0x000ea4000802007f */
[----:B--2---:R-:W-:Y:S05]  /*c030*/  @!P1 BRA `(.L_x_6718) ;  /* 0xfffffffc00f09947 */ /* 0x004fea000383ffff */
[----:B------:R-:W-:Y:S05]  /*c040*/  BRA `(.L_x_6738) ;  /* 0xfffffff000f47947 */ /* 0x000fea000383ffff */
.L_x_6720:
[----:B------:R1:W1:Y:S02]  /*c050*/  SYNCS.PHASECHK.TRANS64.TRYWAIT P0, [R3+URZ+0x30840], R0 ;  /* 0x03084000030075a7 */ /* 0x000264000800017f */
[----:B-1----:R-:W-:Y:S05]  /*c060*/  @!P0 NANOSLEEP.SYNCS 0x989680 ;  /* 0x009896800000895d */ /* 0x002fea0003900000 */
[----:B------:R-:W1:Y:S02]  /*c070*/  @!P0 SYNCS.PHASECHK.TRANS64 P0, [R3+URZ+0x30840], R0 ;  /* 0x03084000030085a7 */ /* 0x000e64000800007f */
[----:B-1----:R-:W-:Y:S05]  /*c080*/  @!P0 BRA `(.L_x_6720) ;  /* 0xfffffffc00f08947 */ /* 0x002fea000383ffff */
[----:B------:R-:W-:Y:S05]  /*c090*/  BRA `(.L_x_6739) ;  /* 0xfffffff400a47947 */ /* 0x000fea000383ffff */
.L_x_6722:
[----:B------:R-:W-:Y:S01]  /*c0a0*/  BSSY B0, `(.L_x_6740) ;  /* 0x0000006000007945 */ /* 0x000fe20003800000 */
[----:B------:R-:W-:-:S07]  /*c0b0*/  IMAD.MOV.U32 R15, RZ, RZ, -0x1 ;  /* 0xffffffffff0f7424 */ /* 0x000fce00078e00ff */
[----:B------:R-:W-:Y:S05]  /*c0c0*/  WARPSYNC.COLLECTIVE R15, `(.L_x_6741) ;  /* 0x000000000f0c7348 */ /* 0x000fea0003c00000 */
[----:B------:R-:W-:Y:S02]  /*c0d0*/  ELECT P6, UR62, PT ;  /* 0x00000000003e782f */ /* 0x000fe400038c0000 */
[----:B------:R-:W-:Y:S01]  /*c0e0*/  MOV R14, UR62 ;  /* 0x0000003e000e7c02 */ /* 0x000fe20008000f00 */
[----:B------:R-:W-:Y:S10]  /*c0f0*/  ENDCOLLECTIVE ;  /* 0x000000000000791b */ /* 0x000ff40003800000 */
.L_x_6741:
[----:B------:R-:W-:Y:S05]  /*c100*/  BSYNC B0 ;  /* 0x0000000000007941 */ /* 0x000fea0003800000 */
.L_x_6740:
[----:B------:R-:W-:Y:S05]  /*c110*/  BRA `(.L_x_6742) ;  /* 0xfffffff800547947 */ /* 0x000fea000383ffff */
.L_x_6724:
[----:B-1----:R1:W2:Y:S02]  /*c120*/  SYNCS.PHASECHK.TRANS64.TRYWAIT P0, [R7+URZ], R4 ;  /* 0x00000004070075a7 */ /* 0x0022a4000800017f */
[----:B--2---:R-:W-:Y:S05]  /*c130*/  @!P0 NANOSLEEP.SYNCS 0x989680 ;  /* 0x009896800000895d */ /* 0x004fea0003900000 */
[----:B------:R-:W2:Y:S02]  /*c140*/  @!P0 SYNCS.PHASECHK.TRANS64 P0, [R7+URZ], R4 ;  /* 0x00000004070085a7 */ /* 0x000ea4000800007f */
[----:B--2---:R-:W-:Y:S05]  /*c150*/  @!P0 BRA `(.L_x_6724) ;  /* 0xfffffffc00f08947 */ /* 0x004fea000383ffff */
[----:B------:R-:W-:Y:S05]  /*c160*/  BRA `(.L_x_6743) ;  /* 0xfffffff800947947 */ /* 0x000fea000383ffff */
.L_x_6725:
[----:B--2---:R2:W3:Y:S02]  /*c170*/  SYNCS.PHASECHK.TRANS64.TRYWAIT P0, [R3+URZ], R0 ;  /* 0x00000000030075a7 */ /* 0x0044e4000800017f */
[----:B---3--:R-:W-:Y:S05]  /*c180*/  @!P0 NANOSLEEP.SYNCS 0x989680 ;  /* 0x009896800000895d */ /* 0x008fea0003900000 */
[----:B------:R-:W3:Y:S02]  /*c190*/  @!P0 SYNCS.PHASECHK.TRANS64 P0, [R3+URZ], R0 ;  /* 0x00000000030085a7 */ /* 0x000ee4000800007f */
[----:B---3--:R-:W-:Y:S05]  /*c1a0*/  @!P0 BRA `(.L_x_6725) ;  /* 0xfffffffc00f08947 */ /* 0x008fea000383ffff */
[----:B------:R-:W-:Y:S05]  /*c1b0*/  BRA `(.L_x_6744) ;  /* 0xfffffff800887947 */ /* 0x000fea000383ffff */
.L_x_6727:
[----:B--2---:R2:W3:Y:S02]  /*c1c0*/  SYNCS.PHASECHK.TRANS64.TRYWAIT P0, [R5+URZ], R4 ;  /* 0x00000004050075a7 */ /* 0x0044e4000800017f */
[----:B---3--:R-:W-:Y:S05]  /*c1d0*/  @!P0 NANOSLEEP.SYNCS 0x989680 ;  /* 0x009896800000895d */ /* 0x008fea0003900000 */
[----:B------:R-:W3:Y:S02]  /*c1e0*/  @!P0 SYNCS.PHASECHK.TRANS64 P0, [R5+URZ], R4 ;  /* 0x00000004050085a7 */ /* 0x000ee4000800007f */
[----:B---3--:R-:W-:Y:S05]  /*c1f0*/  @!P0 BRA `(.L_x_6727) ;  /* 0xfffffffc00f08947 */ /* 0x008fea000383ffff */
[----:B------:R-:W-:Y:S05]  /*c200*/  BRA `(.L_x_6745) ;  /* 0xfffffff8008c7947 */ /* 0x000fea000383ffff */
.L_x_6746:
        /* <DEDUP_REMOVED lines=15> */
.L_x_7338:


//--------------------- .text._ZN7cutlass13device_kernelIN5flash11enable_sm90INS1_16FlashAttnBwdSm90INS1_25CollectiveMainloopBwdSm90ILi2ELi2ELi2EN4cute5tupleIJNS5_1CILi1EEES8_S8_EEENS6_IJNS7_ILi64EEENS7_ILi128EEESB_EEENS_6half_tEfNS_4arch4Sm90ELb1ELb0ELb0ELb1ELb1ELb1ELb0ELb0ELi2ELi1ELi2ELi1ELb0EEENS1_21CollectiveEpilogueBwdISC_SD_SF_Li256ELb1ELb0ELi1EEENS1_25SingleTileBwdLPTSchedulerILb1ELi128ELb1EEEEEEEEEvNT_6ParamsE --------------------------
	.section	.text._ZN7cutlass13device_kernelIN5flash11enable_sm90INS1_16FlashAttnBwdSm90INS1_25CollectiveMainloopBwdSm90ILi2ELi2ELi2EN4cute5tupleIJNS5_1CILi1EEES8_S8_EEENS6_IJNS7_ILi64EEENS7_ILi128EEESB_EEENS_6half_tEfNS_4arch4Sm90ELb1ELb0ELb0ELb1ELb1ELb1ELb0ELb0ELi2ELi1ELi2ELi1ELb0EEENS1_21CollectiveEpilogueBwdISC_SD_SF_Li256ELb1ELb0ELi1EEENS1_25SingleTileBwdLPTSchedulerILb1ELi128ELb1EEEEEEEEEvNT_6ParamsE,"ax",@progbits
	.align	128
.text._ZN7cutlass13device_kernelIN5flash11enable_sm90INS1_16FlashAttnBwdSm90INS1_25CollectiveMainloopBwdSm90ILi2ELi2ELi2EN4cute5tupleIJNS5_1CILi1EEES8_S8_EEENS6_IJNS7_ILi64EEENS7_ILi128EEESB_EEENS_6half_tEfNS_4arch4Sm90ELb1ELb0ELb0ELb1ELb1ELb1ELb0ELb0ELi2ELi1ELi2ELi1ELb0EEENS1_21CollectiveEpilogueBwdISC_SD_SF_Li256ELb1ELb0ELi1EEENS1_25SingleTileBwdLPTSchedulerILb1ELi128ELb1EEEEEEEEEvNT_6ParamsE:
        .type           _ZN7cutlass13device_kernelIN5flash11enable_sm90INS1_16FlashAttnBwdSm90INS1_25CollectiveMainloopBwdSm90ILi2ELi2ELi2EN4cute5tupleIJNS5_1CILi1EEES8_S8_EEENS6_IJNS7_ILi64EEENS7_ILi128EEESB_EEENS_6half_tEfNS_4arch4Sm90ELb1ELb0ELb0ELb1ELb1ELb1ELb0ELb0ELi2ELi1ELi2ELi1ELb0EEENS1_21CollectiveEpilogueBwdISC_SD_SF_Li256ELb1ELb0ELi1EEENS1_25SingleTileBwdLPTSchedulerILb1ELi128ELb1EEEEEEEEEvNT_6ParamsE,@function
        .size           _ZN7cutlass13device_kernelIN5flash11enable_sm90INS1_16FlashAttnBwdSm90INS1_25CollectiveMainloopBwdSm90ILi2ELi2ELi2EN4cute5tupleIJNS5_1CILi1EEES8_S8_EEENS6_IJNS7_ILi64EEENS7_ILi128EEESB_EEENS_6half_tEfNS_4arch4Sm90ELb1ELb0ELb0ELb1ELb1ELb1ELb0ELb0ELi2ELi1ELi2ELi1ELb0EEENS1_21CollectiveEpilogueBwdISC_SD_SF_Li256ELb1ELb0ELi1EEENS1_25SingleTileBwdLPTSchedulerILb1ELi128ELb1EEEEEEEEEvNT_6ParamsE,(.L_x_7339 - _ZN7cutlass13device_kernelIN5flash11enable_sm90INS1_16FlashAttnBwdSm90INS1_25CollectiveMainloopBwdSm90ILi2ELi2ELi2EN4cute5tupleIJNS5_1CILi1EEES8_S8_EEENS6_IJNS7_ILi64EEENS7_ILi128EEESB_EEENS_6half_tEfNS_4arch4Sm90ELb1ELb0ELb0ELb1ELb1ELb1ELb0ELb0ELi2ELi1ELi2ELi1ELb0EEENS1_21CollectiveEpilogueBwdISC_SD_SF_Li256ELb1ELb0ELi1EEENS1_25SingleTileBwdLPTSchedulerILb1ELi128ELb1EEEEEEEEEvNT_6ParamsE)
        .other          _ZN7cutlass13device_kernelIN5flash11enable_sm90INS1_16FlashAttnBwdSm90INS1_25CollectiveMainloopBwdSm90ILi2ELi2ELi2EN4cute5tupleIJNS5_1CILi1EEES8_S8_EEENS6_IJNS7_ILi64EEENS7_ILi128EEESB_EEENS_6half_tEfNS_4arch4Sm90ELb1ELb0ELb0ELb1ELb1ELb1ELb0ELb0ELi2ELi1ELi2ELi1ELb0EEENS1_21CollectiveEpilogueBwdISC_SD_SF_Li256ELb1ELb0ELi1EEENS1_25SingleTileBwdLPTSchedulerILb1ELi128ELb1EEEEEEEEEvNT_6ParamsE,@"STO_CUDA_ENTRY STV_DEFAULT"
_ZN7cutlass13device_kernelIN5flash11enable_sm90INS1_16FlashAttnBwdSm90INS1_25CollectiveMainloopBwdSm90ILi2ELi2ELi2EN4cute5tupleIJNS5_1CILi1EEES8_S8_EEENS6_IJNS7_ILi64EEENS7_ILi128EEESB_EEENS_6half_tEfNS_4arch4Sm90ELb1ELb0ELb0ELb1ELb1ELb1ELb0ELb0ELi2ELi1ELi2ELi1ELb0EEENS1_21CollectiveEpilogueBwdISC_SD_SF_Li256ELb1ELb0ELi1EEENS1_25SingleTileBwdLPTSchedulerILb1ELi128ELb1EEEEEEEEEvNT_6ParamsE:
        /* <DEDUP_REMOVED lines=24> */
.L_x_6748:
[----:B------:R-:W-:Y:S05]  /*0180*/  BSYNC B0 ;  /* 0x0000000000007941 */ /* 0x000fea0003800000 */
.L_x_6747:
        /* <DEDUP_REMOVED lines=37> */
.L_x_6749:
        /* <DEDUP_REMOVED lines=22> */
.L_x_6750:
[----:B------:R-:W-:Y:S01]  /*0540*/  PLOP3.LUT P0, PT, PT, PT, UP0, 0x80, 0x0 ;  /* 0x000000000000781c */ /* 0x000fe20003f0f008 */
[----:B------:R-:W-:Y:S01]  /*0550*/  NOP ;  /* 0x0000000000007918 */ /* 0x000fe20000000000 */
[----:B------:R-:W-:Y:S01]  /*0560*/  ULDC.64 UR46, c[0x0][0x208] ;  /* 0x00008200002e7ab9 */ /* 0x000fe20000000a00 */
[----:B------:R-:W-:Y:S01]  /*0570*/  BSSY B6, `(.L_x_6751) ;  /* 0x0000c04000067945 */ /* 0x000fe20003800000 */
[----:B-12-4-:R-:W-:Y:S09]  /*0580*/  BAR.SYNC.DEFER_BLOCKING 0x0 ;  /* 0x0000000000007b1d */ /* 0x016ff20000010000 */
[----:B------:R-:W-:Y:S05]  /*0590*/  @!P0 BRA `(.L_x_6752) ;  /* 0x00000078000c8947 */ /* 0x000fea0003800000 */
.L_x_6753:
        /* <DEDUP_REMOVED lines=32> */
.L_x_6754:
[----:B------:R-:W-:Y:S01]  /*07a0*/  ULDC UR8, c[0x0][0x8c4] ;  /* 0x0002310000087ab9 */ /* 0x000fe20000000800 */
[----:B------:R-:W-:Y:S01]  /*07b0*/  UMOV UR7, UR9 ;  /* 0x0000000900077c82 */ /* 0x000fe20008000000 */
[----:B------:R-:W-:-:S11]  /*07c0*/  UISETP.NE.AND UP0, UPT, UR8, 0x1, UPT ;  /* 0x000000010800788c */ /* 0x000fd6000bf05270 */
[----:B------:R-:W-:Y:S02]  /*07d0*/  @UP0 ULDC.64 UR10, c[0x0][0x8c8] ;  /* 0x00023200000a0ab9 */ /* 0x000fe40000000a00 */
[----:B------:R-:W-:-:S04]  /*07e0*/  UIMAD.WIDE.U32 UR4, UR9, UR10, URZ ;  /* 0x0000000a090472a5 */ /* 0x000fc8000f8e003f */
[----:B------:R-:W-:-:S04]  /*07f0*/  @UP0 USHF.R.U32.HI UR7, URZ, UR11, UR5 ;  /* 0x0000000b3f070299 */ /* 0x000fc80008011605 */
[----:B------:R-:W-:-:S12]  /*0800*/  UIMAD UR4, UR7, UR8, URZ ;  /* 0x00000008070472a4 */ /* 0x000fd8000f8e023f */
.L_x_6755:
        /* <DEDUP_REMOVED lines=23> */
.L_x_6756:
        /* <DEDUP_REMOVED lines=14> */
.L_x_6758:
[----:B------:R-:W-:-:S05]  /*0a60*/  ULDC UR4, c[0x0][0x8ec] ;  /* 0x00023b0000047ab9 */ /* 0x000fca0000000800 */
.L_x_6757:
        /* <DEDUP_REMOVED lines=23> */
.L_x_6760:
        /* <DEDUP_REMOVED lines=14> */
.L_x_6761:
        /* <DEDUP_REMOVED lines=11> */
.L_x_6762:
        /* <DEDUP_REMOVED lines=13> */
.L_x_6763:
        /* <DEDUP_REMOVED lines=103> */
.L_x_6766:
        /* <DEDUP_REMOVED lines=15> */
.L_x_6765:
        /* <DEDUP_REMOVED lines=22> */
.L_x_6768:
        /* <DEDUP_REMOVED lines=15> */
.L_x_6767:
        /* <DEDUP_REMOVED lines=8> */
.L_x_6931:
        /* <DEDUP_REMOVED lines=15> */
.L_x_6770:
        /* <DEDUP_REMOVED lines=102> */
.L_x_6782:
[----:B------:R-:W-:-:S13]  /*1fc0*/  ISETP.NE.AND P0, PT, R231, 0x3, PT ;  /* 0x00000003e700780c */ /* 0x000fda0003f05270 */
[----:B------:R-:W-:Y:S05]  /*1fd0*/  @!P0 BRA `(.L_x_6772) ;  /* 0x0000000000048947 */ /* 0x000fea0003800000 */
[----:B------:R-:W-:Y:S01]  /*1fe0*/  BPT.TRAP 0x1 ;  /* 0x000000040000795c */ /* 0x000fe20000300000 */
.L_x_6772:
[----:B------:R-:W-:Y:S01]  /*1ff0*/  IMAD R0, R3, 0x8, R228 ;  /* 0x0000000803007824 */ /* 0x000fe200078e02e4 */
[----:B------:R-:W-:-:S04]  /*2000*/  SHF.L.U32 R9, R4, 0x1f, RZ ;  /* 0x0000001f04097819 */ /* 0x000fc800000006ff */
[----:B------:R2:W3:Y:S01]  /*2010*/  SYNCS.PHASECHK.TRANS64.TRYWAIT P1, [R0+URZ+0x30810], R9 ;  /* 0x03081009000075a7 */ /* 0x0004e2000802017f */
[----:B------:R-:W-:Y:S05]  /*2020*/  @!P0 BRA `(.L_x_6773) ;  /* 0x0000000000048947 */ /* 0x000fea0003800000 */
[----:B------:R-:W-:Y:S01]  /*2030*/  BPT.TRAP 0x1 ;  /* 0x000000040000795c */ /* 0x000fe20000300000 */
.L_x_6773:
[----:B---3--:R-:W-:Y:S05]  /*2040*/  @P1 BRA `(.L_x_6774) ;  /* 0x0000000000081947 */ /* 0x008fea0003800000 */
[----:B------:R-:W3:Y:S02]  /*2050*/  SYNCS.PHASECHK.TRANS64.TRYWAIT P1, [R0+URZ+0x30810], R9 ;  /* 0x03081009000075a7 */ /* 0x000ee4000802017f */
[----:B---3--:R-:W-:Y:S05]  /*2060*/  @!P1 BRA `(.L_x_6775) ;  /* 0x000000a400889947 */ /* 0x008fea0003800000 */
.L_x_6774:
        /* <DEDUP_REMOVED lines=81> */
.L_x_6776:
[----:B------:R1:W1:Y:S01]  /*2580*/  SYNCS.PHASECHK.TRANS64.TRYWAIT P1, [R0+URZ+0x30830], R9 ;  /* 0x03083009000075a7 */ /* 0x000262000802017f */
[----:B------:R-:W-:Y:S05]  /*2590*/  @!P0 BRA `(.L_x_6777) ;  /* 0x0000000000048947 */ /* 0x000fea0003800000 */
[----:B------:R-:W-:Y:S01]  /*25a0*/  BPT.TRAP 0x1 ;  /* 0x000000040000795c */ /* 0x000fe20000300000 */
.L_x_6777:
[----:B------:R-:W-:-:S05]  /*25b0*/  VIADD R6, R228, 0x20000 ;  /* 0x00020000e4067836 */ /* 0x000fca0000000000 */
[----:B------:R-:W-:-:S04]  /*25c0*/  SHF.R.U32.HI R6, RZ, 0x4, R6 ;  /* 0x00000004ff067819 */ /* 0x000fc80000011606 */
[----:B------:R-:W-:-:S04]  /*25d0*/  LOP3.LUT R225, R6, 0x3fff, RZ, 0xc0, !PT ;  /* 0x00003fff06e17812 */ /* 0x000fc800078ec0ff */
[----:B------:R-:W-:Y:S01]  /*25e0*/  LOP3.LUT R6, R225, 0x10000, RZ, 0xfc, !PT ;  /* 0x00010000e1067812 */ /* 0x000fe200078efcff */
[----:B-1----:R-:W-:Y:S06]  /*25f0*/  @P1 BRA `(.L_x_6778) ;  /* 0x0000000000081947 */ /* 0x002fec0003800000 */
[----:B------:R-:W1:Y:S02]  /*2600*/  SYNCS.PHASECHK.TRANS64.TRYWAIT P1, [R0+URZ+0x30830], R9 ;  /* 0x03083009000075a7 */ /* 0x000e64000802017f */
[----:B-1----:R-:W-:Y:S05]  /*2610*/  @!P1 BRA `(.L_x_6779) ;  /* 0x000000a000309947 */ /* 0x002fea0003800000 */
.L_x_6778:
        /* <DEDUP_REMOVED lines=405> */
.L_x_6780:
        /* <DEDUP_REMOVED lines=49> */
.L_x_6781:
        /* <DEDUP_REMOVED lines=78> */
.L_x_6764:
        /* <DEDUP_REMOVED lines=162> */
.L_x_6784:
        /* <DEDUP_REMOVED lines=60> */
.L_x_6786:
[----:B------:R-:W-:Y:S05]  /*5540*/  BSYNC B0 ;  /* 0x0000000000007941 */ /* 0x000fea0003800000 */
.L_x_6785:
        /* <DEDUP_REMOVED lines=15> */
.L_x_6788:
[----:B------:R-:W-:Y:S05]  /*5640*/  BSYNC B0 ;  /* 0x0000000000007941 */ /* 0x000fea0003800000 */
.L_x_6787:
        /* <DEDUP_REMOVED lines=18> */
.L_x_6790:
[----:B------:R-:W-:Y:S05]  /*5770*/  BSYNC B0 ;  /* 0x0000000000007941 */ /* 0x000fea0003800000 */
.L_x_6789:
        /* <DEDUP_REMOVED lines=17> */
.L_x_6792:
[----:B------:R-:W-:Y:S05]  /*5890*/  BSYNC B0 ;  /* 0x0000000000007941 */ /* 0x000fea0003800000 */
.L_x_6791:
        /* <DEDUP_REMOVED lines=18> */
.L_x_6794:
[----:B------:R-:W-:Y:S05]  /*59c0*/  BSYNC B0 ;  /* 0x0000000000007941 */ /* 0x000fea0003800000 */
.L_x_6793:
        /* <DEDUP_REMOVED lines=18> */
.L_x_6796:
[----:B------:R-:W-:Y:S05]  /*5af0*/  BSYNC B0 ;  /* 0x0000000000007941 */ /* 0x000fea0003800000 */
.L_x_6795:
        /* <DEDUP_REMOVED lines=19> */
.L_x_6798:
[----:B------:R-:W-:Y:S05]  /*5c30*/  BSYNC B0 ;  /* 0x0000000000007941 */ /* 0x000fea0003800000 */
.L_x_6797:
        /* <DEDUP_REMOVED lines=18> */
.L_x_6800:
[----:B------:R-:W-:Y:S05]  /*5d60*/  BSYNC B0 ;  /* 0x0000000000007941 */ /* 0x000fea0003800000 */
.L_x_6799:
        /* <DEDUP_REMOVED lines=39> */
.L_x_6802:
[----:B------:R-:W-:Y:S05]  /*5fe0*/  BSYNC B0 ;  /* 0x0000000000007941 */ /* 0x000fea0003800000 */
.L_x_6801:
        /* <DEDUP_REMOVED lines=17> */
.L_x_6804:
[----:B------:R-:W-:Y:S05]  /*6100*/  BSYNC B0 ;  /* 0x0000000000007941 */ /* 0x000fea0003800000 */
.L_x_6803:
        /* <DEDUP_REMOVED lines=15> */
.L_x_6806:
[----:B------:R-:W-:Y:S05]  /*6200*/  BSYNC B0 ;  /* 0x0000000000007941 */ /* 0x000fea0003800000 */
.L_x_6805:
        /* <DEDUP_REMOVED lines=15> */
.L_x_6808:
[----:B------:R-:W-:Y:S05]  /*6300*/  BSYNC B0 ;  /* 0x0000000000007941 */ /* 0x000fea0003800000 */
.L_x_6807:
        /* <DEDUP_REMOVED lines=15> */
.L_x_6810:
[----:B------:R-:W-:Y:S05]  /*6400*/  BSYNC B0 ;  /* 0x0000000000007941 */ /* 0x000fea0003800000 */
.L_x_6809:
        /* <DEDUP_REMOVED lines=15> */
.L_x_6812:
[----:B------:R-:W-:Y:S05]  /*6500*/  BSYNC B0 ;  /* 0x0000000000007941 */ /* 0x000fea0003800000 */
.L_x_6811:
        /* <DEDUP_REMOVED lines=15> */
.L_x_6814:
[----:B------:R-:W-:Y:S05]  /*6600*/  BSYNC B0 ;  /* 0x0000000000007941 */ /* 0x000fea0003800000 */
.L_x_6813:
        /* <DEDUP_REMOVED lines=15> */
.L_x_6783:
        /* <DEDUP_REMOVED lines=41> */
.L_x_6815:
        /* <DEDUP_REMOVED lines=48> */
.L_x_6817:
[----:B------:R-:W-:Y:S05]  /*6c90*/  BSYNC B0 ;  /* 0x0000000000007941 */ /* 0x000fea0003800000 */
.L_x_6816:
        /* <DEDUP_REMOVED lines=16> */
.L_x_6819:
[----:B------:R-:W-:Y:S05]  /*6da0*/  BSYNC B0 ;  /* 0x0000000000007941 */ /* 0x000fea0003800000 */
.L_x_6818:
        /* <DEDUP_REMOVED lines=16> */
.L_x_6821:
[----:B------:R-:W-:Y:S05]  /*6eb0*/  BSYNC B0 ;  /* 0x0000000000007941 */ /* 0x000fea0003800000 */
.L_x_6820:
        /* <DEDUP_REMOVED lines=17> */
.L_x_6823:
[----:B------:R-:W-:Y:S05]  /*6fd0*/  BSYNC B0 ;  /* 0x0000000000007941 */ /* 0x000fea0003800000 */
.L_x_6822:
        /* <DEDUP_REMOVED lines=16> */
.L_x_6825:
[----:B------:R-:W-:Y:S05]  /*70e0*/  BSYNC B0 ;  /* 0x0000000000007941 */ /* 0x000fea0003800000 */
.L_x_6824:
        /* <DEDUP_REMOVED lines=17> */
.L_x_6827:
[----:B------:R-:W-:Y:S05]  /*7200*/  BSYNC B0 ;  /* 0x0000000000007941 */ /* 0x000fea0003800000 */
.L_x_6826:
        /* <DEDUP_REMOVED lines=18> */
.L_x_6829:
[----:B------:R-:W-:Y:S05]  /*7330*/  BSYNC B0 ;  /* 0x0000000000007941 */ /* 0x000fea0003800000 */
.L_x_6828:
        /* <DEDUP_REMOVED lines=17> */
.L_x_6831:
[----:B------:R-:W-:Y:S05]  /*7450*/  BSYNC B0 ;  /* 0x0000000000007941 */ /* 0x000fea0003800000 */
.L_x_6830:
        /* <DEDUP_REMOVED lines=38> */
.L_x_6833:
[----:B------:R-:W-:Y:S05]  /*76c0*/  BSYNC B0 ;  /* 0x0000000000007941 */ /* 0x000fea0003800000 */
.L_x_6832:
        /* <DEDUP_REMOVED lines=16> */
.L_x_6835:
[----:B------:R-:W-:Y:S05]  /*77d0*/  BSYNC B0 ;  /* 0x0000000000007941 */ /* 0x000fea0003800000 */
.L_x_6834:
        /* <DEDUP_REMOVED lines=15> */
.L_x_6837:
[----:B------:R-:W-:Y:S05]  /*78d0*/  BSYNC B0 ;  /* 0x0000000000007941 */ /* 0x000fea0003800000 */
.L_x_6836:
        /* <DEDUP_REMOVED lines=15> */
.L_x_6839:
[----:B------:R-:W-:Y:S05]  /*79d0*/  BSYNC B0 ;  /* 0x0000000000007941 */ /* 0x000fea0003800000 */
.L_x_6838:
        /* <DEDUP_REMOVED lines=15> */
.L_x_6841:
[----:B------:R-:W-:Y:S05]  /*7ad0*/  BSYNC B0 ;  /* 0x0000000000007941 */ /* 0x000fea0003800000 */
.L_x_6840:
        /* <DEDUP_REMOVED lines=15> */
.L_x_6843:
[----:B------:R-:W-:Y:S05]  /*7bd0*/  BSYNC B0 ;  /* 0x0000000000007941 */ /* 0x000fea0003800000 */
.L_x_6842:
        /* <DEDUP_REMOVED lines=15> */
.L_x_6845:
[----:B------:R-:W-:Y:S05]  /*7cd0*/  BSYNC B0 ;  /* 0x0000000000007941 */ /* 0x000fea0003800000 */
.L_x_6844:
        /* <DEDUP_REMOVED lines=15> */
.L_x_6752:
        /* <DEDUP_REMOVED lines=29> */
.L_x_6847:
[----:B------:R-:W-:Y:S01]  /*7fa0*/  ULDC UR9, c[0x0][0x8c4] ;  /* 0x0002310000097ab9 */ /* 0x000fe20000000800 */
[----:B------:R-:W-:Y:S01]  /*7fb0*/  UMOV UR7, UR8 ;  /* 0x0000000800077c82 */ /* 0x000fe20008000000 */
[----:B------:R-:W-:-:S11]  /*7fc0*/  UISETP.NE.AND UP0, UPT, UR9, 0x1, UPT ;  /* 0x000000010900788c */ /* 0x000fd6000bf05270 */
[----:B------:R-:W-:Y:S02]  /*7fd0*/  @UP0 ULDC.64 UR10, c[0x0][0x8c8] ;  /* 0x00023200000a0ab9 */ /* 0x000fe40000000a00 */
[----:B------:R-:W-:-:S04]  /*7fe0*/  UIMAD.WIDE.U32 UR4, UR8, UR10, URZ ;  /* 0x0000000a080472a5 */ /* 0x000fc8000f8e003f */
[----:B------:R-:W-:-:S04]  /*7ff0*/  @UP0 USHF.R.U32.HI UR7, URZ, UR11, UR5 ;  /* 0x0000000b3f070299 */ /* 0x000fc80008011605 */
[----:B------:R-:W-:-:S12]  /*8000*/  UIMAD UR4, UR7, UR9, URZ ;  /* 0x00000009070472a4 */ /* 0x000fd8000f8e023f */
.L_x_6848:
        /* <DEDUP_REMOVED lines=23> */
.L_x_6849:
        /* <DEDUP_REMOVED lines=13> */
.L_x_6851:
[----:B------:R-:W-:-:S05]  /*8250*/  ULDC UR4, c[0x0][0x8ec] ;  /* 0x00023b0000047ab9 */ /* 0x000fca0000000800 */
.L_x_6850:
        /* <DEDUP_REMOVED lines=48> */
.L_x_6852:
        /* <DEDUP_REMOVED lines=13> */
.L_x_6853:
        /* <DEDUP_REMOVED lines=12> */
.L_x_6854:
        /* <DEDUP_REMOVED lines=68> */
.L_x_6858:
[----:B------:R-:W2:Y:S04]  /*8b30*/  LDG.E.STRONG.GPU R4, desc[UR46][R2.64] ;  /* 0x0000002e02047981 */ /* 0x000ea8000c1ef900 */
[----:B--2---:R-:W-:Y:S01]  /*8b40*/  CCTL.IVALL ;  /* 0x00000000ff00798f */ /* 0x004fe20002000000 */
[----:B------:R-:W-:Y:S05]  /*8b50*/  YIELD ;  /* 0x0000000000007946 */ /* 0x000fea0003800000 */
[----:B------:R-:W-:-:S13]  /*8b60*/  ISETP.NE.AND P1, PT, R4, R5, PT ;  /* 0x000000050400720c */ /* 0x000fda0003f25270 */
[----:B------:R-:W-:Y:S05]  /*8b70*/  @P1 BRA `(.L_x_6858) ;  /* 0xfffffffc00ec1947 */ /* 0x000fea000383ffff */
.L_x_6857:
[----:B------:R-:W-:Y:S05]  /*8b80*/  BSYNC B0 ;  /* 0x0000000000007941 */ /* 0x000fea0003800000 */
.L_x_6856:
[----:B------:R-:W-:-:S03]  /*8b90*/  UMOV UR6, 0xffffffff ;  /* 0xffffffff00067882 */ /* 0x000fc60000000000 */
[----:B------:R-:W-:Y:S05]  /*8ba0*/  BRA.DIV UR6, `(.L_x_6859) ;  /* 0x0000003a06e07947 */ /* 0x000fea000b800000 */
[----:B------:R-:W-:Y:S01]  /*8bb0*/  NOP ;  /* 0x0000000000007918 */ /* 0x000fe20000000000 */
.L_x_6934:
        /* <DEDUP_REMOVED lines=22> */
.L_x_6861:
[----:B------:R-:W-:Y:S05]  /*8d20*/  BSYNC B0 ;  /* 0x0000000000007941 */ /* 0x000fea0003800000 */
.L_x_6860:
        /* <DEDUP_REMOVED lines=20> */
.L_x_6863:
[----:B------:R-:W-:Y:S05]  /*8e70*/  BSYNC B0 ;  /* 0x0000000000007941 */ /* 0x000fea0003800000 */
.L_x_6862:
[----:B------:R-:W-:Y:S06]  /*8e80*/  BAR.ARV 0xa, 0xa0 ;  /* 0x0282800000007b1d */ /* 0x000fec0000002000 */
[----:B------:R-:W-:Y:S04]  /*8e90*/  BSSY B0, `(.L_x_6864) ;  /* 0x0000003000007945 */ /* 0x000fe80003800000 */
[----:B------:R-:W-:Y:S05]  /*8ea0*/  @!P0 BRA `(.L_x_6865) ;  /* 0x0000000000048947 */ /* 0x000fea0003800000 */
[----:B------:R-:W-:-:S04]  /*8eb0*/  DEPBAR.LE SB0, 0x0 ;  /* 0x000080000000791a */ /* 0x000fc80000000000 */
.L_x_6865:
[----:B------:R-:W-:Y:S05]  /*8ec0*/  BSYNC B0 ;  /* 0x0000000000007941 */ /* 0x000fea0003800000 */
.L_x_6864:
        /* <DEDUP_REMOVED lines=19> */
.L_x_6867:
[----:B------:R-:W-:Y:S05]  /*9000*/  BSYNC B0 ;  /* 0x0000000000007941 */ /* 0x000fea0003800000 */
.L_x_6866:
[----:B------:R-:W-:Y:S01]  /*9010*/  UIADD3 UR7, UR13, 0x1, URZ ;  /* 0x000000010d077890 */ /* 0x000fe2000fffe03f */
[----:B------:R-:W-:Y:S11]  /*9020*/  BRA `(.L_x_6868) ;  /* 0x0000000000047947 */ /* 0x000ff60003800000 */
.L_x_6855:
[----:B------:R-:W-:-:S05]  /*9030*/  UMOV UR7, UR13 ;  /* 0x0000000d00077c82 */ /* 0x000fca0008000000 */
.L_x_6868:
        /* <DEDUP_REMOVED lines=16> */
.L_x_6893:
        /* <DEDUP_REMOVED lines=18> */
.L_x_6871:
[----:B------:R-:W2:Y:S04]  /*9260*/  LDG.E.STRONG.GPU R4, desc[UR46][R2.64] ;  /* 0x0000002e02047981 */ /* 0x000ea8000c1ef900 */
[----:B--2---:R-:W-:Y:S01]  /*9270*/  CCTL.IVALL ;  /* 0x00000000ff00798f */ /* 0x004fe20002000000 */
[----:B------:R-:W-:Y:S05]  /*9280*/  YIELD ;  /* 0x0000000000007946 */ /* 0x000fea0003800000 */
[----:B------:R-:W-:-:S13]  /*9290*/  ISETP.NE.AND P1, PT, R4, R5, PT ;  /* 0x000000050400720c */ /* 0x000fda0003f25270 */
[----:B------:R-:W-:Y:S05]  /*92a0*/  @P1 BRA `(.L_x_6871) ;  /* 0xfffffffc00ec1947 */ /* 0x000fea000383ffff */
.L_x_6870:
[----:B------:R-:W-:Y:S05]  /*92b0*/  BSYNC B0 ;  /* 0x0000000000007941 */ /* 0x000fea0003800000 */
.L_x_6869:
[----:B------:R-:W-:-:S03]  /*92c0*/  UMOV UR24, 0xffffffff ;  /* 0xffffffff00187882 */ /* 0x000fc60000000000 */
[----:B------:R-:W-:Y:S05]  /*92d0*/  BRA.DIV UR24, `(.L_x_6872) ;  /* 0x0000003618307947 */ /* 0x000fea000b800000 */
[----:B------:R-:W-:Y:S01]  /*92e0*/  NOP ;  /* 0x0000000000007918 */ /* 0x000fe20000000000 */
.L_x_6937:
        /* <DEDUP_REMOVED lines=19> */
.L_x_6874:
[----:B------:R-:W-:Y:S05]  /*9420*/  BSYNC B0 ;  /* 0x0000000000007941 */ /* 0x000fea0003800000 */
.L_x_6873:
        /* <DEDUP_REMOVED lines=15> */
.L_x_6876:
[----:B------:R-:W-:Y:S05]  /*9520*/  BSYNC B0 ;  /* 0x0000000000007941 */ /* 0x000fea0003800000 */
.L_x_6875:
[----:B------:R-:W-:Y:S06]  /*9530*/  BAR.ARV 0xa, 0xa0 ;  /* 0x0282800000007b1d */ /* 0x000fec0000002000 */
[----:B------:R-:W-:Y:S04]  /*9540*/  BSSY B0, `(.L_x_6877) ;  /* 0x0000003000007945 */ /* 0x000fe80003800000 */
[----:B------:R-:W-:Y:S05]  /*9550*/  @!P0 BRA `(.L_x_6878) ;  /* 0x0000000000048947 */ /* 0x000fea0003800000 */
[----:B------:R-:W-:-:S04]  /*9560*/  DEPBAR.LE SB0, 0x0 ;  /* 0x000080000000791a */ /* 0x000fc80000000000 */
.L_x_6878:
[----:B------:R-:W-:Y:S05]  /*9570*/  BSYNC B0 ;  /* 0x0000000000007941 */ /* 0x000fea0003800000 */
.L_x_6877:
        /* <DEDUP_REMOVED lines=19> */
.L_x_6880:
[----:B------:R-:W-:Y:S05]  /*96b0*/  BSYNC B0 ;  /* 0x0000000000007941 */ /* 0x000fea0003800000 */
.L_x_6879:
        /* <DEDUP_REMOVED lines=17> */
.L_x_6883:
[----:B------:R-:W2:Y:S04]  /*97d0*/  LDG.E.STRONG.GPU R4, desc[UR46][R2.64] ;  /* 0x0000002e02047981 */ /* 0x000ea8000c1ef900 */
[----:B--2---:R-:W-:Y:S01]  /*97e0*/  CCTL.IVALL ;  /* 0x00000000ff00798f */ /* 0x004fe20002000000 */
[----:B------:R-:W-:Y:S05]  /*97f0*/  YIELD ;  /* 0x0000000000007946 */ /* 0x000fea0003800000 */
[----:B------:R-:W-:-:S13]  /*9800*/  ISETP.NE.AND P1, PT, R4, R5, PT ;  /* 0x000000050400720c */ /* 0x000fda0003f25270 */
[----:B------:R-:W-:Y:S05]  /*9810*/  @P1 BRA `(.L_x_6883) ;  /* 0xfffffffc00ec1947 */ /* 0x000fea000383ffff */
.L_x_6882:
[----:B------:R-:W-:Y:S05]  /*9820*/  BSYNC B0 ;  /* 0x0000000000007941 */ /* 0x000fea0003800000 */
.L_x_6881:
[----:B------:R-:W-:-:S03]  /*9830*/  UMOV UR18, 0xffffffff ;  /* 0xffffffff00127882 */ /* 0x000fc60000000000 */
[----:B------:R-:W-:Y:S05]  /*9840*/  BRA.DIV UR18, `(.L_x_6884) ;  /* 0x0000002e12f07947 */ /* 0x000fea000b800000 */
[----:B------:R-:W-:Y:S01]  /*9850*/  NOP ;  /* 0x0000000000007918 */ /* 0x000fe20000000000 */
.L_x_6940:
        /* <DEDUP_REMOVED lines=15> */
.L_x_6886:
[----:B------:R-:W-:Y:S05]  /*9950*/  BSYNC B0 ;  /* 0x0000000000007941 */ /* 0x000fea0003800000 */
.L_x_6885:
        /* <DEDUP_REMOVED lines=15> */
.L_x_6888:
[----:B------:R-:W-:Y:S05]  /*9a50*/  BSYNC B0 ;  /* 0x0000000000007941 */ /* 0x000fea0003800000 */
.L_x_6887:
[----:B------:R-:W-:Y:S06]  /*9a60*/  BAR.ARV 0xa, 0xa0 ;  /* 0x0282800000007b1d */ /* 0x000fec0000002000 */
[----:B------:R-:W-:Y:S04]  /*9a70*/  BSSY B0, `(.L_x_6889) ;  /* 0x0000003000007945 */ /* 0x000fe80003800000 */
[----:B------:R-:W-:Y:S05]  /*9a80*/  @!P0 BRA `(.L_x_6890) ;  /* 0x0000000000048947 */ /* 0x000fea0003800000 */
[----:B------:R-:W-:-:S04]  /*9a90*/  DEPBAR.LE SB0, 0x0 ;  /* 0x000080000000791a */ /* 0x000fc80000000000 */
.L_x_6890:
[----:B------:R-:W-:Y:S05]  /*9aa0*/  BSYNC B0 ;  /* 0x0000000000007941 */ /* 0x000fea0003800000 */
.L_x_6889:
        /* <DEDUP_REMOVED lines=19> */
.L_x_6892:
[----:B------:R-:W-:Y:S05]  /*9be0*/  BSYNC B0 ;  /* 0x0000000000007941 */ /* 0x000fea0003800000 */
.L_x_6891:
[----:B------:R-:W-:Y:S02]  /*9bf0*/  UIADD3 UR7, UR7, 0x2, URZ ;  /* 0x0000000207077890 */ /* 0x000fe4000fffe03f */
[----:B------:R-:W-:Y:S02]  /*9c00*/  UIADD3 UR6, UR6, 0x4000, URZ ;  /* 0x0000400006067890 */ /* 0x000fe4000fffe03f */
[----:B------:R-:W-:-:S06]  /*9c10*/  UISETP.GE.AND UP0, UPT, UR7, UR12, UPT ;  /* 0x0000000c0700728c */ /* 0x000fcc000bf06270 */
[----:B------:R-:W-:-:S13]  /*9c20*/  PLOP3.LUT P1, PT, PT, PT, UP0, 0x80, 0x0 ;  /* 0x000000000000781c */ /* 0x000fda0003f2f008 */
[----:B------:R-:W-:Y:S05]  /*9c30*/  @!P1 BRA `(.L_x_6893) ;  /* 0xfffffff400409947 */ /* 0x000fea000383ffff */
[----:B------:R-:W-:Y:S05]  /*9c40*/  BRA `(.L_x_6759) ;  /* 0x0000002800587947 */ /* 0x000fea0003800000 */
.L_x_6846:
        /* <DEDUP_REMOVED lines=21> */
.L_x_6894:
[----:B------:R-:W1:Y:S01]  /*9da0*/  LDC R3, c[0x0][0x8c4] ;  /* 0x00023100ff037b82 */ /* 0x000e620000000800 */
[----:B------:R-:W-:Y:S01]  /*9db0*/  IMAD.MOV.U32 R0, RZ, RZ, R5 ;  /* 0x000000ffff007224 */ /* 0x000fe200078e0005 */
[----:B-1----:R-:W-:-:S13]  /*9dc0*/  ISETP.NE.AND P0, PT, R3, 0x1, PT ;  /* 0x000000010300780c */ /* 0x002fda0003f05270 */
[----:B------:R-:W1:Y:S02]  /*9dd0*/  @P0 LDC.64 R6, c[0x0][0x8c8] ;  /* 0x00023200ff060b82 */ /* 0x000e640000000a00 */
[----:B-1----:R-:W-:-:S05]  /*9de0*/  @P0 IMAD.HI.U32 R4, R5, R6, RZ ;  /* 0x0000000605040227 */ /* 0x002fca00078e00ff */
[----:B------:R-:W-:-:S05]  /*9df0*/  @P0 SHF.R.U32.HI R0, RZ, R7, R4 ;  /* 0x00000007ff000219 */ /* 0x000fca0000011604 */
[----:B------:R-:W-:-:S07]  /*9e00*/  IMAD R3, R0, R3, RZ ;  /* 0x0000000300037224 */ /* 0x000fce00078e02ff */
.L_x_6895:
        /* <DEDUP_REMOVED lines=23> */
.L_x_6896:
        /* <DEDUP_REMOVED lines=10> */
.L_x_6898:
[----:B------:R-:W1:Y:S02]  /*a020*/  LDC R4, c[0x0][0x8ec] ;  /* 0x00023b00ff047b82 */ /* 0x000e640000000800 */
.L_x_6897:
        /* <DEDUP_REMOVED lines=42> */
.L_x_6900:
        /* <DEDUP_REMOVED lines=20> */
.L_x_6901:
[----:B------:R-:W-:Y:S05]  /*a410*/  @!P0 BRA `(.L_x_6902) ;  /* 0x00000000000c8947 */ /* 0x000fea0003800000 */
[----:B------:R-:W2:Y:S04]  /*a420*/  LDG.E R5, desc[UR46][R2.64] ;  /* 0x0000002e02057981 */ /* 0x000ea8000c1e1900 */
[----:B------:R-:W2:Y:S02]  /*a430*/  LDG.E R0, desc[UR46][R2.64+0x4] ;  /* 0x0000042e02007981 */ /* 0x000ea4000c1e1900 */
[----:B--2---:R-:W-:-:S07]  /*a440*/  IMAD.IADD R0, R0, 0x1, -R5 ;  /* 0x0000000100007824 */ /* 0x004fce00078e0a05 */
.L_x_6902:
        /* <DEDUP_REMOVED lines=66> */
.L_x_6941:
        /* <DEDUP_REMOVED lines=15> */
.L_x_6905:
        /* <DEDUP_REMOVED lines=92> */
.L_x_6916:
[----:B-123--:R-:W-:-:S04]  /*af20*/  SHF.L.U32 R18, R10, 0x1f, RZ ;  /* 0x0000001f0a127819 */ /* 0x00efc800000006ff */
[----:B------:R-:W2:Y:S02]  /*af30*/  SYNCS.PHASECHK.TRANS64.TRYWAIT P1, [R15+URZ+0x30840], R18 ;  /* 0x030840120f0075a7 */ /* 0x000ea4000802017f */
[----:B--2---:R-:W-:Y:S05]  /*af40*/  @!P1 BRA `(.L_x_6908) ;  /* 0x0000001800609947 */ /* 0x004fea0003800000 */
.L_x_6942:
        /* <DEDUP_REMOVED lines=8> */
.L_x_6909:
        /* <DEDUP_REMOVED lines=37> */
.L_x_6943:
        /* <DEDUP_REMOVED lines=8> */
.L_x_6911:
        /* <DEDUP_REMOVED lines=37> */
.L_x_6944:
        /* <DEDUP_REMOVED lines=8> */
.L_x_6913:
        /* <DEDUP_REMOVED lines=31> */
.L_x_6946:
        /* <DEDUP_REMOVED lines=8> */
.L_x_6915:
        /* <DEDUP_REMOVED lines=37> */
.L_x_6907:
[----:B------:R-:W4:Y:S02]  /*ba30*/  LDL.LU R4, [R1+0x4] ;  /* 0x0000040001047983 */ /* 0x000f240000300800 */
[----:B----4-:R-:W-:Y:S02]  /*ba40*/  ISETP.NE.AND P1, PT, R4, RZ, PT ;  /* 0x000000ff0400720c */ /* 0x010fe40003f25270 */
[----:B------:R4:W5:Y:S11]  /*ba50*/  LDL R4, [R1] ;  /* 0x0000000001047983 */ /* 0x0009760000100800 */
[----:B----4-:R-:W-:Y:S05]  /*ba60*/  @!P1 BRA `(.L_x_6906) ;  /* 0x00000004005c9947 */ /* 0x010fea0003800000 */
[----:B------:R-:W-:-:S04]  /*ba70*/  SHF.L.U32 R12, R10, 0x1f, RZ ;  /* 0x0000001f0a0c7819 */ /* 0x000fc800000006ff */
[----:B------:R-:W4:Y:S02]  /*ba80*/  SYNCS.PHASECHK.TRANS64.TRYWAIT P1, [R15+URZ+0x30840], R12 ;  /* 0x0308400c0f0075a7 */ /* 0x000f24000802017f */
[----:B----4-:R-:W-:Y:S05]  /*ba90*/  @!P1 BRA `(.L_x_6917) ;  /* 0x0000000c00e09947 */ /* 0x010fea0003800000 */
.L_x_6947:
        /* <DEDUP_REMOVED lines=8> */
.L_x_6918:
        /* <DEDUP_REMOVED lines=34> */
.L_x_6948:
        /* <DEDUP_REMOVED lines=8> */
.L_x_6920:
        /* <DEDUP_REMOVED lines=34> */
.L_x_6906:
[----:B------:R-:W1:Y:S01]  /*bfe0*/  S2R R0, SR_TID.X ;  /* 0x0000000000007919 */ /* 0x000e620000002100 */
[----:B------:R-:W-:Y:S01]  /*bff0*/  IMAD R3, R16, 0x8, R15 ;  /* 0x0000000810037824 */ /* 0x000fe200078e020f */
[----:B-1----:R-:W-:Y:S02]  /*c000*/  LOP3.LUT R2, R0, 0x7f, RZ, 0xc0, !PT ;  /* 0x0000007f00027812 */ /* 0x002fe400078ec0ff */
[----:B------:R-:W-:Y:S02]  /*c010*/  SHF.L.U32 R0, R10, 0x1f, RZ ;  /* 0x0000001f0a007819 */ /* 0x000fe400000006ff */
[----:B------:R-:W-:Y:S02]  /*c020*/  ISETP.NE.AND P1, PT, R2, RZ, PT ;  /* 0x000000ff0200720c */ /* 0x000fe40003f25270 */
[----:B------:R-:W1:Y:S02]  /*c030*/  SYNCS.PHASECHK.TRANS64.TRYWAIT P0, [R3+URZ+0x30840], R0 ;  /* 0x03084000030075a7 */ /* 0x000e64000800017f */
[----:B-1----:R-:W-:Y:S09]  /*c040*/  @!P0 BRA `(.L_x_6921) ;  /* 0x00000008009c8947 */ /* 0x002ff20003800000 */
.L_x_6949:
[----:B------:R-:W-:Y:S05]  /*c050*/  @P1 BRA `(.L_x_6922) ;  /* 0x0000000000181947 */ /* 0x000fea0003800000 */
[----:B------:R-:W1:Y:S01]  /*c060*/  S2R R2, SR_TID.X ;  /* 0x0000000000027919 */ /* 0x000e620000002100 */
[----:B------:R-:W-:-:S04]  /*c070*/  IMAD.MOV.U32 R0, RZ, RZ, 0x4100 ;  /* 0x00004100ff007424 */ /* 0x000fc800078e00ff */
[----:B------:R1:W-:Y:S02]  /*c080*/  SYNCS.ARRIVE.TRANS64 RZ, [R3+URZ+0x30830], R0 ;  /* 0x0308300003ff79a7 */ /* 0x0003e4000800003f */
[----:B-1----:R-:W-:-:S13]  /*c090*/  LOP3.LUT P0, RZ, R2, 0x1f, RZ, 0xc0, !PT ;  /* 0x0000001f02ff7812 */ /* 0x002fda000780c0ff */
[----:B------:R-:W-:Y:S05]  /*c0a0*/  @!P0 BRA `(.L_x_6922) ;  /* 0x0000000000048947 */ /* 0x000fea0003800000 */
[----:B------:R-:W-:Y:S01]  /*c0b0*/  BPT.TRAP 0x1 ;  /* 0x000000040000795c */ /* 0x000fe20000300000 */
.L_x_6922:
        /* <DEDUP_REMOVED lines=41> */
.L_x_6903:
[----:B------:R-:W-:Y:S05]  /*c350*/  BSYNC B0 ;  /* 0x0000000000007941 */ /* 0x000fea0003800000 */
.L_x_6899:
[----:B------:R-:W-:-:S03]  /*c360*/  UMOV UR7, 0xffffffff ;  /* 0xffffffff00077882 */ /* 0x000fc60000000000 */
[----:B------:R-:W-:Y:S05]  /*c370*/  BRA.DIV UR7, `(.L_x_6923) ;  /* 0x0000000607e47947 */ /* 0x000fea000b800000 */
[----:B------:R-:W-:-:S13]  /*c380*/  ELECT P6, URZ, PT ;  /* 0x00000000003f782f */ /* 0x000fda00038c0000 */
.L_x_6952:
[----:B------:R-:W-:Y:S05]  /*c390*/  @!P6 BRA `(.L_x_6759) ;  /* 0x000000000084e947 */ /* 0x000fea0003800000 */
[----:B------:R-:W-:-:S06]  /*c3a0*/  ULOP3.LUT UR7, UR38, 0x2, URZ, 0xfc, !UPT ;  /* 0x0000000226077892 */ /* 0x000fcc000f8efc3f */
[----:B------:R-:W-:-:S05]  /*c3b0*/  IMAD.U32 R0, RZ, RZ, UR7 ;  /* 0x00000007ff007e24 */ /* 0x000fca000f8e00ff */
[----:B------:R-:W-:-:S13]  /*c3c0*/  ISETP.NE.AND P2, PT, R0, 0x3, PT ;  /* 0x000000030000780c */ /* 0x000fda0003f45270 */
[----:B------:R-:W-:Y:S05]  /*c3d0*/  @!P2 BRA `(.L_x_6924) ;  /* 0x000000000004a947 */ /* 0x000fea0003800000 */
[----:B------:R-:W-:Y:S01]  /*c3e0*/  BPT.TRAP 0x1 ;  /* 0x000000040000795c */ /* 0x000fe20000300000 */
.L_x_6924:
        /* <DEDUP_REMOVED lines=15> */
.L_x_6953:
[----:B------:R-:W2:Y:S02]  /*c4e0*/  SYNCS.PHASECHK.TRANS64.TRYWAIT P0, [R3+URZ], R0 ;  /* 0x00000000030075a7 */ /* 0x000ea4000800017f */
[----:B--2---:R-:W-:Y:S05]  /*c4f0*/  @!P0 BRA `(.L_x_6926) ;  /* 0x0000000400b88947 */ /* 0x004fea0003800000 */
.L_x_6954:
[----:B------:R-:W-:Y:S05]  /*c500*/  @!P2 BRA `(.L_x_6927) ;  /* 0x000000000004a947 */ /* 0x000fea0003800000 */
[----:B------:R-:W-:Y:S01]  /*c510*/  BPT.TRAP 0x1 ;  /* 0x000000040000795c */ /* 0x000fe20000300000 */
.L_x_6927:
[----:B--2---:R-:W-:-:S04]  /*c520*/  VIADD R3, R8, 0x30840 ;  /* 0x0003084008037836 */ /* 0x004fc80000000000 */
[----:B------:R-:W-:-:S04]  /*c530*/  IMAD R5, R2, 0x8, R3 ;  /* 0x0000000802057824 */ /* 0x000fc800078e0203 */
[----:B------:R-:W2:Y:S02]  /*c540*/  SYNCS.PHASECHK.TRANS64.TRYWAIT P0, [R5+URZ], R4 ;  /* 0x00000004050075a7 */ /* 0x000ea4000800017f */
[----:B--2---:R-:W-:Y:S05]  /*c550*/  @!P0 BRA `(.L_x_6928) ;  /* 0x0000000400b48947 */ /* 0x004fea0003800000 */
.L_x_6955:
[----:B------:R-:W-:-:S07]  /*c560*/  IMAD R3, R6, 0x8, R3 ;  /* 0x0000000806037824 */ /* 0x000fce00078e0203 */
.L_x_6929:
[----:B---3--:R3:W4:Y:S02]  /*c570*/  SYNCS.PHASECHK.TRANS64.TRYWAIT P0, [R3+URZ], R0 ;  /* 0x00000000030075a7 */ /* 0x008724000800017f */
[----:B----4-:R-:W-:Y:S05]  /*c580*/  @!P0 NANOSLEEP.SYNCS 0x989680 ;  /* 0x009896800000895d */ /* 0x010fea0003900000 */
[----:B------:R-:W4:Y:S02]  /*c590*/  @!P0 SYNCS.PHASECHK.TRANS64 P0, [R3+URZ], R0 ;  /* 0x00000000030085a7 */ /* 0x000f24000800007f */
[----:B----4-:R-:W-:Y:S05]  /*c5a0*/  @!P0 BRA `(.L_x_6929) ;  /* 0xfffffffc00f08947 */ /* 0x010fea000383ffff */
.L_x_6759:
[----:B------:R-:W-:Y:S05]  /*c5b0*/  BSYNC B6 ;  /* 0x0000000000067941 */ /* 0x000fea0003800000 */
.L_x_6751:
[----:B------:R-:W-:Y:S05]  /*c5c0*/  EXIT ;  /* 0x000000000000794d */ /* 0x000fea0003800000 */
.L_x_6769:
[----:B------:R-:W-:Y:S02]  /*c5d0*/  IMAD.MOV.U32 R12, RZ, RZ, RZ ;  /* 0x000000ffff0c7224 */ /* 0x000fe400078e00ff */
[----:B------:R-:W-:Y:S02]  /*c5e0*/  IMAD.MOV.U32 R11, RZ, RZ, 0x1f ;  /* 0x0000001fff0b7424 */ /* 0x000fe400078e00ff */
[----:B------:R-:W-:-:S07]  /*c5f0*/  IMAD.MOV.U32 R15, RZ, RZ, -0x1 ;  /* 0xffffffffff0f7424 */ /* 0x000fce00078e00ff */
[----:B------:R-:W-:Y:S05]  /*c600*/  WARPSYNC.COLLECTIVE R15, `(.L_x_6930) ;  /* 0x000000000f087348 */ /* 0x000fea0003c00000 */
[----:B------:R1:W2:Y:S02]  /*c610*/  SHFL.IDX P6, R14, R13, R12, R11 ;  /* 0x0000000c0d0e7389 */ /* 0x0002a400000c000b */
[----:B-12---:R-:W-:Y:S01]  /*c620*/  ENDCOLLECTIVE ;  /* 0x000000000000791b */ /* 0x006fe20003800000 */
.L_x_6930:
[----:B------:R-:W-:Y:S05]  /*c630*/  BRA `(.L_x_6931) ;  /* 0xffffff50008c7947 */ /* 0x000fea000383ffff */
.L_x_6771:
[----:B---3--:R3:W4:Y:S02]  /*c640*/  SYNCS.PHASECHK.TRANS64.TRYWAIT P0, [R228+URZ+0x30800], R9 ;  /* 0x03080009e40075a7 */ /* 0x008724000800017f */
[----:B----4-:R-:W-:Y:S05]  /*c650*/  @!P0 NANOSLEEP.SYNCS 0x989680 ;  /* 0x009896800000895d */ /* 0x010fea0003900000 */
[----:B------:R-:W4:Y:S02]  /*c660*/  @!P0 SYNCS.PHASECHK.TRANS64 P0, [R228+URZ+0x30800], R9 ;  /* 0x03080009e40085a7 */ /* 0x000f24000800007f */
[----:B----4-:R-:W-:Y:S05]  /*c670*/  @!P0 BRA `(.L_x_6771) ;  /* 0xfffffffc00f08947 */ /* 0x010fea000383ffff */
[----:B------:R-:W-:Y:S05]  /*c680*/  BRA `(.L_x_6770) ;  /* 0xffffff5000b47947 */ /* 0x000fea000383ffff */
.L_x_6775:
[----:B---3--:R3:W4:Y:S02]  /*c690*/  SYNCS.PHASECHK.TRANS64.TRYWAIT P1, [R0+URZ+0x30810], R9 ;  /* 0x03081009000075a7 */ /* 0x008724000802017f */
[----:B----4-:R-:W-:Y:S05]  /*c6a0*/  @!P1 NANOSLEEP.SYNCS 0x989680 ;  /* 0x009896800000995d */ /* 0x010fea0003900000 */
[----:B------:R-:W4:Y:S02]  /*c6b0*/  @!P1 SYNCS.PHASECHK.TRANS64 P1, [R0+URZ+0x30810], R9 ;  /* 0x03081009000095a7 */ /* 0x000f24000802007f */
[----:B----4-:R-:W-:Y:S05]  /*c6c0*/  @!P1 BRA `(.L_x_6775) ;  /* 0xfffffffc00f09947 */ /* 0x010fea000383ffff */
[----:B------:R-:W-:Y:S05]  /*c6d0*/  BRA `(.L_x_6774) ;  /* 0xffffff5800647947 */ /* 0x000fea000383ffff */
.L_x_6779:
[----:B------:R1:W1:Y:S02]  /*c6e0*/  SYNCS.PHASECHK.TRANS64.TRYWAIT P1, [R0+URZ+0x30830], R9 ;  /* 0x03083009000075a7 */ /* 0x000264000802017f */
[----:B-1----:R-:W-:Y:S05]  /*c6f0*/  @!P1 NANOSLEEP.SYNCS 0x989680 ;  /* 0x009896800000995d */ /* 0x002fea0003900000 */
[----:B------:R-:W1:Y:S02]  /*c700*/  @!P1 SYNCS.PHASECHK.TRANS64 P1, [R0+URZ+0x30830], R9 ;  /* 0x03083009000095a7 */ /* 0x000e64000802007f */
[----:B-1----:R-:W-:Y:S05]  /*c710*/  @!P1 BRA `(.L_x_6779) ;  /* 0xfffffffc00f09947 */ /* 0x002fea000383ffff */
[----:B------:R-:W-:Y:S05]  /*c720*/  BRA `(.L_x_6778) ;  /* 0xffffff5c00bc7947 */ /* 0x000fea000383ffff */
.L_x_6859:
[----:B------:R-:W-:Y:S01]  /*c730*/  BSSY B0, `(.L_x_6932) ;  /* 0x0000005000007945 */ /* 0x000fe20003800000 */
[----:B------:R-:W-:-:S07]  /*c740*/  IMAD.MOV.U32 R15, RZ, RZ, -0x1 ;  /* 0xffffffffff0f7424 */ /* 0x000fce00078e00ff */
[----:B------:R-:W-:Y:S05]  /*c750*/  WARPSYNC.COLLECTIVE R15, `(.L_x_6933) ;  /* 0x000000000f087348 */ /* 0x000fea0003c00000 */
[----:B------:R-:W-:Y:S01]  /*c760*/  NOP ;  /* 0x0000000000007918 */ /* 0x000fe20000000000 */
[----:B------:R-:W-:Y:S01]  /*c770*/  ENDCOLLECTIVE ;  /* 0x000000000000791b */ /* 0x000fe20003800000 */
.L_x_6933:
[----:B------:R-:W-:Y:S05]  /*c780*/  BSYNC B0 ;  /* 0x0000000000007941 */ /* 0x000fea0003800000 */
.L_x_6932:
[----:B------:R-:W-:Y:S05]  /*c790*/  BRA `(.L_x_6934) ;  /* 0xffffffc400087947 */ /* 0x000fea000383ffff */
.L_x_6872:
[----:B------:R-:W-:Y:S01]  /*c7a0*/  BSSY B0, `(.L_x_6935) ;  /* 0x0000005000007945 */ /* 0x000fe20003800000 */
[----:B------:R-:W-:-:S07]  /*c7b0*/  IMAD.MOV.U32 R15, RZ, RZ, -0x1 ;  /* 0xffffffffff0f7424 */ /* 0x000fce00078e00ff */
[----:B------:R-:W-:Y:S05]  /*c7c0*/  WARPSYNC.COLLECTIVE R15, `(.L_x_6936) ;  /* 0x000000000f087348 */ /* 0x000fea0003c00000 */
[----:B------:R-:W-:Y:S01]  /*c7d0*/  NOP ;  /* 0x0000000000007918 */ /* 0x000fe20000000000 */
[----:B------:R-:W-:Y:S01]  /*c7e0*/  ENDCOLLECTIVE ;  /* 0x000000000000791b */ /* 0x000fe20003800000 */
.L_x_6936:
[----:B------:R-:W-:Y:S05]  /*c7f0*/  BSYNC B0 ;  /* 0x0000000000007941 */ /* 0x000fea0003800000 */
.L_x_6935:
[----:B------:R-:W-:Y:S05]  /*c800*/  BRA `(.L_x_6937) ;  /* 0xffffffc800b87947 */ /* 0x000fea000383ffff */
.L_x_6884:
[----:B------:R-:W-:Y:S01]  /*c810*/  BSSY B0, `(.L_x_6938) ;  /* 0x0000005000007945 */ /* 0x000fe20003800000 */
[----:B------:R-:W-:-:S07]  /*c820*/  IMAD.MOV.U32 R15, RZ, RZ, -0x1 ;  /* 0xffffffffff0f7424 */ /* 0x000fce00078e00ff */
[----:B------:R-:W-:Y:S05]  /*c830*/  WARPSYNC.COLLECTIVE R15, `(.L_x_6939) ;  /* 0x000000000f087348 */ /* 0x000fea0003c00000 */
[----:B------:R-:W-:Y:S01]  /*c840*/  NOP ;  /* 0x0000000000007918 */ /* 0x000fe20000000000 */
[----:B------:R-:W-:Y:S01]  /*c850*/  ENDCOLLECTIVE ;  /* 0x000000000000791b */ /* 0x000fe20003800000 */
.L_x_6939:
[----:B------:R-:W-:Y:S05]  /*c860*/  BSYNC B0 ;  /* 0x0000000000007941 */ /* 0x000fea0003800000 */
.L_x_6938:
[----:B------:R-:W-:Y:S05]  /*c870*/  BRA `(.L_x_6940) ;  /* 0xffffffcc00f87947 */ /* 0x000fea000383ffff */
.L_x_6904:
[----:B-1----:R1:W2:Y:S02]  /*c880*/  SYNCS.PHASECHK.TRANS64.TRYWAIT P0, [R15+URZ+0x30820], R2 ;  /* 0x030820020f0075a7 */ /* 0x0022a4000800017f */
[----:B--2---:R-:W-:Y:S05]  /*c890*/  @!P0 NANOSLEEP.SYNCS 0x989680 ;  /* 0x009896800000895d */ /* 0x004fea0003900000 */
[----:B------:R-:W2:Y:S02]  /*c8a0*/  @!P0 SYNCS.PHASECHK.TRANS64 P0, [R15+URZ+0x30820], R2 ;  /* 0x030820020f0085a7 */ /* 0x000ea4000800007f */
[----:B--2---:R-:W-:Y:S05]  /*c8b0*/  @!P0 BRA `(.L_x_6904) ;  /* 0xfffffffc00f08947 */ /* 0x004fea000383ffff */
[----:B------:R-:W-:Y:S05]  /*c8c0*/  BRA `(.L_x_6941) ;  /* 0xffffffdc00e87947 */ /* 0x000fea000383ffff */
.L_x_6908:
[----:B--2---:R2:W3:Y:S02]  /*c8d0*/  SYNCS.PHASECHK.TRANS64.TRYWAIT P1, [R15+URZ+0x30840], R18 ;  /* 0x030840120f0075a7 */ /* 0x0044e4000802017f */
[----:B---3--:R-:W-:Y:S05]  /*c8e0*/  @!P1 NANOSLEEP.SYNCS 0x989680 ;  /* 0x009896800000995d */ /* 0x008fea0003900000 */
[----:B------:R-:W3:Y:S02]  /*c8f0*/  @!P1 SYNCS.PHASECHK.TRANS64 P1, [R15+URZ+0x30840], R18 ;  /* 0x030840120f0095a7 */ /* 0x000ee4000802007f */
[----:B---3--:R-:W-:Y:S05]  /*c900*/  @!P1 BRA `(.L_x_6908) ;  /* 0xfffffffc00f09947 */ /* 0x008fea000383ffff */
[----:B------:R-:W-:Y:S05]  /*c910*/  BRA `(.L_x_6942) ;  /* 0xffffffe4008c7947 */ /* 0x000fea000383ffff */
.L_x_6910:
[----:B-1----:R1:W3:Y:S02]  /*c920*/  SYNCS.PHASECHK.TRANS64.TRYWAIT P1, [R15+URZ+0x30828], R18 ;  /* 0x030828120f0075a7 */ /* 0x0022e4000802017f */
[----:B---3--:R-:W-:Y:S05]  /*c930*/  @!P1 NANOSLEEP.SYNCS 0x989680 ;  /* 0x009896800000995d */ /* 0x008fea0003900000 */
[----:B------:R-:W3:Y:S02]  /*c940*/  @!P1 SYNCS.PHASECHK.TRANS64 P1, [R15+URZ+0x30828], R18 ;  /* 0x030828120f0095a7 */ /* 0x000ee4000802007f */
[----:B---3--:R-:W-:Y:S05]  /*c950*/  @!P1 BRA `(.L_x_6910) ;  /* 0xfffffffc00f09947 */ /* 0x008fea000383ffff */
[----:B------:R-:W-:Y:S05]  /*c960*/  BRA `(.L_x_6943) ;  /* 0xffffffe8002c7947 */ /* 0x000fea000383ffff */
.L_x_6912:
[----:B---3--:R3:W4:Y:S02]  /*c970*/  SYNCS.PHASECHK.TRANS64.TRYWAIT P1, [R15+URZ+0x30848], R18 ;  /* 0x030848120f0075a7 */ /* 0x008724000802017f */
[----:B----4-:R-:W-:Y:S05]  /*c980*/  @!P1 NANOSLEEP.SYNCS 0x989680 ;  /* 0x009896800000995d */ /* 0x010fea0003900000 */
[----:B------:R-:W4:Y:S02]  /*c990*/  @!P1 SYNCS.PHASECHK.TRANS64 P1, [R15+URZ+0x30848], R18 ;  /* 0x030848120f0095a7 */ /* 0x000f24000802007f */
[----:B----4-:R-:W-:Y:S05]  /*c9a0*/  @!P1 BRA `(.L_x_6912) ;  /* 0xfffffffc00f09947 */ /* 0x010fea000383ffff */
[----:B------:R-:W-:Y:S05]  /*c9b0*/  BRA `(.L_x_6944) ;  /* 0xffffffe800cc7947 */ /* 0x000fea000383ffff */
.L_x_6914:
[----:B------:R-:W-:-:S07]  /*c9c0*/  SHF.L.U32 R4, R10, 0x1f, RZ ;  /* 0x0000001f0a047819 */ /* 0x000fce00000006ff */
.L_x_6945:
[----:B----4-:R4:W1:Y:S02]  /*c9d0*/  SYNCS.PHASECHK.TRANS64.TRYWAIT P1, [R15+URZ+0x30820], R4 ;  /* 0x030820040f0075a7 */ /* 0x010864000802017f */
[----:B-1----:R-:W-:Y:S05]  /*c9e0*/  @!P1 NANOSLEEP.SYNCS 0x989680 ;  /* 0x009896800000995d */ /* 0x002fea0003900000 */
[----:B------:R-:W1:Y:S02]  /*c9f0*/  @!P1 SYNCS.PHASECHK.TRANS64 P1, [R15+URZ+0x30820], R4 ;  /* 0x030820040f0095a7 */ /* 0x000e64000802007f */
[----:B-1----:R-:W-:Y:S05]  /*ca00*/  @!P1 BRA `(.L_x_6945) ;  /* 0xfffffffc00f09947 */ /* 0x002fea000383ffff */
[----:B------:R-:W-:Y:S05]  /*ca10*/  BRA `(.L_x_6946) ;  /* 0xffffffec00507947 */ /* 0x000fea000383ffff */
.L_x_6917:
[----:B----4-:R4:W1:Y:S02]  /*ca20*/  SYNCS.PHASECHK.TRANS64.TRYWAIT P1, [R15+URZ+0x30840], R12 ;  /* 0x0308400c0f0075a7 */ /* 0x010864000802017f */
[----:B-1----:R-:W-:Y:S05]  /*ca30*/  @!P1 NANOSLEEP.SYNCS 0x989680 ;  /* 0x009896800000995d */ /* 0x002fea0003900000 */
[----:B------:R-:W1:Y:S02]  /*ca40*/  @!P1 SYNCS.PHASECHK.TRANS64 P1, [R15+URZ+0x30840], R12 ;  /* 0x0308400c0f0095a7 */ /* 0x000e64000802007f */
[----:B-1----:R-:W-:Y:S05]  /*ca50*/  @!P1 BRA `(.L_x_6917) ;  /* 0xfffffffc00f09947 */ /* 0x002fea000383ffff */
[----:B------:R-:W-:Y:S05]  /*ca60*/  BRA `(.L_x_6947) ;  /* 0xfffffff0000c7947 */ /* 0x000fea000383ffff */
.L_x_6919:
[----:B-1----:R1:W2:Y:S02]  /*ca70*/  SYNCS.PHASECHK.TRANS64.TRYWAIT P1, [R15+URZ+0x30828], R12 ;  /* 0x0308280c0f0075a7 */ /* 0x0022a4000802017f */
[----:B--2---:R-:W-:Y:S05]  /*ca80*/  @!P1 NANOSLEEP.SYNCS 0x989680 ;  /* 0x009896800000995d */ /* 0x004fea0003900000 */
[----:B------:R-:W2:Y:S02]  /*ca90*/  @!P1 SYNCS.PHASECHK.TRANS64 P1, [R15+URZ+0x30828], R12 ;  /* 0x0308280c0f0095a7 */ /* 0x000ea4000802007f */
[----:B--2---:R-:W-:Y:S05]  /*caa0*/  @!P1 BRA `(.L_x_6919) ;  /* 0xfffffffc00f09947 */ /* 0x004fea000383ffff */
[----:B------:R-:W-:Y:S05]  /*cab0*/  BRA `(.L_x_6948) ;  /* 0xfffffff000a07947 */ /* 0x000fea000383ffff */
.L_x_6921:
[----:B------:R1:W1:Y:S02]  /*cac0*/  SYNCS.PHASECHK.TRANS64.TRYWAIT P0, [R3+URZ+0x30840], R0 ;  /* 0x03084000030075a7 */ /* 0x000264000800017f */
[----:B-1----:R-:W-:Y:S05]  /*cad0*/  @!P0 NANOSLEEP.SYNCS 0x989680 ;  /* 0x009896800000895d */ /* 0x002fea0003900000 */
[----:B------:R-:W1:Y:S02]  /*cae0*/  @!P0 SYNCS.PHASECHK.TRANS64 P0, [R3+URZ+0x30840], R0 ;  /* 0x03084000030085a7 */ /* 0x000e64000800007f */
[----:B-1----:R-:W-:Y:S05]  /*caf0*/  @!P0 BRA `(.L_x_6921) ;  /* 0xfffffffc00f08947 */ /* 0x002fea000383ffff */
[----:B------:R-:W-:Y:S05]  /*cb00*/  BRA `(.L_x_6949) ;  /* 0xfffffff400507947 */ /* 0x000fea000383ffff */
.L_x_6923:
[----:B------:R-:W-:Y:S01]  /*cb10*/  BSSY B0, `(.L_x_6950) ;  /* 0x0000006000007945 */ /* 0x000fe20003800000 */
[----:B------:R-:W-:-:S07]  /*cb20*/  IMAD.MOV.U32 R15, RZ, RZ, -0x1 ;  /* 0xffffffffff0f7424 */ /* 0x000fce00078e00ff */
[----:B------:R-:W-:Y:S05]  /*cb30*/  WARPSYNC.COLLECTIVE R15, `(.L_x_6951) ;  /* 0x000000000f0c7348 */ /* 0x000fea0003c00000 */
[----:B------:R-:W-:Y:S02]  /*cb40*/  ELECT P6, UR62, PT ;  /* 0x00000000003e782f */ /* 0x000fe400038c0000 */
[----:B------:R-:W-:Y:S01]  /*cb50*/  MOV R14, UR62 ;  /* 0x0000003e000e7c02 */ /* 0x000fe20008000f00 */
[----:B------:R-:W-:Y:S10]  /*cb60*/  ENDCOLLECTIVE ;  /* 0x000000000000791b */ /* 0x000ff40003800000 */
.L_x_6951:
[----:B------:R-:W-:Y:S05]  /*cb70*/  BSYNC B0 ;  /* 0x0000000000007941 */ /* 0x000fea0003800000 */
.L_x_6950:
[----:B------:R-:W-:Y:S05]  /*cb80*/  BRA `(.L_x_6952) ;  /* 0xfffffff800007947 */ /* 0x000fea000383ffff */
.L_x_6925:
[----:B-1----:R1:W2:Y:S02]  /*cb90*/  SYNCS.PHASECHK.TRANS64.TRYWAIT P0, [R7+URZ], R4 ;  /* 0x00000004070075a7 */ /* 0x0022a4000800017f */
[----:B--2---:R-:W-:Y:S05]  /*cba0*/  @!P0 NANOSLEEP.SYNCS 0x989680 ;  /* 0x009896800000895d */ /* 0x004fea0003900000 */
[----:B------:R-:W2:Y:S02]  /*cbb0*/  @!P0 SYNCS.PHASECHK.TRANS64 P0, [R7+URZ], R4 ;  /* 0x00000004070085a7 */ /* 0x000ea4000800007f */
[----:B--2---:R-:W-:Y:S05]  /*cbc0*/  @!P0 BRA `(.L_x_6925) ;  /* 0xfffffffc00f08947 */ /* 0x004fea000383ffff */
[----:B------:R-:W-:Y:S05]  /*cbd0*/  BRA `(.L_x_6953) ;  /* 0xfffffff800407947 */ /* 0x000fea000383ffff */
.L_x_6926:
[----:B--2---:R2:W3:Y:S02]  /*cbe0*/  SYNCS.PHASECHK.TRANS64.TRYWAIT P0, [R3+URZ], R0 ;  /* 0x00000000030075a7 */ /* 0x0044e4000800017f */
[----:B---3--:R-:W-:Y:S05]  /*cbf0*/  @!P0 NANOSLEEP.SYNCS 0x989680 ;  /* 0x009896800000895d */ /* 0x008fea0003900000 */
[----:B------:R-:W3:Y:S02]  /*cc00*/  @!P0 SYNCS.PHASECHK.TRANS64 P0, [R3+URZ], R0 ;  /* 0x00000000030085a7 */ /* 0x000ee4000800007f */
[----:B---3--:R-:W-:Y:S05]  /*cc10*/  @!P0 BRA `(.L_x_6926) ;  /* 0xfffffffc00f08947 */ /* 0x008fea000383ffff */
[----:B------:R-:W-:Y:S05]  /*cc20*/  BRA `(.L_x_6954) ;  /* 0xfffffff800347947 */ /* 0x000fea000383ffff */
.L_x_6928:
[----:B--2---:R2:W3:Y:S02]  /*cc30*/  SYNCS.PHASECHK.TRANS64.TRYWAIT P0, [R5+URZ], R4 ;  /* 0x00000004050075a7 */ /* 0x0044e4000800017f */
[----:B---3--:R-:W-:Y:S05]  /*cc40*/  @!P0 NANOSLEEP.SYNCS 0x989680 ;  /* 0x009896800000895d */ /* 0x008fea0003900000 */
[----:B------:R-:W3:Y:S02]  /*cc50*/  @!P0 SYNCS.PHASECHK.TRANS64 P0, [R5+URZ], R4 ;  /* 0x00000004050085a7 */ /* 0x000ee4000800007f */
[----:B---3--:R-:W-:Y:S05]  /*cc60*/  @!P0 BRA `(.L_x_6928) ;  /* 0xfffffffc00f08947 */ /* 0x008fea000383ffff */
[----:B------:R-:W-:Y:S05]  /*cc70*/  BRA `(.L_x_6955) ;  /* 0xfffffff800387947 */ /* 0x000fea000383ffff */
.L_x_6956:
        /* <DEDUP_REMOVED lines=16> */
.L_x_7339:


//--------------------- .text._ZN7cutlass13device_kernelIN5flash11enable_sm90INS1_16FlashAttnBwdSm90INS1_25CollectiveMainloopBwdSm90ILi2ELi2ELi2EN4cute5tupleIJNS5_1CILi1EEES8_S8_EEENS6_IJNS7_ILi64EEENS7_ILi128EEESB_EEENS_6half_tEfNS_4arch4Sm90ELb1ELb0ELb0ELb1ELb0ELb1ELb0ELb0ELi2ELi1ELi2ELi1ELb0EEENS1_24CollectiveEpilogueBwdGQAISC_fSF_Li256ELb1ELb0EEENS1_25SingleTileBwdLPTSchedulerILb1ELi128ELb0EEEEEEEEEvNT_6ParamsE --------------------------
	.section	.text._ZN7cutlass13device_kernelIN5flash11enable_sm90INS1_16FlashAttnBwdSm90INS1_25CollectiveMainloopBwdSm90ILi2ELi2ELi2EN4cute5tupleIJNS5_1CILi1EEES8_S8_EEENS6_IJNS7_ILi64EEENS7_ILi128EEESB_EEENS_6half_tEfNS_4arch4Sm90ELb1ELb0ELb0ELb1ELb0ELb1ELb0ELb0ELi2ELi1ELi2ELi1ELb0EEENS1_24CollectiveEpilogueBwdGQAISC_fSF_Li256ELb1ELb0EEENS1_25SingleTileBwdLPTSchedulerILb1ELi128ELb0EEEEEEEEEvNT_6ParamsE,"ax",@progbits
	.align	128
.text._ZN7cutlass13device_kernelIN5flash11enable_sm90INS1_16FlashAttnBwdSm90INS1_25CollectiveMainloopBwdSm90ILi2ELi2ELi2EN4cute5tupleIJNS5_1CILi1EEES8_S8_EEENS6_IJNS7_ILi64EEENS7_ILi128EEESB_EEENS_6half_tEfNS_4arch4Sm90ELb1ELb0ELb0ELb1ELb0ELb1ELb0ELb0ELi2ELi1ELi2ELi1ELb0EEENS1_24CollectiveEpilogueBwdGQAISC_fSF_Li256ELb1ELb0EEENS1_25SingleTileBwdLPTSchedulerILb1ELi128ELb0EEEEEEEEEvNT_6ParamsE:
        .type           _ZN7cutlass13device_kernelIN5flash11enable_sm90INS1_16FlashAttnBwdSm90INS1_25CollectiveMainloopBwdSm90ILi2ELi2ELi2EN4cute5tupleIJNS5_1CILi1EEES8_S8_EEENS6_IJNS7_ILi64EEENS7_ILi128EEESB_EEENS_6half_tEfNS_4arch4Sm90ELb1ELb0ELb0ELb1ELb0ELb1ELb0ELb0ELi2ELi1ELi2ELi1ELb0EEENS1_24CollectiveEpilogueBwdGQAISC_fSF_Li256ELb1ELb0EEENS1_25SingleTileBwdLPTSchedulerILb1ELi128ELb0EEEEEEEEEvNT_6ParamsE,@function
        .size           _ZN7cutlass13device_kernelIN5flash11enable_sm90INS1_16FlashAttnBwdSm90INS1_25CollectiveMainloopBwdSm90ILi2ELi2ELi2EN4cute5tupleIJNS5_1CILi1EEES8_S8_EEENS6_IJNS7_ILi64EEENS7_ILi128EEESB_EEENS_6half_tEfNS_4arch4Sm90ELb1ELb0ELb0ELb1ELb0ELb1ELb0ELb0ELi2ELi1ELi2ELi1ELb0EEENS1_24CollectiveEpilogueBwdGQAISC_fSF_Li256ELb1ELb0EEENS1_25SingleTileBwdLPTSchedulerILb1ELi128ELb0EEEEEEEEEvNT_6ParamsE,(.L_x_7340 - _ZN7cutlass13device_kernelIN5flash11enable_sm90INS1_16FlashAttnBwdSm90INS1_25CollectiveMainloopBwdSm90ILi2ELi2ELi2EN4cute5tupleIJNS5_1CILi1EEES8_S8_EEENS6_IJNS7_ILi64EEENS7_ILi128EEESB_EEENS_6half_tEfNS_4arch4Sm90ELb1ELb0ELb0ELb1ELb0ELb1ELb0ELb0ELi2ELi1ELi2ELi1ELb0EEENS1_24CollectiveEpilogueBwdGQAISC_fSF_Li256ELb1ELb0EEENS1_25SingleTileBwdLPTSchedulerILb1ELi128ELb0EEEEEEEEEvNT_6ParamsE)
        .other          _ZN7cutlass13device_kernelIN5flash11enable_sm90INS1_16FlashAttnBwdSm90INS1_25CollectiveMainloopBwdSm90ILi2ELi2ELi2EN4cute5tupleIJNS5_1CILi1EEES8_S8_EEENS6_IJNS7_ILi64EEENS7_ILi128EEESB_EEENS_6half_tEfNS_4arch4Sm90ELb1ELb0ELb0ELb1ELb0ELb1ELb0ELb0ELi2ELi1ELi2ELi1ELb0EEENS1_24CollectiveEpilogueBwdGQAISC_fSF_Li256ELb1ELb0EEENS1_25SingleTileBwdLPTSchedulerILb1ELi128ELb0EEEEEEEEEvNT_6ParamsE,@"STO_CUDA_ENTRY STV_DEFAULT"
_ZN7cutlass13device_kernelIN5flash11enable_sm90INS1_16FlashAttnBwdSm90INS1_25CollectiveMainloopBwdSm90ILi2ELi2ELi2EN4cute5tupleIJNS5_1CILi1EEES8_S8_EEENS6_IJNS7_ILi64EEENS7_ILi128EEESB_EEENS_6half_tEfNS_4arch4Sm90ELb1ELb0ELb0ELb1ELb0ELb1ELb0ELb0ELi2ELi1ELi2ELi1ELb0EEENS1_24CollectiveEpilogueBwdGQAISC_fSF_Li256ELb1ELb0EEENS1_25SingleTileBwdLPTSchedulerILb1ELi128ELb0EEEEEEEEEvNT_6ParamsE:
        /* <DEDUP_REMOVED lines=24> */
.L_x_6958:
[----:B------:R-:W-:Y:S05]  /*0180*/  BSYNC B0 ;  /* 0x0000000000007941 */ /* 0x000fea0003800000 */
.L_x_6957:
        /* <DEDUP_REMOVED lines=37> */
.L_x_6959:
        /* <DEDUP_REMOVED lines=22> */
.L_x_6960:
[----:B------:R-:W-:Y:S01]  /*0540*/  PLOP3.LUT P0, PT, PT, PT, UP0, 0x80, 0x0 ;  /* 0x000000000000781c */ /* 0x000fe20003f0f008 */
[----:B------:R-:W-:Y:S01]  /*0550*/  NOP ;  /* 0x0000000000007918 */ /* 0x000fe20000000000 */
[----:B------:R-:W-:Y:S01]  /*0560*/  ULDC.64 UR46, c[0x0][0x208] ;  /* 0x00008200002e7ab9 */ /* 0x000fe20000000a00 */
[----:B------:R-:W-:Y:S01]  /*0570*/  BSSY B6, `(.L_x_6961) ;  /* 0x00008a0000067945 */ /* 0x000fe20003800000 */
[----:B-12-4-:R-:W-:Y:S09]  /*0580*/  BAR.SYNC.DEFER_BLOCKING 0x0 ;  /* 0x0000000000007b1d */ /* 0x016ff20000010000 */
[----:B------:R-:W-:Y:S05]  /*0590*/  @!P0 BRA `(.L_x_6962) ;  /* 0x0000004800bc8947 */ /* 0x000fea0003800000 */
.L_x_6963:
        /* <DEDUP_REMOVED lines=32> */
.L_x_6964:
[----:B------:R-:W-:Y:S01]  /*07a0*/  ULDC UR7, c[0x0][0x8cc] ;  /* 0x0002330000077ab9 */ /* 0x000fe20000000800 */
[----:B------:R-:W-:Y:S01]  /*07b0*/  UMOV UR36, UR10 ;  /* 0x0000000a00247c82 */ /* 0x000fe20008000000 */
[----:B------:R-:W-:-:S11]  /*07c0*/  UISETP.NE.AND UP0, UPT, UR7, 0x1, UPT ;  /* 0x000000010700788c */ /* 0x000fd6000bf05270 */
[----:B------:R-:W-:Y:S02]  /*07d0*/  @UP0 ULDC.64 UR8, c[0x0][0x8d0] ;  /* 0x0002340000080ab9 */ /* 0x000fe40000000a00 */
[----:B------:R-:W-:-:S04]  /*07e0*/  UIMAD.WIDE.U32 UR4, UR10, UR8, URZ ;  /* 0x000000080a0472a5 */ /* 0x000fc8000f8e003f */
[----:B------:R-:W-:-:S04]  /*07f0*/  @UP0 USHF.R.U32.HI UR36, URZ, UR9, UR5 ;  /* 0x000000093f240299 */ /* 0x000fc80008011605 */
[----:B------:R-:W-:-:S12]  /*0800*/  UIMAD UR4, UR36, UR7, URZ ;  /* 0x00000007240472a4 */ /* 0x000fd8000f8e023f */
.L_x_6965:
        /* <DEDUP_REMOVED lines=23> */
.L_x_6966:
        /* <DEDUP_REMOVED lines=14> */
.L_x_6968:
[----:B------:R-:W-:-:S05]  /*0a60*/  ULDC UR4, c[0x0][0x8f4] ;  /* 0x00023d0000047ab9 */ /* 0x000fca0000000800 */
.L_x_6967:
        /* <DEDUP_REMOVED lines=20> */
.L_x_6970:
        /* <DEDUP_REMOVED lines=14> */
.L_x_6971:
        /* <DEDUP_REMOVED lines=11> */
.L_x_6972:
        /* <DEDUP_REMOVED lines=13> */
.L_x_6973:
        /* <DEDUP_REMOVED lines=101> */
.L_x_6976:
        /* <DEDUP_REMOVED lines=15> */
.L_x_6975:
        /* <DEDUP_REMOVED lines=22> */
.L_x_6978:
        /* <DEDUP_REMOVED lines=15> */
.L_x_6977:
        /* <DEDUP_REMOVED lines=8> */
.L_x_7064:
        /* <DEDUP_REMOVED lines=15> */
.L_x_6980:
        /* <DEDUP_REMOVED lines=102> */
.L_x_6992:
[----:B------:R-:W-:-:S13]  /*1f70*/  ISETP.NE.AND P0, PT, R231, 0x3, PT ;  /* 0x00000003e700780c */ /* 0x000fda0003f05270 */
[----:B------:R-:W-:Y:S05]  /*1f80*/  @!P0 BRA `(.L_x_6982) ;  /* 0x0000000000048947 */ /* 0x000fea0003800000 */
[----:B------:R-:W-:Y:S01]  /*1f90*/  BPT.TRAP 0x1 ;  /* 0x000000040000795c */ /* 0x000fe20000300000 */
.L_x_6982:
[----:B------:R-:W-:Y:S01]  /*1fa0*/  IMAD R0, R3, 0x8, R228 ;  /* 0x0000000803007824 */ /* 0x000fe200078e02e4 */
[----:B------:R-:W-:-:S04]  /*1fb0*/  SHF.L.U32 R9, R4, 0x1f, RZ ;  /* 0x0000001f04097819 */ /* 0x000fc800000006ff */
[----:B------:R2:W3:Y:S01]  /*1fc0*/  SYNCS.PHASECHK.TRANS64.TRYWAIT P1, [R0+URZ+0x30810], R9 ;  /* 0x03081009000075a7 */ /* 0x0004e2000802017f */
[----:B------:R-:W-:Y:S05]  /*1fd0*/  @!P0 BRA `(.L_x_6983) ;  /* 0x0000000000048947 */ /* 0x000fea0003800000 */
[----:B------:R-:W-:Y:S01]  /*1fe0*/  BPT.TRAP 0x1 ;  /* 0x000000040000795c */ /* 0x000fe20000300000 */
.L_x_6983:
[----:B---3--:R-:W-:Y:S05]  /*1ff0*/  @P1 BRA `(.L_x_6984) ;  /* 0x0000000000081947 */ /* 0x008fea0003800000 */
[----:B------:R-:W3:Y:S02]  /*2000*/  SYNCS.PHASECHK.TRANS64.TRYWAIT P1, [R0+URZ+0x30810], R9 ;  /* 0x03081009000075a7 */ /* 0x000ee4000802017f */
[----:B---3--:R-:W-:Y:S05]  /*2010*/  @!P1 BRA `(.L_x_6985) ;  /* 0x00000070000c9947 */ /* 0x008fea0003800000 */
.L_x_6984:
        /* <DEDUP_REMOVED lines=81> */
.L_x_6986:
[----:B------:R1:W1:Y:S01]  /*2530*/  SYNCS.PHASECHK.TRANS64.TRYWAIT P1, [R0+URZ+0x30830], R9 ;  /* 0x03083009000075a7 */ /* 0x000262000802017f */
[----:B------:R-:W-:Y:S05]  /*2540*/  @!P0 BRA `(.L_x_6987) ;  /* 0x0000000000048947 */ /* 0x000fea0003800000 */
[----:B------:R-:W-:Y:S01]  /*2550*/  BPT.TRAP 0x1 ;  /* 0x000000040000795c */ /* 0x000fe20000300000 */
.L_x_6987:
[----:B------:R-:W-:-:S05]  /*2560*/  VIADD R6, R228, 0x20000 ;  /* 0x00020000e4067836 */ /* 0x000fca0000000000 */
[----:B------:R-:W-:-:S04]  /*2570*/  SHF.R.U32.HI R6, RZ, 0x4, R6 ;  /* 0x00000004ff067819 */ /* 0x000fc80000011606 */
[----:B------:R-:W-:-:S04]  /*2580*/  LOP3.LUT R225, R6, 0x3fff, RZ, 0xc0, !PT ;  /* 0x00003fff06e17812 */ /* 0x000fc800078ec0ff */
[----:B------:R-:W-:Y:S01]  /*2590*/  LOP3.LUT R6, R225, 0x10000, RZ, 0xfc, !PT ;  /* 0x00010000e1067812 */ /* 0x000fe200078efcff */
[----:B-1----:R-:W-:Y:S06]  /*25a0*/  @P1 BRA `(.L_x_6988) ;  /* 0x0000000000081947 */ /* 0x002fec0003800000 */
[----:B------:R-:W1:Y:S02]  /*25b0*/  SYNCS.PHASECHK.TRANS64.TRYWAIT P1, [R0+URZ+0x30830], R9 ;  /* 0x03083009000075a7 */ /* 0x000e64000802017f */
[----:B-1----:R-:W-:Y:S05]  /*25c0*/  @!P1 BRA `(.L_x_6989) ;  /* 0x0000006800b49947 */ /* 0x002fea0003800000 */
.L_x_6988:
        /* <DEDUP_REMOVED lines=406> */
.L_x_6990:
        /* <DEDUP_REMOVED lines=49> */
.L_x_6991:
        /* <DEDUP_REMOVED lines=78> */
.L_x_6974:
        /* <DEDUP_REMOVED lines=103> */
.L_x_6995:
[----:B------:R-:W-:Y:S01]  /*4d90*/  @P0 ELECT P1, URZ, PT ;  /* 0x00000000003f082f */ /* 0x000fe20003820000 */
[----:B------:R2:W-:-:S12]  /*4da0*/  UBLKRED.G.S.ADD.F32.RN [UR6], [UR4], UR5, desc[UR8] ;  /* 0x00000806040073bb */ /* 0x0005d800080a1405 */
[----:B------:R-:W-:Y:S02]  /*4db0*/  @P1 PLOP3.LUT P0, PT, P1, PT, PT, 0x8, 0x0 ;  /* 0x000000000000181c */ /* 0x000fe40000f0e170 */
[----:B------:R-:W-:-:S11]  /*4dc0*/  PLOP3.LUT P1, PT, PT, PT, PT, 0x8, 0x0 ;  /* 0x000000000000781c */ /* 0x000fd60003f2e170 */
[----:B--2---:R-:W-:Y:S05]  /*4dd0*/  @P0 BRA.U.ANY `(.L_x_6995) ;  /* 0xfffffffd00ec0947 */ /* 0x004fea000393ffff */
[----:B------:R0:W-:Y:S01]  /*4de0*/  UTMACMDFLUSH ;  /* 0x00000000000079b7 */ /* 0x0001e20000000000 */
[----:B------:R-:W-:-:S04]  /*4df0*/  DEPBAR.LE SB0, 0x0 ;  /* 0x000080000000791a */ /* 0x000fc80000000000 */
.L_x_6994:
[----:B------:R-:W-:Y:S05]  /*4e00*/  BSYNC B0 ;  /* 0x0000000000007941 */ /* 0x000fea0003800000 */
.L_x_6993:
        /* <DEDUP_REMOVED lines=32> */
.L_x_6996:
        /* <DEDUP_REMOVED lines=8> */
.L_x_6962:
        /* <DEDUP_REMOVED lines=29> */
.L_x_6998:
[----:B------:R-:W-:Y:S01]  /*5260*/  ULDC UR9, c[0x0][0x8cc] ;  /* 0x0002330000097ab9 */ /* 0x000fe20000000800 */
[----:B------:R-:W-:Y:S01]  /*5270*/  UMOV UR7, UR8 ;  /* 0x0000000800077c82 */ /* 0x000fe20008000000 */
[----:B------:R-:W-:-:S11]  /*5280*/  UISETP.NE.AND UP0, UPT, UR9, 0x1, UPT ;  /* 0x000000010900788c */ /* 0x000fd6000bf05270 */
[----:B------:R-:W-:Y:S02]  /*5290*/  @UP0 ULDC.64 UR10, c[0x0][0x8d0] ;  /* 0x00023400000a0ab9 */ /* 0x000fe40000000a00 */
[----:B------:R-:W-:-:S04]  /*52a0*/  UIMAD.WIDE.U32 UR4, UR8, UR10, URZ ;  /* 0x0000000a080472a5 */ /* 0x000fc8000f8e003f */
[----:B------:R-:W-:-:S04]  /*52b0*/  @UP0 USHF.R.U32.HI UR7, URZ, UR11, UR5 ;  /* 0x0000000b3f070299 */ /* 0x000fc80008011605 */
[----:B------:R-:W-:-:S12]  /*52c0*/  UIMAD UR4, UR7, UR9, URZ ;  /* 0x00000009070472a4 */ /* 0x000fd8000f8e023f */
.L_x_6999:
        /* <DEDUP_REMOVED lines=23> */
.L_x_7000:
        /* <DEDUP_REMOVED lines=13> */
.L_x_7002:
[----:B------:R-:W-:-:S05]  /*5510*/  ULDC UR4, c[0x0][0x8f4] ;  /* 0x00023d0000047ab9 */ /* 0x000fca0000000800 */
.L_x_7001:
        /* <DEDUP_REMOVED lines=46> */
.L_x_7003:
        /* <DEDUP_REMOVED lines=13> */
.L_x_7004:
        /* <DEDUP_REMOVED lines=12> */
.L_x_7005:
        /* <DEDUP_REMOVED lines=54> */
.L_x_7008:
[----:B------:R-:W-:Y:S05]  /*5cf0*/  BSYNC B0 ;  /* 0x0000000000007941 */ /* 0x000fea0003800000 */
.L_x_7007:
        /* <DEDUP_REMOVED lines=19> */
.L_x_7010:
[----:B------:R-:W-:Y:S05]  /*5e30*/  BSYNC B0 ;  /* 0x0000000000007941 */ /* 0x000fea0003800000 */
.L_x_7009:
[----:B------:R-:W-:Y:S06]  /*5e40*/  BAR.ARV 0xa, 0xa0 ;  /* 0x0282800000007b1d */ /* 0x000fec0000002000 */
[----:B------:R-:W-:Y:S04]  /*5e50*/  BSSY B0, `(.L_x_7011) ;  /* 0x0000003000007945 */ /* 0x000fe80003800000 */
[----:B------:R-:W-:Y:S05]  /*5e60*/  @!P0 BRA `(.L_x_7012) ;  /* 0x0000000000048947 */ /* 0x000fea0003800000 */
[----:B------:R-:W-:-:S04]  /*5e70*/  DEPBAR.LE SB0, 0x0 ;  /* 0x000080000000791a */ /* 0x000fc80000000000 */
.L_x_7012:
[----:B------:R-:W-:Y:S05]  /*5e80*/  BSYNC B0 ;  /* 0x0000000000007941 */ /* 0x000fea0003800000 */
.L_x_7011:
[----:B------:R-:W-:Y:S06]  /*5e90*/  BAR.ARV 0xb, 0xa0 ;  /* 0x02c2800000007b1d */ /* 0x000fec0000002000 */
[----:B------:R-:W-:Y:S01]  /*5ea0*/  UIADD3 UR18, UR12, 0x1, URZ ;  /* 0x000000010c127890 */ /* 0x000fe2000fffe03f */
[----:B------:R-:W-:Y:S11]  /*5eb0*/  BRA `(.L_x_7013) ;  /* 0x0000000000047947 */ /* 0x000ff60003800000 */
.L_x_7006:
[----:B------:R-:W-:-:S05]  /*5ec0*/  UMOV UR18, UR12 ;  /* 0x0000000c00127c82 */ /* 0x000fca0008000000 */
.L_x_7013:
        /* <DEDUP_REMOVED lines=22> */
.L_x_7026:
        /* <DEDUP_REMOVED lines=20> */
.L_x_7015:
[----:B------:R-:W-:Y:S05]  /*6170*/  BSYNC B0 ;  /* 0x0000000000007941 */ /* 0x000fea0003800000 */
.L_x_7014:
        /* <DEDUP_REMOVED lines=13> */
.L_x_7017:
[----:B------:R-:W-:Y:S05]  /*6250*/  BSYNC B0 ;  /* 0x0000000000007941 */ /* 0x000fea0003800000 */
.L_x_7016:
[----:B------:R-:W-:Y:S06]  /*6260*/  BAR.ARV 0xa, 0xa0 ;  /* 0x0282800000007b1d */ /* 0x000fec0000002000 */
[----:B------:R-:W-:Y:S04]  /*6270*/  BSSY B0, `(.L_x_7018) ;  /* 0x0000003000007945 */ /* 0x000fe80003800000 */
[----:B------:R-:W-:Y:S05]  /*6280*/  @!P0 BRA `(.L_x_7019) ;  /* 0x0000000000048947 */ /* 0x000fea0003800000 */
[----:B------:R-:W-:-:S04]  /*6290*/  DEPBAR.LE SB0, 0x0 ;  /* 0x000080000000791a */ /* 0x000fc80000000000 */
.L_x_7019:
[----:B------:R-:W-:Y:S05]  /*62a0*/  BSYNC B0 ;  /* 0x0000000000007941 */ /* 0x000fea0003800000 */
.L_x_7018:
        /* <DEDUP_REMOVED lines=13> */
.L_x_7021:
[----:B------:R-:W-:Y:S05]  /*6380*/  BSYNC B0 ;  /* 0x0000000000007941 */ /* 0x000fea0003800000 */
.L_x_7020:
        /* <DEDUP_REMOVED lines=13> */
.L_x_7023:
[----:B------:R-:W-:Y:S05]  /*6460*/  BSYNC B0 ;  /* 0x0000000000007941 */ /* 0x000fea0003800000 */
.L_x_7022:
[----:B------:R-:W-:Y:S01]  /*6470*/  UIADD3 UR18, UR18, 0x2, URZ ;  /* 0x0000000212127890 */ /* 0x000fe2000fffe03f */
[----:B------:R-:W-:Y:S06]  /*6480*/  BAR.ARV 0xa, 0xa0 ;  /* 0x0282800000007b1d */ /* 0x000fec0000002000 */
[----:B------:R-:W-:Y:S01]  /*6490*/  UISETP.GE.AND UP0, UPT, UR18, UR7, UPT ;  /* 0x000000071200728c */ /* 0x000fe2000bf06270 */
[----:B------:R-:W-:Y:S04]  /*64a0*/  BSSY B0, `(.L_x_7024) ;  /* 0x0000003000007945 */ /* 0x000fe80003800000 */
[----:B------:R-:W-:Y:S06]  /*64b0*/  @!P0 BRA `(.L_x_7025) ;  /* 0x0000000000048947 */ /* 0x000fec0003800000 */
[----:B------:R-:W-:-:S04]  /*64c0*/  DEPBAR.LE SB0, 0x0 ;  /* 0x000080000000791a */ /* 0x000fc80000000000 */
.L_x_7025:
[----:B------:R-:W-:Y:S05]  /*64d0*/  BSYNC B0 ;  /* 0x0000000000007941 */ /* 0x000fea0003800000 */
.L_x_7024:
[----:B------:R-:W-:Y:S06]  /*64e0*/  BAR.ARV 0xb, 0xa0 ;  /* 0x02c2800000007b1d */ /* 0x000fec0000002000 */
[----:B------:R-:W-:Y:S01]  /*64f0*/  PLOP3.LUT P1, PT, PT, PT, UP0, 0x80, 0x0 ;  /* 0x000000000000781c */ /* 0x000fe20003f2f008 */
[----:B------:R-:W-:Y:S02]  /*6500*/  UIADD3 UR26, UR26, 0x4000, URZ ;  /* 0x000040001a1a7890 */ /* 0x000fe4000fffe03f */
[----:B------:R-:W-:-:S10]  /*6510*/  UIADD3 UR6, UR6, 0x4000, URZ ;  /* 0x0000400006067890 */ /* 0x000fd4000fffe03f */
[----:B------:R-:W-:Y:S05]  /*6520*/  @!P1 BRA `(.L_x_7026) ;  /* 0xfffffff800c09947 */ /* 0x000fea000383ffff */
[----:B------:R-:W-:Y:S05]  /*6530*/  BRA `(.L_x_6969) ;  /* 0x00000028008c7947 */ /* 0x000fea0003800000 */
.L_x_6997:
        /* <DEDUP_REMOVED lines=22> */
.L_x_7027:
[----:B------:R-:W-:Y:S01]  /*66a0*/  ULDC UR9, c[0x0][0x8cc] ;  /* 0x0002330000097ab9 */ /* 0x000fe20000000800 */
[----:B------:R-:W-:Y:S01]  /*66b0*/  UMOV UR7, UR8 ;  /* 0x0000000800077c82 */ /* 0x000fe20008000000 */
[----:B------:R-:W-:-:S11]  /*66c0*/  UISETP.NE.AND UP0, UPT, UR9, 0x1, UPT ;  /* 0x000000010900788c */ /* 0x000fd6000bf05270 */
[----:B------:R-:W-:Y:S02]  /*66d0*/  @UP0 ULDC.64 UR10, c[0x0][0x8d0] ;  /* 0x00023400000a0ab9 */ /* 0x000fe40000000a00 */
[----:B------:R-:W-:-:S04]  /*66e0*/  UIMAD.WIDE.U32 UR4, UR8, UR10, URZ ;  /* 0x0000000a080472a5 */ /* 0x000fc8000f8e003f */
[----:B------:R-:W-:-:S04]  /*66f0*/  @UP0 USHF.R.U32.HI UR7, URZ, UR11, UR5 ;  /* 0x0000000b3f070299 */ /* 0x000fc80008011605 */
[----:B------:R-:W-:-:S12]  /*6700*/  UIMAD UR4, UR7, UR9, URZ ;  /* 0x00000009070472a4 */ /* 0x000fd8000f8e023f */
.L_x_7028:
        /* <DEDUP_REMOVED lines=23> */
.L_x_7029:
        /* <DEDUP_REMOVED lines=14> */
.L_x_7031:
[----:B------:R-:W-:-:S05]  /*6960*/  ULDC UR4, c[0x0][0x8f4] ;  /* 0x00023d0000047ab9 */ /* 0x000fca0000000800 */
.L_x_7030:
        /* <DEDUP_REMOVED lines=60> */
.L_x_7033:
        /* <DEDUP_REMOVED lines=12> */
.L_x_7034:
[----:B------:R-:W-:Y:S05]  /*6df0*/  @!P2 BRA `(.L_x_7035) ;  /* 0x000000000014a947 */ /* 0x000fea0003800000 */
[----:B------:R-:W-:Y:S02]  /*6e00*/  IMAD.U32 R2, RZ, RZ, UR14 ;  /* 0x0000000eff027e24 */ /* 0x000fe4000f8e00ff */
[----:B------:R-:W-:-:S05]  /*6e10*/  IMAD.U32 R3, RZ, RZ, UR15 ;  /* 0x0000000fff037e24 */ /* 0x000fca000f8e00ff */
[----:B------:R-:W2:Y:S04]  /*6e20*/  LDG.E R5, desc[UR46][R2.64] ;  /* 0x0000002e02057981 */ /* 0x000ea8000c1e1900 */
[----:B------:R-:W2:Y:S02]  /*6e30*/  LDG.E R4, desc[UR46][R2.64+0x4] ;  /* 0x0000042e02047981 */ /* 0x000ea4000c1e1900 */
[----:B--2---:R-:W-:-:S07]  /*6e40*/  IMAD.IADD R4, R4, 0x1, -R5 ;  /* 0x0000000104047824 */ /* 0x004fce00078e0a05 */
.L_x_7035:
        /* <DEDUP_REMOVED lines=62> */
.L_x_7065:
        /* <DEDUP_REMOVED lines=15> */
.L_x_7038:
        /* <DEDUP_REMOVED lines=92> */
.L_x_7049:
[----:B-123--:R-:W-:-:S04]  /*78e0*/  SHF.L.U32 R18, R10, 0x1f, RZ ;  /* 0x0000001f0a127819 */ /* 0x00efc800000006ff */
[----:B------:R-:W2:Y:S02]  /*78f0*/  SYNCS.PHASECHK.TRANS64.TRYWAIT P1, [R15+URZ+0x30840], R18 ;  /* 0x030840120f0075a7 */ /* 0x000ea4000802017f */
[----:B--2---:R-:W-:Y:S05]  /*7900*/  @!P1 BRA `(.L_x_7041) ;  /* 0x00000018000c9947 */ /* 0x004fea0003800000 */
.L_x_7066:
        /* <DEDUP_REMOVED lines=8> */
.L_x_7042:
        /* <DEDUP_REMOVED lines=37> */
.L_x_7067:
        /* <DEDUP_REMOVED lines=8> */
.L_x_7044:
        /* <DEDUP_REMOVED lines=37> */
.L_x_7068:
        /* <DEDUP_REMOVED lines=8> */
.L_x_7046:
        /* <DEDUP_REMOVED lines=31> */
.L_x_7070:
        /* <DEDUP_REMOVED lines=8> */
.L_x_7048:
        /* <DEDUP_REMOVED lines=37> */
.L_x_7040:
[----:B------:R-:W4:Y:S02]  /*83f0*/  LDL.LU R4, [R1+0x4] ;  /* 0x0000040001047983 */ /* 0x000f240000300800 */
[----:B----4-:R-:W-:Y:S02]  /*8400*/  ISETP.NE.AND P1, PT, R4, RZ, PT ;  /* 0x000000ff0400720c */ /* 0x010fe40003f25270 */
[----:B------:R4:W5:Y:S11]  /*8410*/  LDL R4, [R1] ;  /* 0x0000000001047983 */ /* 0x0009760000100800 */
[----:B----4-:R-:W-:Y:S05]  /*8420*/  @!P1 BRA `(.L_x_7039) ;  /* 0x00000004005c9947 */ /* 0x010fea0003800000 */
[----:B------:R-:W-:-:S04]  /*8430*/  SHF.L.U32 R12, R10, 0x1f, RZ ;  /* 0x0000001f0a0c7819 */ /* 0x000fc800000006ff */
[----:B------:R-:W4:Y:S02]  /*8440*/  SYNCS.PHASECHK.TRANS64.TRYWAIT P1, [R15+URZ+0x30840], R12 ;  /* 0x0308400c0f0075a7 */ /* 0x000f24000802017f */
[----:B----4-:R-:W-:Y:S05]  /*8450*/  @!P1 BRA `(.L_x_7050) ;  /* 0x0000000c008c9947 */ /* 0x010fea0003800000 */
.L_x_7071:
        /* <DEDUP_REMOVED lines=8> */
.L_x_7051:
        /* <DEDUP_REMOVED lines=34> */
.L_x_7072:
        /* <DEDUP_REMOVED lines=8> */
.L_x_7053:
        /* <DEDUP_REMOVED lines=34> */
.L_x_7039:
[----:B------:R-:W1:Y:S01]  /*89a0*/  S2R R0, SR_TID.X ;  /* 0x0000000000007919 */ /* 0x000e620000002100 */
[----:B------:R-:W-:Y:S01]  /*89b0*/  IMAD R3, R16, 0x8, R15 ;  /* 0x0000000810037824 */ /* 0x000fe200078e020f */
[----:B-1----:R-:W-:Y:S02]  /*89c0*/  LOP3.LUT R2, R0, 0x7f, RZ, 0xc0, !PT ;  /* 0x0000007f00027812 */ /* 0x002fe400078ec0ff */
[----:B------:R-:W-:Y:S02]  /*89d0*/  SHF.L.U32 R0, R10, 0x1f, RZ ;  /* 0x0000001f0a007819 */ /* 0x000fe400000006ff */
[----:B------:R-:W-:Y:S02]  /*89e0*/  ISETP.NE.AND P1, PT, R2, RZ, PT ;  /* 0x000000ff0200720c */ /* 0x000fe40003f25270 */
[----:B------:R-:W1:Y:S02]  /*89f0*/  SYNCS.PHASECHK.TRANS64.TRYWAIT P0, [R3+URZ+0x30840], R0 ;  /* 0x03084000030075a7 */ /* 0x000e64000800017f */
[----:B-1----:R-:W-:Y:S09]  /*8a00*/  @!P0 BRA `(.L_x_7054) ;  /* 0x0000000800488947 */ /* 0x002ff20003800000 */
.L_x_7073:
[----:B------:R-:W-:Y:S05]  /*8a10*/  @P1 BRA `(.L_x_7055) ;  /* 0x0000000000181947 */ /* 0x000fea0003800000 */
[----:B------:R-:W1:Y:S01]  /*8a20*/  S2R R2, SR_TID.X ;  /* 0x0000000000027919 */ /* 0x000e620000002100 */
[----:B------:R-:W-:-:S04]  /*8a30*/  IMAD.MOV.U32 R0, RZ, RZ, 0x4100 ;  /* 0x00004100ff007424 */ /* 0x000fc800078e00ff */
[----:B------:R1:W-:Y:S02]  /*8a40*/  SYNCS.ARRIVE.TRANS64 RZ, [R3+URZ+0x30830], R0 ;  /* 0x0308300003ff79a7 */ /* 0x0003e4000800003f */
[----:B-1----:R-:W-:-:S13]  /*8a50*/  LOP3.LUT P0, RZ, R2, 0x1f, RZ, 0xc0, !PT ;  /* 0x0000001f02ff7812 */ /* 0x002fda000780c0ff */
[----:B------:R-:W-:Y:S05]  /*8a60*/  @!P0 BRA `(.L_x_7055) ;  /* 0x0000000000048947 */ /* 0x000fea0003800000 */
[----:B------:R-:W-:Y:S01]  /*8a70*/  BPT.TRAP 0x1 ;  /* 0x000000040000795c */ /* 0x000fe20000300000 */
.L_x_7055:
        /* <DEDUP_REMOVED lines=41> */
.L_x_7036:
[----:B------:R-:W-:Y:S05]  /*8d10*/  BSYNC B0 ;  /* 0x0000000000007941 */ /* 0x000fea0003800000 */
.L_x_7032:
[----:B------:R-:W-:-:S03]  /*8d20*/  UMOV UR7, 0xffffffff ;  /* 0xffffffff00077882 */ /* 0x000fc60000000000 */
[----:B------:R-:W-:Y:S05]  /*8d30*/  BRA.DIV UR7, `(.L_x_7056) ;  /* 0x0000000607907947 */ /* 0x000fea000b800000 */
[----:B------:R-:W-:-:S13]  /*8d40*/  ELECT P6, URZ, PT ;  /* 0x00000000003f782f */ /* 0x000fda00038c0000 */
.L_x_7076:
[----:B------:R-:W-:Y:S05]  /*8d50*/  @!P6 BRA `(.L_x_6969) ;  /* 0x000000000084e947 */ /* 0x000fea0003800000 */
[----:B------:R-:W-:-:S06]  /*8d60*/  ULOP3.LUT UR7, UR38, 0x2, URZ, 0xfc, !UPT ;  /* 0x0000000226077892 */ /* 0x000fcc000f8efc3f */
[----:B------:R-:W-:-:S05]  /*8d70*/  IMAD.U32 R0, RZ, RZ, UR7 ;  /* 0x00000007ff007e24 */ /* 0x000fca000f8e00ff */
[----:B------:R-:W-:-:S13]  /*8d80*/  ISETP.NE.AND P2, PT, R0, 0x3, PT ;  /* 0x000000030000780c */ /* 0x000fda0003f45270 */
[----:B------:R-:W-:Y:S05]  /*8d90*/  @!P2 BRA `(.L_x_7057) ;  /* 0x000000000004a947 */ /* 0x000fea0003800000 */
[----:B------:R-:W-:Y:S01]  /*8da0*/  BPT.TRAP 0x1 ;  /* 0x000000040000795c */ /* 0x000fe20000300000 */
.L_x_7057:
        /* <DEDUP_REMOVED lines=15> */
.L_x_7077:
[----:B------:R-:W2:Y:S02]  /*8ea0*/  SYNCS.PHASECHK.TRANS64.TRYWAIT P0, [R3+URZ], R0 ;  /* 0x00000000030075a7 */ /* 0x000ea4000800017f */
[----:B--2---:R-:W-:Y:S05]  /*8eb0*/  @!P0 BRA `(.L_x_7059) ;  /* 0x0000000400648947 */ /* 0x004fea0003800000 */
.L_x_7078:
[----:B------:R-:W-:Y:S05]  /*8ec0*/  @!P2 BRA `(.L_x_7060) ;  /* 0x000000000004a947 */ /* 0x000fea0003800000 */
[----:B------:R-:W-:Y:S01]  /*8ed0*/  BPT.TRAP 0x1 ;  /* 0x000000040000795c */ /* 0x000fe20000300000 */
.L_x_7060:
[----:B--2---:R-:W-:-:S04]  /*8ee0*/  VIADD R3, R8, 0x30840 ;  /* 0x0003084008037836 */ /* 0x004fc80000000000 */
[----:B------:R-:W-:-:S04]  /*8ef0*/  IMAD R5, R2, 0x8, R3 ;  /* 0x0000000802057824 */ /* 0x000fc800078e0203 */
[----:B------:R-:W2:Y:S02]  /*8f00*/  SYNCS.PHASECHK.TRANS64.TRYWAIT P0, [R5+URZ], R4 ;  /* 0x00000004050075a7 */ /* 0x000ea4000800017f */
[----:B--2---:R-:W-:Y:S05]  /*8f10*/  @!P0 BRA `(.L_x_7061) ;  /* 0x0000000400608947 */ /* 0x004fea0003800000 */
.L_x_7079:
[----:B------:R-:W-:-:S07]  /*8f20*/  IMAD R3, R6, 0x8, R3 ;  /* 0x0000000806037824 */ /* 0x000fce00078e0203 */
.L_x_7062:
[----:B---3--:R3:W4:Y:S02]  /*8f30*/  SYNCS.PHASECHK.TRANS64.TRYWAIT P0, [R3+URZ], R0 ;  /* 0x00000000030075a7 */ /* 0x008724000800017f */
[----:B----4-:R-:W-:Y:S05]  /*8f40*/  @!P0 NANOSLEEP.SYNCS 0x989680 ;  /* 0x009896800000895d */ /* 0x010fea0003900000 */
[----:B------:R-:W4:Y:S02]  /*8f50*/  @!P0 SYNCS.PHASECHK.TRANS64 P0, [R3+URZ], R0 ;  /* 0x00000000030085a7 */ /* 0x000f24000800007f */
[----:B----4-:R-:W-:Y:S05]  /*8f60*/  @!P0 BRA `(.L_x_7062) ;  /* 0xfffffffc00f08947 */ /* 0x010fea000383ffff */
.L_x_6969:
[----:B------:R-:W-:Y:S05]  /*8f70*/  BSYNC B6 ;  /* 0x0000000000067941 */ /* 0x000fea0003800000 */
.L_x_6961:
[----:B------:R-:W-:Y:S05]  /*8f80*/  EXIT ;  /* 0x000000000000794d */ /* 0x000fea0003800000 */
.L_x_6979:
[----:B------:R-:W-:Y:S02]  /*8f90*/  IMAD.MOV.U32 R12, RZ, RZ, RZ ;  /* 0x000000ffff0c7224 */ /* 0x000fe400078e00ff */
[----:B------:R-:W-:Y:S02]  /*8fa0*/  IMAD.MOV.U32 R11, RZ, RZ, 0x1f ;  /* 0x0000001fff0b7424 */ /* 0x000fe400078e00ff */
[----:B------:R-:W-:-:S07]  /*8fb0*/  IMAD.MOV.U32 R15, RZ, RZ, -0x1 ;  /* 0xffffffffff0f7424 */ /* 0x000fce00078e00ff */
[----:B------:R-:W-:Y:S05]  /*8fc0*/  WARPSYNC.COLLECTIVE R15, `(.L_x_7063) ;  /* 0x000000000f087348 */ /* 0x000fea0003c00000 */
[----:B------:R1:W2:Y:S02]  /*8fd0*/  SHFL.IDX P6, R14, R13, R12, R11 ;  /* 0x0000000c0d0e7389 */ /* 0x0002a400000c000b */
[----:B-12---:R-:W-:Y:S01]  /*8fe0*/  ENDCOLLECTIVE ;  /* 0x000000000000791b */ /* 0x006fe20003800000 */
.L_x_7063:
[----:B------:R-:W-:Y:S05]  /*8ff0*/  BRA `(.L_x_7064) ;  /* 0xffffff8800087947 */ /* 0x000fea000383ffff */
.L_x_6981:
[----:B---3--:R3:W4:Y:S02]  /*9000*/  SYNCS.PHASECHK.TRANS64.TRYWAIT P0, [R228+URZ+0x30800], R9 ;  /* 0x03080009e40075a7 */ /* 0x008724000800017f */
[----:B----4-:R-:W-:Y:S05]  /*9010*/  @!P0 NANOSLEEP.SYNCS 0x989680 ;  /* 0x009896800000895d */ /* 0x010fea0003900000 */
[----:B------:R-:W4:Y:S02]  /*9020*/  @!P0 SYNCS.PHASECHK.TRANS64 P0, [R228+URZ+0x30800], R9 ;  /* 0x03080009e40085a7 */ /* 0x000f24000800007f */
[----:B----4-:R-:W-:Y:S05]  /*9030*/  @!P0 BRA `(.L_x_6981) ;  /* 0xfffffffc00f08947 */ /* 0x010fea000383ffff */
[----:B------:R-:W-:Y:S05]  /*9040*/  BRA `(.L_x_6980) ;  /* 0xffffff8800307947 */ /* 0x000fea000383ffff */
.L_x_6985:
[----:B---3--:R3:W4:Y:S02]  /*9050*/  SYNCS.PHASECHK.TRANS64.TRYWAIT P1, [R0+URZ+0x30810], R9 ;  /* 0x03081009000075a7 */ /* 0x008724000802017f */
[----:B----4-:R-:W-:Y:S05]  /*9060*/  @!P1 NANOSLEEP.SYNCS 0x989680 ;  /* 0x009896800000995d */ /* 0x010fea0003900000 */
[----:B------:R-:W4:Y:S02]  /*9070*/  @!P1 SYNCS.PHASECHK.TRANS64 P1, [R0+URZ+0x30810], R9 ;  /* 0x03081009000095a7 */ /* 0x000f24000802007f */
[----:B----4-:R-:W-:Y:S05]  /*9080*/  @!P1 BRA `(.L_x_6985) ;  /* 0xfffffffc00f09947 */ /* 0x010fea000383ffff */
[----:B------:R-:W-:Y:S05]  /*9090*/  BRA `(.L_x_6984) ;  /* 0xffffff8c00e07947 */ /* 0x000fea000383ffff */
.L_x_6989:
[----:B------:R1:W1:Y:S02]  /*90a0*/  SYNCS.PHASECHK.TRANS64.TRYWAIT P1, [R0+URZ+0x30830], R9 ;  /* 0x03083009000075a7 */ /* 0x000264000802017f */
[----:B-1----:R-:W-:Y:S05]  /*90b0*/  @!P1 NANOSLEEP.SYNCS 0x989680 ;  /* 0x009896800000995d */ /* 0x002fea0003900000 */
[----:B------:R-:W1:Y:S02]  /*90c0*/  @!P1 SYNCS.PHASECHK.TRANS64 P1, [R0+URZ+0x30830], R9 ;  /* 0x03083009000095a7 */ /* 0x000e64000802007f */
[----:B-1----:R-:W-:Y:S05]  /*90d0*/  @!P1 BRA `(.L_x_6989) ;  /* 0xfffffffc00f09947 */ /* 0x002fea000383ffff */
[----:B------:R-:W-:Y:S05]  /*90e0*/  BRA `(.L_x_6988) ;  /* 0xffffff9400387947 */ /* 0x000fea000383ffff */
.L_x_7037:
[----:B-1----:R1:W2:Y:S02]  /*90f0*/  SYNCS.PHASECHK.TRANS64.TRYWAIT P0, [R15+URZ+0x30820], R2 ;  /* 0x030820020f0075a7 */ /* 0x0022a4000800017f */
[----:B--2---:R-:W-:Y:S05]  /*9100*/  @!P0 NANOSLEEP.SYNCS 0x989680 ;  /* 0x009896800000895d */ /* 0x004fea0003900000 */
[----:B------:R-:W2:Y:S02]  /*9110*/  @!P0 SYNCS.PHASECHK.TRANS64 P0, [R15+URZ+0x30820], R2 ;  /* 0x030820020f0085a7 */ /* 0x000ea4000800007f */
[----:B--2---:R-:W-:Y:S05]  /*9120*/  @!P0 BRA `(.L_x_7037) ;  /* 0xfffffffc00f08947 */ /* 0x004fea000383ffff */
[----:B------:R-:W-:Y:S05]  /*9130*/  BRA `(.L_x_7065) ;  /* 0xffffffe0003c7947 */ /* 0x000fea000383ffff */
.L_x_7041:
[----:B--2---:R2:W3:Y:S02]  /*9140*/  SYNCS.PHASECHK.TRANS64.TRYWAIT P1, [R15+URZ+0x30840], R18 ;  /* 0x030840120f0075a7 */ /* 0x0044e4000802017f */
[----:B---3--:R-:W-:Y:S05]  /*9150*/  @!P1 NANOSLEEP.SYNCS 0x989680 ;  /* 0x009896800000995d */ /* 0x008fea0003900000 */
[----:B------:R-:W3:Y:S02]  /*9160*/  @!P1 SYNCS.PHASECHK.TRANS64 P1, [R15+URZ+0x30840], R18 ;  /* 0x030840120f0095a7 */ /* 0x000ee4000802007f */
[----:B---3--:R-:W-:Y:S05]  /*9170*/  @!P1 BRA `(.L_x_7041) ;  /* 0xfffffffc00f09947 */ /* 0x008fea000383ffff */
[----:B------:R-:W-:Y:S05]  /*9180*/  BRA `(.L_x_7066) ;  /* 0xffffffe400e07947 */ /* 0x000fea000383ffff */
.L_x_7043:
[----:B-1----:R1:W3:Y:S02]  /*9190*/  SYNCS.PHASECHK.TRANS64.TRYWAIT P1, [R15+URZ+0x30828], R18 ;  /* 0x030828120f0075a7 */ /* 0x0022e4000802017f */
[----:B---3--:R-:W-:Y:S05]  /*91a0*/  @!P1 NANOSLEEP.SYNCS 0x989680 ;  /* 0x009896800000995d */ /* 0x008fea0003900000 */
[----:B------:R-:W3:Y:S02]  /*91b0*/  @!P1 SYNCS.PHASECHK.TRANS64 P1, [R15+URZ+0x30828], R18 ;  /* 0x030828120f0095a7 */ /* 0x000ee4000802007f */
[----:B---3--:R-:W-:Y:S05]  /*91c0*/  @!P1 BRA `(.L_x_7043) ;  /* 0xfffffffc00f09947 */ /* 0x008fea000383ffff */
[----:B------:R-:W-:Y:S05]  /*91d0*/  BRA `(.L_x_7067) ;  /* 0xffffffe800807947 */ /* 0x000fea000383ffff */
.L_x_7045:
[----:B---3--:R3:W4:Y:S02]  /*91e0*/  SYNCS.PHASECHK.TRANS64.TRYWAIT P1, [R15+URZ+0x30848], R18 ;  /* 0x030848120f0075a7 */ /* 0x008724000802017f */
[----:B----4-:R-:W-:Y:S05]  /*91f0*/  @!P1 NANOSLEEP.SYNCS 0x989680 ;  /* 0x009896800000995d */ /* 0x010fea0003900000 */
[----:B------:R-:W4:Y:S02]  /*9200*/  @!P1 SYNCS.PHASECHK.TRANS64 P1, [R15+URZ+0x30848], R18 ;  /* 0x030848120f0095a7 */ /* 0x000f24000802007f */
[----:B----4-:R-:W-:Y:S05]  /*9210*/  @!P1 BRA `(.L_x_7045) ;  /* 0xfffffffc00f09947 */ /* 0x010fea000383ffff */
[----:B------:R-:W-:Y:S05]  /*9220*/  BRA `(.L_x_7068) ;  /* 0xffffffec00207947 */ /* 0x000fea000383ffff */
.L_x_7047:
[----:B------:R-:W-:-:S07]  /*9230*/  SHF.L.U32 R4, R10, 0x1f, RZ ;  /* 0x0000001f0a047819 */ /* 0x000fce00000006ff */
.L_x_7069:
[----:B----4-:R4:W1:Y:S02]  /*9240*/  SYNCS.PHASECHK.TRANS64.TRYWAIT P1, [R15+URZ+0x30820], R4 ;  /* 0x030820040f0075a7 */ /* 0x010864000802017f */
[----:B-1----:R-:W-:Y:S05]  /*9250*/  @!P1 NANOSLEEP.SYNCS 0x989680 ;  /* 0x009896800000995d */ /* 0x002fea0003900000 */
[----:B------:R-:W1:Y:S02]  /*9260*/  @!P1 SYNCS.PHASECHK.TRANS64 P1, [R15+URZ+0x30820], R4 ;  /* 0x030820040f0095a7 */ /* 0x000e64000802007f */
[----:B-1----:R-:W-:Y:S05]  /*9270*/  @!P1 BRA `(.L_x_7069) ;  /* 0xfffffffc00f09947 */ /* 0x002fea000383ffff */
[----:B------:R-:W-:Y:S05]  /*9280*/  BRA `(.L_x_7070) ;  /* 0xffffffec00a47947 */ /* 0x000fea000383ffff */
.L_x_7050:
[----:B----4-:R4:W1:Y:S02]  /*9290*/  SYNCS.PHASECHK.TRANS64.TRYWAIT P1, [R15+URZ+0x30840], R12 ;  /* 0x0308400c0f0075a7 */ /* 0x010864000802017f */
[----:B-1----:R-:W-:Y:S05]  /*92a0*/  @!P1 NANOSLEEP.SYNCS 0x989680 ;  /* 0x009896800000995d */ /* 0x002fea0003900000 */
[----:B------:R-:W1:Y:S02]  /*92b0*/  @!P1 SYNCS.PHASECHK.TRANS64 P1, [R15+URZ+0x30840], R12 ;  /* 0x0308400c0f0095a7 */ /* 0x000e64000802007f */
[----:B-1----:R-:W-:Y:S05]  /*92c0*/  @!P1 BRA `(.L_x_7050) ;  /* 0xfffffffc00f09947 */ /* 0x002fea000383ffff */
[----:B------:R-:W-:Y:S05]  /*92d0*/  BRA `(.L_x_7071) ;  /* 0xfffffff000607947 */ /* 0x000fea000383ffff */
.L_x_7052:
[----:B-1----:R1:W2:Y:S02]  /*92e0*/  SYNCS.PHASECHK.TRANS64.TRYWAIT P1, [R15+URZ+0x30828], R12 ;  /* 0x0308280c0f0075a7 */ /* 0x0022a4000802017f */
[----:B--2---:R-:W-:Y:S05]  /*92f0*/  @!P1 NANOSLEEP.SYNCS 0x989680 ;  /* 0x009896800000995d */ /* 0x004fea0003900000 */
[----:B------:R-:W2:Y:S02]  /*9300*/  @!P1 SYNCS.PHASECHK.TRANS64 P1, [R15+URZ+0x30828], R12 ;  /* 0x0308280c0f0095a7 */ /* 0x000ea4000802007f */
[----:B--2---:R-:W-:Y:S05]  /*9310*/  @!P1 BRA `(.L_x_7052) ;  /* 0xfffffffc00f09947 */ /* 0x004fea000383ffff */
[----:B------:R-:W-:Y:S05]  /*9320*/  BRA `(.L_x_7072) ;  /* 0xfffffff000f47947 */ /* 0x000fea000383ffff */
.L_x_7054:
[----:B------:R1:W1:Y:S02]  /*9330*/  SYNCS.PHASECHK.TRANS64.TRYWAIT P0, [R3+URZ+0x30840], R0 ;  /* 0x03084000030075a7 */ /* 0x000264000800017f */
[----:B-1----:R-:W-:Y:S05]  /*9340*/  @!P0 NANOSLEEP.SYNCS 0x989680 ;  /* 0x009896800000895d */ /* 0x002fea0003900000 */
[----:B------:R-:W1:Y:S02]  /*9350*/  @!P0 SYNCS.PHASECHK.TRANS64 P0, [R3+URZ+0x30840], R0 ;  /* 0x03084000030085a7 */ /* 0x000e64000800007f */
[----:B-1----:R-:W-:Y:S05]  /*9360*/  @!P0 BRA `(.L_x_7054) ;  /* 0xfffffffc00f08947 */ /* 0x002fea000383ffff */
[----:B------:R-:W-:Y:S05]  /*9370*/  BRA `(.L_x_7073) ;  /* 0xfffffff400a47947 */ /* 0x000fea000383ffff */
.L_x_7056:
[----:B------:R-:W-:Y:S01]  /*9380*/  BSSY B0, `(.L_x_7074) ;  /* 0x0000006000007945 */ /* 0x000fe20003800000 */
[----:B------:R-:W-:-:S07]  /*9390*/  IMAD.MOV.U32 R15, RZ, RZ, -0x1 ;  /* 0xffffffffff0f7424 */ /* 0x000fce00078e00ff */
[----:B------:R-:W-:Y:S05]  /*93a0*/  WARPSYNC.COLLECTIVE R15, `(.L_x_7075) ;  /* 0x000000000f0c7348 */ /* 0x000fea0003c00000 */
[----:B------:R-:W-:Y:S02]  /*93b0*/  ELECT P6, UR62, PT ;  /* 0x00000000003e782f */ /* 0x000fe400038c0000 */
[----:B------:R-:W-:Y:S01]  /*93c0*/  MOV R14, UR62 ;  /* 0x0000003e000e7c02 */ /* 0x000fe20008000f00 */
[----:B------:R-:W-:Y:S10]  /*93d0*/  ENDCOLLECTIVE ;  /* 0x000000000000791b */ /* 0x000ff40003800000 */
.L_x_7075:
[----:B------:R-:W-:Y:S05]  /*93e0*/  BSYNC B0 ;  /* 0x0000000000007941 */ /* 0x000fea0003800000 */
.L_x_7074:
[----:B------:R-:W-:Y:S05]  /*93f0*/  BRA `(.L_x_7076) ;  /* 0xfffffff800547947 */ /* 0x000fea000383ffff */
.L_x_7058:
[----:B-1----:R1:W2:Y:S02]  /*9400*/  SYNCS.PHASECHK.TRANS64.TRYWAIT P0, [R7+URZ], R4 ;  /* 0x00000004070075a7 */ /* 0x0022a4000800017f */
[----:B--2---:R-:W-:Y:S05]  /*9410*/  @!P0 NANOSLEEP.SYNCS 0x989680 ;  /* 0x009896800000895d */ /* 0x004fea0003900000 */
[----:B------:R-:W2:Y:S02]  /*9420*/  @!P0 SYNCS.PHASECHK.TRANS64 P0, [R7+URZ], R4 ;  /* 0x00000004070085a7 */ /* 0x000ea4000800007f */
[----:B--2---:R-:W-:Y:S05]  /*9430*/  @!P0 BRA `(.L_x_7058) ;  /* 0xfffffffc00f08947 */ /* 0x004fea000383ffff */
[----:B------:R-:W-:Y:S05]  /*9440*/  BRA `(.L_x_7077) ;  /* 0xfffffff800947947 */ /* 0x000fea000383ffff */
.L_x_7059:
[----:B--2---:R2:W3:Y:S02]  /*9450*/  SYNCS.PHASECHK.TRANS64.TRYWAIT P0, [R3+URZ], R0 ;  /* 0x00000000030075a7 */ /* 0x0044e4000800017f */
[----:B---3--:R-:W-:Y:S05]  /*9460*/  @!P0 NANOSLEEP.SYNCS 0x989680 ;  /* 0x009896800000895d */ /* 0x008fea0003900000 */
[----:B------:R-:W3:Y:S02]  /*9470*/  @!P0 SYNCS.PHASECHK.TRANS64 P0, [R3+URZ], R0 ;  /* 0x00000000030085a7 */ /* 0x000ee4000800007f */
[----:B---3--:R-:W-:Y:S05]  /*9480*/  @!P0 BRA `(.L_x_7059) ;  /* 0xfffffffc00f08947 */ /* 0x008fea000383ffff */
[----:B------:R-:W-:Y:S05]  /*9490*/  BRA `(.L_x_7078) ;  /* 0xfffffff800887947 */ /* 0x000fea000383ffff */
.L_x_7061:
[----:B--2---:R2:W3:Y:S02]  /*94a0*/  SYNCS.PHASECHK.TRANS64.TRYWAIT P0, [R5+URZ], R4 ;  /* 0x00000004050075a7 */ /* 0x0044e4000800017f */
[----:B---3--:R-:W-:Y:S05]  /*94b0*/  @!P0 NANOSLEEP.SYNCS 0x989680 ;  /* 0x009896800000895d */ /* 0x008fea0003900000 */
[----:B------:R-:W3:Y:S02]  /*94c0*/  @!P0 SYNCS.PHASECHK.TRANS64 P0, [R5+URZ], R4 ;  /* 0x00000004050085a7 */ /* 0x000ee4000800007f */
[----:B---3--:R-:W-:Y:S05]  /*94d0*/  @!P0 BRA `(.L_x_7061) ;  /* 0xfffffffc00f08947 */ /* 0x008fea000383ffff */
[----:B------:R-:W-:Y:S05]  /*94e0*/  BRA `(.L_x_7079) ;  /* 0xfffffff8008c7947 */ /* 0x000fea000383ffff */
.L_x_7080:
        /* <DEDUP_REMOVED lines=9> */
.L_x_7340:


//--------------------- .text._ZN7cutlass13device_kernelIN5flash32FlashAttnBwdPostprocessConvertdQIN4cute5tupleIJNS3_1CILi128EEES6_EEENS_6half_tEfNS_4arch4Sm90ELi256ENS3_8TiledMMAINS3_8MMA_AtomIJNS3_4SM904GMMA26MMA_64x128x16_F32F16F16_RSILNSE_5MajorE0ELSG_1ELNSE_7ScaleInE1ELSH_1EEEEEENS3_6LayoutINS4_IJNS5_ILi2EEENS5_ILi1EEESM_EEENS4_IJSM_NS5_ILi0EEESO_EEEEENS4_IJNS3_10UnderscoreESR_SR_EEEEELb0EEEEEvNT_6ParamsE --------------------------
	.section	.text._ZN7cutlass13device_kernelIN5flash32FlashAttnBwdPostprocessConvertdQIN4cute5tupleIJNS3_1CILi128EEES6_EEENS_6half_tEfNS_4arch4Sm90ELi256ENS3_8TiledMMAINS3_8MMA_AtomIJNS3_4SM904GMMA26MMA_64x128x16_F32F16F16_RSILNSE_5MajorE0ELSG_1ELNSE_7ScaleInE1ELSH_1EEEEEENS3_6LayoutINS4_IJNS5_ILi2EEENS5_ILi1EEESM_EEENS4_IJSM_NS5_ILi0EEESO_EEEEENS4_IJNS3_10UnderscoreESR_SR_EEEEELb0EEEEEvNT_6ParamsE,"ax",@progbits
	.align	128
.text._ZN7cutlass13device_kernelIN5flash32FlashAttnBwdPostprocessConvertdQIN4cute5tupleIJNS3_1CILi128EEES6_EEENS_6half_tEfNS_4arch4Sm90ELi256ENS3_8TiledMMAINS3_8MMA_AtomIJNS3_4SM904GMMA26MMA_64x128x16_F32F16F16_RSILNSE_5MajorE0ELSG_1ELNSE_7ScaleInE1ELSH_1EEEEEENS3_6LayoutINS4_IJNS5_ILi2EEENS5_ILi1EEESM_EEENS4_IJSM_NS5_ILi0EEESO_EEEEENS4_IJNS3_10UnderscoreESR_SR_EEEEELb0EEEEEvNT_6ParamsE:
        .type           _ZN7cutlass13device_kernelIN5flash32FlashAttnBwdPostprocessConvertdQIN4cute5tupleIJNS3_1CILi128EEES6_EEENS_6half_tEfNS_4arch4Sm90ELi256ENS3_8TiledMMAINS3_8MMA_AtomIJNS3_4SM904GMMA26MMA_64x128x16_F32F16F16_RSILNSE_5MajorE0ELSG_1ELNSE_7ScaleInE1ELSH_1EEEEEENS3_6LayoutINS4_IJNS5_ILi2EEENS5_ILi1EEESM_EEENS4_IJSM_NS5_ILi0EEESO_EEEEENS4_IJNS3_10UnderscoreESR_SR_EEEEELb0EEEEEvNT_6ParamsE,@function
        .size           _ZN7cutlass13device_kernelIN5flash32FlashAttnBwdPostprocessConvertdQIN4cute5tupleIJNS3_1CILi128EEES6_EEENS_6half_tEfNS_4arch4Sm90ELi256ENS3_8TiledMMAINS3_8MMA_AtomIJNS3_4SM904GMMA26MMA_64x128x16_F32F16F16_RSILNSE_5MajorE0ELSG_1ELNSE_7ScaleInE1ELSH_1EEEEEENS3_6LayoutINS4_IJNS5_ILi2EEENS5_ILi1EEESM_EEENS4_IJSM_NS5_ILi0EEESO_EEEEENS4_IJNS3_10UnderscoreESR_SR_EEEEELb0EEEEEvNT_6ParamsE,(.L_x_7341 - _ZN7cutlass13device_kernelIN5flash32FlashAttnBwdPostprocessConvertdQIN4cute5tupleIJNS3_1CILi128EEES6_EEENS_6half_tEfNS_4arch4Sm90ELi256ENS3_8TiledMMAINS3_8MMA_AtomIJNS3_4SM904GMMA26MMA_64x128x16_F32F16F16_RSILNSE_5MajorE0ELSG_1ELNSE_7ScaleInE1ELSH_1EEEEEENS3_6LayoutINS4_IJNS5_ILi2EEENS5_ILi1EEESM_EEENS4_IJSM_NS5_ILi0EEESO_EEEEENS4_IJNS3_10UnderscoreESR_SR_EEEEELb0EEEEEvNT_6ParamsE)
        .other          _ZN7cutlass13device_kernelIN5flash32FlashAttnBwdPostprocessConvertdQIN4cute5tupleIJNS3_1CILi128EEES6_EEENS_6half_tEfNS_4arch4Sm90ELi256ENS3_8TiledMMAINS3_8MMA_AtomIJNS3_4SM904GMMA26MMA_64x128x16_F32F16F16_RSILNSE_5MajorE0ELSG_1ELNSE_7ScaleInE1ELSH_1EEEEEENS3_6LayoutINS4_IJNS5_ILi2EEENS5_ILi1EEESM_EEENS4_IJSM_NS5_ILi0EEESO_EEEEENS4_IJNS3_10UnderscoreESR_SR_EEEEELb0EEEEEvNT_6ParamsE,@"STO_CUDA_ENTRY STV_DEFAULT"
_ZN7cutlass13device_kernelIN5flash32FlashAttnBwdPostprocessConvertdQIN4cute5tupleIJNS3_1CILi128EEES6_EEENS_6half_tEfNS_4arch4Sm90ELi256ENS3_8TiledMMAINS3_8MMA_AtomIJNS3_4SM904GMMA26MMA_64x128x16_F32F16F16_RSILNSE_5MajorE0ELSG_1ELNSE_7ScaleInE1ELSH_1EEEEEENS3_6LayoutINS4_IJNS5_ILi2EEENS5_ILi1EEESM_EEENS4_IJSM_NS5_ILi0EEESO_EEEEENS4_IJNS3_10UnderscoreESR_SR_EEEEELb0EEEEEvNT_6ParamsE:
[----:B------:R-:W-:Y:S08]  /*0000*/  LDC R1, c[0x0][0x28] ;  /* 0x00000a00ff017b82 */ /* 0x000ff00000000800 */
[----:B------:R-:W0:Y:S01]  /*0010*/  LDC.64 R4, c[0x0][0x278] ;  /* 0x00009e00ff047b82 */ /* 0x000e220000000a00 */
[----:B------:R-:W1:Y:S01]  /*0020*/  S2R R15, SR_CTAID.Z ;  /* 0x00000000000f7919 */ /* 0x000e620000002700 */
[----:B------:R-:W-:-:S06]  /*0030*/  ULDC.64 UR8, c[0x0][0x208] ;  /* 0x0000820000087ab9 */ /* 0x000fcc0000000a00 */
[----:B------:R-:W2:Y:S08]  /*0040*/  LDC.64 R10, c[0x0][0x270] ;  /* 0x00009c00ff0a7b82 */ /* 0x000eb00000000a00 */
[----:B------:R-:W1:Y:S01]  /*0050*/  LDC.64 R2, c[0x0][0x270] ;  /* 0x00009c00ff027b82 */ /* 0x000e620000000a00 */
[----:B0-----:R-:W-:-:S04]  /*0060*/  ISETP.NE.U32.AND P2, PT, R4, RZ, PT ;  /* 0x000000ff0400720c */ /* 0x001fc80003f45070 */
[----:B------:R-:W-:Y:S02]  /*0070*/  ISETP.NE.AND.EX P2, PT, R5, RZ, PT, P2 ;  /* 0x000000ff0500720c */ /* 0x000fe40003f45320 */
[----:B--2---:R-:W-:-:S04]  /*0080*/  ISETP.NE.U32.AND P1, PT, R10, RZ, PT ;  /* 0x000000ff0a00720c */ /* 0x004fc80003f25070 */
[----:B------:R-:W-:Y:S01]  /*0090*/  ISETP.NE.AND.EX P1, PT, R11, RZ, PT, P1 ;  /* 0x000000ff0b00720c */ /* 0x000fe20003f25310 */
[----:B------:R-:W-:Y:S01]  /*00a0*/  ULDC UR4, c[0x0][0x240] ;  /* 0x0000900000047ab9 */ /* 0x000fe20000000800 */
[----:B-1----:R-:W-:-:S05]  /*00b0*/  IMAD.WIDE R2, R15, 0x4, R2 ;  /* 0x000000040f027825 */ /* 0x002fca00078e0202 */
[----:B------:R-:W0:Y:S01]  /*00c0*/  @P2 LDC.64 R4, c[0x0][0x278] ;  /* 0x00009e00ff042b82 */ /* 0x000e220000000a00 */
[----:B------:R-:W-:-:S05]  /*00d0*/  IMAD.U32 R0, RZ, RZ, UR4 ;  /* 0x00000004ff007e24 */ /* 0x000fca000f8e00ff */
[----:B------:R1:W5:Y:S01]  /*00e0*/  @P1 LDG.E R9, desc[UR8][R2.64] ;  /* 0x0000000802091981 */ /* 0x000362000c1e1900 */
[----:B0-----:R-:W-:-:S05]  /*00f0*/  @P2 IMAD.WIDE R4, R15, 0x4, R4 ;  /* 0x000000040f042825 */ /* 0x001fca00078e0204 */
[----:B------:R1:W5:Y:S01]  /*0100*/  @P2 LDG.E R0, desc[UR8][R4.64] ;  /* 0x0000000804002981 */ /* 0x000362000c1e1900 */
[----:B------:R-:W-:Y:S01]  /*0110*/  ISETP.NE.U32.AND P0, PT, R10, RZ, PT ;  /* 0x000000ff0a00720c */ /* 0x000fe20003f05070 */
[----:B------:R-:W0:Y:S03]  /*0120*/  S2R R6, SR_CTAID.X ;  /* 0x0000000000067919 */ /* 0x000e260000002500 */
[----:B------:R-:W-:Y:S01]  /*0130*/  ISETP.NE.AND.EX P0, PT, R11, RZ, PT, P0 ;  /* 0x000000ff0b00720c */ /* 0x000fe20003f05300 */
[----:B0-----:R-:W-:Y:S01]  /*0140*/  IMAD.SHL.U32 R11, R6, 0x80, RZ ;  /* 0x00000080060b7824 */ /* 0x001fe200078e00ff */
[----:B-1----:R-:W-:Y:S11]  /*0150*/  @P2 BRA `(.L_x_7081) ;  /* 0x0000000000102947 */ /* 0x002ff60003800000 */
[----:B------:R-:W-:Y:S05]  /*0160*/  @!P1 BRA `(.L_x_7081) ;  /* 0x00000000000c9947 */ /* 0x000fea0003800000 */
[----:B------:R-:W2:Y:S04]  /*0170*/  LDG.E R5, desc[UR8][R2.64] ;  /* 0x0000000802057981 */ /* 0x000ea8000c1e1900 */
[----:B-----5:R-:W2:Y:S02]  /*0180*/  LDG.E R0, desc[UR8][R2.64+0x4] ;  /* 0x0000040802007981 */ /* 0x020ea4000c1e1900 */
[----:B--2---:R-:W-:-:S07]  /*0190*/  IADD3 R0, -R5, R0, RZ ;  /* 0x0000000005007210 */ /* 0x004fce0007ffe1ff */
.L_x_7081:
[----:B-----5:R-:W-:-:S13]  /*01a0*/  ISETP.LE.AND P2, PT, R0, R11, PT ;  /* 0x0000000b0000720c */ /* 0x020fda0003f43270 */
[----:B------:R-:W-:Y:S05]  /*01b0*/  @P0 EXIT P2 ;  /* 0x000000000000094d */ /* 0x000fea0001000000 */
[----:B------:R-:W0:Y:S01]  /*01c0*/  S2R R10, SR_CTAID.Y ;  /* 0x00000000000a7919 */ /* 0x000e220000002600 */
[C---:B------:R-:W-:Y:S01]  /*01d0*/  @P1 IMAD R2, R15.reuse, 0x80, R9 ;  /* 0x000000800f021824 */ /* 0x040fe200078e0209 */
[----:B------:R-:W1:Y:S01]  /*01e0*/  LDC.64 R18, c[0x0][0x228] ;  /* 0x00008a00ff127b82 */ /* 0x000e620000000a00 */
[----:B------:R-:W-:Y:S01]  /*01f0*/  SHF.L.U32 R13, R6, 0xe, RZ ;  /* 0x0000000e060d7819 */ /* 0x000fe200000006ff */
[----:B------:R-:W2:Y:S01]  /*0200*/  S2R R17, SR_TID.X ;  /* 0x0000000000117919 */ /* 0x000ea20000002100 */
[----:B------:R-:W-:Y:S01]  /*0210*/  SEL R8, R15, RZ, !P0 ;  /* 0x000000ff0f087207 */ /* 0x000fe20004000000 */
[----:B------:R-:W-:Y:S01]  /*0220*/  BSSY B0, `(.L_x_7082) ;  /* 0x0000031000007945 */ /* 0x000fe20003800000 */
[----:B------:R-:W-:Y:S01]  /*0230*/  @P1 SHF.R.S32.HI R3, RZ, 0x1f, R2 ;  /* 0x0000001fff031819 */ /* 0x000fe20000011402 */
[----:B------:R-:W3:Y:S02]  /*0240*/  S2R R12, SR_CgaCtaId ;  /* 0x00000000000c7919 */ /* 0x000ee40000008800 */
[----:B------:R-:W4:Y:S01]  /*0250*/  LDC.64 R20, c[0x0][0x230] ;  /* 0x00008c00ff147b82 */ /* 0x000f220000000a00 */
[----:B------:R-:W-:-:S05]  /*0260*/  @P1 LEA.HI R3, R3, R2, RZ, 0x7 ;  /* 0x0000000203031211 */ /* 0x000fca00078f38ff */
[----:B------:R-:W-:Y:S02]  /*0270*/  @P1 IMAD.SHL.U32 R3, R3, 0x80, RZ ;  /* 0x0000008003031824 */ /* 0x000fe400078e00ff */
[----:B------:R-:W5:Y:S03]  /*0280*/  LDC.64 R22, c[0x0][0x210] ;  /* 0x00008400ff167b82 */ /* 0x000f660000000a00 */
[----:B------:R-:W-:Y:S02]  /*0290*/  @P1 LOP3.LUT R5, R3, 0xffffc000, RZ, 0xc0, !PT ;  /* 0xffffc00003051812 */ /* 0x000fe400078ec0ff */
[----:B------:R-:W-:Y:S02]  /*02a0*/  CS2R R2, SRZ ;  /* 0x0000000000027805 */ /* 0x000fe4000001ff00 */
[--C-:B------:R-:W-:Y:S01]  /*02b0*/  @P1 SHF.R.S32.HI R3, RZ, 0x1f, R5.reuse ;  /* 0x0000001fff031819 */ /* 0x100fe20000011405 */
[----:B------:R-:W-:Y:S01]  /*02c0*/  @P1 IMAD.MOV.U32 R2, RZ, RZ, R5 ;  /* 0x000000ffff021224 */ /* 0x000fe200078e0005 */
[----:B------:R-:W-:-:S04]  /*02d0*/  SHF.R.S32.HI R5, RZ, 0x1f, R15 ;  /* 0x0000001fff057819 */ /* 0x000fc8000001140f */
[C---:B------:R-:W-:Y:S02]  /*02e0*/  IADD3 R2, P2, R13.reuse, R2, RZ ;  /* 0x000000020d027210 */ /* 0x040fe40007f5e0ff */
[----:B0-----:R-:W-:Y:S02]  /*02f0*/  SHF.R.S32.HI R7, RZ, 0x1f, R10 ;  /* 0x0000001fff077819 */ /* 0x001fe4000001140a */
[----:B------:R-:W-:Y:S02]  /*0300*/  LEA.HI.X.SX32 R3, R13, R3, 0x1, P2 ;  /* 0x000000030d037211 */ /* 0x000fe400010f0eff */
[----:B------:R-:W-:Y:S01]  /*0310*/  SEL R5, R5, RZ, !P0 ;  /* 0x000000ff05057207 */ /* 0x000fe20004000000 */
[-C--:B-1----:R-:W-:Y:S01]  /*0320*/  IMAD R4, R7, R18.reuse, RZ ;  /* 0x0000001207047224 */ /* 0x082fe200078e02ff */
[----:B--2---:R-:W-:Y:S01]  /*0330*/  ISETP.NE.AND P0, PT, R17, RZ, PT ;  /* 0x000000ff1100720c */ /* 0x004fe20003f05270 */
[----:B------:R-:W-:-:S04]  /*0340*/  IMAD.WIDE.U32 R2, R10, R18, R2 ;  /* 0x000000120a027225 */ /* 0x000fc800078e0002 */
[----:B------:R-:W-:Y:S02]  /*0350*/  IMAD R13, R10, R19, R4 ;  /* 0x000000130a0d7224 */ /* 0x000fe400078e0204 */
[-C--:B----4-:R-:W-:Y:S02]  /*0360*/  IMAD R4, R5, R20.reuse, RZ ;  /* 0x0000001405047224 */ /* 0x090fe400078e02ff */
[----:B------:R-:W-:Y:S02]  /*0370*/  IMAD.IADD R3, R3, 0x1, R13 ;  /* 0x0000000103037824 */ /* 0x000fe400078e020d */
[C---:B------:R-:W-:Y:S02]  /*0380*/  IMAD R13, R8.reuse, R21, R4 ;  /* 0x00000015080d7224 */ /* 0x040fe400078e0204 */
[----:B------:R-:W-:-:S05]  /*0390*/  IMAD.WIDE.U32 R2, R8, R20, R2 ;  /* 0x0000001408027225 */ /* 0x000fca00078e0002 */
[----:B------:R-:W-:Y:S02]  /*03a0*/  IADD3 R3, R3, R13, RZ ;  /* 0x0000000d03037210 */ /* 0x000fe40007ffe0ff */
[----:B-----5:R-:W-:-:S04]  /*03b0*/  LEA R22, P2, R2, R22, 0x2 ;  /* 0x0000001602167211 */ /* 0x020fc800078410ff */
[----:B------:R-:W-:Y:S01]  /*03c0*/  LEA.HI.X R3, R2, R23, R3, 0x2, P2 ;  /* 0x0000001702037211 */ /* 0x000fe200010f1403 */
[----:B---3--:R-:W-:Y:S08]  /*03d0*/  @P0 BRA `(.L_x_7083) ;  /* 0x0000000000540947 */ /* 0x008ff00003800000 */
[----:B------:R-:W0:Y:S01]  /*03e0*/  S2UR UR7, SR_CgaCtaId ;  /* 0x00000000000779c3 */ /* 0x000e220000008800 */
[----:B------:R-:W-:Y:S01]  /*03f0*/  UMOV UR6, 0x400 ;  /* 0x0000040000067882 */ /* 0x000fe20000000000 */
[----:B------:R-:W-:Y:S01]  /*0400*/  UMOV UR4, 0x1 ;  /* 0x0000000100047882 */ /* 0x000fe20000000000 */
[----:B------:R-:W-:Y:S01]  /*0410*/  IMAD.MOV.U32 R2, RZ, RZ, 0x10000 ;  /* 0x00010000ff027424 */ /* 0x000fe200078e00ff */
        /* <DEDUP_REMOVED lines=12> */
.L_x_7084:
[----:B------:R-:W-:Y:S01]  /*04e0*/  @P0 ELECT P2, URZ, PT ;  /* 0x00000000003f082f */ /* 0x000fe20003840000 */
[----:B------:R1:W-:-:S12]  /*04f0*/  UBLKCP.S.G [UR6], [UR4], UR10 ;  /* 0x00000006040073ba */ /* 0x0003d8000800020a */
[----:B------:R-:W-:Y:S02]  /*0500*/  @P2 PLOP3.LUT P0, PT, P2, PT, PT, 0x8, 0x0 ;  /* 0x000000000000281c */ /* 0x000fe4000170e170 */
[----:B------:R-:W-:-:S11]  /*0510*/  PLOP3.LUT P2, PT, PT, PT, PT, 0x8, 0x0 ;  /* 0x000000000000781c */ /* 0x000fd60003f4e170 */
[----:B-1----:R-:W-:Y:S05]  /*0520*/  @P0 BRA.U.ANY `(.L_x_7084) ;  /* 0xfffffffd00ec0947 */ /* 0x002fea000393ffff */
.L_x_7083:
[----:B------:R-:W-:Y:S05]  /*0530*/  BSYNC B0 ;  /* 0x0000000000007941 */ /* 0x000fea0003800000 */
.L_x_7082:
[----:B------:R-:W-:Y:S01]  /*0540*/  BAR.SYNC.DEFER_BLOCKING 0x0 ;  /* 0x0000000000007b1d */ /* 0x000fe20000010000 */
[----:B------:R-:W-:Y:S02]  /*0550*/  MOV R57, 0x400 ;  /* 0x0000040000397802 */ /* 0x000fe40000000f00 */
[----:B------:R-:W-:Y:S02]  /*0560*/  CS2R R78, SRZ ;  /* 0x00000000004e7805 */ /* 0x000fe4000001ff00 */
[----:B0-----:R-:W-:Y:S01]  /*0570*/  SHF.L.U32 R2, RZ, 0x1f, RZ ;  /* 0x0000001fff027819 */ /* 0x001fe200000006ff */
[--C-:B------:R-:W-:Y:S01]  /*0580*/  @P1 IMAD.MOV.U32 R78, RZ, RZ, R9.reuse ;  /* 0x000000ffff4e1224 */ /* 0x100fe200078e0009 */
[----:B------:R-:W-:Y:S02]  /*0590*/  LEA R57, R12, R57, 0x18 ;  /* 0x000000390c397211 */ /* 0x000fe400078ec0ff */
[----:B------:R-:W-:-:S07]  /*05a0*/  @P1 SHF.R.S32.HI R79, RZ, 0x1f, R9 ;  /* 0x0000001fff4f1819 */ /* 0x000fce0000011409 */
.L_x_7085:
[----:B0-----:R0:W1:Y:S02]  /*05b0*/  SYNCS.PHASECHK.TRANS64.TRYWAIT P0, [R57+URZ+0x18000], R2 ;  /* 0x01800002390075a7 */ /* 0x001064000800017f */
[----:B-1----:R-:W-:Y:S05]  /*05c0*/  @!P0 NANOSLEEP.SYNCS 0x989680 ;  /* 0x009896800000895d */ /* 0x002fea0003900000 */
[----:B------:R-:W1:Y:S02]  /*05d0*/  @!P0 SYNCS.PHASECHK.TRANS64 P0, [R57+URZ+0x18000], R2 ;  /* 0x01800002390085a7 */ /* 0x000e64000800007f */
[----:B-1----:R-:W-:Y:S05]  /*05e0*/  @!P0 BRA `(.L_x_7085) ;  /* 0xfffffffc00f08947 */ /* 0x002fea000383ffff */
[----:B0-----:R-:W-:Y:S01]  /*05f0*/  SHF.R.S32.HI R2, RZ, 0x1f, R17 ;  /* 0x0000001fff027819 */ /* 0x001fe20000011411 */
[----:B------:R-:W-:Y:S01]  /*0600*/  ULDC UR4, c[0x0][0x268] ;  /* 0x00009a0000047ab9 */ /* 0x000fe20000000800 */
[----:B------:R-:W-:Y:S01]  /*0610*/  VIADDMNMX R0, R0, -R11, 0x80, PT ;  /* 0x0000008000007446 */ /* 0x000fe2000380090b */
[----:B------:R-:W-:Y:S01]  /*0620*/  ULDC.64 UR6, c[0x0][0x258] ;  /* 0x0000960000067ab9 */ /* 0x000fe20000000a00 */
[CC--:B------:R-:W-:Y:S01]  /*0630*/  LEA.HI R3, R2.reuse, R17.reuse, RZ, 0x7 ;  /* 0x0000001102037211 */ /* 0x0c0fe200078f38ff */
[----:B------:R-:W-:Y:S01]  /*0640*/  IMAD R7, R7, UR6, RZ ;  /* 0x0000000607077c24 */ /* 0x000fe2000f8e02ff */
[----:B------:R-:W-:Y:S01]  /*0650*/  LEA.HI R9, R2, R17, RZ, 0x4 ;  /* 0x0000001102097211 */ /* 0x000fe200078f20ff */
[----:B------:R-:W-:Y:S01]  /*0660*/  BSSY B0, `(.L_x_7086) ;  /* 0x00000d1000007945 */ /* 0x000fe20003800000 */
[----:B------:R-:W-:Y:S02]  /*0670*/  LOP3.LUT R4, R3, 0xfffff80, RZ, 0xc0, !PT ;  /* 0x0fffff8003047812 */ /* 0x000fe400078ec0ff */
[----:B------:R-:W-:-:S02]  /*0680*/  SHF.R.S32.HI R25, RZ, 0x7, R3 ;  /* 0x00000007ff197819 */ /* 0x000fc40000011403 */
[-C--:B------:R-:W-:Y:S02]  /*0690*/  IADD3 R4, -R4, R17.reuse, RZ ;  /* 0x0000001104047210 */ /* 0x080fe40007ffe1ff */
[----:B------:R-:W-:Y:S02]  /*06a0*/  LOP3.LUT R3, R9, 0xfffffff0, RZ, 0xc0, !PT ;  /* 0xfffffff009037812 */ /* 0x000fe400078ec0ff */
[----:B------:R-:W-:Y:S01]  /*06b0*/  LEA.HI R2, R2, R17, RZ, 0x5 ;  /* 0x0000001102027211 */ /* 0x000fe200078f28ff */
[----:B------:R-:W-:Y:S01]  /*06c0*/  IMAD R4, R25, 0x800, R4 ;  /* 0x0000080019047824 */ /* 0x000fe200078e0204 */
[----:B------:R-:W-:Y:S01]  /*06d0*/  SHF.R.S32.HI R9, RZ, 0x4, R9 ;  /* 0x00000004ff097819 */ /* 0x000fe20000011409 */
[----:B------:R-:W-:Y:S02]  /*06e0*/  IMAD.IADD R3, R17, 0x1, -R3 ;  /* 0x0000000111037824 */ /* 0x000fe400078e0a03 */
[----:B------:R-:W-:Y:S01]  /*06f0*/  IMAD.SHL.U32 R80, R4, 0x4, RZ ;  /* 0x0000000404507824 */ /* 0x000fe200078e00ff */
[C---:B------:R-:W-:Y:S01]  /*0700*/  SHF.L.U32 R11, R9.reuse, 0x6, RZ ;  /* 0x00000006090b7819 */ /* 0x040fe200000006ff */
[----:B------:R-:W-:Y:S01]  /*0710*/  IMAD.SHL.U32 R16, R2, 0x20, RZ ;  /* 0x0000002002107824 */ /* 0x000fe200078e00ff */
[----:B------:R-:W-:Y:S01]  /*0720*/  SHF.R.S32.HI R4, RZ, 0x1f, R3 ;  /* 0x0000001fff047819 */ /* 0x000fe20000011403 */
[----:B------:R-:W-:Y:S01]  /*0730*/  IMAD.SHL.U32 R24, R9, 0x8, RZ ;  /* 0x0000000809187824 */ /* 0x000fe200078e00ff */
[----:B------:R-:W-:-:S02]  /*0740*/  LEA R80, R80, R57, 0x2 ;  /* 0x0000003950507211 */ /* 0x000fc400078e10ff */
[----:B------:R-:W-:Y:S02]  /*0750*/  LEA.HI R4, R4, R3, RZ, 0x3 ;  /* 0x0000000304047211 */ /* 0x000fe400078f18ff */
[----:B------:R-:W-:Y:S01]  /*0760*/  LOP3.LUT R23, R11, 0x1c0, RZ, 0xc0, !PT ;  /* 0x000001c00b177812 */ /* 0x000fe200078ec0ff */
[----:B------:R-:W0:Y:S01]  /*0770*/  LDS.128 R40, [R80] ;  /* 0x0000000050287984 */ /* 0x000e220000000c00 */
[----:B------:R-:W-:Y:S02]  /*0780*/  LOP3.LUT R2, R4, 0xfffffff8, RZ, 0xc0, !PT ;  /* 0xfffffff804027812 */ /* 0x000fe400078ec0ff */
[----:B------:R-:W-:Y:S01]  /*0790*/  LOP3.LUT R21, R16, 0x7ffffc00, RZ, 0xc0, !PT ;  /* 0x7ffffc0010157812 */ /* 0x000fe200078ec0ff */
[----:B------:R-:W1:Y:S01]  /*07a0*/  LDS.128 R44, [R80+0x800] ;  /* 0x00080000502c7984 */ /* 0x000e620000000c00 */
[----:B------:R-:W-:Y:S01]  /*07b0*/  SHF.R.S32.HI R26, RZ, 0x3, R4 ;  /* 0x00000003ff1a7819 */ /* 0x000fe20000011404 */
[----:B------:R-:W-:Y:S01]  /*07c0*/  IMAD.IADD R2, R3, 0x1, -R2 ;  /* 0x0000000103027824 */ /* 0x000fe200078e0a02 */
[----:B------:R-:W-:Y:S01]  /*07d0*/  SHF.R.U32.HI R29, RZ, 0x3, R23 ;  /* 0x00000003ff1d7819 */ /* 0x000fe20000011617 */
[----:B------:R-:W2:Y:S01]  /*07e0*/  LDS.128 R12, [R80+0x1000] ;  /* 0x00100000500c7984 */ /* 0x000ea20000000c00 */
[----:B------:R-:W-:Y:S01]  /*07f0*/  LEA R34, R26, R25, 0x4 ;  /* 0x000000191a227211 */ /* 0x000fe200078e20ff */
[C---:B------:R-:W-:Y:S01]  /*0800*/  IMAD.SHL.U32 R20, R2.reuse, 0x8, RZ ;  /* 0x0000000802147824 */ /* 0x040fe200078e00ff */
[----:B------:R-:W-:Y:S01]  /*0810*/  SHF.L.U32 R11, R2, 0x6, RZ ;  /* 0x00000006020b7819 */ /* 0x000fe200000006ff */
[----:B------:R-:W3:Y:S01]  /*0820*/  LDS.128 R52, [R80+0x1800] ;  /* 0x0018000050347984 */ /* 0x000ee20000000c00 */
[----:B------:R-:W-:Y:S01]  /*0830*/  IMAD R32, R26, 0x200, R21 ;  /* 0x000002001a207824 */ /* 0x000fe200078e0215 */
[----:B------:R-:W-:-:S02]  /*0840*/  R2P PR, R2, 0x6 ;  /* 0x0000000602007804 */ /* 0x000fc40000000000 */
[----:B------:R-:W4:Y:S01]  /*0850*/  LDS.128 R16, [R80+0x2000] ;  /* 0x0020000050107984 */ /* 0x000f220000000c00 */
[----:B------:R-:W-:Y:S02]  /*0860*/  LOP3.LUT R11, R11, 0x1c0, RZ, 0xc0, !PT ;  /* 0x000001c00b0b7812 */ /* 0x000fe400078ec0ff */
[----:B------:R-:W-:Y:S01]  /*0870*/  LOP3.LUT R28, R23, 0x38, R20, 0xf8, !PT ;  /* 0x00000038171c7812 */ /* 0x000fe200078ef814 */
[----:B------:R-:W-:Y:S01]  /*0880*/  LDS.128 R36, [R80+0x4800] ;  /* 0x0048000050247984 */ /* 0x000fe20000000c00 */
[----:B------:R-:W-:Y:S02]  /*0890*/  LOP3.LUT R4, R11, 0x8, R24, 0xf8, !PT ;  /* 0x000000080b047812 */ /* 0x000fe400078ef818 */
[----:B------:R-:W-:Y:S01]  /*08a0*/  SHF.R.U32.HI R11, RZ, 0x3, R11 ;  /* 0x00000003ff0b7819 */ /* 0x000fe2000001160b */
[----:B------:R-:W5:Y:S01]  /*08b0*/  LDS.128 R20, [R80+0x2800] ;  /* 0x0028000050147984 */ /* 0x000f620000000c00 */
[----:B------:R-:W-:Y:S02]  /*08c0*/  LOP3.LUT R33, R28, R29, RZ, 0x3c, !PT ;  /* 0x0000001d1c217212 */ /* 0x000fe400078e3cff */
[----:B------:R-:W-:Y:S01]  /*08d0*/  LOP3.LUT R11, R4, R11, RZ, 0x3c, !PT ;  /* 0x0000000b040b7212 */ /* 0x000fe200078e3cff */
[----:B------:R-:W5:Y:S02]  /*08e0*/  LDS.128 R24, [R80+0x3000] ;  /* 0x0030000050187984 */ /* 0x000f640000000c00 */
[----:B------:R-:W-:-:S02]  /*08f0*/  IMAD.U32 R4, R34, 0x200, R33 ;  /* 0x0000020022047824 */ /* 0x000fc400078e0021 */
[----:B------:R-:W5:Y:S01]  /*0900*/  LDS.128 R28, [R80+0x3800] ;  /* 0x00380000501c7984 */ /* 0x000f620000000c00 */
[----:B------:R-:W-:-:S03]  /*0910*/  IMAD.IADD R2, R11, 0x1, R32 ;  /* 0x000000010b027824 */ /* 0x000fc600078e0220 */
[----:B------:R-:W5:Y:S01]  /*0920*/  LDS.128 R32, [R80+0x4000] ;  /* 0x0040000050207984 */ /* 0x000f620000000c00 */
[----:B0-----:R-:W-:Y:S01]  /*0930*/  FMUL.FTZ R11, R40, UR4 ;  /* 0x00000004280b7c20 */ /* 0x001fe20008410000 */
[----:B------:R-:W-:Y:S01]  /*0940*/  FMUL.FTZ R56, R41, UR4 ;  /* 0x0000000429387c20 */ /* 0x000fe20008410000 */
[----:B------:R-:W-:Y:S01]  /*0950*/  FMUL.FTZ R58, R42, UR4 ;  /* 0x000000042a3a7c20 */ /* 0x000fe20008410000 */
[----:B------:R-:W-:Y:S01]  /*0960*/  FMUL.FTZ R61, R43, UR4 ;  /* 0x000000042b3d7c20 */ /* 0x000fe20008410000 */
[----:B-1----:R-:W-:Y:S01]  /*0970*/  FMUL.FTZ R59, R44, UR4 ;  /* 0x000000042c3b7c20 */ /* 0x002fe20008410000 */
[----:B------:R-:W-:Y:S01]  /*0980*/  FMUL.FTZ R64, R45, UR4 ;  /* 0x000000042d407c20 */ /* 0x000fe20008410000 */
[----:B------:R-:W0:Y:S01]  /*0990*/  LDS.128 R40, [R80+0x5000] ;  /* 0x0050000050287984 */ /* 0x000e220000000c00 */
[----:B------:R-:W-:Y:S01]  /*09a0*/  FMUL.FTZ R60, R46, UR4 ;  /* 0x000000042e3c7c20 */ /* 0x000fe20008410000 */
[----:B------:R-:W-:Y:S01]  /*09b0*/  FMUL.FTZ R63, R47, UR4 ;  /* 0x000000042f3f7c20 */ /* 0x000fe20008410000 */
[----:B--2---:R-:W-:Y:S01]  /*09c0*/  FMUL.FTZ R62, R12, UR4 ;  /* 0x000000040c3e7c20 */ /* 0x004fe20008410000 */
[----:B------:R-:W1:Y:S01]  /*09d0*/  LDS.128 R44, [R80+0x5800] ;  /* 0x00580000502c7984 */ /* 0x000e620000000c00 */
[----:B------:R-:W-:Y:S01]  /*09e0*/  FMUL.FTZ R67, R13, UR4 ;  /* 0x000000040d437c20 */ /* 0x000fe20008410000 */
[----:B------:R-:W-:Y:S01]  /*09f0*/  FMUL.FTZ R65, R14, UR4 ;  /* 0x000000040e417c20 */ /* 0x000fe20008410000 */
[----:B------:R-:W-:Y:S01]  /*0a00*/  FMUL.FTZ R68, R15, UR4 ;  /* 0x000000040f447c20 */ /* 0x000fe20008410000 */
[----:B------:R-:W2:Y:S01]  /*0a10*/  LDS.128 R48, [R80+0x6000] ;  /* 0x0060000050307984 */ /* 0x000ea20000000c00 */
[----:B---3--:R-:W-:Y:S01]  /*0a20*/  FMUL.FTZ R66, R52, UR4 ;  /* 0x0000000434427c20 */ /* 0x008fe20008410000 */
[----:B------:R-:W-:Y:S01]  /*0a30*/  FMUL.FTZ R71, R53, UR4 ;  /* 0x0000000435477c20 */ /* 0x000fe20008410000 */
[----:B------:R-:W-:Y:S01]  /*0a40*/  FMUL.FTZ R69, R54, UR4 ;  /* 0x0000000436457c20 */ /* 0x000fe20008410000 */
[----:B------:R-:W3:Y:S01]  /*0a50*/  LDS.128 R12, [R80+0x6800] ;  /* 0x00680000500c7984 */ /* 0x000ee20000000c00 */
[----:B------:R-:W-:Y:S01]  /*0a60*/  FMUL.FTZ R72, R55, UR4 ;  /* 0x0000000437487c20 */ /* 0x000fe20008410000 */
[----:B----4-:R-:W-:Y:S01]  /*0a70*/  FMUL.FTZ R70, R16, UR4 ;  /* 0x0000000410467c20 */ /* 0x010fe20008410000 */
[----:B------:R-:W-:Y:S01]  /*0a80*/  FMUL.FTZ R75, R17, UR4 ;  /* 0x00000004114b7c20 */ /* 0x000fe20008410000 */
[----:B------:R-:W4:Y:S01]  /*0a90*/  LDS.128 R52, [R80+0x7000] ;  /* 0x0070000050347984 */ /* 0x000f220000000c00 */
[----:B------:R-:W-:Y:S01]  /*0aa0*/  FMUL.FTZ R73, R18, UR4 ;  /* 0x0000000412497c20 */ /* 0x000fe20008410000 */
[----:B------:R-:W-:Y:S01]  /*0ab0*/  FMUL.FTZ R74, R19, UR4 ;  /* 0x00000004134a7c20 */ /* 0x000fe20008410000 */
[----:B-----5:R-:W-:Y:S01]  /*0ac0*/  FMUL.FTZ R77, R21, UR4 ;  /* 0x00000004154d7c20 */ /* 0x020fe20008410000 */
[----:B------:R-:W5:Y:S01]  /*0ad0*/  LDS.128 R16, [R80+0x7800] ;  /* 0x0078000050107984 */ /* 0x000f620000000c00 */
        /* <DEDUP_REMOVED lines=14> */
[----:B------:R-:W-:Y:S01]  /*0bc0*/  FMUL.FTZ R31, R31, UR4 ;  /* 0x000000041f1f7c20 */ /* 0x000fe20008410000 */
[----:B------:R-:W-:Y:S01]  /*0bd0*/  F2FP.F16.F32.PACK_AB R74, R77, R20 ;  /* 0x000000144d4a723e */ /* 0x000fe200000000ff */
[----:B------:R-:W-:Y:S01]  /*0be0*/  FMUL.FTZ R29, R29, UR4 ;  /* 0x000000041d1d7c20 */ /* 0x000fe20008410000 */
[----:B------:R-:W-:Y:S01]  /*0bf0*/  F2FP.F16.F32.PACK_AB R20, R25, R22 ;  /* 0x000000161914723e */ /* 0x000fe200000000ff */
[----:B------:R-:W-:Y:S01]  /*0c00*/  FMUL.FTZ R35, R35, UR4 ;  /* 0x0000000423237c20 */ /* 0x000fe20008410000 */
[----:B0-----:R-:W-:Y:S01]  /*0c10*/  FMUL.FTZ R36, R40, UR4 ;  /* 0x0000000428247c20 */ /* 0x001fe20008410000 */
[----:B------:R-:W-:Y:S01]  /*0c20*/  FMUL.FTZ R38, R42, UR4 ;  /* 0x000000042a267c20 */ /* 0x000fe20008410000 */
[----:B------:R-:W-:Y:S01]  /*0c30*/  F2FP.F16.F32.PACK_AB R22, R29, R24 ;  /* 0x000000181d16723e */ /* 0x000fe200000000ff */
[----:B------:R-:W-:Y:S01]  /*0c40*/  FMUL.FTZ R37, R37, UR4 ;  /* 0x0000000425257c20 */ /* 0x000fe20008410000 */
[----:B-1----:R-:W-:Y:S01]  /*0c50*/  FMUL.FTZ R40, R44, UR4 ;  /* 0x000000042c287c20 */ /* 0x002fe20008410000 */
[----:B------:R-:W-:Y:S01]  /*0c60*/  FMUL.FTZ R42, R46, UR4 ;  /* 0x000000042e2a7c20 */ /* 0x000fe20008410000 */
[----:B------:R-:W-:Y:S01]  /*0c70*/  FMUL.FTZ R43, R43, UR4 ;  /* 0x000000042b2b7c20 */ /* 0x000fe20008410000 */
[----:B------:R-:W-:Y:S01]  /*0c80*/  FMUL.FTZ R33, R33, UR4 ;  /* 0x0000000421217c20 */ /* 0x000fe20008410000 */
[----:B--2---:R-:W-:Y:S01]  /*0c90*/  FMUL.FTZ R44, R48, UR4 ;  /* 0x00000004302c7c20 */ /* 0x004fe20008410000 */
[----:B------:R-:W-:Y:S01]  /*0ca0*/  FMUL.FTZ R46, R50, UR4 ;  /* 0x00000004322e7c20 */ /* 0x000fe20008410000 */
[----:B------:R-:W-:Y:S01]  /*0cb0*/  FMUL.FTZ R39, R39, UR4 ;  /* 0x0000000427277c20 */ /* 0x000fe20008410000 */
[----:B------:R-:W-:Y:S01]  /*0cc0*/  FMUL.FTZ R45, R45, UR4 ;  /* 0x000000042d2d7c20 */ /* 0x000fe20008410000 */
[----:B---3--:R-:W-:Y:S01]  /*0cd0*/  FMUL.FTZ R48, R12, UR4 ;  /* 0x000000040c307c20 */ /* 0x008fe20008410000 */
[----:B------:R-:W-:Y:S01]  /*0ce0*/  F2FP.F16.F32.PACK_AB R12, R56, R11 ;  /* 0x0000000b380c723e */ /* 0x000fe200000000ff */
[----:B------:R-:W-:Y:S01]  /*0cf0*/  HFMA2.MMA R56, -RZ, RZ, 0, 1.9073486328125e-06 ;  /* 0x00000020ff387435 */ /* 0x000fe200000001ff */
[----:B------:R-:W-:Y:S01]  /*0d00*/  FMUL.FTZ R50, R14, UR4 ;  /* 0x000000040e327c20 */ /* 0x000fe20008410000 */
[----:B------:R-:W-:Y:S01]  /*0d10*/  F2FP.F16.F32.PACK_AB R14, R64, R59 ;  /* 0x0000003b400e723e */ /* 0x000fe200000000ff */
[----:B------:R-:W-:Y:S01]  /*0d20*/  VIADD R11, R57, 0x10000 ;  /* 0x00010000390b7836 */ /* 0x000fe20000000000 */
[----:B------:R-:W-:Y:S01]  /*0d30*/  F2FP.F16.F32.PACK_AB R64, R67, R62 ;  /* 0x0000003e4340723e */ /* 0x000fe200000000ff */
[----:B----4-:R-:W-:Y:S01]  /*0d40*/  FMUL.FTZ R85, R53, UR4 ;  /* 0x0000000435557c20 */ /* 0x010fe20008410000 */
[----:B------:R-:W-:Y:S01]  /*0d50*/  F2FP.F16.F32.PACK_AB R67, R72, R69 ;  /* 0x000000454843723e */ /* 0x000fe200000000ff */
[----:B------:R-:W-:Y:S01]  /*0d60*/  FMUL.FTZ R53, R54, UR4 ;  /* 0x0000000436357c20 */ /* 0x000fe20008410000 */
[----:B------:R-:W-:Y:S01]  /*0d70*/  F2FP.F16.F32.PACK_AB R72, R75, R70 ;  /* 0x000000464b48723e */ /* 0x000fe200000000ff */
[----:B------:R-:W-:Y:S01]  /*0d80*/  FMUL.FTZ R81, R13, UR4 ;  /* 0x000000040d517c20 */ /* 0x000fe20008410000 */
[----:B------:R-:W-:Y:S01]  /*0d90*/  F2FP.F16.F32.PACK_AB R75, R76, R21 ;  /* 0x000000154c4b723e */ /* 0x000fe200000000ff */
[----:B------:R-:W-:Y:S01]  /*0da0*/  FMUL.FTZ R83, R15, UR4 ;  /* 0x000000040f537c20 */ /* 0x000fe20008410000 */
[----:B------:R-:W-:Y:S01]  /*0db0*/  F2FP.F16.F32.PACK_AB R21, R27, R23 ;  /* 0x000000171b15723e */ /* 0x000fe200000000ff */
[----:B------:R-:W-:Y:S01]  /*0dc0*/  IMAD.MOV.U32 R27, RZ, RZ, 0x40 ;  /* 0x00000040ff1b7424 */ /* 0x000fe200078e00ff */
[----:B------:R-:W-:Y:S01]  /*0dd0*/  SEL R56, R56, 0xffffffe0, !P1 ;  /* 0xffffffe038387807 */ /* 0x000fe20004800000 */
[----:B------:R-:W-:Y:S01]  /*0de0*/  FMUL.FTZ R54, R55, UR4 ;  /* 0x0000000437367c20 */ /* 0x000fe20008410000 */
[----:B------:R-:W-:Y:S01]  /*0df0*/  LEA R25, R2, R11, 0x1 ;  /* 0x0000000b02197211 */ /* 0x000fe200078e08ff */
[----:B------:R-:W-:Y:S01]  /*0e00*/  FMUL.FTZ R41, R41, UR4 ;  /* 0x0000000429297c20 */ /* 0x000fe20008410000 */
[----:B------:R-:W-:Y:S01]  /*0e10*/  F2FP.F16.F32.PACK_AB R23, R31, R26 ;  /* 0x0000001a1f17723e */ /* 0x000fe200000000ff */
[----:B------:R-:W-:Y:S01]  /*0e20*/  FMUL.FTZ R47, R47, UR4 ;  /* 0x000000042f2f7c20 */ /* 0x000fe20008410000 */
[----:B------:R-:W-:Y:S01]  /*0e30*/  SEL R26, R27, 0xffffffc0, !P2 ;  /* 0xffffffc01b1a7807 */ /* 0x000fe20005000000 */
[----:B------:R-:W-:-:S02]  /*0e40*/  IMAD.IADD R24, R25, 0x1, R56 ;  /* 0x0000000119187824 */ /* 0x000fc400078e0238 */
[----:B------:R-:W-:Y:S01]  /*0e50*/  FMUL.FTZ R51, R51, UR4 ;  /* 0x0000000433337c20 */ /* 0x000fe20008410000 */
[----:B------:R-:W-:Y:S01]  /*0e60*/  F2FP.F16.F32.PACK_AB R13, R61, R58 ;  /* 0x0000003a3d0d723e */ /* 0x000fe200000000ff */
[--C-:B------:R-:W-:Y:S01]  /*0e70*/  IMAD R2, R2, 0x2, R57.reuse ;  /* 0x0000000202027824 */ /* 0x100fe200078e0239 */
[----:B------:R-:W-:Y:S01]  /*0e80*/  F2FP.F16.F32.PACK_AB R15, R63, R60 ;  /* 0x0000003c3f0f723e */ /* 0x000fe200000000ff */
[----:B-----5:R-:W-:Y:S01]  /*0e90*/  FMUL.FTZ R55, R18, UR4 ;  /* 0x0000000412377c20 */ /* 0x020fe20008410000 */
[----:B------:R-:W-:Y:S01]  /*0ea0*/  FMUL.FTZ R49, R49, UR4 ;  /* 0x0000000431317c20 */ /* 0x000fe20008410000 */
[----:B------:R-:W-:Y:S01]  /*0eb0*/  F2FP.F16.F32.PACK_AB R65, R68, R65 ;  /* 0x000000414441723e */ /* 0x000fe200000000ff */
[----:B------:R-:W-:Y:S01]  /*0ec0*/  IMAD.IADD R18, R24, 0x1, R26 ;  /* 0x0000000118127824 */ /* 0x000fe200078e021a */
[----:B------:R-:W-:Y:S01]  /*0ed0*/  F2FP.F16.F32.PACK_AB R66, R71, R66 ;  /* 0x000000424742723e */ /* 0x000fe200000000ff */
[----:B------:R-:W-:Y:S01]  /*0ee0*/  FMUL.FTZ R52, R52, UR4 ;  /* 0x0000000434347c20 */ /* 0x000fe20008410000 */
[----:B------:R-:W-:Y:S01]  /*0ef0*/  IADD3 R25, R25, R26, RZ ;  /* 0x0000001a19197210 */ /* 0x000fe20007ffe0ff */
[----:B------:R-:W-:Y:S01]  /*0f00*/  FMUL.FTZ R16, R16, UR4 ;  /* 0x0000000410107c20 */ /* 0x000fe20008410000 */
[----:B------:R-:W-:Y:S01]  /*0f10*/  F2FP.F16.F32.PACK_AB R29, R35, R30 ;  /* 0x0000001e231d723e */ /* 0x000fe200000000ff */
[----:B------:R-:W-:Y:S01]  /*0f20*/  FMUL.FTZ R17, R17, UR4 ;  /* 0x0000000411117c20 */ /* 0x000fe20008410000 */
[----:B------:R-:W-:Y:S01]  /*0f30*/  FMUL.FTZ R26, R19, UR4 ;  /* 0x00000004131a7c20 */ /* 0x000fe20008410000 */
[----:B------:R-:W-:Y:S01]  /*0f40*/  F2FP.F16.F32.PACK_AB R30, R37, R32 ;  /* 0x00000020251e723e */ /* 0x000fe200000000ff */
[----:B------:R-:W-:Y:S01]  /*0f50*/  STSM.16.M88.4 [R2+0x10000], R12 ;  /* 0x0100000c02007844 */ /* 0x000fe20000000200 */
[----:B------:R-:W-:Y:S01]  /*0f60*/  F2FP.F16.F32.PACK_AB R37, R43, R38 ;  /* 0x000000262b25723e */ /* 0x000fe200000000ff */
[C---:B------:R-:W-:Y:S01]  /*0f70*/  IMAD R57, R4.reuse, 0x2, R57 ;  /* 0x0000000204397824 */ /* 0x040fe200078e0239 */
[----:B------:R-:W-:Y:S01]  /*0f80*/  F2FP.F16.F32.PACK_AB R28, R33, R28 ;  /* 0x0000001c211c723e */ /* 0x000fe200000000ff */
[----:B------:R-:W-:Y:S01]  /*0f90*/  STSM.16.M88.4 [R24], R64 ;  /* 0x0000004018007844 */ /* 0x000fe20000000200 */
[----:B------:R-:W-:Y:S01]  /*0fa0*/  F2FP.F16.F32.PACK_AB R31, R39, R34 ;  /* 0x00000022271f723e */ /* 0x000fe200000000ff */
[----:B------:R-:W-:Y:S01]  /*0fb0*/  ULDC UR4, c[0x0][0x244] ;  /* 0x0000910000047ab9 */ /* 0x000fe20000000800 */
[----:B------:R-:W-:Y:S01]  /*0fc0*/  F2FP.F16.F32.PACK_AB R38, R45, R40 ;  /* 0x000000282d26723e */ /* 0x000fe200000000ff */
[----:B------:R-:W-:Y:S01]  /*0fd0*/  STSM.16.M88.4 [R25], R72 ;  /* 0x0000004819007844 */ /* 0x000fe20000000200 */
[----:B------:R-:W-:Y:S01]  /*0fe0*/  F2FP.F16.F32.PACK_AB R36, R41, R36 ;  /* 0x000000242924723e */ /* 0x000fe200000000ff */
[----:B------:R-:W-:Y:S01]  /*0ff0*/  IMAD R11, R4, 0x2, R11 ;  /* 0x00000002040b7824 */ /* 0x000fe200078e020b */
        /* <DEDUP_REMOVED lines=13> */
[----:B0-----:R-:W-:Y:S01]  /*10d0*/  IMAD R23, R10, UR7, R7 ;  /* 0x000000070a177c24 */ /* 0x001fe2000f8e0207 */
[----:B------:R-:W-:Y:S01]  /*10e0*/  SHF.L.U32 R20, R3, 0x3, RZ ;  /* 0x0000000303147819 */ /* 0x000fe200000006ff */
[C---:B------:R-:W-:Y:S01]  /*10f0*/  VIADD R3, R9.reuse, 0x10 ;  /* 0x0000001009037836 */ /* 0x040fe20000000000 */
[C---:B------:R-:W-:Y:S01]  /*1100*/  IADD3 R16, P1, R9.reuse, R78, RZ ;  /* 0x0000004e09107210 */ /* 0x040fe20007f3e0ff */
[----:B------:R2:W-:Y:S01]  /*1110*/  STSM.16.M88.4 [R18+0x4000], R52 ;  /* 0x0040003412007844 */ /* 0x0005e20000000200 */
[----:B------:R-:W-:Y:S01]  /*1120*/  BAR.SYNC.DEFER_BLOCKING 0x0 ;  /* 0x0000000000007b1d */ /* 0x000fe20000010000 */
[----:B------:R-:W-:Y:S01]  /*1130*/  ISETP.GE.AND P0, PT, R20, UR4, PT ;  /* 0x0000000414007c0c */ /* 0x000fe2000bf06270 */
[C---:B------:R-:W-:Y:S01]  /*1140*/  VIADD R7, R9.reuse, 0x20 ;  /* 0x0000002009077836 */ /* 0x040fe20000000000 */
[--C-:B------:R-:W-:Y:S02]  /*1150*/  SHF.R.S32.HI R21, RZ, 0x1f, R20.reuse ;  /* 0x0000001fff157819 */ /* 0x100fe40000011414 */
[----:B------:R-:W-:Y:S01]  /*1160*/  LEA.HI.X.SX32 R17, R9, R79, 0x1, P1 ;  /* 0x0000004f09117211 */ /* 0x000fe200008f0eff */
[----:B------:R-:W-:Y:S01]  /*1170*/  ULDC.64 UR4, c[0x0][0x260] ;  /* 0x0000980000047ab9 */ /* 0x000fe20000000a00 */
[-C--:B------:R-:W-:Y:S01]  /*1180*/  ISETP.GE.OR P6, PT, R3, R0.reuse, P0 ;  /* 0x000000000300720c */ /* 0x080fe200007c6670 */
[----:B-1----:R-:W-:Y:S01]  /*1190*/  IMAD.WIDE.U32 R2, R10, UR6, R20 ;  /* 0x000000060a027c25 */ /* 0x002fe2000f8e0014 */
[----:B------:R-:W-:-:S02]  /*11a0*/  ISETP.GE.OR P1, PT, R9, R0, P0 ;  /* 0x000000000900720c */ /* 0x000fc40000726670 */
[----:B------:R-:W-:Y:S01]  /*11b0*/  IADD3 R19, R9, 0x30, RZ ;  /* 0x0000003009137810 */ /* 0x000fe20007ffe0ff */
[----:B------:R-:W-:Y:S01]  /*11c0*/  IMAD R5, R5, UR4, RZ ;  /* 0x0000000405057c24 */ /* 0x000fe2000f8e02ff */
[----:B------:R-:W-:Y:S01]  /*11d0*/  IADD3 R3, R3, R23, RZ ;  /* 0x0000001703037210 */ /* 0x000fe20007ffe0ff */
[----:B------:R-:W-:Y:S01]  /*11e0*/  VIADD R21, R9, 0x60 ;  /* 0x0000006009157836 */ /* 0x000fe20000000000 */
[-C--:B------:R-:W-:Y:S01]  /*11f0*/  ISETP.GE.OR P5, PT, R7, R0.reuse, P0 ;  /* 0x000000000700720c */ /* 0x080fe200007a6670 */
[----:B------:R-:W-:Y:S01]  /*1200*/  VIADD R7, R9, 0x40 ;  /* 0x0000004009077836 */ /* 0x000fe20000000000 */
[-C--:B------:R-:W-:Y:S01]  /*1210*/  ISETP.GE.OR P4, PT, R19, R0.reuse, P0 ;  /* 0x000000001300720c */ /* 0x080fe20000786670 */
[C---:B------:R-:W-:Y:S01]  /*1220*/  VIADD R19, R9.reuse, 0x50 ;  /* 0x0000005009137836 */ /* 0x040fe20000000000 */
[----:B------:R-:W-:Y:S01]  /*1230*/  IADD3 R23, R9, 0x70, RZ ;  /* 0x0000007009177810 */ /* 0x000fe20007ffe0ff */
[C---:B------:R-:W-:Y:S01]  /*1240*/  IMAD R5, R8.reuse, UR5, R5 ;  /* 0x0000000508057c24 */ /* 0x040fe2000f8e0205 */
[-C--:B------:R-:W-:Y:S01]  /*1250*/  ISETP.GE.OR P3, PT, R7, R0.reuse, P0 ;  /* 0x000000000700720c */ /* 0x080fe20000766670 */
[----:B------:R-:W-:Y:S01]  /*1260*/  IMAD.WIDE.U32 R2, R8, UR4, R2 ;  /* 0x0000000408027c25 */ /* 0x000fe2000f8e0002 */
[----:B------:R-:W-:Y:S01]  /*1270*/  ISETP.GE.OR P2, PT, R19, R0, P0 ;  /* 0x000000001300720c */ /* 0x000fe20000746670 */
[----:B------:R2:W0:Y:S02]  /*1280*/  LDS.128 R12, [R57+0x13800] ;  /* 0x01380000390c7984 */ /* 0x0004240000000c00 */
[----:B------:R-:W-:-:S04]  /*1290*/  IMAD.WIDE R6, R6, 0x80, R16 ;  /* 0x0000008006067825 */ /* 0x000fc800078e0210 */
[----:B------:R-:W-:Y:S01]  /*12a0*/  IMAD.IADD R5, R3, 0x1, R5 ;  /* 0x0000000103057824 */ /* 0x000fe200078e0205 */
[----:B------:R-:W-:Y:S06]  /*12b0*/  @P1 BRA `(.L_x_7087) ;  /* 0x00000000002c1947 */ /* 0x000fec0003800000 */
[----:B------:R-:W1:Y:S01]  /*12c0*/  LDS.128 R8, [R11] ;  /* 0x000000000b087984 */ /* 0x000e620000000c00 */
[----:B------:R-:W-:Y:S01]  /*12d0*/  ULDC.64 UR4, c[0x0][0x250] ;  /* 0x0000940000047ab9 */ /* 0x000fe20000000a00 */
[----:B------:R-:W-:Y:S02]  /*12e0*/  IMAD.MOV.U32 R4, RZ, RZ, R2 ;  /* 0x000000ffff047224 */ /* 0x000fe400078e0002 */
[----:B------:R-:W-:Y:S02]  /*12f0*/  IMAD R19, R7, UR4, RZ ;  /* 0x0000000407137c24 */ /* 0x000fe4000f8e02ff */
[----:B------:R-:W-:-:S04]  /*1300*/  IMAD.WIDE.U32 R16, R6, UR4, R4 ;  /* 0x0000000406107c25 */ /* 0x000fc8000f8e0004 */
[----:B------:R-:W-:Y:S01]  /*1310*/  IMAD R19, R6, UR5, R19 ;  /* 0x0000000506137c24 */ /* 0x000fe2000f8e0213 */
[----:B------:R-:W-:Y:S02]  /*1320*/  ULDC.64 UR4, c[0x0][0x238] ;  /* 0x00008e0000047ab9 */ /* 0x000fe40000000a00 */
[----:B--2---:R-:W-:Y:S02]  /*1330*/  LEA R18, P1, R16, UR4, 0x1 ;  /* 0x0000000410127c11 */ /* 0x004fe4000f8208ff */
[----:B------:R-:W-:-:S04]  /*1340*/  IADD3 R17, R17, R19, RZ ;  /* 0x0000001311117210 */ /* 0x000fc80007ffe0ff */
[----:B------:R-:W-:-:S05]  /*1350*/  LEA.HI.X R19, R16, UR5, R17, 0x1, P1 ;  /* 0x0000000510137c11 */ /* 0x000fca00088f0c11 */
[----:B-1----:R1:W-:Y:S02]  /*1360*/  STG.E.128 desc[UR8][R18.64], R8 ;  /* 0x0000000812007986 */ /* 0x0023e4000c101d08 */
.L_x_7087:
[----:B------:R-:W-:Y:S05]  /*1370*/  BSYNC B0 ;  /* 0x0000000000007941 */ /* 0x000fea0003800000 */
.L_x_7086:
[----:B-1----:R1:W3:Y:S01]  /*1380*/  LDS.128 R8, [R57+0x10800] ;  /* 0x0108000039087984 */ /* 0x0022e20000000c00 */
[----:B------:R-:W-:Y:S01]  /*1390*/  BSSY B0, `(.L_x_7088) ;  /* 0x0000011000007945 */ /* 0x000fe20003800000 */
[-C--:B------:R-:W-:Y:S02]  /*13a0*/  ISETP.GE.OR P1, PT, R21, R0.reuse, P0 ;  /* 0x000000001500720c */ /* 0x080fe40000726670 */
[----:B------:R-:W-:Y:S01]  /*13b0*/  ISETP.GE.OR P0, PT, R23, R0, P0 ;  /* 0x000000001700720c */ /* 0x000fe20000706670 */
[----:B------:R-:W-:-:S12]  /*13c0*/  @P6 BRA `(.L_x_7089) ;  /* 0x0000000000346947 */ /* 0x000fd80003800000 */
        /* <DEDUP_REMOVED lines=12> */
[----:B---3--:R4:W-:Y:S02]  /*1490*/  STG.E.128 desc[UR8][R18.64], R8 ;  /* 0x0000000812007986 */ /* 0x0089e4000c101d08 */
.L_x_7089:
[----:B------:R-:W-:Y:S05]  /*14a0*/  BSYNC B0 ;  /* 0x0000000000007941 */ /* 0x000fea0003800000 */
.L_x_7088:
[----:B---34-:R3:W4:Y:S01]  /*14b0*/  LDS.128 R8, [R57+0x11000] ;  /* 0x0110000039087984 */ /* 0x0187220000000c00 */
[----:B------:R-:W-:Y:S04]  /*14c0*/  BSSY B0, `(.L_x_7090) ;  /* 0x000000f000007945 */ /* 0x000fe80003800000 */
        /* <DEDUP_REMOVED lines=13> */
[----:B----4-:R2:W-:Y:S02]  /*15a0*/  STG.E.128 desc[UR8][R18.64], R8 ;  /* 0x0000000812007986 */ /* 0x0105e4000c101d08 */
.L_x_7091:
[----:B------:R-:W-:Y:S05]  /*15b0*/  BSYNC B0 ;  /* 0x0000000000007941 */ /* 0x000fea0003800000 */
.L_x_7090:
[----:B--2-4-:R2:W4:Y:S01]  /*15c0*/  LDS.128 R8, [R57+0x11800] ;  /* 0x0118000039087984 */ /* 0x0145220000000c00 */
[----:B------:R-:W-:Y:S04]  /*15d0*/  BSSY B0, `(.L_x_7092) ;  /* 0x000000f000007945 */ /* 0x000fe80003800000 */
[----:B------:R-:W-:Y:S05]  /*15e0*/  @P4 BRA `(.L_x_7093) ;  /* 0x0000000000344947 */ /* 0x000fea0003800000 */
[----:B------:R-:W-:Y:S01]  /*15f0*/  IADD3 R19, P4, R6, 0x30, RZ ;  /* 0x0000003006137810 */ /* 0x000fe20007f9e0ff */
[----:B------:R-:W-:Y:S01]  /*1600*/  ULDC.64 UR4, c[0x0][0x250] ;  /* 0x0000940000047ab9 */ /* 0x000fe20000000a00 */
[----:B------:R-:W-:Y:S01]  /*1610*/  MOV R17, R5 ;  /* 0x0000000500117202 */ /* 0x000fe20000000f00 */
[----:B------:R-:W-:Y:S01]  /*1620*/  IMAD.MOV.U32 R16, RZ, RZ, R2 ;  /* 0x000000ffff107224 */ /* 0x000fe200078e0002 */
[----:B------:R-:W-:-:S03]  /*1630*/  IADD3.X R0, RZ, R7, RZ, P4, !PT ;  /* 0x00000007ff007210 */ /* 0x000fc600027fe4ff */
        /* <DEDUP_REMOVED lines=8> */
.L_x_7093:
[----:B------:R-:W-:Y:S05]  /*16c0*/  BSYNC B0 ;  /* 0x0000000000007941 */ /* 0x000fea0003800000 */
.L_x_7092:
[----:B----4-:R4:W0:Y:S01]  /*16d0*/  LDS.128 R8, [R57+0x12000] ;  /* 0x0120000039087984 */ /* 0x0108220000000c00 */
        /* <DEDUP_REMOVED lines=14> */
[----:B0-----:R0:W-:Y:S02]  /*17c0*/  STG.E.128 desc[UR8][R18.64], R8 ;  /* 0x0000000812007986 */ /* 0x0011e4000c101d08 */
.L_x_7095:
[----:B------:R-:W-:Y:S05]  /*17d0*/  BSYNC B0 ;  /* 0x0000000000007941 */ /* 0x000fea0003800000 */
.L_x_7094:
[----:B0-----:R0:W0:Y:S01]  /*17e0*/  LDS.128 R8, [R57+0x12800] ;  /* 0x0128000039087984 */ /* 0x0010220000000c00 */
        /* <DEDUP_REMOVED lines=15> */
.L_x_7097:
[----:B------:R-:W-:Y:S05]  /*18e0*/  BSYNC B0 ;  /* 0x0000000000007941 */ /* 0x000fea0003800000 */
.L_x_7096:
        /* <DEDUP_REMOVED lines=16> */
.L_x_7099:
[----:B------:R-:W-:Y:S05]  /*19f0*/  BSYNC B0 ;  /* 0x0000000000007941 */ /* 0x000fea0003800000 */
.L_x_7098:
[----:B------:R-:W-:Y:S05]  /*1a00*/  @P0 EXIT ;  /* 0x000000000000094d */ /* 0x000fea0003800000 */
[----:B0-----:R-:W-:Y:S01]  /*1a10*/  IADD3 R9, P0, R6, 0x70, RZ ;  /* 0x0000007006097810 */ /* 0x001fe20007f1e0ff */
[----:B------:R-:W-:Y:S01]  /*1a20*/  ULDC.64 UR4, c[0x0][0x250] ;  /* 0x0000940000047ab9 */ /* 0x000fe20000000a00 */
[----:B------:R-:W-:Y:S02]  /*1a30*/  IMAD.MOV.U32 R3, RZ, RZ, R5 ;  /* 0x000000ffff037224 */ /* 0x000fe400078e0005 */
[----:B------:R-:W-:Y:S01]  /*1a40*/  IADD3.X R6, RZ, R7, RZ, P0, !PT ;  /* 0x00000007ff067210 */ /* 0x000fe200007fe4ff */
[----:B------:R-:W-:-:S04]  /*1a50*/  IMAD.WIDE.U32 R2, R9, UR4, R2 ;  /* 0x0000000409027c25 */ /* 0x000fc8000f8e0002 */
[----:B------:R-:W-:-:S04]  /*1a60*/  IMAD R6, R6, UR4, RZ ;  /* 0x0000000406067c24 */ /* 0x000fc8000f8e02ff */
[----:B------:R-:W-:Y:S01]  /*1a70*/  IMAD R9, R9, UR5, R6 ;  /* 0x0000000509097c24 */ /* 0x000fe2000f8e0206 */
[----:B------:R-:W-:Y:S02]  /*1a80*/  ULDC.64 UR4, c[0x0][0x238] ;  /* 0x00008e0000047ab9 */ /* 0x000fe40000000a00 */
[----:B------:R-:W-:Y:S02]  /*1a90*/  LEA R4, P0, R2, UR4, 0x1 ;  /* 0x0000000402047c11 */ /* 0x000fe4000f8008ff */
[----:B------:R-:W-:-:S04]  /*1aa0*/  IADD3 R3, R3, R9, RZ ;  /* 0x0000000903037210 */ /* 0x000fc80007ffe0ff */
[----:B------:R-:W-:-:S05]  /*1ab0*/  LEA.HI.X R5, R2, UR5, R3, 0x1, P0 ;  /* 0x0000000502057c11 */ /* 0x000fca00080f0c03 */
[----:B------:R-:W-:Y:S01]  /*1ac0*/  STG.E.128 desc[UR8][R4.64], R12 ;  /* 0x0000000c04007986 */ /* 0x000fe2000c101d08 */
[----:B------:R-:W-:Y:S05]  /*1ad0*/  EXIT ;  /* 0x000000000000794d */ /* 0x000fea0003800000 */
.L_x_7100:
        /* <DEDUP_REMOVED lines=10> */
.L_x_7341:


//--------------------- .text._ZN7cutlass13device_kernelIN5flash32FlashAttnBwdPostprocessConvertdQIN4cute5tupleIJNS3_1CILi64EEENS5_ILi128EEEEEENS_6half_tEfNS_4arch4Sm90ELi256ENS3_8TiledMMAINS3_8MMA_AtomIJNS3_4SM904GMMA25MMA_64x64x16_F32F16F16_SSILNSF_5MajorE0ELSH_1ELNSF_7ScaleInE1ELSI_1EEEEEENS3_6LayoutINS4_IJNS5_ILi1EEENS5_ILi2EEESM_EEENS4_IJNS5_ILi0EEESM_SP_EEEEENS4_IJNS3_10UnderscoreESS_SS_EEEEELb0EEEEEvNT_6ParamsE --------------------------
	.section	.text._ZN7cutlass13device_kernelIN5flash32FlashAttnBwdPostprocessConvertdQIN4cute5tupleIJNS3_1CILi64EEENS5_ILi128EEEEEENS_6half_tEfNS_4arch4Sm90ELi256ENS3_8TiledMMAINS3_8MMA_AtomIJNS3_4SM904GMMA25MMA_64x64x16_F32F16F16_SSILNSF_5MajorE0ELSH_1ELNSF_7ScaleInE1ELSI_1EEEEEENS3_6LayoutINS4_IJNS5_ILi1EEENS5_ILi2EEESM_EEENS4_IJNS5_ILi0EEESM_SP_EEEEENS4_IJNS3_10UnderscoreESS_SS_EEEEELb0EEEEEvNT_6ParamsE,"ax",@progbits
	.align	128
.text._ZN7cutlass13device_kernelIN5flash32FlashAttnBwdPostprocessConvertdQIN4cute5tupleIJNS3_1CILi64EEENS5_ILi128EEEEEENS_6half_tEfNS_4arch4Sm90ELi256ENS3_8TiledMMAINS3_8MMA_AtomIJNS3_4SM904GMMA25MMA_64x64x16_F32F16F16_SSILNSF_5MajorE0ELSH_1ELNSF_7ScaleInE1ELSI_1EEEEEENS3_6LayoutINS4_IJNS5_ILi1EEENS5_ILi2EEESM_EEENS4_IJNS5_ILi0EEESM_SP_EEEEENS4_IJNS3_10UnderscoreESS_SS_EEEEELb0EEEEEvNT_6ParamsE:
        .type           _ZN7cutlass13device_kernelIN5flash32FlashAttnBwdPostprocessConvertdQIN4cute5tupleIJNS3_1CILi64EEENS5_ILi128EEEEEENS_6half_tEfNS_4arch4Sm90ELi256ENS3_8TiledMMAINS3_8MMA_AtomIJNS3_4SM904GMMA25MMA_64x64x16_F32F16F16_SSILNSF_5MajorE0ELSH_1ELNSF_7ScaleInE1ELSI_1EEEEEENS3_6LayoutINS4_IJNS5_ILi1EEENS5_ILi2EEESM_EEENS4_IJNS5_ILi0EEESM_SP_EEEEENS4_IJNS3_10UnderscoreESS_SS_EEEEELb0EEEEEvNT_6ParamsE,@function
        .size           _ZN7cutlass13device_kernelIN5flash32FlashAttnBwdPostprocessConvertdQIN4cute5tupleIJNS3_1CILi64EEENS5_ILi128EEEEEENS_6half_tEfNS_4arch4Sm90ELi256ENS3_8TiledMMAINS3_8MMA_AtomIJNS3_4SM904GMMA25MMA_64x64x16_F32F16F16_SSILNSF_5MajorE0ELSH_1ELNSF_7ScaleInE1ELSI_1EEEEEENS3_6LayoutINS4_IJNS5_ILi1EEENS5_ILi2EEESM_EEENS4_IJNS5_ILi0EEESM_SP_EEEEENS4_IJNS3_10UnderscoreESS_SS_EEEEELb0EEEEEvNT_6ParamsE,(.L_x_7342 - _ZN7cutlass13device_kernelIN5flash32FlashAttnBwdPostprocessConvertdQIN4cute5tupleIJNS3_1CILi64EEENS5_ILi128EEEEEENS_6half_tEfNS_4arch4Sm90ELi256ENS3_8TiledMMAINS3_8MMA_AtomIJNS3_4SM904GMMA25MMA_64x64x16_F32F16F16_SSILNSF_5MajorE0ELSH_1ELNSF_7ScaleInE1ELSI_1EEEEEENS3_6LayoutINS4_IJNS5_ILi1EEENS5_ILi2EEESM_EEENS4_IJNS5_ILi0EEESM_SP_EEEEENS4_IJNS3_10UnderscoreESS_SS_EEEEELb0EEEEEvNT_6ParamsE)
        .other          _ZN7cutlass13device_kernelIN5flash32FlashAttnBwdPostprocessConvertdQIN4cute5tupleIJNS3_1CILi64EEENS5_ILi128EEEEEENS_6half_tEfNS_4arch4Sm90ELi256ENS3_8TiledMMAINS3_8MMA_AtomIJNS3_4SM904GMMA25MMA_64x64x16_F32F16F16_SSILNSF_5MajorE0ELSH_1ELNSF_7ScaleInE1ELSI_1EEEEEENS3_6LayoutINS4_IJNS5_ILi1EEENS5_ILi2EEESM_EEENS4_IJNS5_ILi0EEESM_SP_EEEEENS4_IJNS3_10UnderscoreESS_SS_EEEEELb0EEEEEvNT_6ParamsE,@"STO_CUDA_ENTRY STV_DEFAULT"
_ZN7cutlass13device_kernelIN5flash32FlashAttnBwdPostprocessConvertdQIN4cute5tupleIJNS3_1CILi64EEENS5_ILi128EEEEEENS_6half_tEfNS_4arch4Sm90ELi256ENS3_8TiledMMAINS3_8MMA_AtomIJNS3_4SM904GMMA25MMA_64x64x16_F32F16F16_SSILNSF_5MajorE0ELSH_1ELNSF_7ScaleInE1ELSI_1EEEEEENS3_6LayoutINS4_IJNS5_ILi1EEENS5_ILi2EEESM_EEENS4_IJNS5_ILi0EEESM_SP_EEEEENS4_IJNS3_10UnderscoreESS_SS_EEEEELb0EEEEEvNT_6ParamsE:
        /* <DEDUP_REMOVED lines=25> */
[----:B--2---:R-:W-:-:S07]  /*0190*/  IMAD.IADD R43, R43, 0x1, -R0 ;  /* 0x000000012b2b7824 */ /* 0x004fce00078e0a00 */
.L_x_7101:
[----:B-----5:R-:W-:-:S13]  /*01a0*/  ISETP.LE.AND P2, PT, R43, R42, PT ;  /* 0x0000002a2b00720c */ /* 0x020fda0003f43270 */
[----:B------:R-:W-:Y:S05]  /*01b0*/  @P0 EXIT P2 ;  /* 0x000000000000094d */ /* 0x000fea0001000000 */
[----:B------:R-:W0:Y:S01]  /*01c0*/  S2R R6, SR_CTAID.Y ;  /* 0x0000000000067919 */ /* 0x000e220000002600 */
[----:B------:R-:W-:Y:S01]  /*01d0*/  @P1 IMAD R0, R13, 0x40, R9 ;  /* 0x000000400d001824 */ /* 0x000fe200078e0209 */
[----:B------:R-:W1:Y:S01]  /*01e0*/  LDC.64 R14, c[0x0][0x228] ;  /* 0x00008a00ff0e7b82 */ /* 0x000e620000000a00 */
[----:B------:R-:W-:Y:S01]  /*01f0*/  CS2R R10, SRZ ;  /* 0x00000000000a7805 */ /* 0x000fe2000001ff00 */
[----:B------:R-:W-:Y:S01]  /*0200*/  IMAD.SHL.U32 R7, R3, 0x2000, RZ ;  /* 0x0000200003077824 */ /* 0x000fe200078e00ff */
[----:B------:R-:W2:Y:S01]  /*0210*/  S2R R8, SR_CgaCtaId ;  /* 0x0000000000087919 */ /* 0x000ea20000008800 */
[----:B------:R-:W-:Y:S01]  /*0220*/  @P1 SHF.R.S32.HI R5, RZ, 0x1f, R0 ;  /* 0x0000001fff051819 */ /* 0x000fe20000011400 */
[----:B------:R-:W-:Y:S01]  /*0230*/  BSSY B0, `(.L_x_7102) ;  /* 0x0000030000007945 */ /* 0x000fe20003800000 */
[----:B------:R-:W-:Y:S02]  /*0240*/  SEL R4, R13, RZ, !P0 ;  /* 0x000000ff0d047207 */ /* 0x000fe40004000000 */
[----:B------:R-:W-:Y:S01]  /*0250*/  @P1 LEA.HI R5, R5, R0, RZ, 0x6 ;  /* 0x0000000005051211 */ /* 0x000fe200078f30ff */
[----:B------:R-:W3:Y:S01]  /*0260*/  LDC.64 R16, c[0x0][0x230] ;  /* 0x00008c00ff107b82 */ /* 0x000ee20000000a00 */
[----:B------:R-:W4:Y:S02]  /*0270*/  S2R R0, SR_TID.X ;  /* 0x0000000000007919 */ /* 0x000f240000002100 */
[----:B------:R-:W-:-:S04]  /*0280*/  @P1 SHF.L.U32 R5, R5, 0x7, RZ ;  /* 0x0000000705051819 */ /* 0x000fc800000006ff */
[----:B------:R-:W-:Y:S01]  /*0290*/  @P1 LOP3.LUT R5, R5, 0xffffe000, RZ, 0xc0, !PT ;  /* 0xffffe00005051812 */ /* 0x000fe200078ec0ff */
[----:B------:R-:W5:Y:S03]  /*02a0*/  LDC.64 R18, c[0x0][0x210] ;  /* 0x00008400ff127b82 */ /* 0x000f660000000a00 */
[--C-:B------:R-:W-:Y:S01]  /*02b0*/  @P1 SHF.R.S32.HI R11, RZ, 0x1f, R5.reuse ;  /* 0x0000001fff0b1819 */ /* 0x100fe20000011405 */
[----:B------:R-:W-:-:S05]  /*02c0*/  @P1 IMAD.MOV.U32 R10, RZ, RZ, R5 ;  /* 0x000000ffff0a1224 */ /* 0x000fca00078e0005 */
[C---:B------:R-:W-:Y:S02]  /*02d0*/  IADD3 R10, P2, R7.reuse, R10, RZ ;  /* 0x0000000a070a7210 */ /* 0x040fe40007f5e0ff */
[----:B0-----:R-:W-:Y:S02]  /*02e0*/  SHF.R.S32.HI R5, RZ, 0x1f, R6 ;  /* 0x0000001fff057819 */ /* 0x001fe40000011406 */
[----:B------:R-:W-:Y:S02]  /*02f0*/  LEA.HI.X.SX32 R11, R7, R11, 0x1, P2 ;  /* 0x0000000b070b7211 */ /* 0x000fe400010f0eff */
[----:B------:R-:W-:Y:S01]  /*0300*/  SHF.R.S32.HI R7, RZ, 0x1f, R13 ;  /* 0x0000001fff077819 */ /* 0x000fe2000001140d */
[-C--:B-1----:R-:W-:Y:S02]  /*0310*/  IMAD R2, R5, R14.reuse, RZ ;  /* 0x0000000e05027224 */ /* 0x082fe400078e02ff */
[----:B------:R-:W-:Y:S01]  /*0320*/  IMAD.WIDE.U32 R10, R6, R14, R10 ;  /* 0x0000000e060a7225 */ /* 0x000fe200078e000a */
[----:B------:R-:W-:-:S03]  /*0330*/  SEL R7, R7, RZ, !P0 ;  /* 0x000000ff07077207 */ /* 0x000fc60004000000 */
[----:B------:R-:W-:Y:S01]  /*0340*/  IMAD R15, R6, R15, R2 ;  /* 0x0000000f060f7224 */ /* 0x000fe200078e0202 */
[----:B----4-:R-:W-:Y:S01]  /*0350*/  ISETP.NE.AND P0, PT, R0, RZ, PT ;  /* 0x000000ff0000720c */ /* 0x010fe20003f05270 */
[-C--:B---3--:R-:W-:Y:S02]  /*0360*/  IMAD R2, R7, R16.reuse, RZ ;  /* 0x0000001007027224 */ /* 0x088fe400078e02ff */
[----:B------:R-:W-:Y:S02]  /*0370*/  IMAD.IADD R11, R11, 0x1, R15 ;  /* 0x000000010b0b7824 */ /* 0x000fe400078e020f */
[C---:B------:R-:W-:Y:S02]  /*0380*/  IMAD R13, R4.reuse, R17, R2 ;  /* 0x00000011040d7224 */ /* 0x040fe400078e0202 */
[----:B------:R-:W-:-:S04]  /*0390*/  IMAD.WIDE.U32 R10, R4, R16, R10 ;  /* 0x00000010040a7225 */ /* 0x000fc800078e000a */
[----:B------:R-:W-:Y:S01]  /*03a0*/  IMAD.IADD R2, R11, 0x1, R13 ;  /* 0x000000010b027824 */ /* 0x000fe200078e020d */
[----:B-----5:R-:W-:-:S04]  /*03b0*/  LEA R18, P2, R10, R18, 0x2 ;  /* 0x000000120a127211 */ /* 0x020fc800078410ff */
[----:B------:R-:W-:Y:S01]  /*03c0*/  LEA.HI.X R2, R10, R19, R2, 0x2, P2 ;  /* 0x000000130a027211 */ /* 0x000fe200010f1402 */
[----:B--2---:R-:W-:Y:S08]  /*03d0*/  @P0 BRA `(.L_x_7103) ;  /* 0x0000000000540947 */ /* 0x004ff00003800000 */
[----:B------:R-:W0:Y:S01]  /*03e0*/  S2UR UR7, SR_CgaCtaId ;  /* 0x00000000000779c3 */ /* 0x000e220000008800 */
[----:B------:R-:W-:Y:S01]  /*03f0*/  UMOV UR6, 0x400 ;  /* 0x0000040000067882 */ /* 0x000fe20000000000 */
[----:B------:R-:W-:Y:S01]  /*0400*/  UMOV UR4, 0x1 ;  /* 0x0000000100047882 */ /* 0x000fe20000000000 */
[----:B------:R-:W-:Y:S01]  /*0410*/  HFMA2.MMA R10, -RZ, RZ, 0, -0.0 ;  /* 0x00008000ff0a7435 */ /* 0x000fe200000001ff */
        /* <DEDUP_REMOVED lines=12> */
.L_x_7104:
[----:B------:R-:W-:Y:S01]  /*04e0*/  @P0 ELECT P2, URZ, PT ;  /* 0x00000000003f082f */ /* 0x000fe20003840000 */
[----:B------:R1:W-:-:S12]  /*04f0*/  UBLKCP.S.G [UR6], [UR4], UR10 ;  /* 0x00000006040073ba */ /* 0x0003d8000800020a */
[----:B------:R-:W-:Y:S02]  /*0500*/  @P2 PLOP3.LUT P0, PT, P2, PT, PT, 0x8, 0x0 ;  /* 0x000000000000281c */ /* 0x000fe4000170e170 */
[----:B------:R-:W-:-:S11]  /*0510*/  PLOP3.LUT P2, PT, PT, PT, PT, 0x8, 0x0 ;  /* 0x000000000000781c */ /* 0x000fd60003f4e170 */
[----:B-1----:R-:W-:Y:S05]  /*0520*/  @P0 BRA.U.ANY `(.L_x_7104) ;  /* 0xfffffffd00ec0947 */ /* 0x002fea000393ffff */
.L_x_7103:
[----:B------:R-:W-:Y:S05]  /*0530*/  BSYNC B0 ;  /* 0x0000000000007941 */ /* 0x000fea0003800000 */
.L_x_7102:
[----:B------:R-:W-:Y:S01]  /*0540*/  BAR.SYNC.DEFER_BLOCKING 0x0 ;  /* 0x0000000000007b1d */ /* 0x000fe20000010000 */
[----:B------:R-:W-:Y:S02]  /*0550*/  MOV R41, 0x400 ;  /* 0x0000040000297802 */ /* 0x000fe40000000f00 */
[----:B------:R-:W-:Y:S02]  /*0560*/  CS2R R50, SRZ ;  /* 0x0000000000327805 */ /* 0x000fe4000001ff00 */
[----:B------:R-:W-:Y:S01]  /*0570*/  SHF.L.U32 R2, RZ, 0x1f, RZ ;  /* 0x0000001fff027819 */ /* 0x000fe200000006ff */
[--C-:B------:R-:W-:Y:S01]  /*0580*/  @P1 IMAD.MOV.U32 R50, RZ, RZ, R9.reuse ;  /* 0x000000ffff321224 */ /* 0x100fe200078e0009 */
[----:B------:R-:W-:Y:S02]  /*0590*/  LEA R41, R8, R41, 0x18 ;  /* 0x0000002908297211 */ /* 0x000fe400078ec0ff */
[----:B------:R-:W-:-:S07]  /*05a0*/  @P1 SHF.R.S32.HI R51, RZ, 0x1f, R9 ;  /* 0x0000001fff331819 */ /* 0x000fce0000011409 */
.L_x_7105:
[----:B-1----:R1:W2:Y:S02]  /*05b0*/  SYNCS.PHASECHK.TRANS64.TRYWAIT P0, [R41+URZ+0xc000], R2 ;  /* 0x00c00002290075a7 */ /* 0x0022a4000800017f */
[----:B--2---:R-:W-:Y:S05]  /*05c0*/  @!P0 NANOSLEEP.SYNCS 0x989680 ;  /* 0x009896800000895d */ /* 0x004fea0003900000 */
[----:B------:R-:W2:Y:S02]  /*05d0*/  @!P0 SYNCS.PHASECHK.TRANS64 P0, [R41+URZ+0xc000], R2 ;  /* 0x00c00002290085a7 */ /* 0x000ea4000800007f */
[----:B--2---:R-:W-:Y:S05]  /*05e0*/  @!P0 BRA `(.L_x_7105) ;  /* 0xfffffffc00f08947 */ /* 0x004fea000383ffff */
[----:B------:R-:W-:Y:S01]  /*05f0*/  SHF.R.S32.HI R9, RZ, 0x1f, R0 ;  /* 0x0000001fff097819 */ /* 0x000fe20000011400 */
[----:B------:R-:W-:Y:S01]  /*0600*/  ULDC UR4, c[0x0][0x268] ;  /* 0x00009a0000047ab9 */ /* 0x000fe20000000800 */
[----:B------:R-:W-:Y:S01]  /*0610*/  VIADDMNMX R43, R43, -R42, 0x40, PT ;  /* 0x000000402b2b7446 */ /* 0x000fe2000380092a */
[----:B------:R-:W-:Y:S01]  /*0620*/  ULDC.64 UR6, c[0x0][0x258] ;  /* 0x0000960000067ab9 */ /* 0x000fe20000000a00 */
[-C--:B-1----:R-:W-:Y:S01]  /*0630*/  LEA.HI R2, R9, R0.reuse, RZ, 0x7 ;  /* 0x0000000009027211 */ /* 0x082fe200078f38ff */
[----:B------:R-:W-:Y:S01]  /*0640*/  IMAD R5, R5, UR6, RZ ;  /* 0x0000000605057c24 */ /* 0x000fe2000f8e02ff */
[----:B------:R-:W-:Y:S01]  /*0650*/  LEA.HI R40, R9, R0, RZ, 0x4 ;  /* 0x0000000009287211 */ /* 0x000fe200078f20ff */
[----:B------:R-:W-:Y:S01]  /*0660*/  BSSY B0, `(.L_x_7106) ;  /* 0x0000092000007945 */ /* 0x000fe20003800000 */
[----:B------:R-:W-:Y:S02]  /*0670*/  LOP3.LUT R11, R2, 0xfffff80, RZ, 0xc0, !PT ;  /* 0x0fffff80020b7812 */ /* 0x000fe400078ec0ff */
[----:B------:R-:W-:-:S02]  /*0680*/  LOP3.LUT R13, R40, 0xfffffff0, RZ, 0xc0, !PT ;  /* 0xfffffff0280d7812 */ /* 0x000fc400078ec0ff */
[----:B------:R-:W-:Y:S01]  /*0690*/  SHF.R.S32.HI R2, RZ, 0x7, R2 ;  /* 0x00000007ff027819 */ /* 0x000fe20000011402 */
[C---:B------:R-:W-:Y:S01]  /*06a0*/  IMAD.IADD R11, R0.reuse, 0x1, -R11 ;  /* 0x00000001000b7824 */ /* 0x040fe200078e0a0b */
[----:B------:R-:W-:Y:S01]  /*06b0*/  LEA.HI R12, R9, R0, RZ, 0x5 ;  /* 0x00000000090c7211 */ /* 0x000fe200078f28ff */
[----:B------:R-:W-:Y:S01]  /*06c0*/  IMAD.IADD R0, R0, 0x1, -R13 ;  /* 0x0000000100007824 */ /* 0x000fe200078e0a0d */
[----:B------:R-:W-:Y:S01]  /*06d0*/  SHF.R.S32.HI R40, RZ, 0x4, R40 ;  /* 0x00000004ff287819 */ /* 0x000fe20000011428 */
[----:B------:R-:W-:Y:S01]  /*06e0*/  IMAD.SHL.U32 R28, R2, 0x1000, RZ ;  /* 0x00001000021c7824 */ /* 0x000fe200078e00ff */
[--C-:B------:R-:W-:Y:S02]  /*06f0*/  SHF.R.S32.HI R24, RZ, 0x5, R12.reuse ;  /* 0x00000005ff187819 */ /* 0x100fe4000001140c */
[----:B------:R-:W-:Y:S01]  /*0700*/  SHF.R.S32.HI R17, RZ, 0x1f, R12 ;  /* 0x0000001fff117819 */ /* 0x000fe2000001140c */
[----:B------:R-:W-:Y:S01]  /*0710*/  IMAD R8, R11, 0x4, R28 ;  /* 0x000000040b087824 */ /* 0x000fe200078e021c */
[----:B------:R-:W-:Y:S01]  /*0720*/  SHF.R.S32.HI R21, RZ, 0x1f, R0 ;  /* 0x0000001fff157819 */ /* 0x000fe20000011400 */
[C---:B------:R-:W-:Y:S01]  /*0730*/  IMAD.SHL.U32 R30, R40.reuse, 0x40, RZ ;  /* 0x00000040281e7824 */ /* 0x040fe200078e00ff */
[----:B------:R-:W-:Y:S01]  /*0740*/  LEA.HI R20, R17, R24, RZ, 0x2 ;  /* 0x0000001811147211 */ /* 0x000fe200078f10ff */
[----:B------:R-:W-:Y:S01]  /*0750*/  IMAD.SHL.U32 R49, R40, 0x8, RZ ;  /* 0x0000000828317824 */ /* 0x000fe200078e00ff */
[----:B------:R-:W-:-:S02]  /*0760*/  LEA.HI R52, R21, R0, RZ, 0x3 ;  /* 0x0000000015347211 */ /* 0x000fc400078f18ff */
[----:B------:R-:W-:Y:S02]  /*0770*/  LOP3.LUT R25, R20, 0x3ffffc, RZ, 0xc0, !PT ;  /* 0x003ffffc14197812 */ /* 0x000fe400078ec0ff */
[----:B------:R-:W-:Y:S02]  /*0780*/  LEA R53, R8, R41, 0x2 ;  /* 0x0000002908357211 */ /* 0x000fe400078e10ff */
[----:B------:R-:W-:Y:S01]  /*0790*/  LOP3.LUT R29, R52, 0xfffffff8, RZ, 0xc0, !PT ;  /* 0xfffffff8341d7812 */ /* 0x000fe200078ec0ff */
[----:B------:R-:W-:Y:S01]  /*07a0*/  IMAD.IADD R45, R24, 0x1, -R25 ;  /* 0x00000001182d7824 */ /* 0x000fe200078e0a19 */
[----:B------:R-:W-:Y:S01]  /*07b0*/  LOP3.LUT R48, R30, 0x1c0, RZ, 0xc0, !PT ;  /* 0x000001c01e307812 */ /* 0x000fe200078ec0ff */
[----:B0-----:R-:W0:Y:S01]  /*07c0*/  LDS.128 R8, [R53] ;  /* 0x0000000035087984 */ /* 0x001e220000000c00 */
[----:B------:R-:W-:Y:S01]  /*07d0*/  SHF.R.S32.HI R52, RZ, 0x3, R52 ;  /* 0x00000003ff347819 */ /* 0x000fe20000011434 */
[----:B------:R-:W-:Y:S01]  /*07e0*/  IMAD.IADD R44, R0, 0x1, -R29 ;  /* 0x00000001002c7824 */ /* 0x000fe200078e0a1d */
[----:B------:R-:W-:Y:S01]  /*07f0*/  LEA R45, R45, R28, 0xa ;  /* 0x0000001c2d2d7211 */ /* 0x000fe200078e50ff */
[----:B------:R-:W1:Y:S02]  /*0800*/  LDS.128 R12, [R53+0x800] ;  /* 0x00080000350c7984 */ /* 0x000e640000000c00 */
[----:B------:R-:W-:Y:S01]  /*0810*/  IMAD.SHL.U32 R46, R44, 0x40, RZ ;  /* 0x000000402c2e7824 */ /* 0x000fe200078e00ff */
[----:B------:R-:W-:Y:S01]  /*0820*/  LEA R45, R52, R45, 0x9 ;  /* 0x0000002d342d7211 */ /* 0x000fe200078e48ff */
[----:B------:R-:W2:Y:S01]  /*0830*/  LDS.128 R16, [R53+0x1000] ;  /* 0x0010000035107984 */ /* 0x000ea20000000c00 */
[C---:B------:R-:W-:Y:S01]  /*0840*/  IMAD.SHL.U32 R47, R44.reuse, 0x8, RZ ;  /* 0x000000082c2f7824 */ /* 0x040fe200078e00ff */
[----:B------:R-:W-:Y:S01]  /*0850*/  R2P PR, R44, 0x6 ;  /* 0x000000062c007804 */ /* 0x000fe20000000000 */
[----:B------:R-:W-:Y:S01]  /*0860*/  IMAD R2, R52, 0x8, R2 ;  /* 0x0000000834027824 */ /* 0x000fe200078e0202 */
[----:B------:R-:W3:Y:S01]  /*0870*/  LDS.128 R24, [R53+0x2000] ;  /* 0x0020000035187984 */ /* 0x000ee20000000c00 */
[----:B------:R-:W-:-:S02]  /*0880*/  LOP3.LUT R46, R46, 0x1c0, RZ, 0xc0, !PT ;  /* 0x000001c02e2e7812 */ /* 0x000fc400078ec0ff */
[----:B------:R-:W-:Y:S01]  /*0890*/  LOP3.LUT R47, R48, 0x38, R47, 0xf8, !PT ;  /* 0x00000038302f7812 */ /* 0x000fe200078ef82f */
[----:B------:R-:W4:Y:S01]  /*08a0*/  LDS.128 R28, [R53+0x2800] ;  /* 0x00280000351c7984 */ /* 0x000f220000000c00 */
[----:B------:R-:W-:Y:S02]  /*08b0*/  LOP3.LUT R49, R46, 0x8, R49, 0xf8, !PT ;  /* 0x000000082e317812 */ /* 0x000fe400078ef831 */
[----:B------:R-:W-:Y:S01]  /*08c0*/  SHF.R.U32.HI R46, RZ, 0x3, R46 ;  /* 0x00000003ff2e7819 */ /* 0x000fe2000001162e */
[----:B------:R-:W5:Y:S01]  /*08d0*/  LDS.128 R20, [R53+0x1800] ;  /* 0x0018000035147984 */ /* 0x000f620000000c00 */
[----:B------:R-:W-:Y:S02]  /*08e0*/  SHF.R.U32.HI R48, RZ, 0x3, R48 ;  /* 0x00000003ff307819 */ /* 0x000fe40000011630 */
[----:B------:R-:W-:Y:S01]  /*08f0*/  LOP3.LUT R46, R49, R46, RZ, 0x3c, !PT ;  /* 0x0000002e312e7212 */ /* 0x000fe200078e3cff */
[----:B------:R-:W5:Y:S01]  /*0900*/  LDS.128 R32, [R53+0x3000] ;  /* 0x0030000035207984 */ /* 0x000f620000000c00 */
[----:B------:R-:W-:-:S03]  /*0910*/  LOP3.LUT R47, R47, R48, RZ, 0x3c, !PT ;  /* 0x000000302f2f7212 */ /* 0x000fc600078e3cff */
[----:B------:R-:W5:Y:S01]  /*0920*/  LDS.128 R36, [R53+0x3800] ;  /* 0x0038000035247984 */ /* 0x000f620000000c00 */
[----:B------:R-:W-:Y:S02]  /*0930*/  IMAD.IADD R44, R46, 0x1, R45 ;  /* 0x000000012e2c7824 */ /* 0x000fe400078e022d */
[----:B------:R-:W-:Y:S02]  /*0940*/  IMAD.U32 R2, R2, 0x200, R47 ;  /* 0x0000020002027824 */ /* 0x000fe400078e002f */
[----:B0-----:R-:W-:Y:S01]  /*0950*/  FMUL.FTZ R45, R9, UR4 ;  /* 0x00000004092d7c20 */ /* 0x001fe20008410000 */
[----:B------:R-:W-:Y:S01]  /*0960*/  FMUL.FTZ R46, R11, UR4 ;  /* 0x000000040b2e7c20 */ /* 0x000fe20008410000 */
[----:B------:R-:W-:Y:S01]  /*0970*/  FMUL.FTZ R9, R10, UR4 ;  /* 0x000000040a097c20 */ /* 0x000fe20008410000 */
        /* <DEDUP_REMOVED lines=8> */
[----:B------:R-:W-:Y:S01]  /*0a00*/  F2FP.F16.F32.PACK_AB R10, R13, R10 ;  /* 0x0000000a0d0a723e */ /* 0x000fe200000000ff */
[----:B---3--:R-:W-:Y:S01]  /*0a10*/  FMUL.FTZ R18, R24, UR4 ;  /* 0x0000000418127c20 */ /* 0x008fe20008410000 */
[----:B------:R-:W-:Y:S01]  /*0a20*/  FMUL.FTZ R17, R17, UR4 ;  /* 0x0000000411117c20 */ /* 0x000fe20008410000 */
[----:B------:R-:W-:Y:S01]  /*0a30*/  F2FP.F16.F32.PACK_AB R13, R19, R14 ;  /* 0x0000000e130d723e */ /* 0x000fe200000000ff */
[----:B------:R-:W-:Y:S01]  /*0a40*/  FMUL.FTZ R25, R25, UR4 ;  /* 0x0000000419197c20 */ /* 0x000fe20008410000 */
[----:B----4-:R-:W-:Y:S01]  /*0a50*/  FMUL.FTZ R24, R30, UR4 ;  /* 0x000000041e187c20 */ /* 0x010fe20008410000 */
[----:B------:R-:W-:Y:S01]  /*0a60*/  FMUL.FTZ R31, R31, UR4 ;  /* 0x000000041f1f7c20 */ /* 0x000fe20008410000 */
[----:B------:R-:W-:Y:S01]  /*0a70*/  FMUL.FTZ R29, R29, UR4 ;  /* 0x000000041d1d7c20 */ /* 0x000fe20008410000 */
[----:B------:R-:W-:Y:S01]  /*0a80*/  F2FP.F16.F32.PACK_AB R8, R45, R8 ;  /* 0x000000082d08723e */ /* 0x000fe200000000ff */
[----:B-----5:R-:W-:Y:S01]  /*0a90*/  FMUL.FTZ R15, R20, UR4 ;  /* 0x00000004140f7c20 */ /* 0x020fe20008410000 */
[----:B------:R-:W-:Y:S01]  /*0aa0*/  FMUL.FTZ R20, R21, UR4 ;  /* 0x0000000415147c20 */ /* 0x000fe20008410000 */
[----:B------:R-:W-:Y:S01]  /*0ab0*/  FMUL.FTZ R21, R26, UR4 ;  /* 0x000000041a157c20 */ /* 0x000fe20008410000 */
[----:B------:R-:W-:Y:S01]  /*0ac0*/  FMUL.FTZ R26, R27, UR4 ;  /* 0x000000041b1a7c20 */ /* 0x000fe20008410000 */
[----:B------:R-:W-:Y:S01]  /*0ad0*/  FMUL.FTZ R27, R32, UR4 ;  /* 0x00000004201b7c20 */ /* 0x000fe20008410000 */
[----:B------:R-:W-:Y:S01]  /*0ae0*/  F2FP.F16.F32.PACK_AB R19, R31, R24 ;  /* 0x000000181f13723e */ /* 0x000fe200000000ff */
[----:B------:R-:W-:Y:S01]  /*0af0*/  FMUL.FTZ R32, R33, UR4 ;  /* 0x0000000421207c20 */ /* 0x000fe20008410000 */
[----:B------:R-:W-:Y:S01]  /*0b00*/  HFMA2.MMA R24, -RZ, RZ, 0, 1.9073486328125e-06 ;  /* 0x00000020ff187435 */ /* 0x000fe200000001ff */
[----:B------:R-:W-:Y:S01]  /*0b10*/  FMUL.FTZ R16, R22, UR4 ;  /* 0x0000000416107c20 */ /* 0x000fe20008410000 */
[----:B------:R-:W-:Y:S01]  /*0b20*/  FMUL.FTZ R23, R23, UR4 ;  /* 0x0000000417177c20 */ /* 0x000fe20008410000 */
[----:B------:R-:W-:Y:S01]  /*0b30*/  FMUL.FTZ R33, R38, UR4 ;  /* 0x0000000426217c20 */ /* 0x000fe20008410000 */
[----:B------:R-:W-:Y:S01]  /*0b40*/  FMUL.FTZ R38, R39, UR4 ;  /* 0x0000000427267c20 */ /* 0x000fe20008410000 */
[----:B------:R-:W-:Y:S01]  /*0b50*/  VIADD R39, R41, 0x8000 ;  /* 0x0000800029277836 */ /* 0x000fe20000000000 */
[----:B------:R-:W-:Y:S01]  /*0b60*/  F2FP.F16.F32.PACK_AB R14, R20, R15 ;  /* 0x0000000f140e723e */ /* 0x000fe200000000ff */
[----:B------:R-:W-:Y:S01]  /*0b70*/  FMUL.FTZ R22, R28, UR4 ;  /* 0x000000041c167c20 */ /* 0x000fe20008410000 */
[----:B------:R-:W-:Y:S01]  /*0b80*/  F2FP.F16.F32.PACK_AB R15, R23, R16 ;  /* 0x00000010170f723e */ /* 0x000fe200000000ff */
[----:B------:R-:W-:Y:S01]  /*0b90*/  IMAD R23, R44, 0x2, R39 ;  /* 0x000000022c177824 */ /* 0x000fe200078e0227 */
[----:B------:R-:W-:Y:S01]  /*0ba0*/  SEL R24, R24, 0xffffffe0, !P1 ;  /* 0xffffffe018187807 */ /* 0x000fe20004800000 */
[----:B------:R-:W-:Y:S01]  /*0bb0*/  FMUL.FTZ R28, R34, UR4 ;  /* 0x00000004221c7c20 */ /* 0x000fe20008410000 */
[----:B------:R-:W-:Y:S01]  /*0bc0*/  FMUL.FTZ R35, R35, UR4 ;  /* 0x0000000423237c20 */ /* 0x000fe20008410000 */
[----:B------:R-:W-:Y:S01]  /*0bd0*/  FMUL.FTZ R30, R36, UR4 ;  /* 0x00000004241e7c20 */ /* 0x000fe20008410000 */
[----:B------:R-:W-:Y:S01]  /*0be0*/  FMUL.FTZ R37, R37, UR4 ;  /* 0x0000000425257c20 */ /* 0x000fe20008410000 */
[C---:B------:R-:W-:Y:S01]  /*0bf0*/  VIADD R45, R23.reuse, 0x40 ;  /* 0x00000040172d7836 */ /* 0x040fe20000000000 */
[----:B------:R-:W-:Y:S01]  /*0c00*/  F2FP.F16.F32.PACK_AB R9, R46, R9 ;  /* 0x000000092e09723e */ /* 0x000fe200000000ff */
[----:B------:R-:W-:Y:S01]  /*0c10*/  @P2 VIADD R45, R23, 0xffffffc0 ;  /* 0xffffffc0172d2836 */ /* 0x000fe20000000000 */
[----:B------:R-:W-:Y:S01]  /*0c20*/  F2FP.F16.F32.PACK_AB R11, R48, R11 ;  /* 0x0000000b300b723e */ /* 0x000fe200000000ff */
[--C-:B------:R-:W-:Y:S01]  /*0c30*/  IMAD R44, R44, 0x2, R41.reuse ;  /* 0x000000022c2c7824 */ /* 0x100fe200078e0229 */
[----:B------:R-:W-:Y:S01]  /*0c40*/  F2FP.F16.F32.PACK_AB R20, R32, R27 ;  /* 0x0000001b2014723e */ /* 0x000fe200000000ff */
[----:B------:R-:W-:Y:S01]  /*0c50*/  IMAD R41, R2, 0x2, R41 ;  /* 0x0000000202297824 */ /* 0x000fe200078e0229 */
[----:B------:R-:W-:Y:S01]  /*0c60*/  F2FP.F16.F32.PACK_AB R12, R17, R12 ;  /* 0x0000000c110c723e */ /* 0x000fe200000000ff */
[----:B------:R-:W-:Y:S01]  /*0c70*/  ULDC UR4, c[0x0][0x244] ;  /* 0x0000910000047ab9 */ /* 0x000fe20000000800 */
[----:B------:R-:W-:Y:S01]  /*0c80*/  F2FP.F16.F32.PACK_AB R16, R25, R18 ;  /* 0x000000121910723e */ /* 0x000fe200000000ff */
[----:B------:R0:W-:Y:S01]  /*0c90*/  STSM.16.M88.4 [R44+0x8000], R8 ;  /* 0x008000082c007844 */ /* 0x0001e20000000200 */
[----:B------:R-:W-:-:S02]  /*0ca0*/  IADD3 R32, R23, R24, RZ ;  /* 0x0000001817207210 */ /* 0x000fc40007ffe0ff */
[----:B------:R-:W-:Y:S02]  /*0cb0*/  F2FP.F16.F32.PACK_AB R17, R26, R21 ;  /* 0x000000151a11723e */ /* 0x000fe400000000ff */
[----:B------:R-:W-:Y:S01]  /*0cc0*/  F2FP.F16.F32.PACK_AB R18, R29, R22 ;  /* 0x000000161d12723e */ /* 0x000fe200000000ff */
[----:B------:R1:W-:Y:S01]  /*0cd0*/  STSM.16.M88.4 [R32], R12 ;  /* 0x0000000c20007844 */ /* 0x0003e20000000200 */
[----:B------:R-:W-:Y:S01]  /*0ce0*/  F2FP.F16.F32.PACK_AB R23, R38, R33 ;  /* 0x000000212617723e */ /* 0x000fe200000000ff */
[----:B------:R-:W-:Y:S01]  /*0cf0*/  IMAD.IADD R33, R24, 0x1, R45 ;  /* 0x0000000118217824 */ /* 0x000fe200078e022d */
[----:B------:R-:W-:Y:S01]  /*0d00*/  F2FP.F16.F32.PACK_AB R21, R35, R28 ;  /* 0x0000001c2315723e */ /* 0x000fe200000000ff */
[----:B------:R1:W-:Y:S01]  /*0d10*/  STSM.16.M88.4 [R45], R16 ;  /* 0x000000102d007844 */ /* 0x0003e20000000200 */
[----:B------:R-:W-:Y:S01]  /*0d20*/  F2FP.F16.F32.PACK_AB R22, R37, R30 ;  /* 0x0000001e2516723e */ /* 0x000fe200000000ff */
[----:B------:R-:W-:Y:S01]  /*0d30*/  IMAD.SHL.U32 R30, R0, 0x8, RZ ;  /* 0x00000008001e7824 */ /* 0x000fe200078e00ff */
[----:B------:R-:W-:-:S02]  /*0d40*/  IADD3 R28, P0, R40, R50, RZ ;  /* 0x00000032281c7210 */ /* 0x000fc40007f1e0ff */
[C---:B------:R-:W-:Y:S01]  /*0d50*/  IADD3 R0, R40.reuse, 0x10, RZ ;  /* 0x0000001028007810 */ /* 0x040fe20007ffe0ff */
[----:B------:R1:W-:Y:S01]  /*0d60*/  STSM.16.M88.4 [R33], R20 ;  /* 0x0000001421007844 */ /* 0x0003e20000000200 */
[----:B------:R-:W-:Y:S01]  /*0d70*/  LEA.HI.X.SX32 R29, R40, R51, 0x1, P0 ;  /* 0x00000033281d7211 */ /* 0x000fe200000f0eff */
[----:B0-----:R-:W-:Y:S01]  /*0d80*/  IMAD R11, R6, UR7, R5 ;  /* 0x00000007060b7c24 */ /* 0x001fe2000f8e0205 */
[----:B------:R-:W-:Y:S01]  /*0d90*/  BAR.SYNC.DEFER_BLOCKING 0x0 ;  /* 0x0000000000007b1d */ /* 0x000fe20000010000 */
[----:B------:R-:W-:Y:S01]  /*0da0*/  ISETP.GE.AND P0, PT, R30, UR4, PT ;  /* 0x000000041e007c0c */ /* 0x000fe2000bf06270 */
[C---:B------:R-:W-:Y:S01]  /*0db0*/  VIADD R5, R40.reuse, 0x20 ;  /* 0x0000002028057836 */ /* 0x040fe20000000000 */
[--C-:B------:R-:W-:Y:S02]  /*0dc0*/  SHF.R.S32.HI R31, RZ, 0x1f, R30.reuse ;  /* 0x0000001fff1f7819 */ /* 0x100fe4000001141e */
[CC--:B------:R-:W-:Y:S01]  /*0dd0*/  ISETP.GE.OR P3, PT, R40.reuse, R43.reuse, P0 ;  /* 0x0000002b2800720c */ /* 0x0c0fe20000766670 */
[----:B------:R-:W-:Y:S01]  /*0de0*/  ULDC.64 UR4, c[0x0][0x260] ;  /* 0x0000980000047ab9 */ /* 0x000fe20000000a00 */
[----:B------:R-:W-:Y:S01]  /*0df0*/  VIADD R40, R40, 0x30 ;  /* 0x0000003028287836 */ /* 0x000fe20000000000 */
[-C--:B------:R-:W-:Y:S01]  /*0e00*/  ISETP.GE.OR P1, PT, R5, R43.reuse, P0 ;  /* 0x0000002b0500720c */ /* 0x080fe20000726670 */
[----:B------:R-:W-:Y:S01]  /*0e10*/  IMAD.WIDE.U32 R8, R6, UR6, R30 ;  /* 0x0000000606087c25 */ /* 0x000fe2000f8e001e */
[----:B------:R-:W-:-:S02]  /*0e20*/  ISETP.GE.OR P2, PT, R0, R43, P0 ;  /* 0x0000002b0000720c */ /* 0x000fc40000746670 */
[----:B------:R-:W-:Y:S01]  /*0e30*/  ISETP.GE.OR P0, PT, R40, R43, P0 ;  /* 0x0000002b2800720c */ /* 0x000fe20000706670 */
[----:B------:R-:W-:Y:S02]  /*0e40*/  IMAD R7, R7, UR4, RZ ;  /* 0x0000000407077c24 */ /* 0x000fe4000f8e02ff */
[----:B------:R-:W-:Y:S02]  /*0e50*/  IMAD.IADD R9, R9, 0x1, R11 ;  /* 0x0000000109097824 */ /* 0x000fe400078e020b */
[C---:B------:R-:W-:Y:S02]  /*0e60*/  IMAD R11, R4.reuse, UR5, R7 ;  /* 0x00000005040b7c24 */ /* 0x040fe4000f8e0207 */
[----:B------:R-:W-:Y:S01]  /*0e70*/  IMAD.WIDE.U32 R4, R4, UR4, R8 ;  /* 0x0000000404047c25 */ /* 0x000fe2000f8e0008 */
[----:B------:R-:W-:-:S03]  /*0e80*/  LEA R8, R2, R39, 0x1 ;  /* 0x0000002702087211 */ /* 0x000fc600078e08ff */
[----:B------:R-:W-:Y:S01]  /*0e90*/  IMAD.WIDE R6, R3, 0x40, R28 ;  /* 0x0000004003067825 */ /* 0x000fe200078e021c */
[----:B------:R1:W0:Y:S03]  /*0ea0*/  LDS.128 R24, [R41+0x9800] ;  /* 0x0098000029187984 */ /* 0x0002260000000c00 */
[----:B------:R-:W-:Y:S01]  /*0eb0*/  IMAD.IADD R3, R5, 0x1, R11 ;  /* 0x0000000105037824 */ /* 0x000fe200078e020b */
[----:B------:R-:W-:Y:S06]  /*0ec0*/  @P3 BRA `(.L_x_7107) ;  /* 0x00000000002c3947 */ /* 0x000fec0003800000 */
[----:B------:R-:W2:Y:S01]  /*0ed0*/  LDS.128 R8, [R8] ;  /* 0x0000000008087984 */ /* 0x000ea20000000c00 */
[----:B------:R-:W-:Y:S01]  /*0ee0*/  ULDC.64 UR4, c[0x0][0x250] ;  /* 0x0000940000047ab9 */ /* 0x000fe20000000a00 */
[----:B------:R-:W-:Y:S02]  /*0ef0*/  IMAD.MOV.U32 R2, RZ, RZ, R4 ;  /* 0x000000ffff027224 */ /* 0x000fe400078e0004 */
[----:B-1----:R-:W-:Y:S02]  /*0f00*/  IMAD R15, R7, UR4, RZ ;  /* 0x00000004070f7c24 */ /* 0x002fe4000f8e02ff */
[----:B------:R-:W-:-:S04]  /*0f10*/  IMAD.WIDE.U32 R12, R6, UR4, R2 ;  /* 0x00000004060c7c25 */ /* 0x000fc8000f8e0002 */
[----:B------:R-:W-:Y:S01]  /*0f20*/  IMAD R15, R6, UR5, R15 ;  /* 0x00000005060f7c24 */ /* 0x000fe2000f8e020f */
[----:B------:R-:W-:Y:S02]  /*0f30*/  ULDC.64 UR4, c[0x0][0x238] ;  /* 0x00008e0000047ab9 */ /* 0x000fe40000000a00 */
[----:B------:R-:W-:Y:S01]  /*0f40*/  LEA R14, P3, R12, UR4, 0x1 ;  /* 0x000000040c0e7c11 */ /* 0x000fe2000f8608ff */
[----:B------:R-:W-:-:S05]  /*0f50*/  IMAD.IADD R13, R13, 0x1, R15 ;  /* 0x000000010d0d7824 */ /* 0x000fca00078e020f */
[----:B------:R-:W-:-:S05]  /*0f60*/  LEA.HI.X R15, R12, UR5, R13, 0x1, P3 ;  /* 0x000000050c0f7c11 */ /* 0x000fca00098f0c0d */
[----:B--2---:R2:W-:Y:S02]  /*0f70*/  STG.E.128 desc[UR8][R14.64], R8 ;  /* 0x000000080e007986 */ /* 0x0045e4000c101d08 */
.L_x_7107:
[----:B------:R-:W-:Y:S05]  /*0f80*/  BSYNC B0 ;  /* 0x0000000000007941 */ /* 0x000fea0003800000 */
.L_x_7106:
[----:B--2---:R2:W3:Y:S01]  /*0f90*/  LDS.128 R8, [R41+0x8800] ;  /* 0x0088000029087984 */ /* 0x0044e20000000c00 */
[----:B------:R-:W-:Y:S04]  /*0fa0*/  BSSY B0, `(.L_x_7108) ;  /* 0x000000f000007945 */ /* 0x000fe80003800000 */
[----:B------:R-:W-:Y:S05]  /*0fb0*/  @P2 BRA `(.L_x_7109) ;  /* 0x0000000000342947 */ /* 0x000fea0003800000 */
[----:B-1----:R-:W-:Y:S01]  /*0fc0*/  IADD3 R15, P2, R6, 0x10, RZ ;  /* 0x00000010060f7810 */ /* 0x002fe20007f5e0ff */
        /* <DEDUP_REMOVED lines=12> */
.L_x_7109:
[----:B------:R-:W-:Y:S05]  /*1090*/  BSYNC B0 ;  /* 0x0000000000007941 */ /* 0x000fea0003800000 */
.L_x_7108:
[----:B---34-:R3:W4:Y:S01]  /*10a0*/  LDS.128 R8, [R41+0x9000] ;  /* 0x0090000029087984 */ /* 0x0187220000000c00 */
        /* <DEDUP_REMOVED lines=14> */
[----:B----4-:R1:W-:Y:S02]  /*1190*/  STG.E.128 desc[UR8][R14.64], R8 ;  /* 0x000000080e007986 */ /* 0x0103e4000c101d08 */
.L_x_7111:
[----:B------:R-:W-:Y:S05]  /*11a0*/  BSYNC B0 ;  /* 0x0000000000007941 */ /* 0x000fea0003800000 */
.L_x_7110:
[----:B------:R-:W-:Y:S05]  /*11b0*/  @P0 EXIT ;  /* 0x000000000000094d */ /* 0x000fea0003800000 */
[----:B------:R-:W-:Y:S01]  /*11c0*/  IADD3 R5, P0, R6, 0x30, RZ ;  /* 0x0000003006057810 */ /* 0x000fe20007f1e0ff */
[----:B------:R-:W-:Y:S01]  /*11d0*/  ULDC.64 UR4, c[0x0][0x250] ;  /* 0x0000940000047ab9 */ /* 0x000fe20000000a00 */
[----:B------:R-:W-:Y:S02]  /*11e0*/  IMAD.MOV.U32 R2, RZ, RZ, R4 ;  /* 0x000000ffff027224 */ /* 0x000fe400078e0004 */
[----:B------:R-:W-:Y:S02]  /*11f0*/  IADD3.X R6, RZ, R7, RZ, P0, !PT ;  /* 0x00000007ff067210 */ /* 0x000fe400007fe4ff */
[----:B------:R-:W-:-:S04]  /*1200*/  IMAD.WIDE.U32 R2, R5, UR4, R2 ;  /* 0x0000000405027c25 */ /* 0x000fc8000f8e0002 */
[----:B------:R-:W-:-:S04]  /*1210*/  IMAD R6, R6, UR4, RZ ;  /* 0x0000000406067c24 */ /* 0x000fc8000f8e02ff */
[----:B------:R-:W-:Y:S01]  /*1220*/  IMAD R5, R5, UR5, R6 ;  /* 0x0000000505057c24 */ /* 0x000fe2000f8e0206 */
[----:B------:R-:W-:Y:S02]  /*1230*/  ULDC.64 UR4, c[0x0][0x238] ;  /* 0x00008e0000047ab9 */ /* 0x000fe40000000a00 */
[----:B------:R-:W-:Y:S01]  /*1240*/  LEA R4, P0, R2, UR4, 0x1 ;  /* 0x0000000402047c11 */ /* 0x000fe2000f8008ff */
[----:B------:R-:W-:-:S05]  /*1250*/  IMAD.IADD R3, R3, 0x1, R5 ;  /* 0x0000000103037824 */ /* 0x000fca00078e0205 */
[----:B------:R-:W-:-:S05]  /*1260*/  LEA.HI.X R5, R2, UR5, R3, 0x1, P0 ;  /* 0x0000000502057c11 */ /* 0x000fca00080f0c03 */
[----:B0-----:R-:W-:Y:S01]  /*1270*/  STG.E.128 desc[UR8][R4.64], R24 ;  /* 0x0000001804007986 */ /* 0x001fe2000c101d08 */
[----:B------:R-:W-:Y:S05]  /*1280*/  EXIT ;  /* 0x000000000000794d */ /* 0x000fea0003800000 */
.L_x_7112:
        /* <DEDUP_REMOVED lines=15> */
.L_x_7342:


//--------------------- .text._ZN7cutlass13device_kernelIN5flash11enable_sm90INS1_16FlashAttnBwdSm90INS1_25CollectiveMainloopBwdSm90ILi2ELi2ELi2EN4cute5tupleIJNS5_1CILi1EEES8_S8_EEENS6_IJNS7_ILi64EEENS7_ILi128EEESB_EEENS_6half_tEfNS_4arch4Sm90ELb1ELb0ELb0ELb1ELb1ELb1ELb0ELb0ELi2ELi1ELi2ELi1ELb0EEENS1_24CollectiveEpilogueBwdGQAISC_fSF_Li256ELb1ELb1EEENS1_25SingleTileBwdLPTSchedulerILb1ELi128ELb1EEEEEEEEEvNT_6ParamsE --------------------------
	.section	.text._ZN7cutlass13device_kernelIN5flash11enable_sm90INS1_16FlashAttnBwdSm90INS1_25CollectiveMainloopBwdSm90ILi2ELi2ELi2EN4cute5tupleIJNS5_1CILi1EEES8_S8_EEENS6_IJNS7_ILi64EEENS7_ILi128EEESB_EEENS_6half_tEfNS_4arch4Sm90ELb1ELb0ELb0ELb1ELb1ELb1ELb0ELb0ELi2ELi1ELi2ELi1ELb0EEENS1_24CollectiveEpilogueBwdGQAISC_fSF_Li256ELb1ELb1EEENS1_25SingleTileBwdLPTSchedulerILb1ELi128ELb1EEEEEEEEEvNT_6ParamsE,"ax",@progbits
	.align	128
.text._ZN7cutlass13device_kernelIN5flash11enable_sm90INS1_16FlashAttnBwdSm90INS1_25CollectiveMainloopBwdSm90ILi2ELi2ELi2EN4cute5tupleIJNS5_1CILi1EEES8_S8_EEENS6_IJNS7_ILi64EEENS7_ILi128EEESB_EEENS_6half_tEfNS_4arch4Sm90ELb1ELb0ELb0ELb1ELb1ELb1ELb0ELb0ELi2ELi1ELi2ELi1ELb0EEENS1_24CollectiveEpilogueBwdGQAISC_fSF_Li256ELb1ELb1EEENS1_25SingleTileBwdLPTSchedulerILb1ELi128ELb1EEEEEEEEEvNT_6ParamsE:
        .type           _ZN7cutlass13device_kernelIN5flash11enable_sm90INS1_16FlashAttnBwdSm90INS1_25CollectiveMainloopBwdSm90ILi2ELi2ELi2EN4cute5tupleIJNS5_1CILi1EEES8_S8_EEENS6_IJNS7_ILi64EEENS7_ILi128EEESB_EEENS_6half_tEfNS_4arch4Sm90ELb1ELb0ELb0ELb1ELb1ELb1ELb0ELb0ELi2ELi1ELi2ELi1ELb0EEENS1_24CollectiveEpilogueBwdGQAISC_fSF_Li256ELb1ELb1EEENS1_25SingleTileBwdLPTSchedulerILb1ELi128ELb1EEEEEEEEEvNT_6ParamsE,@function
        .size           _ZN7cutlass13device_kernelIN5flash11enable_sm90INS1_16FlashAttnBwdSm90INS1_25CollectiveMainloopBwdSm90ILi2ELi2ELi2EN4cute5tupleIJNS5_1CILi1EEES8_S8_EEENS6_IJNS7_ILi64EEENS7_ILi128EEESB_EEENS_6half_tEfNS_4arch4Sm90ELb1ELb0ELb0ELb1ELb1ELb1ELb0ELb0ELi2ELi1ELi2ELi1ELb0EEENS1_24CollectiveEpilogueBwdGQAISC_fSF_Li256ELb1ELb1EEENS1_25SingleTileBwdLPTSchedulerILb1ELi128ELb1EEEEEEEEEvNT_6ParamsE,(.L_x_7343 - _ZN7cutlass13device_kernelIN5flash11enable_sm90INS1_16FlashAttnBwdSm90INS1_25CollectiveMainloopBwdSm90ILi2ELi2ELi2EN4cute5tupleIJNS5_1CILi1EEES8_S8_EEENS6_IJNS7_ILi64EEENS7_ILi128EEESB_EEENS_6half_tEfNS_4arch4Sm90ELb1ELb0ELb0ELb1ELb1ELb1ELb0ELb0ELi2ELi1ELi2ELi1ELb0EEENS1_24CollectiveEpilogueBwdGQAISC_fSF_Li256ELb1ELb1EEENS1_25SingleTileBwdLPTSchedulerILb1ELi128ELb1EEEEEEEEEvNT_6ParamsE)
        .other          _ZN7cutlass13device_kernelIN5flash11enable_sm90INS1_16FlashAttnBwdSm90INS1_25CollectiveMainloopBwdSm90ILi2ELi2ELi2EN4cute5tupleIJNS5_1CILi1EEES8_S8_EEENS6_IJNS7_ILi64EEENS7_ILi128EEESB_EEENS_6half_tEfNS_4arch4Sm90ELb1ELb0ELb0ELb1ELb1ELb1ELb0ELb0ELi2ELi1ELi2ELi1ELb0EEENS1_24CollectiveEpilogueBwdGQAISC_fSF_Li256ELb1ELb1EEENS1_25SingleTileBwdLPTSchedulerILb1ELi128ELb1EEEEEEEEEvNT_6ParamsE,@"STO_CUDA_ENTRY STV_DEFAULT"
_ZN7cutlass13device_kernelIN5flash11enable_sm90INS1_16FlashAttnBwdSm90INS1_25CollectiveMainloopBwdSm90ILi2ELi2ELi2EN4cute5tupleIJNS5_1CILi1EEES8_S8_EEENS6_IJNS7_ILi64EEENS7_ILi128EEESB_EEENS_6half_tEfNS_4arch4Sm90ELb1ELb0ELb0ELb1ELb1ELb1ELb0ELb0ELi2ELi1ELi2ELi1ELb0EEENS1_24CollectiveEpilogueBwdGQAISC_fSF_Li256ELb1ELb1EEENS1_25SingleTileBwdLPTSchedulerILb1ELi128ELb1EEEEEEEEEvNT_6ParamsE:
        /* <DEDUP_REMOVED lines=24> */
.L_x_7114:
[----:B------:R-:W-:Y:S05]  /*0180*/  BSYNC B0 ;  /* 0x0000000000007941 */ /* 0x000fea0003800000 */
.L_x_7113:
        /* <DEDUP_REMOVED lines=37> */
.L_x_7115:
        /* <DEDUP_REMOVED lines=22> */
.L_x_7116:
[----:B------:R-:W-:Y:S01]  /*0540*/  PLOP3.LUT P0, PT, PT, PT, UP0, 0x80, 0x0 ;  /* 0x000000000000781c */ /* 0x000fe20003f0f008 */
[----:B------:R-:W-:Y:S01]  /*0550*/  NOP ;  /* 0x0000000000007918 */ /* 0x000fe20000000000 */
[----:B------:R-:W-:Y:S01]  /*0560*/  ULDC.64 UR46, c[0x0][0x208] ;  /* 0x00008200002e7ab9 */ /* 0x000fe20000000a00 */
[----:B------:R-:W-:Y:S01]  /*0570*/  BSSY B6, `(.L_x_7117) ;  /* 0x0000980000067945 */ /* 0x000fe20003800000 */
[----:B-12-4-:R-:W-:Y:S09]  /*0580*/  BAR.SYNC.DEFER_BLOCKING 0x0 ;  /* 0x0000000000007b1d */ /* 0x016ff20000010000 */
[----:B------:R-:W-:Y:S05]  /*0590*/  @!P0 BRA `(.L_x_7118) ;  /* 0x0000004c00fc8947 */ /* 0x000fea0003800000 */
.L_x_7119:
        /* <DEDUP_REMOVED lines=32> */
.L_x_7120:
[----:B------:R-:W-:Y:S01]  /*07a0*/  ULDC UR8, c[0x0][0x8cc] ;  /* 0x0002330000087ab9 */ /* 0x000fe20000000800 */
[----:B------:R-:W-:Y:S01]  /*07b0*/  UMOV UR7, UR9 ;  /* 0x0000000900077c82 */ /* 0x000fe20008000000 */
[----:B------:R-:W-:-:S11]  /*07c0*/  UISETP.NE.AND UP0, UPT, UR8, 0x1, UPT ;  /* 0x000000010800788c */ /* 0x000fd6000bf05270 */
[----:B------:R-:W-:Y:S02]  /*07d0*/  @UP0 ULDC.64 UR10, c[0x0][0x8d0] ;  /* 0x00023400000a0ab9 */ /* 0x000fe40000000a00 */
[----:B------:R-:W-:-:S04]  /*07e0*/  UIMAD.WIDE.U32 UR4, UR9, UR10, URZ ;  /* 0x0000000a090472a5 */ /* 0x000fc8000f8e003f */
[----:B------:R-:W-:-:S04]  /*07f0*/  @UP0 USHF.R.U32.HI UR7, URZ, UR11, UR5 ;  /* 0x0000000b3f070299 */ /* 0x000fc80008011605 */
[----:B------:R-:W-:-:S12]  /*0800*/  UIMAD UR4, UR7, UR8, URZ ;  /* 0x00000008070472a4 */ /* 0x000fd8000f8e023f */
.L_x_7121:
        /* <DEDUP_REMOVED lines=23> */
.L_x_7122:
        /* <DEDUP_REMOVED lines=14> */
.L_x_7124:
[----:B------:R-:W-:-:S05]  /*0a60*/  ULDC UR4, c[0x0][0x8f4] ;  /* 0x00023d0000047ab9 */ /* 0x000fca0000000800 */
.L_x_7123:
        /* <DEDUP_REMOVED lines=22> */
.L_x_7126:
        /* <DEDUP_REMOVED lines=14> */
.L_x_7127:
        /* <DEDUP_REMOVED lines=11> */
.L_x_7128:
        /* <DEDUP_REMOVED lines=13> */
.L_x_7129:
        /* <DEDUP_REMOVED lines=101> */
.L_x_7132:
        /* <DEDUP_REMOVED lines=15> */
.L_x_7131:
        /* <DEDUP_REMOVED lines=22> */
.L_x_7134:
        /* <DEDUP_REMOVED lines=15> */
.L_x_7133:
        /* <DEDUP_REMOVED lines=8> */
.L_x_7250:
        /* <DEDUP_REMOVED lines=15> */
.L_x_7136:
        /* <DEDUP_REMOVED lines=102> */
.L_x_7148:
[----:B------:R-:W-:-:S13]  /*1f90*/  ISETP.NE.AND P0, PT, R231, 0x3, PT ;  /* 0x00000003e700780c */ /* 0x000fda0003f05270 */
[----:B------:R-:W-:Y:S05]  /*1fa0*/  @!P0 BRA `(.L_x_7138) ;  /* 0x0000000000048947 */ /* 0x000fea0003800000 */
[----:B------:R-:W-:Y:S01]  /*1fb0*/  BPT.TRAP 0x1 ;  /* 0x000000040000795c */ /* 0x000fe20000300000 */
.L_x_7138:
[----:B------:R-:W-:Y:S01]  /*1fc0*/  IMAD R0, R3, 0x8, R228 ;  /* 0x0000000803007824 */ /* 0x000fe200078e02e4 */
[----:B------:R-:W-:-:S04]  /*1fd0*/  SHF.L.U32 R9, R4, 0x1f, RZ ;  /* 0x0000001f04097819 */ /* 0x000fc800000006ff */
[----:B------:R2:W3:Y:S01]  /*1fe0*/  SYNCS.PHASECHK.TRANS64.TRYWAIT P1, [R0+URZ+0x30810], R9 ;  /* 0x03081009000075a7 */ /* 0x0004e2000802017f */
[----:B------:R-:W-:Y:S05]  /*1ff0*/  @!P0 BRA `(.L_x_7139) ;  /* 0x0000000000048947 */ /* 0x000fea0003800000 */
[----:B------:R-:W-:Y:S01]  /*2000*/  BPT.TRAP 0x1 ;  /* 0x000000040000795c */ /* 0x000fe20000300000 */
.L_x_7139:
[----:B---3--:R-:W-:Y:S05]  /*2010*/  @P1 BRA `(.L_x_7140) ;  /* 0x0000000000081947 */ /* 0x008fea0003800000 */
[----:B------:R-:W3:Y:S02]  /*2020*/  SYNCS.PHASECHK.TRANS64.TRYWAIT P1, [R0+URZ+0x30810], R9 ;  /* 0x03081009000075a7 */ /* 0x000ee4000802017f */
[----:B---3--:R-:W-:Y:S05]  /*2030*/  @!P1 BRA `(.L_x_7141) ;  /* 0x0000007c00849947 */ /* 0x008fea0003800000 */
.L_x_7140:
        /* <DEDUP_REMOVED lines=81> */
.L_x_7142:
[----:B------:R1:W1:Y:S01]  /*2550*/  SYNCS.PHASECHK.TRANS64.TRYWAIT P1, [R0+URZ+0x30830], R9 ;  /* 0x03083009000075a7 */ /* 0x000262000802017f */
[----:B------:R-:W-:Y:S05]  /*2560*/  @!P0 BRA `(.L_x_7143) ;  /* 0x0000000000048947 */ /* 0x000fea0003800000 */
[----:B------:R-:W-:Y:S01]  /*2570*/  BPT.TRAP 0x1 ;  /* 0x000000040000795c */ /* 0x000fe20000300000 */
.L_x_7143:
[----:B------:R-:W-:-:S05]  /*2580*/  VIADD R6, R228, 0x20000 ;  /* 0x00020000e4067836 */ /* 0x000fca0000000000 */
[----:B------:R-:W-:-:S04]  /*2590*/  SHF.R.U32.HI R6, RZ, 0x4, R6 ;  /* 0x00000004ff067819 */ /* 0x000fc80000011606 */
[----:B------:R-:W-:-:S04]  /*25a0*/  LOP3.LUT R225, R6, 0x3fff, RZ, 0xc0, !PT ;  /* 0x00003fff06e17812 */ /* 0x000fc800078ec0ff */
[----:B------:R-:W-:Y:S01]  /*25b0*/  LOP3.LUT R6, R225, 0x10000, RZ, 0xfc, !PT ;  /* 0x00010000e1067812 */ /* 0x000fe200078efcff */
[----:B-1----:R-:W-:Y:S06]  /*25c0*/  @P1 BRA `(.L_x_7144) ;  /* 0x0000000000081947 */ /* 0x002fec0003800000 */
[----:B------:R-:W1:Y:S02]  /*25d0*/  SYNCS.PHASECHK.TRANS64.TRYWAIT P1, [R0+URZ+0x30830], R9 ;  /* 0x03083009000075a7 */ /* 0x000e64000802017f */
[----:B-1----:R-:W-:Y:S05]  /*25e0*/  @!P1 BRA `(.L_x_7145) ;  /* 0x00000078002c9947 */ /* 0x002fea0003800000 */
.L_x_7144:
        /* <DEDUP_REMOVED lines=406> */
.L_x_7146:
        /* <DEDUP_REMOVED lines=49> */
.L_x_7147:
        /* <DEDUP_REMOVED lines=78> */
.L_x_7130:
        /* <DEDUP_REMOVED lines=111> */
.L_x_7151:
[----:B------:R-:W2:Y:S04]  /*4e30*/  LDG.E.STRONG.GPU R4, desc[UR46][R2.64] ;  /* 0x0000002e02047981 */ /* 0x000ea8000c1ef900 */
[----:B--2---:R-:W-:Y:S01]  /*4e40*/  CCTL.IVALL ;  /* 0x00000000ff00798f */ /* 0x004fe20002000000 */
[----:B------:R-:W-:Y:S05]  /*4e50*/  YIELD ;  /* 0x0000000000007946 */ /* 0x000fea0003800000 */
[----:B------:R-:W-:-:S13]  /*4e60*/  ISETP.NE.AND P0, PT, R4, UR17, PT ;  /* 0x0000001104007c0c */ /* 0x000fda000bf05270 */
[----:B------:R-:W-:Y:S05]  /*4e70*/  @P0 BRA `(.L_x_7151) ;  /* 0xfffffffc00ec0947 */ /* 0x000fea000383ffff */
.L_x_7150:
[----:B------:R-:W-:Y:S05]  /*4e80*/  BSYNC B0 ;  /* 0x0000000000007941 */ /* 0x000fea0003800000 */
.L_x_7149:
[----:B------:R-:W-:-:S03]  /*4e90*/  UMOV UR4, 0xffffffff ;  /* 0xffffffff00047882 */ /* 0x000fc60000000000 */
[----:B------:R-:W-:Y:S05]  /*4ea0*/  BRA.DIV UR4, `(.L_x_7152) ;  /* 0x0000005204107947 */ /* 0x000fea000b800000 */
[----:B------:R-:W-:Y:S01]  /*4eb0*/  NOP ;  /* 0x0000000000007918 */ /* 0x000fe20000000000 */
.L_x_7253:
        /* <DEDUP_REMOVED lines=15> */
.L_x_7155:
[----:B------:R-:W-:Y:S01]  /*4fb0*/  @P0 ELECT P2, URZ, PT ;  /* 0x00000000003f082f */ /* 0x000fe20003840000 */
[----:B------:R2:W-:-:S12]  /*4fc0*/  UBLKRED.G.S.ADD.F32.RN [UR4], [UR8], UR9, desc[UR10] ;  /* 0x00000a04080073bb */ /* 0x0005d800080a1409 */
[----:B------:R-:W-:Y:S02]  /*4fd0*/  @P2 PLOP3.LUT P0, PT, P2, PT, PT, 0x8, 0x0 ;  /* 0x000000000000281c */ /* 0x000fe4000170e170 */
[----:B------:R-:W-:-:S11]  /*4fe0*/  PLOP3.LUT P2, PT, PT, PT, PT, 0x8, 0x0 ;  /* 0x000000000000781c */ /* 0x000fd60003f4e170 */
[----:B--2---:R-:W-:Y:S05]  /*4ff0*/  @P0 BRA.U.ANY `(.L_x_7155) ;  /* 0xfffffffd00ec0947 */ /* 0x004fea000393ffff */
[----:B------:R0:W-:Y:S01]  /*5000*/  UTMACMDFLUSH ;  /* 0x00000000000079b7 */ /* 0x0001e20000000000 */
[----:B------:R-:W-:-:S04]  /*5010*/  DEPBAR.LE SB0, 0x0 ;  /* 0x000080000000791a */ /* 0x000fc80000000000 */
.L_x_7154:
[----:B------:R-:W-:Y:S05]  /*5020*/  BSYNC B0 ;  /* 0x0000000000007941 */ /* 0x000fea0003800000 */
.L_x_7153:
        /* <DEDUP_REMOVED lines=14> */
.L_x_7157:
[----:B------:R-:W-:Y:S05]  /*5110*/  BSYNC B0 ;  /* 0x0000000000007941 */ /* 0x000fea0003800000 */
.L_x_7156:
        /* <DEDUP_REMOVED lines=24> */
.L_x_7160:
[----:B-12---:R-:W2:Y:S04]  /*52a0*/  LDG.E.STRONG.GPU R0, desc[UR46][R2.64] ;  /* 0x0000002e02007981 */ /* 0x006ea8000c1ef900 */
[----:B--2---:R-:W-:Y:S01]  /*52b0*/  CCTL.IVALL ;  /* 0x00000000ff00798f */ /* 0x004fe20002000000 */
[----:B------:R-:W-:Y:S05]  /*52c0*/  YIELD ;  /* 0x0000000000007946 */ /* 0x000fea0003800000 */
[----:B------:R-:W-:-:S13]  /*52d0*/  ISETP.NE.AND P0, PT, R0, UR17, PT ;  /* 0x0000001100007c0c */ /* 0x000fda000bf05270 */
[----:B------:R-:W-:Y:S05]  /*52e0*/  @P0 BRA `(.L_x_7160) ;  /* 0xfffffffc00ec0947 */ /* 0x000fea000383ffff */
.L_x_7159:
[----:B------:R-:W-:Y:S05]  /*52f0*/  BSYNC B0 ;  /* 0x0000000000007941 */ /* 0x000fea0003800000 */
.L_x_7158:
[----:B------:R-:W-:-:S03]  /*5300*/  UMOV UR4, 0xffffffff ;  /* 0xffffffff00047882 */ /* 0x000fc60000000000 */
[----:B------:R-:W-:Y:S05]  /*5310*/  BRA.DIV UR4, `(.L_x_7161) ;  /* 0x0000004e04107947 */ /* 0x000fea000b800000 */
[----:B------:R-:W-:Y:S01]  /*5320*/  NOP ;  /* 0x0000000000007918 */ /* 0x000fe20000000000 */
.L_x_7256:
        /* <DEDUP_REMOVED lines=16> */
.L_x_7164:
[----:B------:R-:W-:Y:S01]  /*5430*/  @P0 ELECT P2, URZ, PT ;  /* 0x00000000003f082f */ /* 0x000fe20003840000 */
[----:B------:R3:W-:-:S12]  /*5440*/  UBLKRED.G.S.ADD.F32.RN [UR4], [UR8], UR6, desc[UR10] ;  /* 0x00000a04080073bb */ /* 0x0007d800080a1406 */
[----:B------:R-:W-:Y:S02]  /*5450*/  @P2 PLOP3.LUT P0, PT, P2, PT, PT, 0x8, 0x0 ;  /* 0x000000000000281c */ /* 0x000fe4000170e170 */
[----:B------:R-:W-:-:S11]  /*5460*/  PLOP3.LUT P2, PT, PT, PT, PT, 0x8, 0x0 ;  /* 0x000000000000781c */ /* 0x000fd60003f4e170 */
[----:B---3--:R-:W-:Y:S05]  /*5470*/  @P0 BRA.U.ANY `(.L_x_7164) ;  /* 0xfffffffd00ec0947 */ /* 0x008fea000393ffff */
[----:B------:R0:W-:Y:S01]  /*5480*/  UTMACMDFLUSH ;  /* 0x00000000000079b7 */ /* 0x0001e20000000000 */
[----:B------:R-:W-:-:S04]  /*5490*/  DEPBAR.LE SB0, 0x0 ;  /* 0x000080000000791a */ /* 0x000fc80000000000 */
.L_x_7163:
[----:B------:R-:W-:Y:S05]  /*54a0*/  BSYNC B0 ;  /* 0x0000000000007941 */ /* 0x000fea0003800000 */
.L_x_7162:
        /* <DEDUP_REMOVED lines=14> */
.L_x_7118:
        /* <DEDUP_REMOVED lines=29> */
.L_x_7166:
[----:B------:R-:W-:Y:S01]  /*5760*/  ULDC UR9, c[0x0][0x8cc] ;  /* 0x0002330000097ab9 */ /* 0x000fe20000000800 */
[----:B------:R-:W-:Y:S01]  /*5770*/  UMOV UR7, UR8 ;  /* 0x0000000800077c82 */ /* 0x000fe20008000000 */
[----:B------:R-:W-:-:S11]  /*5780*/  UISETP.NE.AND UP0, UPT, UR9, 0x1, UPT ;  /* 0x000000010900788c */ /* 0x000fd6000bf05270 */
[----:B------:R-:W-:Y:S02]  /*5790*/  @UP0 ULDC.64 UR10, c[0x0][0x8d0] ;  /* 0x00023400000a0ab9 */ /* 0x000fe40000000a00 */
[----:B------:R-:W-:-:S04]  /*57a0*/  UIMAD.WIDE.U32 UR4, UR8, UR10, URZ ;  /* 0x0000000a080472a5 */ /* 0x000fc8000f8e003f */
[----:B------:R-:W-:-:S04]  /*57b0*/  @UP0 USHF.R.U32.HI UR7, URZ, UR11, UR5 ;  /* 0x0000000b3f070299 */ /* 0x000fc80008011605 */
[----:B------:R-:W-:-:S12]  /*57c0*/  UIMAD UR4, UR7, UR9, URZ ;  /* 0x00000009070472a4 */ /* 0x000fd8000f8e023f */
.L_x_7167:
        /* <DEDUP_REMOVED lines=23> */
.L_x_7168:
        /* <DEDUP_REMOVED lines=13> */
.L_x_7170:
[----:B------:R-:W-:-:S05]  /*5a10*/  ULDC UR4, c[0x0][0x8f4] ;  /* 0x00023d0000047ab9 */ /* 0x000fca0000000800 */
.L_x_7169:
        /* <DEDUP_REMOVED lines=48> */
.L_x_7171:
        /* <DEDUP_REMOVED lines=13> */
.L_x_7172:
        /* <DEDUP_REMOVED lines=12> */
.L_x_7173:
        /* <DEDUP_REMOVED lines=68> */
.L_x_7177:
[----:B------:R-:W2:Y:S04]  /*62f0*/  LDG.E.STRONG.GPU R4, desc[UR46][R2.64] ;  /* 0x0000002e02047981 */ /* 0x000ea8000c1ef900 */
[----:B--2---:R-:W-:Y:S01]  /*6300*/  CCTL.IVALL ;  /* 0x00000000ff00798f */ /* 0x004fe20002000000 */
[----:B------:R-:W-:Y:S05]  /*6310*/  YIELD ;  /* 0x0000000000007946 */ /* 0x000fea0003800000 */
[----:B------:R-:W-:-:S13]  /*6320*/  ISETP.NE.AND P1, PT, R4, R5, PT ;  /* 0x000000050400720c */ /* 0x000fda0003f25270 */
[----:B------:R-:W-:Y:S05]  /*6330*/  @P1 BRA `(.L_x_7177) ;  /* 0xfffffffc00ec1947 */ /* 0x000fea000383ffff */
.L_x_7176:
[----:B------:R-:W-:Y:S05]  /*6340*/  BSYNC B0 ;  /* 0x0000000000007941 */ /* 0x000fea0003800000 */
.L_x_7175:
[----:B------:R-:W-:-:S03]  /*6350*/  UMOV UR6, 0xffffffff ;  /* 0xffffffff00067882 */ /* 0x000fc60000000000 */
[----:B------:R-:W-:Y:S05]  /*6360*/  BRA.DIV UR6, `(.L_x_7178) ;  /* 0x0000003e06187947 */ /* 0x000fea000b800000 */
[----:B------:R-:W-:Y:S01]  /*6370*/  NOP ;  /* 0x0000000000007918 */ /* 0x000fe20000000000 */
.L_x_7259:
        /* <DEDUP_REMOVED lines=22> */
.L_x_7180:
[----:B------:R-:W-:Y:S05]  /*64e0*/  BSYNC B0 ;  /* 0x0000000000007941 */ /* 0x000fea0003800000 */
.L_x_7179:
        /* <DEDUP_REMOVED lines=20> */
.L_x_7182:
[----:B------:R-:W-:Y:S05]  /*6630*/  BSYNC B0 ;  /* 0x0000000000007941 */ /* 0x000fea0003800000 */
.L_x_7181:
[----:B------:R-:W-:Y:S06]  /*6640*/  BAR.ARV 0xa, 0xa0 ;  /* 0x0282800000007b1d */ /* 0x000fec0000002000 */
[----:B------:R-:W-:Y:S04]  /*6650*/  BSSY B0, `(.L_x_7183) ;  /* 0x0000003000007945 */ /* 0x000fe80003800000 */
[----:B------:R-:W-:Y:S05]  /*6660*/  @!P0 BRA `(.L_x_7184) ;  /* 0x0000000000048947 */ /* 0x000fea0003800000 */
[----:B------:R-:W-:-:S04]  /*6670*/  DEPBAR.LE SB0, 0x0 ;  /* 0x000080000000791a */ /* 0x000fc80000000000 */
.L_x_7184:
[----:B------:R-:W-:Y:S05]  /*6680*/  BSYNC B0 ;  /* 0x0000000000007941 */ /* 0x000fea0003800000 */
.L_x_7183:
        /* <DEDUP_REMOVED lines=19> */
.L_x_7186:
[----:B------:R-:W-:Y:S05]  /*67c0*/  BSYNC B0 ;  /* 0x0000000000007941 */ /* 0x000fea0003800000 */
.L_x_7185:
[----:B------:R-:W-:Y:S01]  /*67d0*/  UIADD3 UR7, UR13, 0x1, URZ ;  /* 0x000000010d077890 */ /* 0x000fe2000fffe03f */
[----:B------:R-:W-:Y:S11]  /*67e0*/  BRA `(.L_x_7187) ;  /* 0x0000000000047947 */ /* 0x000ff60003800000 */
.L_x_7174:
[----:B------:R-:W-:-:S05]  /*67f0*/  UMOV UR7, UR13 ;  /* 0x0000000d00077c82 */ /* 0x000fca0008000000 */
.L_x_7187:
        /* <DEDUP_REMOVED lines=16> */
.L_x_7212:
        /* <DEDUP_REMOVED lines=18> */
.L_x_7190:
[----:B------:R-:W2:Y:S04]  /*6a20*/  LDG.E.STRONG.GPU R4, desc[UR46][R2.64] ;  /* 0x0000002e02047981 */ /* 0x000ea8000c1ef900 */
[----:B--2---:R-:W-:Y:S01]  /*6a30*/  CCTL.IVALL ;  /* 0x00000000ff00798f */ /* 0x004fe20002000000 */
[----:B------:R-:W-:Y:S05]  /*6a40*/  YIELD ;  /* 0x0000000000007946 */ /* 0x000fea0003800000 */
[----:B------:R-:W-:-:S13]  /*6a50*/  ISETP.NE.AND P1, PT, R4, R5, PT ;  /* 0x000000050400720c */ /* 0x000fda0003f25270 */
[----:B------:R-:W-:Y:S05]  /*6a60*/  @P1 BRA `(.L_x_7190) ;  /* 0xfffffffc00ec1947 */ /* 0x000fea000383ffff */
.L_x_7189:
[----:B------:R-:W-:Y:S05]  /*6a70*/  BSYNC B0 ;  /* 0x0000000000007941 */ /* 0x000fea0003800000 */
.L_x_7188:
[----:B------:R-:W-:-:S03]  /*6a80*/  UMOV UR24, 0xffffffff ;  /* 0xffffffff00187882 */ /* 0x000fc60000000000 */
[----:B------:R-:W-:Y:S05]  /*6a90*/  BRA.DIV UR24, `(.L_x_7191) ;  /* 0x0000003618687947 */ /* 0x000fea000b800000 */
[----:B------:R-:W-:Y:S01]  /*6aa0*/  NOP ;  /* 0x0000000000007918 */ /* 0x000fe20000000000 */
.L_x_7262:
        /* <DEDUP_REMOVED lines=19> */
.L_x_7193:
[----:B------:R-:W-:Y:S05]  /*6be0*/  BSYNC B0 ;  /* 0x0000000000007941 */ /* 0x000fea0003800000 */
.L_x_7192:
        /* <DEDUP_REMOVED lines=15> */
.L_x_7195:
[----:B------:R-:W-:Y:S05]  /*6ce0*/  BSYNC B0 ;  /* 0x0000000000007941 */ /* 0x000fea0003800000 */
.L_x_7194:
[----:B------:R-:W-:Y:S06]  /*6cf0*/  BAR.ARV 0xa, 0xa0 ;  /* 0x0282800000007b1d */ /* 0x000fec0000002000 */
[----:B------:R-:W-:Y:S04]  /*6d00*/  BSSY B0, `(.L_x_7196) ;  /* 0x0000003000007945 */ /* 0x000fe80003800000 */
[----:B------:R-:W-:Y:S05]  /*6d10*/  @!P0 BRA `(.L_x_7197) ;  /* 0x0000000000048947 */ /* 0x000fea0003800000 */
[----:B------:R-:W-:-:S04]  /*6d20*/  DEPBAR.LE SB0, 0x0 ;  /* 0x000080000000791a */ /* 0x000fc80000000000 */
.L_x_7197:
[----:B------:R-:W-:Y:S05]  /*6d30*/  BSYNC B0 ;  /* 0x0000000000007941 */ /* 0x000fea0003800000 */
.L_x_7196:
        /* <DEDUP_REMOVED lines=19> */
.L_x_7199:
[----:B------:R-:W-:Y:S05]  /*6e70*/  BSYNC B0 ;  /* 0x0000000000007941 */ /* 0x000fea0003800000 */
.L_x_7198:
        /* <DEDUP_REMOVED lines=17> */
.L_x_7202:
[----:B------:R-:W2:Y:S04]  /*6f90*/  LDG.E.STRONG.GPU R4, desc[UR46][R2.64] ;  /* 0x0000002e02047981 */ /* 0x000ea8000c1ef900 */
[----:B--2---:R-:W-:Y:S01]  /*6fa0*/  CCTL.IVALL ;  /* 0x00000000ff00798f */ /* 0x004fe20002000000 */
[----:B------:R-:W-:Y:S05]  /*6fb0*/  YIELD ;  /* 0x0000000000007946 */ /* 0x000fea0003800000 */
[----:B------:R-:W-:-:S13]  /*6fc0*/  ISETP.NE.AND P1, PT, R4, R5, PT ;  /* 0x000000050400720c */ /* 0x000fda0003f25270 */
[----:B------:R-:W-:Y:S05]  /*6fd0*/  @P1 BRA `(.L_x_7202) ;  /* 0xfffffffc00ec1947 */ /* 0x000fea000383ffff */
.L_x_7201:
[----:B------:R-:W-:Y:S05]  /*6fe0*/  BSYNC B0 ;  /* 0x0000000000007941 */ /* 0x000fea0003800000 */
.L_x_7200:
[----:B------:R-:W-:-:S03]  /*6ff0*/  UMOV UR18, 0xffffffff ;  /* 0xffffffff00127882 */ /* 0x000fc60000000000 */
[----:B------:R-:W-:Y:S05]  /*7000*/  BRA.DIV UR18, `(.L_x_7203) ;  /* 0x0000003212287947 */ /* 0x000fea000b800000 */
[----:B------:R-:W-:Y:S01]  /*7010*/  NOP ;  /* 0x0000000000007918 */ /* 0x000fe20000000000 */
.L_x_7265:
        /* <DEDUP_REMOVED lines=15> */
.L_x_7205:
[----:B------:R-:W-:Y:S05]  /*7110*/  BSYNC B0 ;  /* 0x0000000000007941 */ /* 0x000fea0003800000 */
.L_x_7204:
        /* <DEDUP_REMOVED lines=15> */
.L_x_7207:
[----:B------:R-:W-:Y:S05]  /*7210*/  BSYNC B0 ;  /* 0x0000000000007941 */ /* 0x000fea0003800000 */
.L_x_7206:
[----:B------:R-:W-:Y:S06]  /*7220*/  BAR.ARV 0xa, 0xa0 ;  /* 0x0282800000007b1d */ /* 0x000fec0000002000 */
[----:B------:R-:W-:Y:S04]  /*7230*/  BSSY B0, `(.L_x_7208) ;  /* 0x0000003000007945 */ /* 0x000fe80003800000 */
[----:B------:R-:W-:Y:S05]  /*7240*/  @!P0 BRA `(.L_x_7209) ;  /* 0x0000000000048947 */ /* 0x000fea0003800000 */
[----:B------:R-:W-:-:S04]  /*7250*/  DEPBAR.LE SB0, 0x0 ;  /* 0x000080000000791a */ /* 0x000fc80000000000 */
.L_x_7209:
[----:B------:R-:W-:Y:S05]  /*7260*/  BSYNC B0 ;  /* 0x0000000000007941 */ /* 0x000fea0003800000 */
.L_x_7208:
        /* <DEDUP_REMOVED lines=19> */
.L_x_7211:
[----:B------:R-:W-:Y:S05]  /*73a0*/  BSYNC B0 ;  /* 0x0000000000007941 */ /* 0x000fea0003800000 */
.L_x_7210:
[----:B------:R-:W-:Y:S02]  /*73b0*/  UIADD3 UR7, UR7, 0x2, URZ ;  /* 0x0000000207077890 */ /* 0x000fe4000fffe03f */
[----:B------:R-:W-:Y:S02]  /*73c0*/  UIADD3 UR6, UR6, 0x4000, URZ ;  /* 0x0000400006067890 */ /* 0x000fe4000fffe03f */
[----:B------:R-:W-:-:S06]  /*73d0*/  UISETP.GE.AND UP0, UPT, UR7, UR12, UPT ;  /* 0x0000000c0700728c */ /* 0x000fcc000bf06270 */
[----:B------:R-:W-:-:S13]  /*73e0*/  PLOP3.LUT P1, PT, PT, PT, UP0, 0x80, 0x0 ;  /* 0x000000000000781c */ /* 0x000fda0003f2f008 */
[----:B------:R-:W-:Y:S05]  /*73f0*/  @!P1 BRA `(.L_x_7212) ;  /* 0xfffffff400409947 */ /* 0x000fea000383ffff */
[----:B------:R-:W-:Y:S05]  /*7400*/  BRA `(.L_x_7125) ;  /* 0x0000002800587947 */ /* 0x000fea0003800000 */
.L_x_7165:
        /* <DEDUP_REMOVED lines=21> */
.L_x_7213:
[----:B------:R-:W1:Y:S01]  /*7560*/  LDC R3, c[0x0][0x8cc] ;  /* 0x00023300ff037b82 */ /* 0x000e620000000800 */
[----:B------:R-:W-:Y:S01]  /*7570*/  IMAD.MOV.U32 R0, RZ, RZ, R5 ;  /* 0x000000ffff007224 */ /* 0x000fe200078e0005 */
[----:B-1----:R-:W-:-:S13]  /*7580*/  ISETP.NE.AND P0, PT, R3, 0x1, PT ;  /* 0x000000010300780c */ /* 0x002fda0003f05270 */
[----:B------:R-:W1:Y:S02]  /*7590*/  @P0 LDC.64 R6, c[0x0][0x8d0] ;  /* 0x00023400ff060b82 */ /* 0x000e640000000a00 */
[----:B-1----:R-:W-:-:S05]  /*75a0*/  @P0 IMAD.HI.U32 R4, R5, R6, RZ ;  /* 0x0000000605040227 */ /* 0x002fca00078e00ff */
[----:B------:R-:W-:-:S05]  /*75b0*/  @P0 SHF.R.U32.HI R0, RZ, R7, R4 ;  /* 0x00000007ff000219 */ /* 0x000fca0000011604 */
[----:B------:R-:W-:-:S07]  /*75c0*/  IMAD R3, R0, R3, RZ ;  /* 0x0000000300037224 */ /* 0x000fce00078e02ff */
.L_x_7214:
        /* <DEDUP_REMOVED lines=23> */
.L_x_7215:
        /* <DEDUP_REMOVED lines=10> */
.L_x_7217:
[----:B------:R-:W2:Y:S02]  /*77e0*/  LDC R4, c[0x0][0x8f4] ;  /* 0x00023d00ff047b82 */ /* 0x000ea40000000800 */
.L_x_7216:
        /* <DEDUP_REMOVED lines=42> */
.L_x_7219:
        /* <DEDUP_REMOVED lines=20> */
.L_x_7220:
[----:B------:R-:W-:Y:S05]  /*7bd0*/  @!P0 BRA `(.L_x_7221) ;  /* 0x00000000000c8947 */ /* 0x000fea0003800000 */
[----:B------:R-:W2:Y:S04]  /*7be0*/  LDG.E R5, desc[UR46][R2.64] ;  /* 0x0000002e02057981 */ /* 0x000ea8000c1e1900 */
[----:B------:R-:W2:Y:S02]  /*7bf0*/  LDG.E R0, desc[UR46][R2.64+0x4] ;  /* 0x0000042e02007981 */ /* 0x000ea4000c1e1900 */
[----:B--2---:R-:W-:-:S07]  /*7c00*/  IMAD.IADD R0, R0, 0x1, -R5 ;  /* 0x0000000100007824 */ /* 0x004fce00078e0a05 */
.L_x_7221:
        /* <DEDUP_REMOVED lines=66> */
.L_x_7266:
        /* <DEDUP_REMOVED lines=15> */
.L_x_7224:
        /* <DEDUP_REMOVED lines=92> */
.L_x_7235:
[----:B-123--:R-:W-:-:S04]  /*86e0*/  SHF.L.U32 R18, R10, 0x1f, RZ ;  /* 0x0000001f0a127819 */ /* 0x00efc800000006ff */
[----:B------:R-:W2:Y:S02]  /*86f0*/  SYNCS.PHASECHK.TRANS64.TRYWAIT P1, [R15+URZ+0x30840], R18 ;  /* 0x030840120f0075a7 */ /* 0x000ea4000802017f */
[----:B--2---:R-:W-:Y:S05]  /*8700*/  @!P1 BRA `(.L_x_7227) ;  /* 0x0000001800989947 */ /* 0x004fea0003800000 */
.L_x_7267:
        /* <DEDUP_REMOVED lines=8> */
.L_x_7228:
        /* <DEDUP_REMOVED lines=37> */
.L_x_7268:
        /* <DEDUP_REMOVED lines=8> */
.L_x_7230:
        /* <DEDUP_REMOVED lines=37> */
.L_x_7269:
        /* <DEDUP_REMOVED lines=8> */
.L_x_7232:
        /* <DEDUP_REMOVED lines=31> */
.L_x_7271:
        /* <DEDUP_REMOVED lines=8> */
.L_x_7234:
        /* <DEDUP_REMOVED lines=37> */
.L_x_7226:
[----:B------:R-:W4:Y:S02]  /*91f0*/  LDL.LU R4, [R1+0x4] ;  /* 0x0000040001047983 */ /* 0x000f240000300800 */
[----:B----4-:R-:W-:Y:S02]  /*9200*/  ISETP.NE.AND P1, PT, R4, RZ, PT ;  /* 0x000000ff0400720c */ /* 0x010fe40003f25270 */
[----:B------:R4:W5:Y:S11]  /*9210*/  LDL R4, [R1] ;  /* 0x0000000001047983 */ /* 0x0009760000100800 */
[----:B----4-:R-:W-:Y:S05]  /*9220*/  @!P1 BRA `(.L_x_7225) ;  /* 0x00000004005c9947 */ /* 0x010fea0003800000 */
[----:B------:R-:W-:-:S04]  /*9230*/  SHF.L.U32 R12, R10, 0x1f, RZ ;  /* 0x0000001f0a0c7819 */ /* 0x000fc800000006ff */
[----:B------:R-:W4:Y:S02]  /*9240*/  SYNCS.PHASECHK.TRANS64.TRYWAIT P1, [R15+URZ+0x30840], R12 ;  /* 0x0308400c0f0075a7 */ /* 0x000f24000802017f */
[----:B----4-:R-:W-:Y:S05]  /*9250*/  @!P1 BRA `(.L_x_7236) ;  /* 0x0000001000189947 */ /* 0x010fea0003800000 */
.L_x_7272:
        /* <DEDUP_REMOVED lines=8> */
.L_x_7237:
        /* <DEDUP_REMOVED lines=34> */
.L_x_7273:
        /* <DEDUP_REMOVED lines=8> */
.L_x_7239:
        /* <DEDUP_REMOVED lines=34> */
.L_x_7225:
[----:B------:R-:W1:Y:S01]  /*97a0*/  S2R R0, SR_TID.X ;  /* 0x0000000000007919 */ /* 0x000e620000002100 */
[----:B------:R-:W-:Y:S01]  /*97b0*/  IMAD R3, R16, 0x8, R15 ;  /* 0x0000000810037824 */ /* 0x000fe200078e020f */
[----:B-1----:R-:W-:Y:S02]  /*97c0*/  LOP3.LUT R2, R0, 0x7f, RZ, 0xc0, !PT ;  /* 0x0000007f00027812 */ /* 0x002fe400078ec0ff */
[----:B------:R-:W-:Y:S02]  /*97d0*/  SHF.L.U32 R0, R10, 0x1f, RZ ;  /* 0x0000001f0a007819 */ /* 0x000fe400000006ff */
[----:B------:R-:W-:Y:S02]  /*97e0*/  ISETP.NE.AND P1, PT, R2, RZ, PT ;  /* 0x000000ff0200720c */ /* 0x000fe40003f25270 */
[----:B------:R-:W1:Y:S02]  /*97f0*/  SYNCS.PHASECHK.TRANS64.TRYWAIT P0, [R3+URZ+0x30840], R0 ;  /* 0x03084000030075a7 */ /* 0x000e64000800017f */
[----:B-1----:R-:W-:Y:S09]  /*9800*/  @!P0 BRA `(.L_x_7240) ;  /* 0x0000000800d48947 */ /* 0x002ff20003800000 */
.L_x_7274:
[----:B------:R-:W-:Y:S05]  /*9810*/  @P1 BRA `(.L_x_7241) ;  /* 0x0000000000181947 */ /* 0x000fea0003800000 */
[----:B------:R-:W1:Y:S01]  /*9820*/  S2R R2, SR_TID.X ;  /* 0x0000000000027919 */ /* 0x000e620000002100 */
[----:B------:R-:W-:-:S04]  /*9830*/  IMAD.MOV.U32 R0, RZ, RZ, 0x4100 ;  /* 0x00004100ff007424 */ /* 0x000fc800078e00ff */
[----:B------:R1:W-:Y:S02]  /*9840*/  SYNCS.ARRIVE.TRANS64 RZ, [R3+URZ+0x30830], R0 ;  /* 0x0308300003ff79a7 */ /* 0x0003e4000800003f */
[----:B-1----:R-:W-:-:S13]  /*9850*/  LOP3.LUT P0, RZ, R2, 0x1f, RZ, 0xc0, !PT ;  /* 0x0000001f02ff7812 */ /* 0x002fda000780c0ff */
[----:B------:R-:W-:Y:S05]  /*9860*/  @!P0 BRA `(.L_x_7241) ;  /* 0x0000000000048947 */ /* 0x000fea0003800000 */
[----:B------:R-:W-:Y:S01]  /*9870*/  BPT.TRAP 0x1 ;  /* 0x000000040000795c */ /* 0x000fe20000300000 */
.L_x_7241:
        /* <DEDUP_REMOVED lines=41> */
.L_x_7222:
[----:B------:R-:W-:Y:S05]  /*9b10*/  BSYNC B0 ;  /* 0x0000000000007941 */ /* 0x000fea0003800000 */
.L_x_7218:
[----:B------:R-:W-:-:S03]  /*9b20*/  UMOV UR7, 0xffffffff ;  /* 0xffffffff00077882 */ /* 0x000fc60000000000 */
[----:B------:R-:W-:Y:S05]  /*9b30*/  BRA.DIV UR7, `(.L_x_7242) ;  /* 0x0000000a071c7947 */ /* 0x000fea000b800000 */
[----:B------:R-:W-:-:S13]  /*9b40*/  ELECT P6, URZ, PT ;  /* 0x00000000003f782f */ /* 0x000fda00038c0000 */
.L_x_7277:
[----:B------:R-:W-:Y:S05]  /*9b50*/  @!P6 BRA `(.L_x_7125) ;  /* 0x000000000084e947 */ /* 0x000fea0003800000 */
[----:B------:R-:W-:-:S06]  /*9b60*/  ULOP3.LUT UR7, UR38, 0x2, URZ, 0xfc, !UPT ;  /* 0x0000000226077892 */ /* 0x000fcc000f8efc3f */
[----:B------:R-:W-:-:S05]  /*9b70*/  IMAD.U32 R0, RZ, RZ, UR7 ;  /* 0x00000007ff007e24 */ /* 0x000fca000f8e00ff */
[----:B------:R-:W-:-:S13]  /*9b80*/  ISETP.NE.AND P2, PT, R0, 0x3, PT ;  /* 0x000000030000780c */ /* 0x000fda0003f45270 */
[----:B------:R-:W-:Y:S05]  /*9b90*/  @!P2 BRA `(.L_x_7243) ;  /* 0x000000000004a947 */ /* 0x000fea0003800000 */
[----:B------:R-:W-:Y:S01]  /*9ba0*/  BPT.TRAP 0x1 ;  /* 0x000000040000795c */ /* 0x000fe20000300000 */
.L_x_7243:
        /* <DEDUP_REMOVED lines=15> */
.L_x_7278:
[----:B------:R-:W2:Y:S02]  /*9ca0*/  SYNCS.PHASECHK.TRANS64.TRYWAIT P0, [R3+URZ], R0 ;  /* 0x00000000030075a7 */ /* 0x000ea4000800017f */
[----:B--2---:R-:W-:Y:S05]  /*9cb0*/  @!P0 BRA `(.L_x_7245) ;  /* 0x0000000400f08947 */ /* 0x004fea0003800000 */
.L_x_7279:
[----:B------:R-:W-:Y:S05]  /*9cc0*/  @!P2 BRA `(.L_x_7246) ;  /* 0x000000000004a947 */ /* 0x000fea0003800000 */
[----:B------:R-:W-:Y:S01]  /*9cd0*/  BPT.TRAP 0x1 ;  /* 0x000000040000795c */ /* 0x000fe20000300000 */
.L_x_7246:
[----:B--2---:R-:W-:-:S04]  /*9ce0*/  VIADD R3, R8, 0x30840 ;  /* 0x0003084008037836 */ /* 0x004fc80000000000 */
[----:B------:R-:W-:-:S04]  /*9cf0*/  IMAD R5, R2, 0x8, R3 ;  /* 0x0000000802057824 */ /* 0x000fc800078e0203 */
[----:B------:R-:W2:Y:S02]  /*9d00*/  SYNCS.PHASECHK.TRANS64.TRYWAIT P0, [R5+URZ], R4 ;  /* 0x00000004050075a7 */ /* 0x000ea4000800017f */
[----:B--2---:R-:W-:Y:S05]  /*9d10*/  @!P0 BRA `(.L_x_7247) ;  /* 0x0000000400ec8947 */ /* 0x004fea0003800000 */
.L_x_7280:
[----:B------:R-:W-:-:S07]  /*9d20*/  IMAD R3, R6, 0x8, R3 ;  /* 0x0000000806037824 */ /* 0x000fce00078e0203 */
.L_x_7248:
[----:B---3--:R3:W4:Y:S02]  /*9d30*/  SYNCS.PHASECHK.TRANS64.TRYWAIT P0, [R3+URZ], R0 ;  /* 0x00000000030075a7 */ /* 0x008724000800017f */
[----:B----4-:R-:W-:Y:S05]  /*9d40*/  @!P0 NANOSLEEP.SYNCS 0x989680 ;  /* 0x009896800000895d */ /* 0x010fea0003900000 */
[----:B------:R-:W4:Y:S02]  /*9d50*/  @!P0 SYNCS.PHASECHK.TRANS64 P0, [R3+URZ], R0 ;  /* 0x00000000030085a7 */ /* 0x000f24000800007f */
[----:B----4-:R-:W-:Y:S05]  /*9d60*/  @!P0 BRA `(.L_x_7248) ;  /* 0xfffffffc00f08947 */ /* 0x010fea000383ffff */
.L_x_7125:
[----:B------:R-:W-:Y:S05]  /*9d70*/  BSYNC B6 ;  /* 0x0000000000067941 */ /* 0x000fea0003800000 */
.L_x_7117:
[----:B------:R-:W-:Y:S05]  /*9d80*/  EXIT ;  /* 0x000000000000794d */ /* 0x000fea0003800000 */
.L_x_7135:
[----:B------:R-:W-:Y:S02]  /*9d90*/  IMAD.MOV.U32 R12, RZ, RZ, RZ ;  /* 0x000000ffff0c7224 */ /* 0x000fe400078e00ff */
[----:B------:R-:W-:Y:S02]  /*9da0*/  IMAD.MOV.U32 R11, RZ, RZ, 0x1f ;  /* 0x0000001fff0b7424 */ /* 0x000fe400078e00ff */
[----:B------:R-:W-:-:S07]  /*9db0*/  IMAD.MOV.U32 R15, RZ, RZ, -0x1 ;  /* 0xffffffffff0f7424 */ /* 0x000fce00078e00ff */
[----:B------:R-:W-:Y:S05]  /*9dc0*/  WARPSYNC.COLLECTIVE R15, `(.L_x_7249) ;  /* 0x000000000f087348 */ /* 0x000fea0003c00000 */
[----:B------:R1:W2:Y:S02]  /*9dd0*/  SHFL.IDX P6, R14, R13, R12, R11 ;  /* 0x0000000c0d0e7389 */ /* 0x0002a400000c000b */
[----:B-12---:R-:W-:Y:S01]  /*9de0*/  ENDCOLLECTIVE ;  /* 0x000000000000791b */ /* 0x006fe20003800000 */
.L_x_7249:
[----:B------:R-:W-:Y:S05]  /*9df0*/  BRA `(.L_x_7250) ;  /* 0xffffff7800907947 */ /* 0x000fea000383ffff */
.L_x_7137:
[----:B---3--:R3:W4:Y:S02]  /*9e00*/  SYNCS.PHASECHK.TRANS64.TRYWAIT P0, [R228+URZ+0x30800], R9 ;  /* 0x03080009e40075a7 */ /* 0x008724000800017f */
[----:B----4-:R-:W-:Y:S05]  /*9e10*/  @!P0 NANOSLEEP.SYNCS 0x989680 ;  /* 0x009896800000895d */ /* 0x010fea0003900000 */
[----:B------:R-:W4:Y:S02]  /*9e20*/  @!P0 SYNCS.PHASECHK.TRANS64 P0, [R228+URZ+0x30800], R9 ;  /* 0x03080009e40085a7 */ /* 0x000f24000800007f */
[----:B----4-:R-:W-:Y:S05]  /*9e30*/  @!P0 BRA `(.L_x_7137) ;  /* 0xfffffffc00f08947 */ /* 0x010fea000383ffff */
[----:B------:R-:W-:Y:S05]  /*9e40*/  BRA `(.L_x_7136) ;  /* 0xffffff7800b87947 */ /* 0x000fea000383ffff */
.L_x_7141:
[----:B---3--:R3:W4:Y:S02]  /*9e50*/  SYNCS.PHASECHK.TRANS64.TRYWAIT P1, [R0+URZ+0x30810], R9 ;  /* 0x03081009000075a7 */ /* 0x008724000802017f */
[----:B----4-:R-:W-:Y:S05]  /*9e60*/  @!P1 NANOSLEEP.SYNCS 0x989680 ;  /* 0x009896800000995d */ /* 0x010fea0003900000 */
[----:B------:R-:W4:Y:S02]  /*9e70*/  @!P1 SYNCS.PHASECHK.TRANS64 P1, [R0+URZ+0x30810], R9 ;  /* 0x03081009000095a7 */ /* 0x000f24000802007f */
[----:B----4-:R-:W-:Y:S05]  /*9e80*/  @!P1 BRA `(.L_x_7141) ;  /* 0xfffffffc00f09947 */ /* 0x010fea000383ffff */
[----:B------:R-:W-:Y:S05]  /*9e90*/  BRA `(.L_x_7140) ;  /* 0xffffff8000687947 */ /* 0x000fea000383ffff */
.L_x_7145:
[----:B------:R1:W1:Y:S02]  /*9ea0*/  SYNCS.PHASECHK.TRANS64.TRYWAIT P1, [R0+URZ+0x30830], R9 ;  /* 0x03083009000075a7 */ /* 0x000264000802017f */
[----:B-1----:R-:W-:Y:S05]  /*9eb0*/  @!P1 NANOSLEEP.SYNCS 0x989680 ;  /* 0x009896800000995d */ /* 0x002fea0003900000 */
[----:B------:R-:W1:Y:S02]  /*9ec0*/  @!P1 SYNCS.PHASECHK.TRANS64 P1, [R0+URZ+0x30830], R9 ;  /* 0x03083009000095a7 */ /* 0x000e64000802007f */
[----:B-1----:R-:W-:Y:S05]  /*9ed0*/  @!P1 BRA `(.L_x_7145) ;  /* 0xfffffffc00f09947 */ /* 0x002fea000383ffff */
[----:B------:R-:W-:Y:S05]  /*9ee0*/  BRA `(.L_x_7144) ;  /* 0xffffff8400c07947 */ /* 0x000fea000383ffff */
.L_x_7152:
[----:B------:R-:W-:Y:S01]  /*9ef0*/  BSSY B0, `(.L_x_7251) ;  /* 0x0000005000007945 */ /* 0x000fe20003800000 */
[----:B------:R-:W-:-:S07]  /*9f00*/  IMAD.MOV.U32 R15, RZ, RZ, -0x1 ;  /* 0xffffffffff0f7424 */ /* 0x000fce00078e00ff */
[----:B-1----:R-:W-:Y:S05]  /*9f10*/  WARPSYNC.COLLECTIVE R15, `(.L_x_7252) ;  /* 0x000000000f087348 */ /* 0x002fea0003c00000 */
[----:B------:R-:W-:Y:S01]  /*9f20*/  NOP ;  /* 0x0000000000007918 */ /* 0x000fe20000000000 */
[----:B-1----:R-:W-:Y:S01]  /*9f30*/  ENDCOLLECTIVE ;  /* 0x000000000000791b */ /* 0x002fe20003800000 */
.L_x_7252:
[----:B------:R-:W-:Y:S05]  /*9f40*/  BSYNC B0 ;  /* 0x0000000000007941 */ /* 0x000fea0003800000 */
.L_x_7251:
[----:B------:R-:W-:Y:S05]  /*9f50*/  BRA `(.L_x_7253) ;  /* 0xffffffac00d87947 */ /* 0x000fea000383ffff */
.L_x_7161:
[----:B------:R-:W-:Y:S01]  /*9f60*/  BSSY B0, `(.L_x_7254) ;  /* 0x0000005000007945 */ /* 0x000fe20003800000 */
[----:B------:R-:W-:-:S07]  /*9f70*/  IMAD.MOV.U32 R15, RZ, RZ, -0x1 ;  /* 0xffffffffff0f7424 */ /* 0x000fce00078e00ff */
[----:B-12---:R-:W-:Y:S05]  /*9f80*/  WARPSYNC.COLLECTIVE R15, `(.L_x_7255) ;  /* 0x000000000f087348 */ /* 0x006fea0003c00000 */
[----:B------:R-:W-:Y:S01]  /*9f90*/  NOP ;  /* 0x0000000000007918 */ /* 0x000fe20000000000 */
[----:B-12---:R-:W-:Y:S01]  /*9fa0*/  ENDCOLLECTIVE ;  /* 0x000000000000791b */ /* 0x006fe20003800000 */
.L_x_7255:
[----:B------:R-:W-:Y:S05]  /*9fb0*/  BSYNC B0 ;  /* 0x0000000000007941 */ /* 0x000fea0003800000 */
.L_x_7254:
[----:B------:R-:W-:Y:S05]  /*9fc0*/  BRA `(.L_x_7256) ;  /* 0xffffffb000d87947 */ /* 0x000fea000383ffff */
.L_x_7178:
[----:B------:R-:W-:Y:S01]  /*9fd0*/  BSSY B0, `(.L_x_7257) ;  /* 0x0000005000007945 */ /* 0x000fe20003800000 */
[----:B------:R-:W-:-:S07]  /*9fe0*/  IMAD.MOV.U32 R15, RZ, RZ, -0x1 ;  /* 0xffffffffff0f7424 */ /* 0x000fce00078e00ff */
[----:B------:R-:W-:Y:S05]  /*9ff0*/  WARPSYNC.COLLECTIVE R15, `(.L_x_7258) ;  /* 0x000000000f087348 */ /* 0x000fea0003c00000 */
[----:B------:R-:W-:Y:S01]  /*a000*/  NOP ;  /* 0x0000000000007918 */ /* 0x000fe20000000000 */
[----:B------:R-:W-:Y:S01]  /*a010*/  ENDCOLLECTIVE ;  /* 0x000000000000791b */ /* 0x000fe20003800000 */
.L_x_7258:
[----:B------:R-:W-:Y:S05]  /*a020*/  BSYNC B0 ;  /* 0x0000000000007941 */ /* 0x000fea0003800000 */
.L_x_7257:
[----:B------:R-:W-:Y:S05]  /*a030*/  BRA `(.L_x_7259) ;  /* 0xffffffc000d07947 */ /* 0x000fea000383ffff */
.L_x_7191:
[----:B------:R-:W-:Y:S01]  /*a040*/  BSSY B0, `(.L_x_7260) ;  /* 0x0000005000007945 */ /* 0x000fe20003800000 */
[----:B------:R-:W-:-:S07]  /*a050*/  IMAD.MOV.U32 R15, RZ, RZ, -0x1 ;  /* 0xffffffffff0f7424 */ /* 0x000fce00078e00ff */
[----:B------:R-:W-:Y:S05]  /*a060*/  WARPSYNC.COLLECTIVE R15, `(.L_x_7261) ;  /* 0x000000000f087348 */ /* 0x000fea0003c00000 */
[----:B------:R-:W-:Y:S01]  /*a070*/  NOP ;  /* 0x0000000000007918 */ /* 0x000fe20000000000 */
[----:B------:R-:W-:Y:S01]  /*a080*/  ENDCOLLECTIVE ;  /* 0x000000000000791b */ /* 0x000fe20003800000 */
.L_x_7261:
[----:B------:R-:W-:Y:S05]  /*a090*/  BSYNC B0 ;  /* 0x0000000000007941 */ /* 0x000fea0003800000 */
.L_x_7260:
[----:B------:R-:W-:Y:S05]  /*a0a0*/  BRA `(.L_x_7262) ;  /* 0xffffffc800807947 */ /* 0x000fea000383ffff */
.L_x_7203:
[----:B------:R-:W-:Y:S01]  /*a0b0*/  BSSY B0, `(.L_x_7263) ;  /* 0x0000005000007945 */ /* 0x000fe20003800000 */
[----:B------:R-:W-:-:S07]  /*a0c0*/  IMAD.MOV.U32 R15, RZ, RZ, -0x1 ;  /* 0xffffffffff0f7424 */ /* 0x000fce00078e00ff */
[----:B------:R-:W-:Y:S05]  /*a0d0*/  WARPSYNC.COLLECTIVE R15, `(.L_x_7264) ;  /* 0x000000000f087348 */ /* 0x000fea0003c00000 */
[----:B------:R-:W-:Y:S01]  /*a0e0*/  NOP ;  /* 0x0000000000007918 */ /* 0x000fe20000000000 */
[----:B------:R-:W-:Y:S01]  /*a0f0*/  ENDCOLLECTIVE ;  /* 0x000000000000791b */ /* 0x000fe20003800000 */
.L_x_7264:
[----:B------:R-:W-:Y:S05]  /*a100*/  BSYNC B0 ;  /* 0x0000000000007941 */ /* 0x000fea0003800000 */
.L_x_7263:
[----:B------:R-:W-:Y:S05]  /*a110*/  BRA `(.L_x_7265) ;  /* 0xffffffcc00c07947 */ /* 0x000fea000383ffff */
.L_x_7223:
[----:B-1----:R1:W2:Y:S02]  /*a120*/  SYNCS.PHASECHK.TRANS64.TRYWAIT P0, [R15+URZ+0x30820], R2 ;  /* 0x030820020f0075a7 */ /* 0x0022a4000800017f */
[----:B--2---:R-:W-:Y:S05]  /*a130*/  @!P0 NANOSLEEP.SYNCS 0x989680 ;  /* 0x009896800000895d */ /* 0x004fea0003900000 */
[----:B------:R-:W2:Y:S02]  /*a140*/  @!P0 SYNCS.PHASECHK.TRANS64 P0, [R15+URZ+0x30820], R2 ;  /* 0x030820020f0085a7 */ /* 0x000ea4000800007f */
[----:B--2---:R-:W-:Y:S05]  /*a150*/  @!P0 BRA `(.L_x_7223) ;  /* 0xfffffffc00f08947 */ /* 0x004fea000383ffff */
[----:B------:R-:W-:Y:S05]  /*a160*/  BRA `(.L_x_7266) ;  /* 0xffffffdc00b07947 */ /* 0x000fea000383ffff */
.L_x_7227:
[----:B--2---:R2:W3:Y:S02]  /*a170*/  SYNCS.PHASECHK.TRANS64.TRYWAIT P1, [R15+URZ+0x30840], R18 ;  /* 0x030840120f0075a7 */ /* 0x0044e4000802017f */
[----:B---3--:R-:W-:Y:S05]  /*a180*/  @!P1 NANOSLEEP.SYNCS 0x989680 ;  /* 0x009896800000995d */ /* 0x008fea0003900000 */
[----:B------:R-:W3:Y:S02]  /*a190*/  @!P1 SYNCS.PHASECHK.TRANS64 P1, [R15+URZ+0x30840], R18 ;  /* 0x030840120f0095a7 */ /* 0x000ee4000802007f */
[----:B---3--:R-:W-:Y:S05]  /*a1a0*/  @!P1 BRA `(.L_x_7227) ;  /* 0xfffffffc00f09947 */ /* 0x008fea000383ffff */
[----:B------:R-:W-:Y:S05]  /*a1b0*/  BRA `(.L_x_7267) ;  /* 0xffffffe400547947 */ /* 0x000fea000383ffff */
.L_x_7229:
[----:B-1----:R1:W3:Y:S02]  /*a1c0*/  SYNCS.PHASECHK.TRANS64.TRYWAIT P1, [R15+URZ+0x30828], R18 ;  /* 0x030828120f0075a7 */ /* 0x0022e4000802017f */
[----:B---3--:R-:W-:Y:S05]  /*a1d0*/  @!P1 NANOSLEEP.SYNCS 0x989680 ;  /* 0x009896800000995d */ /* 0x008fea0003900000 */
[----:B------:R-:W3:Y:S02]  /*a1e0*/  @!P1 SYNCS.PHASECHK.TRANS64 P1, [R15+URZ+0x30828], R18 ;  /* 0x030828120f0095a7 */ /* 0x000ee4000802007f */
[----:B---3--:R-:W-:Y:S05]  /*a1f0*/  @!P1 BRA `(.L_x_7229) ;  /* 0xfffffffc00f09947 */ /* 0x008fea000383ffff */
[----:B------:R-:W-:Y:S05]  /*a200*/  BRA `(.L_x_7268) ;  /* 0xffffffe400f47947 */ /* 0x000fea000383ffff */
.L_x_7231:
[----:B---3--:R3:W4:Y:S02]  /*a210*/  SYNCS.PHASECHK.TRANS64.TRYWAIT P1, [R15+URZ+0x30848], R18 ;  /* 0x030848120f0075a7 */ /* 0x008724000802017f */
[----:B----4-:R-:W-:Y:S05]  /*a220*/  @!P1 NANOSLEEP.SYNCS 0x989680 ;  /* 0x009896800000995d */ /* 0x010fea0003900000 */
[----:B------:R-:W4:Y:S02]  /*a230*/  @!P1 SYNCS.PHASECHK.TRANS64 P1, [R15+URZ+0x30848], R18 ;  /* 0x030848120f0095a7 */ /* 0x000f24000802007f */
[----:B----4-:R-:W-:Y:S05]  /*a240*/  @!P1 BRA `(.L_x_7231) ;  /* 0xfffffffc00f09947 */ /* 0x010fea000383ffff */
[----:B------:R-:W-:Y:S05]  /*a250*/  BRA `(.L_x_7269) ;  /* 0xffffffe800947947 */ /* 0x000fea000383ffff */
.L_x_7233:
[----:B------:R-:W-:-:S07]  /*a260*/  SHF.L.U32 R4, R10, 0x1f, RZ ;  /* 0x0000001f0a047819 */ /* 0x000fce00000006ff */
.L_x_7270:
[----:B----4-:R4:W1:Y:S02]  /*a270*/  SYNCS.PHASECHK.TRANS64.TRYWAIT P1, [R15+URZ+0x30820], R4 ;  /* 0x030820040f0075a7 */ /* 0x010864000802017f */
[----:B-1----:R-:W-:Y:S05]  /*a280*/  @!P1 NANOSLEEP.SYNCS 0x989680 ;  /* 0x009896800000995d */ /* 0x002fea0003900000 */
[----:B------:R-:W1:Y:S02]  /*a290*/  @!P1 SYNCS.PHASECHK.TRANS64 P1, [R15+URZ+0x30820], R4 ;  /* 0x030820040f0095a7 */ /* 0x000e64000802007f */
[----:B-1----:R-:W-:Y:S05]  /*a2a0*/  @!P1 BRA `(.L_x_7270) ;  /* 0xfffffffc00f09947 */ /* 0x002fea000383ffff */
[----:B------:R-:W-:Y:S05]  /*a2b0*/  BRA `(.L_x_7271) ;  /* 0xffffffec00187947 */ /* 0x000fea000383ffff */
.L_x_7236:
[----:B----4-:R4:W1:Y:S02]  /*a2c0*/  SYNCS.PHASECHK.TRANS64.TRYWAIT P1, [R15+URZ+0x30840], R12 ;  /* 0x0308400c0f0075a7 */ /* 0x010864000802017f */
[----:B-1----:R-:W-:Y:S05]  /*a2d0*/  @!P1 NANOSLEEP.SYNCS 0x989680 ;  /* 0x009896800000995d */ /* 0x002fea0003900000 */
[----:B------:R-:W1:Y:S02]  /*a2e0*/  @!P1 SYNCS.PHASECHK.TRANS64 P1, [R15+URZ+0x30840], R12 ;  /* 0x0308400c0f0095a7 */ /* 0x000e64000802007f */
[----:B-1----:R-:W-:Y:S05]  /*a2f0*/  @!P1 BRA `(.L_x_7236) ;  /* 0xfffffffc00f09947 */ /* 0x002fea000383ffff */
[----:B------:R-:W-:Y:S05]  /*a300*/  BRA `(.L_x_7272) ;  /* 0xffffffec00d47947 */ /* 0x000fea000383ffff */
.L_x_7238:
[----:B-1----:R1:W2:Y:S02]  /*a310*/  SYNCS.PHASECHK.TRANS64.TRYWAIT P1, [R15+URZ+0x30828], R12 ;  /* 0x0308280c0f0075a7 */ /* 0x0022a4000802017f */
[----:B--2---:R-:W-:Y:S05]  /*a320*/  @!P1 NANOSLEEP.SYNCS 0x989680 ;  /* 0x009896800000995d */ /* 0x004fea0003900000 */
[----:B------:R-:W2:Y:S02]  /*a330*/  @!P1 SYNCS.PHASECHK.TRANS64 P1, [R15+URZ+0x30828], R12 ;  /* 0x0308280c0f0095a7 */ /* 0x000ea4000802007f */
[----:B--2---:R-:W-:Y:S05]  /*a340*/  @!P1 BRA `(.L_x_7238) ;  /* 0xfffffffc00f09947 */ /* 0x004fea000383ffff */
[----:B------:R-:W-:Y:S05]  /*a350*/  BRA `(.L_x_7273) ;  /* 0xfffffff000687947 */ /* 0x000fea000383ffff */
.L_x_7240:
[----:B------:R1:W1:Y:S02]  /*a360*/  SYNCS.PHASECHK.TRANS64.TRYWAIT P0, [R3+URZ+0x30840], R0 ;  /* 0x03084000030075a7 */ /* 0x000264000800017f */
[----:B-1----:R-:W-:Y:S05]  /*a370*/  @!P0 NANOSLEEP.SYNCS 0x989680 ;  /* 0x009896800000895d */ /* 0x002fea0003900000 */
[----:B------:R-:W1:Y:S02]  /*a380*/  @!P0 SYNCS.PHASECHK.TRANS64 P0, [R3+URZ+0x30840], R0 ;  /* 0x03084000030085a7 */ /* 0x000e64000800007f */
[----:B-1----:R-:W-:Y:S05]  /*a390*/  @!P0 BRA `(.L_x_7240) ;  /* 0xfffffffc00f08947 */ /* 0x002fea000383ffff */
[----:B------:R-:W-:Y:S05]  /*a3a0*/  BRA `(.L_x_7274) ;  /* 0xfffffff400187947 */ /* 0x000fea000383ffff */
.L_x_7242:
[----:B------:R-:W-:Y:S01]  /*a3b0*/  BSSY B0, `(.L_x_7275) ;  /* 0x0000006000007945 */ /* 0x000fe20003800000 */
[----:B------:R-:W-:-:S07]  /*a3c0*/  IMAD.MOV.U32 R15, RZ, RZ, -0x1 ;  /* 0xffffffffff0f7424 */ /* 0x000fce00078e00ff */
[----:B------:R-:W-:Y:S05]  /*a3d0*/  WARPSYNC.COLLECTIVE R15, `(.L_x_7276) ;  /* 0x000000000f0c7348 */ /* 0x000fea0003c00000 */
[----:B------:R-:W-:Y:S02]  /*a3e0*/  ELECT P6, UR62, PT ;  /* 0x00000000003e782f */ /* 0x000fe400038c0000 */
[----:B------:R-:W-:Y:S01]  /*a3f0*/  MOV R14, UR62 ;  /* 0x0000003e000e7c02 */ /* 0x000fe20008000f00 */
[----:B------:R-:W-:Y:S10]  /*a400*/  ENDCOLLECTIVE ;  /* 0x000000000000791b */ /* 0x000ff40003800000 */
.L_x_7276:
[----:B------:R-:W-:Y:S05]  /*a410*/  BSYNC B0 ;  /* 0x0000000000007941 */ /* 0x000fea0003800000 */
.L_x_7275:
[----:B------:R-:W-:Y:S05]  /*a420*/  BRA `(.L_x_7277) ;  /* 0xfffffff400c87947 */ /* 0x000fea000383ffff */
.L_x_7244:
[----:B-1----:R1:W2:Y:S02]  /*a430*/  SYNCS.PHASECHK.TRANS64.TRYWAIT P0, [R7+URZ], R4 ;  /* 0x00000004070075a7 */ /* 0x0022a4000800017f */
[----:B--2---:R-:W-:Y:S05]  /*a440*/  @!P0 NANOSLEEP.SYNCS 0x989680 ;  /* 0x009896800000895d */ /* 0x004fea0003900000 */
[----:B------:R-:W2:Y:S02]  /*a450*/  @!P0 SYNCS.PHASECHK.TRANS64 P0, [R7+URZ], R4 ;  /* 0x00000004070085a7 */ /* 0x000ea4000800007f */
[----:B--2---:R-:W-:Y:S05]  /*a460*/  @!P0 BRA `(.L_x_7244) ;  /* 0xfffffffc00f08947 */ /* 0x004fea000383ffff */
[----:B------:R-:W-:Y:S05]  /*a470*/  BRA `(.L_x_7278) ;  /* 0xfffffff800087947 */ /* 0x000fea000383ffff */
.L_x_7245:
[----:B--2---:R2:W3:Y:S02]  /*a480*/  SYNCS.PHASECHK.TRANS64.TRYWAIT P0, [R3+URZ], R0 ;  /* 0x00000000030075a7 */ /* 0x0044e4000800017f */
[----:B---3--:R-:W-:Y:S05]  /*a490*/  @!P0 NANOSLEEP.SYNCS 0x989680 ;  /* 0x009896800000895d */ /* 0x008fea0003900000 */
[----:B------:R-:W3:Y:S02]  /*a4a0*/  @!P0 SYNCS.PHASECHK.TRANS64 P0, [R3+URZ], R0 ;  /* 0x00000000030085a7 */ /* 0x000ee4000800007f */
[----:B---3--:R-:W-:Y:S05]  /*a4b0*/  @!P0 BRA `(.L_x_7245) ;  /* 0xfffffffc00f08947 */ /* 0x008fea000383ffff */
[----:B------:R-:W-:Y:S05]  /*a4c0*/  BRA `(.L_x_7279) ;  /* 0xfffffff400fc7947 */ /* 0x000fea000383ffff */
.L_x_7247:
[----:B--2---:R2:W3:Y:S02]  /*a4d0*/  SYNCS.PHASECHK.TRANS64.TRYWAIT P0, [R5+URZ], R4 ;  /* 0x00000004050075a7 */ /* 0x0044e4000800017f */
[----:B---3--:R-:W-:Y:S05]  /*a4e0*/  @!P0 NANOSLEEP.SYNCS 0x989680 ;  /* 0x009896800000895d */ /* 0x008fea0003900000 */
[----:B------:R-:W3:Y:S02]  /*a4f0*/  @!P0 SYNCS.PHASECHK.TRANS64 P0, [R5+URZ], R4 ;  /* 0x00000004050085a7 */ /* 0x000ee4000800007f */
[----:B---3--:R-:W-:Y:S05]  /*a500*/  @!P0 BRA `(.L_x_7247) ;  /* 0xfffffffc00f08947 */ /* 0x008fea000383ffff */
[----:B------:R-:W-:Y:S05]  /*a510*/  BRA `(.L_x_7280) ;  /* 0xfffffff800007947 */ /* 0x000fea000383ffff */
.L_x_7281:
        /* <DEDUP_REMOVED lines=14> */
.L_x_7343:


//--------------------- .text._ZN7cutlass13device_kernelIN5flash22FlashAttnBwdPreprocessIN4cute5tupleIJNS3_1CILi64EEENS5_ILi128EEEEEENS_6half_tEfNS_4arch4Sm90ELb1ELb1EEEEEvNT_6ParamsE --------------------------
	.section	.text._ZN7cutlass13device_kernelIN5flash22FlashAttnBwdPreprocessIN4cute5tupleIJNS3_1CILi64EEENS5_ILi128EEEEEENS_6half_tEfNS_4arch4Sm90ELb1ELb1EEEEEvNT_6ParamsE,"ax",@progbits
	.align	128
.text._ZN7cutlass13device_kernelIN5flash22FlashAttnBwdPreprocessIN4cute5tupleIJNS3_1CILi64EEENS5_ILi128EEEEEENS_6half_tEfNS_4arch4Sm90ELb1ELb1EEEEEvNT_6ParamsE:
        .type           _ZN7cutlass13device_kernelIN5flash22FlashAttnBwdPreprocessIN4cute5tupleIJNS3_1CILi64EEENS5_ILi128EEEEEENS_6half_tEfNS_4arch4Sm90ELb1ELb1EEEEEvNT_6ParamsE,@function
        .size           _ZN7cutlass13device_kernelIN5flash22FlashAttnBwdPreprocessIN4cute5tupleIJNS3_1CILi64EEENS5_ILi128EEEEEENS_6half_tEfNS_4arch4Sm90ELb1ELb1EEEEEvNT_6ParamsE,(.L_x_7344 - _ZN7cutlass13device_kernelIN5flash22FlashAttnBwdPreprocessIN4cute5tupleIJNS3_1CILi64EEENS5_ILi128EEEEEENS_6half_tEfNS_4arch4Sm90ELb1ELb1EEEEEvNT_6ParamsE)
        .other          _ZN7cutlass13device_kernelIN5flash22FlashAttnBwdPreprocessIN4cute5tupleIJNS3_1CILi64EEENS5_ILi128EEEEEENS_6half_tEfNS_4arch4Sm90ELb1ELb1EEEEEvNT_6ParamsE,@"STO_CUDA_ENTRY STV_DEFAULT"
_ZN7cutlass13device_kernelIN5flash22FlashAttnBwdPreprocessIN4cute5tupleIJNS3_1CILi64EEENS5_ILi128EEEEEENS_6half_tEfNS_4arch4Sm90ELb1ELb1EEEEEvNT_6ParamsE:
        /* <DEDUP_REMOVED lines=11> */
[----:B------:R-:W-:Y:S01]  /*00b0*/  ISETP.NE.U32.AND P2, PT, R4, RZ, PT ;  /* 0x000000ff0400720c */ /* 0x000fe20003f45070 */
[----:B-1----:R-:W-:-:S04]  /*00c0*/  IMAD.WIDE R6, R0, 0x4, R6 ;  /* 0x0000000400067825 */ /* 0x002fc800078e0206 */
[----:B------:R-:W0:Y:S01]  /*00d0*/  @P1 LDC.64 R8, c[0x0][0x2f8] ;  /* 0x0000be00ff081b82 */ /* 0x000e220000000a00 */
[----:B------:R-:W-:-:S05]  /*00e0*/  MOV R4, UR6 ;  /* 0x0000000600047c02 */ /* 0x000fca0008000f00 */
[----:B------:R1:W5:Y:S01]  /*00f0*/  @P0 LDG.E R48, desc[UR4][R6.64] ;  /* 0x0000000406300981 */ /* 0x000362000c1e1900 */
[----:B------:R-:W-:Y:S01]  /*0100*/  ISETP.NE.AND.EX P2, PT, R5, RZ, PT, P2 ;  /* 0x000000ff0500720c */ /* 0x000fe20003f45320 */
[----:B------:R-:W2:Y:S01]  /*0110*/  S2R R2, SR_CTAID.X ;  /* 0x0000000000027919 */ /* 0x000ea20000002500 */
[----:B------:R-:W3:Y:S01]  /*0120*/  S2R R3, SR_TID.X ;  /* 0x0000000000037919 */ /* 0x000ee20000002100 */
[----:B0-----:R-:W-:-:S05]  /*0130*/  @P1 IMAD.WIDE R8, R0, 0x4, R8 ;  /* 0x0000000400081825 */ /* 0x001fca00078e0208 */
[----:B------:R1:W5:Y:S01]  /*0140*/  @P1 LDG.E R4, desc[UR4][R8.64] ;  /* 0x0000000408041981 */ /* 0x000362000c1e1900 */
[----:B--2---:R-:W-:Y:S01]  /*0150*/  SHF.L.U32 R5, R2, 0x6, RZ ;  /* 0x0000000602057819 */ /* 0x004fe200000006ff */
[----:B---3--:R-:W-:Y:S06]  /*0160*/  @P1 BRA `(.L_x_7282) ;  /* 0x0000000000101947 */ /* 0x008fec0003800000 */
[----:B------:R-:W-:Y:S05]  /*0170*/  @!P0 BRA `(.L_x_7282) ;  /* 0x00000000000c8947 */ /* 0x000fea0003800000 */
[----:B-1----:R-:W2:Y:S04]  /*0180*/  LDG.E R9, desc[UR4][R6.64] ;  /* 0x0000000406097981 */ /* 0x002ea8000c1e1900 */
[----:B-----5:R-:W2:Y:S02]  /*0190*/  LDG.E R4, desc[UR4][R6.64+0x4] ;  /* 0x0000040406047981 */ /* 0x020ea4000c1e1900 */
[----:B--2---:R-:W-:-:S07]  /*01a0*/  IADD3 R4, -R9, R4, RZ ;  /* 0x0000000409047210 */ /* 0x004fce0007ffe1ff */
.L_x_7282:
[----:B-----5:R-:W-:-:S13]  /*01b0*/  ISETP.LE.AND P1, PT, R4, R5, PT ;  /* 0x000000050400720c */ /* 0x020fda0003f23270 */
[----:B------:R-:W-:Y:S05]  /*01c0*/  @P2 EXIT P1 ;  /* 0x000000000000294d */ /* 0x000fea0000800000 */
[----:B------:R-:W0:Y:S01]  /*01d0*/  S2UR UR6, SR_CTAID.Y ;  /* 0x00000000000679c3 */ /* 0x000e220000002600 */
[----:B------:R-:W-:Y:S01]  /*01e0*/  ISETP.GT.AND P1, PT, R3, 0x3f, PT ;  /* 0x0000003f0300780c */ /* 0x000fe20003f24270 */
[----:B------:R-:W-:Y:S01]  /*01f0*/  BSSY B0, `(.L_x_7283) ;  /* 0x0000026000007945 */ /* 0x000fe20003800000 */
[----:B------:R-:W-:Y:S02]  /*0200*/  IADD3 R47, -R5, R4, RZ ;  /* 0x00000004052f7210 */ /* 0x000fe40007ffe1ff */
[----:B------:R-:W-:Y:S02]  /*0210*/  CS2R R14, SRZ ;  /* 0x00000000000e7805 */ /* 0x000fe4000001ff00 */
[----:B-1----:R-:W-:Y:S02]  /*0220*/  SHF.R.S32.HI R6, RZ, 0x1f, R3 ;  /* 0x0000001fff067819 */ /* 0x002fe40000011403 */
[----:B------:R-:W-:Y:S01]  /*0230*/  ISETP.GE.OR P4, PT, R3, R47, P1 ;  /* 0x0000002f0300720c */ /* 0x000fe20000f86670 */
[----:B------:R-:W1:Y:S01]  /*0240*/  LDC.64 R10, c[0x0][0x230] ;  /* 0x00008c00ff0a7b82 */ /* 0x000e620000000a00 */
[----:B------:R-:W-:-:S02]  /*0250*/  LEA.HI R7, R6, R3, RZ, 0x4 ;  /* 0x0000000306077211 */ /* 0x000fc400078f20ff */
[----:B------:R-:W-:Y:S02]  /*0260*/  SHF.R.S32.HI R41, RZ, 0x1f, R0 ;  /* 0x0000001fff297819 */ /* 0x000fe40000011400 */
[----:B------:R-:W-:Y:S02]  /*0270*/  LOP3.LUT R8, R7, 0xfffffff0, RZ, 0xc0, !PT ;  /* 0xfffffff007087812 */ /* 0x000fe400078ec0ff */
[----:B------:R-:W-:Y:S02]  /*0280*/  SHF.R.S32.HI R6, RZ, 0x4, R7 ;  /* 0x00000004ff067819 */ /* 0x000fe40000011407 */
[----:B------:R-:W-:Y:S02]  /*0290*/  IADD3 R45, -R8, R3, RZ ;  /* 0x00000003082d7210 */ /* 0x000fe40007ffe1ff */
[----:B------:R-:W-:Y:S02]  /*02a0*/  @P0 SHF.R.S32.HI R15, RZ, 0x1f, R48 ;  /* 0x0000001fff0f0819 */ /* 0x000fe40000011430 */
[----:B------:R-:W-:-:S02]  /*02b0*/  @P0 MOV R14, R48 ;  /* 0x00000030000e0202 */ /* 0x000fc40000000f00 */
[----:B------:R-:W-:Y:S01]  /*02c0*/  ISETP.GE.AND P3, PT, R6, R47, PT ;  /* 0x0000002f0600720c */ /* 0x000fe20003f66270 */
[----:B0-----:R-:W-:Y:S01]  /*02d0*/  USHF.R.S32.HI UR7, URZ, 0x1f, UR6 ;  /* 0x0000001f3f077899 */ /* 0x001fe20008011406 */
[----:B------:R-:W-:Y:S02]  /*02e0*/  SEL R7, R0, RZ, !P2 ;  /* 0x000000ff00077207 */ /* 0x000fe40005000000 */
[----:B------:R-:W-:Y:S02]  /*02f0*/  MOV R40, 0x7f800000 ;  /* 0x7f80000000287802 */ /* 0x000fe40000000f00 */
[----:B------:R-:W-:Y:S02]  /*0300*/  SHF.L.U32 R8, R45, 0x3, RZ ;  /* 0x000000032d087819 */ /* 0x000fe400000006ff */
[----:B------:R-:W-:Y:S01]  /*0310*/  SEL R41, R41, RZ, !P2 ;  /* 0x000000ff29297207 */ /* 0x000fe20005000000 */
[----:B------:R-:W-:Y:S06]  /*0320*/  @P4 BRA `(.L_x_7284) ;  /* 0x0000000000484947 */ /* 0x000fec0003800000 */
[----:B------:R-:W0:Y:S01]  /*0330*/  LDC.64 R18, c[0x0][0x290] ;  /* 0x0000a400ff127b82 */ /* 0x000e220000000a00 */
[----:B------:R-:W-:Y:S01]  /*0340*/  SHF.R.S32.HI R13, RZ, 0x1f, R5 ;  /* 0x0000001fff0d7819 */ /* 0x000fe20000011405 */
[----:B------:R-:W-:Y:S01]  /*0350*/  ULDC.64 UR8, c[0x0][0x298] ;  /* 0x0000a60000087ab9 */ /* 0x000fe20000000a00 */
[--C-:B------:R-:W-:Y:S02]  /*0360*/  SHF.R.S32.HI R16, RZ, 0x1f, R3.reuse ;  /* 0x0000001fff107819 */ /* 0x100fe40000011403 */
[----:B------:R-:W-:-:S04]  /*0370*/  IADD3 R12, P2, P4, R14, R5, R3 ;  /* 0x000000050e0c7210 */ /* 0x000fc80007c5e003 */
[----:B------:R-:W-:Y:S01]  /*0380*/  IADD3.X R13, R15, R13, R16, P2, P4 ;  /* 0x0000000d0f0d7210 */ /* 0x000fe200017e8410 */
[C---:B0-----:R-:W-:Y:S02]  /*0390*/  IMAD R16, R18.reuse, UR7, RZ ;  /* 0x0000000712107c24 */ /* 0x041fe4000f8e02ff */
        /* <DEDUP_REMOVED lines=11> */
.L_x_7284:
[----:B------:R-:W-:Y:S05]  /*0450*/  BSYNC B0 ;  /* 0x0000000000007941 */ /* 0x000fea0003800000 */
.L_x_7283:
[----:B------:R-:W-:Y:S01]  /*0460*/  ULDC UR8, c[0x0][0x21c] ;  /* 0x0000870000087ab9 */ /* 0x000fe20000000800 */
[----:B0-----:R-:W0:Y:S01]  /*0470*/  LDC.64 R16, c[0x0][0x250] ;  /* 0x00009400ff107b82 */ /* 0x001e220000000a00 */
[----:B------:R-:W-:Y:S02]  /*0480*/  ISETP.LT.AND P6, PT, R8, UR8, !P3 ;  /* 0x0000000808007c0c */ /* 0x000fe4000dfc1270 */
[----:B------:R-:W-:Y:S02]  /*0490*/  SHF.R.S32.HI R42, RZ, 0x1f, R6 ;  /* 0x0000001fff2a7819 */ /* 0x000fe40000011406 */
[----:B------:R-:W-:Y:S01]  /*04a0*/  IADD3 R36, P2, R6, R14, RZ ;  /* 0x0000000e06247210 */ /* 0x000fe20007f5e0ff */
[----:B-1----:R-:W-:Y:S01]  /*04b0*/  IMAD R14, R10, UR7, RZ ;  /* 0x000000070a0e7c24 */ /* 0x002fe2000f8e02ff */
[----:B------:R-:W-:Y:S02]  /*04c0*/  SHF.R.S32.HI R9, RZ, 0x1f, R8 ;  /* 0x0000001fff097819 */ /* 0x000fe40000011408 */
[----:B------:R-:W-:Y:S01]  /*04d0*/  IADD3.X R37, R42, R15, RZ, P2, !PT ;  /* 0x0000000f2a257210 */ /* 0x000fe200017fe4ff */
[----:B------:R-:W-:Y:S01]  /*04e0*/  IMAD R11, R11, UR6, R14 ;  /* 0x000000060b0b7c24 */ /* 0x000fe2000f8e020e */
[----:B------:R-:W-:Y:S01]  /*04f0*/  ISETP.GE.AND P2, PT, R8, UR8, PT ;  /* 0x0000000808007c0c */ /* 0x000fe2000bf46270 */
[----:B------:R-:W-:Y:S01]  /*0500*/  IMAD.WIDE.U32 R14, R10, UR6, R8 ;  /* 0x000000060a0e7c25 */ /* 0x000fe2000f8e0008 */
[----:B------:R-:W-:Y:S01]  /*0510*/  IADD3 R44, R6, 0x10, RZ ;  /* 0x00000010062c7810 */ /* 0x000fe20007ffe0ff */
[----:B------:R-:W1:Y:S01]  /*0520*/  @P6 LDC.64 R12, c[0x0][0x228] ;  /* 0x00008a00ff0c6b82 */ /* 0x000e620000000a00 */
[----:B------:R-:W-:Y:S01]  /*0530*/  ULDC.64 UR8, c[0x0][0x238] ;  /* 0x00008e0000087ab9 */ /* 0x000fe20000000a00 */
[----:B------:R-:W-:Y:S01]  /*0540*/  IMAD.WIDE R36, R2, 0x40, R36 ;  /* 0x0000004002247825 */ /* 0x000fe200078e0224 */
[----:B------:R-:W-:-:S02]  /*0550*/  ISETP.LT.AND P4, PT, R44, R47, !P2 ;  /* 0x0000002f2c00720c */ /* 0x000fc40005781270 */
[----:B------:R-:W-:Y:S01]  /*0560*/  IADD3 R15, R15, R11, RZ ;  /* 0x0000000b0f0f7210 */ /* 0x000fe20007ffe0ff */
[----:B------:R-:W-:Y:S01]  /*0570*/  IMAD R18, R41, UR8, RZ ;  /* 0x0000000829127c24 */ /* 0x000fe2000f8e02ff */
[----:B------:R-:W-:Y:S01]  /*0580*/  IADD3 R43, R6, 0x20, RZ ;  /* 0x00000020062b7810 */ /* 0x000fe20007ffe0ff */
[----:B------:R-:W2:Y:S02]  /*0590*/  @P6 LDC.64 R20, c[0x0][0x210] ;  /* 0x00008400ff146b82 */ /* 0x000ea40000000a00 */
[C---:B------:R-:W-:Y:S02]  /*05a0*/  IMAD R19, R7.reuse, UR9, R18 ;  /* 0x0000000907137c24 */ /* 0x040fe4000f8e0212 */
[C---:B0-----:R-:W-:Y:S02]  /*05b0*/  IMAD R22, R16.reuse, UR7, RZ ;  /* 0x0000000710167c24 */ /* 0x041fe4000f8e02ff */
[----:B------:R-:W-:Y:S01]  /*05c0*/  IMAD.WIDE.U32 R38, R7, UR8, R14 ;  /* 0x0000000807267c25 */ /* 0x000fe2000f8e000e */
[----:B------:R-:W-:Y:S01]  /*05d0*/  ULDC.64 UR8, c[0x0][0x258] ;  /* 0x0000960000087ab9 */ /* 0x000fe20000000a00 */
[----:B------:R-:W0:Y:S02]  /*05e0*/  @P6 LDC.64 R10, c[0x0][0x248] ;  /* 0x00009200ff0a6b82 */ /* 0x000e240000000a00 */
[----:B------:R-:W-:Y:S01]  /*05f0*/  IMAD R17, R17, UR6, R22 ;  /* 0x0000000611117c24 */ /* 0x000fe2000f8e0216 */
[----:B------:R-:W-:Y:S01]  /*0600*/  IADD3 R39, R39, R19, RZ ;  /* 0x0000001327277210 */ /* 0x000fe20007ffe0ff */
[----:B------:R-:W-:Y:S01]  /*0610*/  IMAD.WIDE.U32 R8, R16, UR6, R8 ;  /* 0x0000000610087c25 */ /* 0x000fe2000f8e0008 */
[----:B------:R-:W-:-:S02]  /*0620*/  @P4 MOV R24, R38 ;  /* 0x0000002600184202 */ /* 0x000fc40000000f00 */
[----:B------:R-:W-:Y:S01]  /*0630*/  @P4 MOV R25, R39 ;  /* 0x0000002700194202 */ /* 0x000fe20000000f00 */
[-C--:B-1----:R-:W-:Y:S01]  /*0640*/  @P6 IMAD R18, R37, R12.reuse, RZ ;  /* 0x0000000c25126224 */ /* 0x082fe200078e02ff */
[----:B------:R-:W1:Y:S01]  /*0650*/  @P6 LDC.64 R22, c[0x0][0x240] ;  /* 0x00009000ff166b82 */ /* 0x000e620000000a00 */
[----:B------:R-:W-:Y:S01]  /*0660*/  IADD3 R9, R9, R17, RZ ;  /* 0x0000001109097210 */ /* 0x000fe20007ffe0ff */
[----:B------:R-:W-:Y:S02]  /*0670*/  IMAD R14, R41, UR8, RZ ;  /* 0x00000008290e7c24 */ /* 0x000fe4000f8e02ff */
[C---:B------:R-:W-:Y:S02]  /*0680*/  @P6 IMAD R15, R36.reuse, R13, R18 ;  /* 0x0000000d240f6224 */ /* 0x040fe400078e0212 */
[----:B------:R-:W-:Y:S02]  /*0690*/  @P6 IMAD.WIDE.U32 R12, R36, R12, R38 ;  /* 0x0000000c240c6225 */ /* 0x000fe400078e0026 */
[----:B------:R-:W3:Y:S02]  /*06a0*/  @P4 LDC.64 R18, c[0x0][0x228] ;  /* 0x00008a00ff124b82 */ /* 0x000ee40000000a00 */
[C---:B------:R-:W-:Y:S01]  /*06b0*/  IMAD R53, R7.reuse, UR9, R14 ;  /* 0x0000000907357c24 */ /* 0x040fe2000f8e020e */
[----:B--2---:R-:W-:Y:S01]  /*06c0*/  @P6 LEA R20, P5, R12, R20, 0x1 ;  /* 0x000000140c146211 */ /* 0x004fe200078a08ff */
[----:B------:R-:W-:Y:S01]  /*06d0*/  IMAD.WIDE.U32 R58, R7, UR8, R8 ;  /* 0x00000008073a7c25 */ /* 0x000fe2000f8e0008 */
[----:B------:R-:W-:-:S02]  /*06e0*/  @P6 IADD3 R8, R13, R15, RZ ;  /* 0x0000000f0d086210 */ /* 0x000fc40007ffe0ff */
[----:B------:R-:W-:Y:S01]  /*06f0*/  CS2R R14, SRZ ;  /* 0x00000000000e7805 */ /* 0x000fe2000001ff00 */
[----:B------:R-:W2:Y:S01]  /*0700*/  @P4 LDC.64 R60, c[0x0][0x210] ;  /* 0x00008400ff3c4b82 */ /* 0x000ea20000000a00 */
[----:B0-----:R-:W-:Y:S01]  /*0710*/  @P6 IMAD R9, R37, R10, RZ ;  /* 0x0000000a25096224 */ /* 0x001fe200078e02ff */
[----:B------:R-:W-:Y:S02]  /*0720*/  IADD3 R53, R59, R53, RZ ;  /* 0x000000353b357210 */ /* 0x000fe40007ffe0ff */
[----:B------:R-:W-:Y:S01]  /*0730*/  @P6 LEA.HI.X R21, R12, R21, R8, 0x1, P5 ;  /* 0x000000150c156211 */ /* 0x000fe200028f0c08 */
[C---:B------:R-:W-:Y:S01]  /*0740*/  @P6 IMAD R13, R36.reuse, R11, R9 ;  /* 0x0000000b240d6224 */ /* 0x040fe200078e0209 */
[----:B------:R-:W-:Y:S02]  /*0750*/  @P6 MOV R52, R58 ;  /* 0x0000003a00346202 */ /* 0x000fe40000000f00 */
[C---:B------:R-:W-:Y:S01]  /*0760*/  @P4 IADD3 R27, P5, R36.reuse, 0x10, RZ ;  /* 0x00000010241b4810 */ /* 0x040fe20007fbe0ff */
[----:B------:R-:W0:Y:S02]  /*0770*/  @P4 LDC.64 R16, c[0x0][0x248] ;  /* 0x00009200ff104b82 */ /* 0x000e240000000a00 */
[----:B------:R-:W-:Y:S01]  /*0780*/  @P6 IMAD.WIDE.U32 R10, R36, R10, R52 ;  /* 0x0000000a240a6225 */ /* 0x000fe200078e0034 */
[----:B------:R-:W-:-:S04]  /*0790*/  @P4 IADD3.X R9, RZ, R37, RZ, P5, !PT ;  /* 0x00000025ff094210 */ /* 0x000fc80002ffe4ff */
[----:B------:R-:W-:Y:S01]  /*07a0*/  @P6 IADD3 R8, R11, R13, RZ ;  /* 0x0000000d0b086210 */ /* 0x000fe20007ffe0ff */
[----:B---3--:R-:W-:Y:S01]  /*07b0*/  @P4 IMAD R12, R9, R18, RZ ;  /* 0x00000012090c4224 */ /* 0x008fe200078e02ff */
[C---:B-1----:R-:W-:Y:S01]  /*07c0*/  @P6 LEA R22, P5, R10.reuse, R22, 0x1 ;  /* 0x000000160a166211 */ /* 0x042fe200078a08ff */
[----:B------:R-:W1:Y:S02]  /*07d0*/  @P4 LDC.64 R32, c[0x0][0x240] ;  /* 0x00009000ff204b82 */ /* 0x000e640000000a00 */
[----:B------:R-:W-:Y:S01]  /*07e0*/  @P4 IMAD R29, R27, R19, R12 ;  /* 0x000000131b1d4224 */ /* 0x000fe200078e020c */
[----:B------:R-:W-:Y:S02]  /*07f0*/  @P6 LEA.HI.X R23, R10, R23, R8, 0x1, P5 ;  /* 0x000000170a176211 */ /* 0x000fe400028f0c08 */
[----:B------:R-:W-:Y:S02]  /*0800*/  CS2R R8, SRZ ;  /* 0x0000000000087805 */ /* 0x000fe4000001ff00 */
[----:B------:R-:W-:-:S02]  /*0810*/  CS2R R10, SRZ ;  /* 0x00000000000a7805 */ /* 0x000fc4000001ff00 */
[----:B------:R-:W-:Y:S01]  /*0820*/  CS2R R12, SRZ ;  /* 0x00000000000c7805 */ /* 0x000fe2000001ff00 */
[----:B------:R-:W-:Y:S01]  /*0830*/  @P4 IMAD.WIDE.U32 R18, R27, R18, R24 ;  /* 0x000000121b124225 */ /* 0x000fe200078e0018 */
[----:B------:R-:W-:Y:S02]  /*0840*/  ISETP.LT.AND P5, PT, R43, R47, !P2 ;  /* 0x0000002f2b00720c */ /* 0x000fe400057a1270 */
[----:B------:R-:W-:Y:S01]  /*0850*/  IADD3 R46, R6, 0x30, RZ ;  /* 0x00000030062e7810 */ /* 0x000fe20007ffe0ff */
[----:B------:R3:W4:Y:S01]  /*0860*/  @P6 LDG.E.128 R8, desc[UR4][R20.64] ;  /* 0x0000000414086981 */ /* 0x000722000c1e1d00 */
[----:B------:R-:W-:-:S03]  /*0870*/  @P4 IADD3 R19, R19, R29, RZ ;  /* 0x0000001d13134210 */ /* 0x000fc60007ffe0ff */
[----:B------:R0:W4:Y:S01]  /*0880*/  @P6 LDG.E.128 R12, desc[UR4][R22.64] ;  /* 0x00000004160c6981 */ /* 0x000122000c1e1d00 */
[----:B--2---:R-:W-:Y:S02]  /*0890*/  @P4 LEA R60, P6, R18, R60, 0x1 ;  /* 0x0000003c123c4211 */ /* 0x004fe400078c08ff */
[----:B------:R-:W-:Y:S02]  /*08a0*/  ISETP.LT.AND P2, PT, R46, R47, !P2 ;  /* 0x0000002f2e00720c */ /* 0x000fe40005741270 */
[----:B------:R-:W-:Y:S01]  /*08b0*/  @P4 LEA.HI.X R61, R18, R61, R19, 0x1, P6 ;  /* 0x0000003d123d4211 */ /* 0x000fe200030f0c13 */
[----:B------:R-:W2:Y:S01]  /*08c0*/  @P5 LDC.64 R56, c[0x0][0x228] ;  /* 0x00008a00ff385b82 */ /* 0x000ea20000000a00 */
[----:B------:R-:W-:Y:S02]  /*08d0*/  @P4 IADD3 R27, P6, R36, 0x10, RZ ;  /* 0x00000010241b4810 */ /* 0x000fe40007fde0ff */
[----:B---3--:R-:W-:Y:S02]  /*08e0*/  @P4 MOV R20, R58 ;  /* 0x0000003a00144202 */ /* 0x008fe40000000f00 */
[----:B------:R-:W-:-:S02]  /*08f0*/  @P4 IADD3.X R19, RZ, R37, RZ, P6, !PT ;  /* 0x00000025ff134210 */ /* 0x000fc400037fe4ff */
[----:B------:R-:W-:Y:S01]  /*0900*/  @P4 MOV R21, R53 ;  /* 0x0000003500154202 */ /* 0x000fe20000000f00 */
[----:B------:R-:W3:Y:S01]  /*0910*/  @P5 LDC.64 R50, c[0x0][0x248] ;  /* 0x00009200ff325b82 */ /* 0x000ee20000000a00 */
[----:B------:R-:W-:Y:S01]  /*0920*/  @P5 MOV R54, R38 ;  /* 0x0000002600365202 */ /* 0x000fe20000000f00 */
[-C--:B0-----:R-:W-:Y:S01]  /*0930*/  @P4 IMAD R18, R19, R16.reuse, RZ ;  /* 0x0000001013124224 */ /* 0x081fe200078e02ff */
[C---:B------:R-:W-:Y:S02]  /*0940*/  @P5 IADD3 R19, P6, R36.reuse, 0x20, RZ ;  /* 0x0000002024135810 */ /* 0x040fe40007fde0ff */
[----:B------:R-:W-:Y:S01]  /*0950*/  @P5 MOV R55, R39 ;  /* 0x0000002700375202 */ /* 0x000fe20000000f00 */
[C---:B------:R-:W-:Y:S01]  /*0960*/  @P4 IMAD R25, R27.reuse, R17, R18 ;  /* 0x000000111b194224 */ /* 0x040fe200078e0212 */
[----:B------:R-:W-:Y:S01]  /*0970*/  @P5 IADD3.X R23, RZ, R37, RZ, P6, !PT ;  /* 0x00000025ff175210 */ /* 0x000fe200037fe4ff */
[----:B------:R-:W0:Y:S01]  /*0980*/  @P2 LDC.64 R34, c[0x0][0x228] ;  /* 0x00008a00ff222b82 */ /* 0x000e220000000a00 */
[----:B------:R-:W-:Y:S01]  /*0990*/  @P5 IADD3 R18, P6, R36, 0x20, RZ ;  /* 0x0000002024125810 */ /* 0x000fe20007fde0ff */
[----:B------:R-:W-:-:S03]  /*09a0*/  @P4 IMAD.WIDE.U32 R16, R27, R16, R20 ;  /* 0x000000101b104225 */ /* 0x000fc600078e0014 */
[----:B------:R-:W-:Y:S02]  /*09b0*/  @P5 IADD3.X R49, RZ, R37, RZ, P6, !PT ;  /* 0x00000025ff315210 */ /* 0x000fe400037fe4ff */
[----:B------:R-:W-:Y:S01]  /*09c0*/  @P4 IADD3 R17, R17, R25, RZ ;  /* 0x0000001911114210 */ /* 0x000fe20007ffe0ff */
[----:B------:R-:W0:Y:S01]  /*09d0*/  @P5 LDC.64 R30, c[0x0][0x210] ;  /* 0x00008400ff1e5b82 */ /* 0x000e220000000a00 */
[C---:B-1----:R-:W-:Y:S01]  /*09e0*/  @P4 LEA R32, P6, R16.reuse, R32, 0x1 ;  /* 0x0000002010204211 */ /* 0x042fe200078c08ff */
[-C--:B--2---:R-:W-:Y:S01]  /*09f0*/  @P5 IMAD R20, R23, R56.reuse, RZ ;  /* 0x0000003817145224 */ /* 0x084fe200078e02ff */
[----:B------:R-:W-:Y:S01]  /*0a00*/  CS2R R22, SRZ ;  /* 0x0000000000167805 */ /* 0x000fe2000001ff00 */
[C---:B------:R-:W-:Y:S01]  /*0a10*/  @P5 IMAD.WIDE.U32 R54, R19.reuse, R56, R54 ;  /* 0x0000003813365225 */ /* 0x040fe200078e0036 */
[----:B------:R-:W-:Y:S02]  /*0a20*/  @P4 LEA.HI.X R33, R16, R33, R17, 0x1, P6 ;  /* 0x0000002110214211 */ /* 0x000fe400030f0c11 */
[----:B------:R-:W-:Y:S01]  /*0a30*/  @P2 IADD3 R52, P6, R36, 0x30, RZ ;  /* 0x0000003024342810 */ /* 0x000fe20007fde0ff */
[----:B------:R-:W1:Y:S01]  /*0a40*/  @P2 LDC.64 R24, c[0x0][0x248] ;  /* 0x00009200ff182b82 */ /* 0x000e620000000a00 */
[----:B------:R-:W-:Y:S01]  /*0a50*/  @P5 IMAD R57, R19, R57, R20 ;  /* 0x0000003913395224 */ /* 0x000fe200078e0214 */
[----:B------:R-:W-:Y:S01]  /*0a60*/  @P5 MOV R16, R58 ;  /* 0x0000003a00105202 */ /* 0x000fe20000000f00 */
[----:B---3--:R-:W-:Y:S01]  /*0a70*/  @P5 IMAD R49, R49, R50, RZ ;  /* 0x0000003231315224 */ /* 0x008fe200078e02ff */
[----:B------:R-:W-:-:S02]  /*0a80*/  @P2 IADD3.X R21, RZ, R37, RZ, P6, !PT ;  /* 0x00000025ff152210 */ /* 0x000fc400037fe4ff */
[----:B------:R-:W-:Y:S01]  /*0a90*/  @P5 MOV R17, R53 ;  /* 0x0000003500115202 */ /* 0x000fe20000000f00 */
[C---:B------:R-:W-:Y:S01]  /*0aa0*/  @P5 IMAD R49, R18.reuse, R51, R49 ;  /* 0x0000003312315224 */ /* 0x040fe200078e0231 */
[----:B------:R-:W2:Y:S01]  /*0ab0*/  @P2 LDC.64 R28, c[0x0][0x210] ;  /* 0x00008400ff1c2b82 */ /* 0x000ea20000000a00 */
[----:B0-----:R-:W-:Y:S01]  /*0ac0*/  @P2 IMAD R56, R21, R34, RZ ;  /* 0x0000002215382224 */ /* 0x001fe200078e02ff */
[----:B------:R-:W-:Y:S01]  /*0ad0*/  CS2R R20, SRZ ;  /* 0x0000000000147805 */ /* 0x000fe2000001ff00 */
[----:B------:R-:W-:Y:S01]  /*0ae0*/  @P5 IMAD.WIDE.U32 R50, R18, R50, R16 ;  /* 0x0000003212325225 */ /* 0x000fe200078e0010 */
[----:B------:R-:W-:Y:S02]  /*0af0*/  CS2R R16, SRZ ;  /* 0x0000000000107805 */ /* 0x000fe4000001ff00 */
[----:B------:R-:W-:Y:S01]  /*0b00*/  CS2R R18, SRZ ;  /* 0x0000000000127805 */ /* 0x000fe2000001ff00 */
[----:B------:R-:W-:Y:S01]  /*0b10*/  @P2 IMAD R35, R52, R35, R56 ;  /* 0x0000002334232224 */ /* 0x000fe200078e0238 */
[----:B------:R-:W0:Y:S01]  /*0b20*/  @P5 LDC.64 R26, c[0x0][0x240] ;  /* 0x00009000ff1a5b82 */ /* 0x000e220000000a00 */
[----:B------:R3:W4:Y:S01]  /*0b30*/  @P4 LDG.E.128 R20, desc[UR4][R32.64] ;  /* 0x0000000420144981 */ /* 0x000722000c1e1d00 */
[----:B------:R-:W-:-:S03]  /*0b40*/  @P2 IADD3 R56, P6, R36, 0x30, RZ ;  /* 0x0000003024382810 */ /* 0x000fc60007fde0ff */
[----:B------:R-:W4:Y:S03]  /*0b50*/  @P4 LDG.E.128 R16, desc[UR4][R60.64] ;  /* 0x000000043c104981 */ /* 0x000f26000c1e1d00 */
[----:B---3--:R-:W3:Y:S01]  /*0b60*/  @P2 LDC.64 R32, c[0x0][0x240] ;  /* 0x00009000ff202b82 */ /* 0x008ee20000000a00 */
[----:B------:R-:W-:Y:S02]  /*0b70*/  @P5 LEA R36, P4, R54, R30, 0x1 ;  /* 0x0000001e36245211 */ /* 0x000fe400078808ff */
[----:B------:R-:W-:Y:S01]  /*0b80*/  @P2 IADD3.X R30, RZ, R37, RZ, P6, !PT ;  /* 0x00000025ff1e2210 */ /* 0x000fe200037fe4ff */
[----:B------:R-:W-:Y:S01]  /*0b90*/  @P2 IMAD.WIDE.U32 R38, R52, R34, R38 ;  /* 0x0000002234262225 */ /* 0x000fe200078e0026 */
[----:B------:R-:W-:Y:S02]  /*0ba0*/  @P5 IADD3 R55, R55, R57, RZ ;  /* 0x0000003937375210 */ /* 0x000fe40007ffe0ff */
[----:B------:R-:W-:Y:S01]  /*0bb0*/  @P2 MOV R59, R53 ;  /* 0x00000035003b2202 */ /* 0x000fe20000000f00 */
[----:B-1----:R-:W-:Y:S01]  /*0bc0*/  @P2 IMAD R30, R30, R24, RZ ;  /* 0x000000181e1e2224 */ /* 0x002fe200078e02ff */
[----:B------:R-:W-:-:S02]  /*0bd0*/  @P5 LEA.HI.X R37, R54, R31, R55, 0x1, P4 ;  /* 0x0000001f36255211 */ /* 0x000fc400020f0c37 */
[----:B------:R-:W-:Y:S01]  /*0be0*/  @P2 IADD3 R35, R39, R35, RZ ;  /* 0x0000002327232210 */ /* 0x000fe20007ffe0ff */
[----:B------:R-:W-:Y:S01]  /*0bf0*/  @P2 IMAD R31, R56, R25, R30 ;  /* 0x00000019381f2224 */ /* 0x000fe200078e021e */
[----:B--2---:R-:W-:Y:S01]  /*0c00*/  @P2 LEA R52, P4, R38, R28, 0x1 ;  /* 0x0000001c26342211 */ /* 0x004fe200078808ff */
[----:B------:R-:W-:Y:S01]  /*0c10*/  @P2 IMAD.WIDE.U32 R58, R56, R24, R58 ;  /* 0x00000018383a2225 */ /* 0x000fe200078e003a */
[----:B------:R-:W-:Y:S02]  /*0c20*/  @P5 IADD3 R49, R51, R49, RZ ;  /* 0x0000003133315210 */ /* 0x000fe40007ffe0ff */
[----:B0-----:R-:W-:Y:S02]  /*0c30*/  @P5 LEA R34, P6, R50, R26, 0x1 ;  /* 0x0000001a32225211 */ /* 0x001fe400078c08ff */
[----:B------:R-:W-:Y:S02]  /*0c40*/  @P2 LEA.HI.X R53, R38, R29, R35, 0x1, P4 ;  /* 0x0000001d26352211 */ /* 0x000fe400020f0c23 */
[----:B------:R-:W-:-:S02]  /*0c50*/  CS2R R24, SRZ ;  /* 0x0000000000187805 */ /* 0x000fc4000001ff00 */
[----:B------:R-:W-:Y:S02]  /*0c60*/  @P5 LEA.HI.X R35, R50, R27, R49, 0x1, P6 ;  /* 0x0000001b32235211 */ /* 0x000fe400030f0c31 */
[----:B------:R-:W-:Y:S02]  /*0c70*/  CS2R R26, SRZ ;  /* 0x00000000001a7805 */ /* 0x000fe4000001ff00 */
[----:B------:R-:W-:Y:S02]  /*0c80*/  @P2 IADD3 R38, R59, R31, RZ ;  /* 0x0000001f3b262210 */ /* 0x000fe40007ffe0ff */
[----:B------:R-:W-:Y:S02]  /*0c90*/  CS2R R28, SRZ ;  /* 0x00000000001c7805 */ /* 0x000fe4000001ff00 */
[----:B------:R-:W-:Y:S02]  /*0ca0*/  CS2R R30, SRZ ;  /* 0x00000000001e7805 */ /* 0x000fe4000001ff00 */
[C---:B---3--:R-:W-:Y:S01]  /*0cb0*/  @P2 LEA R50, P4, R58.reuse, R32, 0x1 ;  /* 0x000000203a322211 */ /* 0x048fe200078808ff */
[----:B------:R0:W2:Y:S03]  /*0cc0*/  @P5 LDG.E.128 R24, desc[UR4][R36.64] ;  /* 0x0000000424185981 */ /* 0x0000a6000c1e1d00 */
[----:B------:R-:W-:-:S02]  /*0cd0*/  @P2 LEA.HI.X R51, R58, R33, R38, 0x1, P4 ;  /* 0x000000213a332211 */ /* 0x000fc400020f0c26 */
[----:B------:R-:W-:Y:S01]  /*0ce0*/  CS2R R32, SRZ ;  /* 0x0000000000207805 */ /* 0x000fe2000001ff00 */
[----:B------:R1:W3:Y:S01]  /*0cf0*/  @P5 LDG.E.128 R28, desc[UR4][R34.64] ;  /* 0x00000004221c5981 */ /* 0x0002e2000c1e1d00 */
[----:B------:R-:W-:Y:S02]  /*0d00*/  CS2R R38, SRZ ;  /* 0x0000000000267805 */ /* 0x000fe4000001ff00 */
[----:B0-----:R-:W-:Y:S02]  /*0d10*/  CS2R R36, SRZ ;  /* 0x0000000000247805 */ /* 0x001fe4000001ff00 */
[----:B-1----:R-:W-:-:S04]  /*0d20*/  CS2R R34, SRZ ;  /* 0x0000000000227805 */ /* 0x002fc8000001ff00 */
[----:B------:R0:W3:Y:S04]  /*0d30*/  @P2 LDG.E.128 R36, desc[UR4][R50.64] ;  /* 0x0000000432242981 */ /* 0x0000e8000c1e1d00 */
[----:B------:R1:W3:Y:S01]  /*0d40*/  @P2 LDG.E.128 R32, desc[UR4][R52.64] ;  /* 0x0000000434202981 */ /* 0x0002e2000c1e1d00 */
[----:B------:R-:W-:Y:S02]  /*0d50*/  ISETP.NE.AND P5, PT, R45, RZ, PT ;  /* 0x000000ff2d00720c */ /* 0x000fe40003fa5270 */
[----:B------:R-:W-:Y:S01]  /*0d60*/  @P0 LEA R48, R0, R48, 0x6 ;  /* 0x0000003000300211 */ /* 0x000fe200078e30ff */
[----:B------:R-:W-:Y:S01]  /*0d70*/  BSSY B0, `(.L_x_7285) ;  /* 0x00000a3000007945 */ /* 0x000fe20003800000 */
[----:B------:R-:W-:Y:S01]  /*0d80*/  ISETP.GE.AND P4, PT, R44, R47, PT ;  /* 0x0000002f2c00720c */ /* 0x000fe20003f86270 */
[----:B----4-:R-:W-:-:S02]  /*0d90*/  HADD2.F32 R49, -RZ, R8.H0_H0 ;  /* 0x20000008ff317230 */ /* 0x010fc40000004100 */
[----:B------:R-:W-:Y:S02]  /*0da0*/  HADD2.F32 R8, -RZ, R8.H1_H1 ;  /* 0x30000008ff087230 */ /* 0x000fe40000004100 */
[----:B------:R-:W-:Y:S02]  /*0db0*/  HADD2.F32 R59, -RZ, R12.H1_H1 ;  /* 0x3000000cff3b7230 */ /* 0x000fe40000004100 */
[--C-:B------:R-:W-:Y:S02]  /*0dc0*/  HADD2.F32 R54, -RZ, R9.reuse.H0_H0 ;  /* 0x20000009ff367230 */ /* 0x100fe40000004100 */
[----:B------:R-:W-:Y:S02]  /*0dd0*/  HADD2.F32 R55, -RZ, R9.H1_H1 ;  /* 0x30000009ff377230 */ /* 0x000fe40000004100 */
[----:B------:R-:W-:Y:S01]  /*0de0*/  FMUL.FTZ R8, R8, R59 ;  /* 0x0000003b08087220 */ /* 0x000fe20000410000 */
[--C-:B------:R-:W-:Y:S02]  /*0df0*/  HADD2.F32 R9, -RZ, R10.reuse.H0_H0 ;  /* 0x2000000aff097230 */ /* 0x100fe40000004100 */
[----:B------:R-:W-:-:S02]  /*0e00*/  HADD2.F32 R57, -RZ, R10.H1_H1 ;  /* 0x3000000aff397230 */ /* 0x000fc40000004100 */
[----:B------:R-:W-:Y:S02]  /*0e10*/  HADD2.F32 R58, -RZ, R12.H0_H0 ;  /* 0x2000000cff3a7230 */ /* 0x000fe40000004100 */
[--C-:B0-----:R-:W-:Y:S02]  /*0e20*/  HADD2.F32 R51, -RZ, R13.reuse.H0_H0 ;  /* 0x2000000dff337230 */ /* 0x101fe40000004100 */
[----:B------:R-:W-:Y:S02]  /*0e30*/  HADD2.F32 R50, -RZ, R13.H1_H1 ;  /* 0x3000000dff327230 */ /* 0x000fe40000004100 */
[--C-:B------:R-:W-:Y:S02]  /*0e40*/  HADD2.F32 R13, -RZ, R15.reuse.H0_H0 ;  /* 0x2000000fff0d7230 */ /* 0x100fe40000004100 */
[----:B------:R-:W-:Y:S02]  /*0e50*/  HADD2.F32 R10, -RZ, R15.H1_H1 ;  /* 0x3000000fff0a7230 */ /* 0x000fe40000004100 */
[----:B------:R-:W-:-:S02]  /*0e60*/  HADD2.F32 R12, -RZ, R14.H0_H0 ;  /* 0x2000000eff0c7230 */ /* 0x000fc40000004100 */
[----:B------:R-:W-:Y:S02]  /*0e70*/  HADD2.F32 R14, -RZ, R14.H1_H1 ;  /* 0x3000000eff0e7230 */ /* 0x000fe40000004100 */
[----:B-1----:R-:W-:Y:S02]  /*0e80*/  HADD2.F32 R52, -RZ, R20.H1_H1 ;  /* 0x30000014ff347230 */ /* 0x002fe40000004100 */
[--C-:B------:R-:W-:Y:S02]  /*0e90*/  HADD2.F32 R53, -RZ, R16.reuse.H1_H1 ;  /* 0x30000010ff357230 */ /* 0x100fe40000004100 */
[----:B------:R-:W-:Y:S02]  /*0ea0*/  HADD2.F32 R16, -RZ, R16.H0_H0 ;  /* 0x20000010ff107230 */ /* 0x000fe40000004100 */
[----:B------:R-:W-:Y:S02]  /*0eb0*/  HADD2.F32 R15, -RZ, R20.H0_H0 ;  /* 0x20000014ff0f7230 */ /* 0x000fe40000004100 */
[----:B------:R-:W-:Y:S01]  /*0ec0*/  FMUL.FTZ R59, R53, R52 ;  /* 0x00000034353b7220 */ /* 0x000fe20000410000 */
[----:B------:R-:W-:Y:S01]  /*0ed0*/  FFMA.FTZ R53, R49, R58, R8 ;  /* 0x0000003a31357223 */ /* 0x000fe20000010008 */
[----:B------:R-:W-:-:S02]  /*0ee0*/  HADD2.F32 R8, -RZ, R17.H0_H0 ;  /* 0x20000011ff087230 */ /* 0x000fc40000004100 */
[----:B------:R-:W-:Y:S02]  /*0ef0*/  HADD2.F32 R49, -RZ, R21.H0_H0 ;  /* 0x20000015ff317230 */ /* 0x000fe40000004100 */
[----:B------:R-:W-:Y:S01]  /*0f00*/  FFMA.FTZ R15, R16, R15, R59 ;  /* 0x0000000f100f7223 */ /* 0x000fe2000001003b */
[----:B------:R-:W-:Y:S02]  /*0f10*/  HADD2.F32 R17, -RZ, R17.H1_H1 ;  /* 0x30000011ff117230 */ /* 0x000fe40000004100 */
[----:B------:R-:W-:Y:S02]  /*0f20*/  HADD2.F32 R16, -RZ, R21.H1_H1 ;  /* 0x30000015ff107230 */ /* 0x000fe40000004100 */
[----:B------:R-:W-:Y:S01]  /*0f30*/  FFMA.FTZ R20, R8, R49, R15 ;  /* 0x0000003108147223 */ /* 0x000fe2000001000f */
[----:B------:R-:W-:Y:S01]  /*0f40*/  FFMA.FTZ R54, R54, R51, R53 ;  /* 0x0000003336367223 */ /* 0x000fe20000010035 */
[----:B------:R-:W-:Y:S02]  /*0f50*/  HADD2.F32 R8, -RZ, R18.H0_H0 ;  /* 0x20000012ff087230 */ /* 0x000fe40000004100 */
[----:B------:R-:W-:-:S02]  /*0f60*/  HADD2.F32 R15, -RZ, R22.H0_H0 ;  /* 0x20000016ff0f7230 */ /* 0x000fc40000004100 */
[----:B------:R-:W-:Y:S01]  /*0f70*/  FFMA.FTZ R17, R17, R16, R20 ;  /* 0x0000001011117223 */ /* 0x000fe20000010014 */
[----:B------:R-:W-:-:S03]  /*0f80*/  FFMA.FTZ R50, R55, R50, R54 ;  /* 0x0000003237327223 */ /* 0x000fc60000010036 */
[----:B------:R-:W-:Y:S01]  /*0f90*/  FFMA.FTZ R17, R8, R15, R17 ;  /* 0x0000000f08117223 */ /* 0x000fe20000010011 */
[----:B------:R-:W-:Y:S01]  /*0fa0*/  FFMA.FTZ R12, R9, R12, R50 ;  /* 0x0000000c090c7223 */ /* 0x000fe20000010032 */
[--C-:B------:R-:W-:Y:S02]  /*0fb0*/  HADD2.F32 R15, -RZ, R23.reuse.H0_H0 ;  /* 0x20000017ff0f7230 */ /* 0x100fe40000004100 */
[----:B------:R-:W-:Y:S02]  /*0fc0*/  HADD2.F32 R8, -RZ, R23.H1_H1 ;  /* 0x30000017ff087230 */ /* 0x000fe40000004100 */
[----:B------:R-:W-:Y:S02]  /*0fd0*/  HADD2.F32 R9, -RZ, R22.H1_H1 ;  /* 0x30000016ff097230 */ /* 0x000fe40000004100 */
[----:B------:R-:W-:Y:S02]  /*0fe0*/  HADD2.F32 R18, -RZ, R18.H1_H1 ;  /* 0x30000012ff127230 */ /* 0x000fe40000004100 */
[----:B--2---:R-:W-:-:S02]  /*0ff0*/  HADD2.F32 R21, -RZ, R24.H0_H0 ;  /* 0x20000018ff157230 */ /* 0x004fc40000004100 */
[----:B------:R-:W-:Y:S02]  /*1000*/  HADD2.F32 R24, -RZ, R24.H1_H1 ;  /* 0x30000018ff187230 */ /* 0x000fe40000004100 */
[--C-:B---3--:R-:W-:Y:S02]  /*1010*/  HADD2.F32 R50, -RZ, R28.reuse.H0_H0 ;  /* 0x2000001cff327230 */ /* 0x108fe40000004100 */
[----:B------:R-:W-:Y:S02]  /*1020*/  HADD2.F32 R23, -RZ, R28.H1_H1 ;  /* 0x3000001cff177230 */ /* 0x000fe40000004100 */
[--C-:B------:R-:W-:Y:S02]  /*1030*/  HADD2.F32 R28, -RZ, R29.reuse.H0_H0 ;  /* 0x2000001dff1c7230 */ /* 0x100fe40000004100 */
[----:B------:R-:W-:Y:S02]  /*1040*/  HADD2.F32 R20, -RZ, R29.H1_H1 ;  /* 0x3000001dff147230 */ /* 0x000fe40000004100 */
[----:B------:R-:W-:Y:S01]  /*1050*/  FMUL.FTZ R24, R24, R23 ;  /* 0x0000001718187220 */ /* 0x000fe20000410000 */
[----:B------:R-:W-:-:S02]  /*1060*/  HADD2.F32 R29, -RZ, R36.H1_H1 ;  /* 0x30000024ff1d7230 */ /* 0x000fc40000004100 */
[--C-:B------:R-:W-:Y:S02]  /*1070*/  HADD2.F32 R22, -RZ, R32.reuse.H1_H1 ;  /* 0x30000020ff167230 */ /* 0x100fe40000004100 */
[----:B------:R-:W-:Y:S01]  /*1080*/  FFMA.FTZ R9, R18, R9, R17 ;  /* 0x0000000912097223 */ /* 0x000fe20000010011 */
[----:B------:R-:W-:Y:S02]  /*1090*/  HADD2.F32 R32, -RZ, R32.H0_H0 ;  /* 0x20000020ff207230 */ /* 0x000fe40000004100 */
[----:B------:R-:W-:Y:S02]  /*10a0*/  HADD2.F32 R23, -RZ, R36.H0_H0 ;  /* 0x20000024ff177230 */ /* 0x000fe40000004100 */
[----:B------:R-:W-:Y:S01]  /*10b0*/  FMUL.FTZ R29, R22, R29 ;  /* 0x0000001d161d7220 */ /* 0x000fe20000410000 */
[----:B------:R-:W-:Y:S02]  /*10c0*/  HADD2.F32 R17, -RZ, R25.H0_H0 ;  /* 0x20000019ff117230 */ /* 0x000fe40000004100 */
[----:B------:R-:W-:Y:S01]  /*10d0*/  FFMA.FTZ R24, R21, R50, R24 ;  /* 0x0000003215187223 */ /* 0x000fe20000010018 */
[----:B------:R-:W-:-:S02]  /*10e0*/  HADD2.F32 R56, -RZ, R11.H0_H0 ;  /* 0x2000000bff387230 */ /* 0x000fc40000004100 */
[----:B------:R-:W-:Y:S01]  /*10f0*/  FFMA.FTZ R57, R57, R14, R12 ;  /* 0x0000000e39397223 */ /* 0x000fe2000001000c */
[----:B------:R-:W-:Y:S02]  /*1100*/  HADD2.F32 R21, -RZ, R33.H0_H0 ;  /* 0x20000021ff157230 */ /* 0x000fe40000004100 */
[----:B------:R-:W-:Y:S01]  /*1110*/  FFMA.FTZ R32, R32, R23, R29 ;  /* 0x0000001720207223 */ /* 0x000fe2000001001d */
[----:B------:R-:W-:Y:S02]  /*1120*/  HADD2.F32 R22, -RZ, R37.H0_H0 ;  /* 0x20000025ff167230 */ /* 0x000fe40000004100 */
[----:B------:R-:W-:Y:S01]  /*1130*/  FFMA.FTZ R28, R17, R28, R24 ;  /* 0x0000001c111c7223 */ /* 0x000fe20000010018 */
[----:B------:R-:W-:Y:S02]  /*1140*/  HADD2.F32 R25, -RZ, R25.H1_H1 ;  /* 0x30000019ff197230 */ /* 0x000fe40000004100 */
[----:B------:R-:W-:Y:S01]  /*1150*/  FFMA.FTZ R56, R56, R13, R57 ;  /* 0x0000000d38387223 */ /* 0x000fe20000010039 */
[----:B------:R-:W-:-:S02]  /*1160*/  HADD2.F32 R12, -RZ, R19.H0_H0 ;  /* 0x20000013ff0c7230 */ /* 0x000fc40000004100 */
[----:B------:R-:W-:Y:S01]  /*1170*/  FFMA.FTZ R22, R21, R22, R32 ;  /* 0x0000001615167223 */ /* 0x000fe20000010020 */
[----:B------:R-:W-:Y:S02]  /*1180*/  HADD2.F32 R33, -RZ, R33.H1_H1 ;  /* 0x30000021ff217230 */ /* 0x000fe40000004100 */
[----:B------:R-:W-:Y:S02]  /*1190*/  HADD2.F32 R24, -RZ, R37.H1_H1 ;  /* 0x30000025ff187230 */ /* 0x000fe40000004100 */
[----:B------:R-:W-:Y:S01]  /*11a0*/  FFMA.FTZ R28, R25, R20, R28 ;  /* 0x00000014191c7223 */ /* 0x000fe2000001001c */
[----:B------:R-:W-:Y:S02]  /*11b0*/  HADD2.F32 R13, -RZ, R26.H0_H0 ;  /* 0x2000001aff0d7230 */ /* 0x000fe40000004100 */
[----:B------:R-:W-:Y:S02]  /*11c0*/  HADD2.F32 R18, -RZ, R30.H0_H0 ;  /* 0x2000001eff127230 */ /* 0x000fe40000004100 */
[----:B------:R-:W-:Y:S01]  /*11d0*/  FFMA.FTZ R12, R12, R15, R9 ;  /* 0x0000000f0c0c7223 */ /* 0x000fe20000010009 */
[----:B------:R-:W-:-:S02]  /*11e0*/  HADD2.F32 R17, -RZ, R34.H0_H0 ;  /* 0x20000022ff117230 */ /* 0x000fc40000004100 */
[----:B------:R-:W-:Y:S01]  /*11f0*/  FFMA.FTZ R22, R33, R24, R22 ;  /* 0x0000001821167223 */ /* 0x000fe20000010016 */
        /* <DEDUP_REMOVED lines=21> */
[----:B------:R-:W-:Y:S01]  /*1350*/  FFMA.FTZ R10, R11, R10, R56 ;  /* 0x0000000a0b0a7223 */ /* 0x000fe20000010038 */
[----:B------:R-:W-:Y:S01]  /*1360*/  FFMA.FTZ R12, R19, R8, R12 ;  /* 0x00000008130c7223 */ /* 0x000fe2000001000c */
[----:B------:R-:W-:Y:S01]  /*1370*/  FFMA.FTZ R26, R27, R14, R26 ;  /* 0x0000000e1b1a7223 */ /* 0x000fe2000001001a */
[----:B------:R-:W-:-:S02]  /*1380*/  FFMA.FTZ R18, R35, R16, R18 ;  /* 0x0000001023127223 */ /* 0x000fc40000010012 */
        /* <DEDUP_REMOVED lines=27> */
[----:B------:R-:W3:Y:S04]  /*1540*/  SHFL.BFLY PT, R18, R17, 0x1, 0x1f ;  /* 0x0c201f0011127f89 */ /* 0x000ee800000e0000 */
[----:B------:R-:W4:Y:S01]  /*1550*/  SHFL.BFLY PT, R22, R19, 0x1, 0x1f ;  /* 0x0c201f0013167f89 */ /* 0x000f2200000e0000 */
[----:B------:R-:W-:Y:S01]  /*1560*/  @P0 SHF.R.S32.HI R11, RZ, 0x1f, R48 ;  /* 0x0000001fff0b0819 */ /* 0x000fe20000011430 */
[----:B------:R-:W-:-:S03]  /*1570*/  HFMA2.MMA R10, -RZ, RZ, 0, 0 ;  /* 0x00000000ff0a7435 */ /* 0x000fc600000001ff */
[----:B------:R-:W-:Y:S02]  /*1580*/  @P0 LEA.HI R11, R11, R48, RZ, 0x6 ;  /* 0x000000300b0b0211 */ /* 0x000fe400078f30ff */
[-C--:B------:R-:W-:Y:S02]  /*1590*/  ISETP.GE.AND P2, PT, R43, R47.reuse, PT ;  /* 0x0000002f2b00720c */ /* 0x080fe40003f46270 */
[----:B------:R-:W-:Y:S02]  /*15a0*/  @P0 LOP3.LUT R10, R11, 0xffffffc0, RZ, 0xc0, !PT ;  /* 0xffffffc00b0a0812 */ /* 0x000fe400078ec0ff */
[----:B------:R-:W-:Y:S01]  /*15b0*/  ISETP.GE.AND P0, PT, R46, R47, PT ;  /* 0x0000002f2e00720c */ /* 0x000fe20003f06270 */
[----:B0-----:R-:W-:Y:S01]  /*15c0*/  FADD.FTZ R20, R12, R13 ;  /* 0x0000000d0c147221 */ /* 0x001fe20000010000 */
[----:B--2---:R-:W-:Y:S01]  /*15d0*/  FADD.FTZ R15, R15, R16 ;  /* 0x000000100f0f7221 */ /* 0x004fe20000010000 */
[----:B---3--:R-:W-:Y:S01]  /*15e0*/  FADD.FTZ R18, R17, R18 ;  /* 0x0000001211127221 */ /* 0x008fe20000010000 */
[----:B----4-:R-:W-:Y:S01]  /*15f0*/  FADD.FTZ R19, R19, R22 ;  /* 0x0000001613137221 */ /* 0x010fe20000010000 */
[----:B------:R-:W-:Y:S08]  /*1600*/  @P5 BRA `(.L_x_7286) ;  /* 0x0000000000645947 */ /* 0x000ff00003800000 */
[----:B------:R-:W0:Y:S01]  /*1610*/  LDC.64 R16, c[0x0][0x278] ;  /* 0x00009e00ff107b82 */ /* 0x000e220000000a00 */
[----:B------:R-:W-:Y:S01]  /*1620*/  SHF.R.S32.HI R14, RZ, 0x1f, R10 ;  /* 0x0000001fff0e7819 */ /* 0x000fe2000001140a */
[----:B------:R-:W-:Y:S01]  /*1630*/  ULDC.64 UR8, c[0x0][0x280] ;  /* 0x0000a00000087ab9 */ /* 0x000fe20000000a00 */
[----:B------:R-:W-:Y:S02]  /*1640*/  IADD3 R12, P5, R5, R10, RZ ;  /* 0x0000000a050c7210 */ /* 0x000fe40007fbe0ff */
[----:B------:R-:W-:Y:S02]  /*1650*/  FSEL R15, R15, RZ, !P4 ;  /* 0x000000ff0f0f7208 */ /* 0x000fe40006000000 */
[----:B------:R-:W-:Y:S02]  /*1660*/  LEA.HI.X.SX32 R13, R5, R14, 0x1, P5 ;  /* 0x0000000e050d7211 */ /* 0x000fe400028f0eff */
[----:B------:R-:W-:Y:S01]  /*1670*/  FSEL R19, R19, RZ, !P0 ;  /* 0x000000ff13137208 */ /* 0x000fe20004000000 */
[----:B0-----:R-:W-:-:S02]  /*1680*/  IMAD R14, R16, UR7, RZ ;  /* 0x00000007100e7c24 */ /* 0x001fc4000f8e02ff */
[----:B------:R-:W-:-:S04]  /*1690*/  IMAD.WIDE.U32 R12, R16, UR6, R12 ;  /* 0x00000006100c7c25 */ /* 0x000fc8000f8e000c */
[----:B------:R-:W-:Y:S01]  /*16a0*/  IMAD R11, R17, UR6, R14 ;  /* 0x00000006110b7c24 */ /* 0x000fe2000f8e020e */
[----:B------:R-:W-:Y:S01]  /*16b0*/  FSEL R17, R18, RZ, !P2 ;  /* 0x000000ff12117208 */ /* 0x000fe20005000000 */
[----:B------:R-:W-:-:S03]  /*16c0*/  IMAD R14, R41, UR8, RZ ;  /* 0x00000008290e7c24 */ /* 0x000fc6000f8e02ff */
[----:B------:R-:W-:Y:S01]  /*16d0*/  IADD3 R13, R13, R11, RZ ;  /* 0x0000000b0d0d7210 */ /* 0x000fe20007ffe0ff */
[C---:B------:R-:W-:Y:S02]  /*16e0*/  IMAD R11, R7.reuse, UR9, R14 ;  /* 0x00000009070b7c24 */ /* 0x040fe4000f8e020e */
[----:B------:R-:W-:Y:S01]  /*16f0*/  IMAD.WIDE.U32 R12, R7, UR8, R12 ;  /* 0x00000008070c7c25 */ /* 0x000fe2000f8e000c */
[----:B------:R-:W-:Y:S02]  /*1700*/  ULDC.64 UR8, c[0x0][0x260] ;  /* 0x0000980000087ab9 */ /* 0x000fe40000000a00 */
[----:B------:R-:W-:-:S04]  /*1710*/  IADD3 R6, P5, R6, R12, RZ ;  /* 0x0000000c06067210 */ /* 0x000fc80007fbe0ff */
[----:B------:R-:W-:Y:S02]  /*1720*/  IADD3.X R13, R42, R13, R11, P5, !PT ;  /* 0x0000000d2a0d7210 */ /* 0x000fe40002ffe40b */
[----:B------:R-:W-:Y:S02]  /*1730*/  LEA R12, P5, R6, UR8, 0x2 ;  /* 0x00000008060c7c11 */ /* 0x000fe4000f8a10ff */
[----:B------:R-:W-:Y:S02]  /*1740*/  FSEL R11, R20, RZ, !P3 ;  /* 0x000000ff140b7208 */ /* 0x000fe40005800000 */
[----:B------:R-:W-:-:S05]  /*1750*/  LEA.HI.X R13, R6, UR9, R13, 0x2, P5 ;  /* 0x00000009060d7c11 */ /* 0x000fca000a8f140d */
[----:B------:R0:W-:Y:S04]  /*1760*/  STG.E desc[UR4][R12.64], R11 ;  /* 0x0000000b0c007986 */ /* 0x0001e8000c101904 */
[----:B------:R0:W-:Y:S04]  /*1770*/  STG.E desc[UR4][R12.64+0x40], R15 ;  /* 0x0000400f0c007986 */ /* 0x0001e8000c101904 */
[----:B------:R0:W-:Y:S04]  /*1780*/  STG.E desc[UR4][R12.64+0x80], R17 ;  /* 0x000080110c007986 */ /* 0x0001e8000c101904 */
[----:B------:R0:W-:Y:S02]  /*1790*/  STG.E desc[UR4][R12.64+0xc0], R19 ;  /* 0x0000c0130c007986 */ /* 0x0001e4000c101904 */
.L_x_7286:
[----:B------:R-:W-:Y:S05]  /*17a0*/  BSYNC B0 ;  /* 0x0000000000007941 */ /* 0x000fea0003800000 */
.L_x_7285:
[----:B------:R-:W-:Y:S01]  /*17b0*/  IADD3 R4, R4, 0x3f, RZ ;  /* 0x0000003f04047810 */ /* 0x000fe20007ffe0ff */
[----:B------:R-:W-:Y:S01]  /*17c0*/  BSSY B0, `(.L_x_7287) ;  /* 0x0000029000007945 */ /* 0x000fe20003800000 */
[----:B0-----:R-:W-:Y:S02]  /*17d0*/  SHF.L.U32 R12, R10, 0x7, RZ ;  /* 0x000000070a0c7819 */ /* 0x001fe400000006ff */
[----:B------:R-:W-:Y:S02]  /*17e0*/  SHF.R.S32.HI R11, RZ, 0x1f, R4 ;  /* 0x0000001fff0b7819 */ /* 0x000fe40000011404 */
[----:B------:R-:W-:Y:S02]  /*17f0*/  SHF.L.U32 R13, R2, 0xd, RZ ;  /* 0x0000000d020d7819 */ /* 0x000fe400000006ff */
[----:B------:R-:W-:Y:S02]  /*1800*/  LEA.HI R11, R11, R4, RZ, 0x6 ;  /* 0x000000040b0b7211 */ /* 0x000fe400078f30ff */
[----:B------:R-:W-:-:S02]  /*1810*/  SHF.L.U32 R6, R3, 0x2, RZ ;  /* 0x0000000203067819 */ /* 0x000fc400000006ff */
[----:B------:R-:W-:Y:S02]  /*1820*/  LOP3.LUT R4, R11, 0xffffffc0, RZ, 0xc0, !PT ;  /* 0xffffffc00b047812 */ /* 0x000fe400078ec0ff */
[----:B------:R-:W-:Y:S02]  /*1830*/  SHF.R.S32.HI R14, RZ, 0x1f, R12 ;  /* 0x0000001fff0e7819 */ /* 0x000fe4000001140c */
[----:B------:R-:W-:Y:S02]  /*1840*/  IADD3 R4, -R5, R4, RZ ;  /* 0x0000000405047210 */ /* 0x000fe40007ffe1ff */
[--C-:B------:R-:W-:Y:S02]  /*1850*/  IADD3 R12, P0, P2, R12, R6, R13.reuse ;  /* 0x000000060c0c7210 */ /* 0x100fe40007a1e00d */
[----:B------:R-:W-:Y:S02]  /*1860*/  ISETP.GE.OR P1, PT, R3, R4, P1 ;  /* 0x000000040300720c */ /* 0x000fe40000f26670 */
[----:B------:R-:W-:-:S02]  /*1870*/  SHF.R.S32.HI R13, RZ, 0x1f, R13 ;  /* 0x0000001fff0d7819 */ /* 0x000fc4000001140d */
[----:B------:R-:W-:-:S04]  /*1880*/  SHF.R.S32.HI R6, RZ, 0x1f, R6 ;  /* 0x0000001fff067819 */ /* 0x000fc80000011406 */
[----:B------:R-:W-:Y:S01]  /*1890*/  IADD3.X R13, R14, R6, R13, P0, P2 ;  /* 0x000000060e0d7210 */ /* 0x000fe200007e440d */
[----:B-1----:R-:W-:-:S04]  /*18a0*/  IMAD R6, R8, UR7, RZ ;  /* 0x0000000708067c24 */ /* 0x002fc8000f8e02ff */
[----:B------:R-:W-:Y:S02]  /*18b0*/  IMAD R9, R9, UR6, R6 ;  /* 0x0000000609097c24 */ /* 0x000fe4000f8e0206 */
[----:B------:R-:W-:-:S05]  /*18c0*/  IMAD.WIDE.U32 R12, R8, UR6, R12 ;  /* 0x00000006080c7c25 */ /* 0x000fca000f8e000c */
[----:B------:R-:W-:Y:S01]  /*18d0*/  IADD3 R11, R13, R9, RZ ;  /* 0x000000090d0b7210 */ /* 0x000fe20007ffe0ff */
[----:B------:R-:W-:Y:S06]  /*18e0*/  @P1 BRA `(.L_x_7288) ;  /* 0x0000000000581947 */ /* 0x000fec0003800000 */
[----:B------:R-:W0:Y:S01]  /*18f0*/  LDC.64 R8, c[0x0][0x2a8] ;  /* 0x0000aa00ff087b82 */ /* 0x000e220000000a00 */
[----:B------:R-:W-:Y:S01]  /*1900*/  SHF.R.S32.HI R6, RZ, 0x1f, R5 ;  /* 0x0000001fff067819 */ /* 0x000fe20000011405 */
[----:B------:R-:W-:Y:S01]  /*1910*/  ULDC.64 UR8, c[0x0][0x2b0] ;  /* 0x0000ac0000087ab9 */ /* 0x000fe20000000a00 */
[--C-:B------:R-:W-:Y:S02]  /*1920*/  IADD3 R4, P0, P1, R10, R5, R3.reuse ;  /* 0x000000050a047210 */ /* 0x100fe4000791e003 */
[----:B------:R-:W-:Y:S02]  /*1930*/  SHF.R.S32.HI R14, RZ, 0x1f, R10 ;  /* 0x0000001fff0e7819 */ /* 0x000fe4000001140a */
[----:B------:R-:W-:-:S04]  /*1940*/  SHF.R.S32.HI R5, RZ, 0x1f, R3 ;  /* 0x0000001fff057819 */ /* 0x000fc80000011403 */
[----:B------:R-:W-:Y:S02]  /*1950*/  IADD3.X R5, R14, R6, R5, P0, P1 ;  /* 0x000000060e057210 */ /* 0x000fe400007e2405 */
[----:B-----5:R-:W-:Y:S01]  /*1960*/  FSETP.NEU.FTZ.AND P0, PT, R40, -INF , PT ;  /* 0xff8000002800780b */ /* 0x020fe20003f1d000 */
[C---:B0-----:R-:W-:Y:S02]  /*1970*/  IMAD R6, R8.reuse, UR7, RZ ;  /* 0x0000000708067c24 */ /* 0x041fe4000f8e02ff */
[----:B------:R-:W-:-:S04]  /*1980*/  IMAD.WIDE.U32 R4, R8, UR6, R4 ;  /* 0x0000000608047c25 */ /* 0x000fc8000f8e0004 */
[----:B------:R-:W-:Y:S02]  /*1990*/  IMAD R9, R9, UR6, R6 ;  /* 0x0000000609097c24 */ /* 0x000fe4000f8e0206 */
[----:B------:R-:W-:-:S03]  /*19a0*/  IMAD R6, R41, UR8, RZ ;  /* 0x0000000829067c24 */ /* 0x000fc6000f8e02ff */
[----:B------:R-:W-:Y:S01]  /*19b0*/  IADD3 R5, R5, R9, RZ ;  /* 0x0000000905057210 */ /* 0x000fe20007ffe0ff */
[C---:B------:R-:W-:Y:S02]  /*19c0*/  IMAD R9, R7.reuse, UR9, R6 ;  /* 0x0000000907097c24 */ /* 0x040fe4000f8e0206 */
[----:B------:R-:W-:Y:S01]  /*19d0*/  FMUL.FTZ R6, R40, 1.4426950216293334961 ;  /* 0x3fb8aa3b28067820 */ /* 0x000fe20000410000 */
[----:B------:R-:W-:Y:S01]  /*19e0*/  IMAD.WIDE.U32 R4, R7, UR8, R4 ;  /* 0x0000000807047c25 */ /* 0x000fe2000f8e0004 */
[----:B------:R-:W-:-:S04]  /*19f0*/  ULDC.64 UR8, c[0x0][0x2a0] ;  /* 0x0000a80000087ab9 */ /* 0x000fc80000000a00 */
[----:B------:R-:W-:Y:S02]  /*1a00*/  IADD3 R5, R5, R9, RZ ;  /* 0x0000000905057210 */ /* 0x000fe40007ffe0ff */
[----:B------:R-:W-:-:S04]  /*1a10*/  LEA R8, P1, R4, UR8, 0x2 ;  /* 0x0000000804087c11 */ /* 0x000fc8000f8210ff */
[----:B------:R-:W-:Y:S02]  /*1a20*/  LEA.HI.X R9, R4, UR9, R5, 0x2, P1 ;  /* 0x0000000904097c11 */ /* 0x000fe400088f1405 */
[----:B------:R-:W-:-:S05]  /*1a30*/  FSEL R5, R6, RZ, P0 ;  /* 0x000000ff06057208 */ /* 0x000fca0000000000 */
[----:B------:R0:W-:Y:S02]  /*1a40*/  STG.E desc[UR4][R8.64], R5 ;  /* 0x0000000508007986 */ /* 0x0001e4000c101904 */
.L_x_7288:
[----:B------:R-:W-:Y:S05]  /*1a50*/  BSYNC B0 ;  /* 0x0000000000007941 */ /* 0x000fea0003800000 */
.L_x_7287:
[----:B------:R-:W-:Y:S01]  /*1a60*/  ULDC.64 UR10, c[0x0][0x2e8] ;  /* 0x0000ba00000a7ab9 */ /* 0x000fe20000000a00 */
[----:B------:R-:W-:Y:S01]  /*1a70*/  ULDC.64 UR8, c[0x0][0x2d8] ;  /* 0x0000b60000087ab9 */ /* 0x000fe20000000a00 */
[----:B------:R-:W-:Y:S01]  /*1a80*/  MOV R10, R12 ;  /* 0x0000000c000a7202 */ /* 0x000fe20000000f00 */
[----:B------:R-:W-:Y:S01]  /*1a90*/  IMAD R6, R41, UR8, RZ ;  /* 0x0000000829067c24 */ /* 0x000fe2000f8e02ff */
[----:B------:R-:W-:-:S03]  /*1aa0*/  ISETP.NE.U32.AND P0, PT, RZ, UR10, PT ;  /* 0x0000000aff007c0c */ /* 0x000fc6000bf05070 */
[----:B0-----:R-:W-:Y:S01]  /*1ab0*/  IMAD.WIDE.U32 R4, R7, UR8, R10 ;  /* 0x0000000807047c25 */ /* 0x001fe2000f8e000a */
[----:B------:R-:W-:-:S03]  /*1ac0*/  ISETP.NE.AND.EX P0, PT, RZ, UR11, PT, P0 ;  /* 0x0000000bff007c0c */ /* 0x000fc6000bf05300 */
[----:B------:R-:W-:Y:S01]  /*1ad0*/  IMAD R7, R7, UR9, R6 ;  /* 0x0000000907077c24 */ /* 0x000fe2000f8e0206 */
[----:B------:R-:W-:Y:S01]  /*1ae0*/  ISETP.NE.OR P0, PT, R3, RZ, !P0 ;  /* 0x000000ff0300720c */ /* 0x000fe20004705670 */
[----:B------:R-:W-:Y:S02]  /*1af0*/  ULDC.64 UR8, c[0x0][0x2b8] ;  /* 0x0000ae0000087ab9 */ /* 0x000fe40000000a00 */
        /* <DEDUP_REMOVED lines=20> */
.L_x_7289:
        /* <DEDUP_REMOVED lines=12> */
.L_x_7344:


//--------------------- .nv.global.init           --------------------------
	.section	.nv.global.init,"aw",@progbits
.nv.global.init:
	.type		$str$23,@object
	.size		$str$23,($str$24 - $str$23)
$str$23:
        /*0000*/ 	.byte	0x28, 0x61, 0x64, 0x64, 0x72, 0x65, 0x73, 0x73, 0x20, 0x26, 0x20, 0x6d, 0x61, 0x73, 0x6b, 0x29
        /*0010*/ 	.byte	0x20, 0x3d, 0x3d, 0x20, 0x30, 0x00
	.type		$str$24,@object
	.size		$str$24,(__unnamed_4 - $str$24)
$str$24:
        /*0016*/ 	.byte	0x2f, 0x74, 0x6d, 0x70, 0x2f, 0x6f, 0x73, 0x73, 0x5f, 0x6b, 0x65, 0x72, 0x6e, 0x65, 0x6c, 0x73
        /*0026*/ 	.byte	0x5f, 0x73, 0x72, 0x63, 0x2f, 0x66, 0x6c, 0x61, 0x73, 0x68, 0x5f, 0x61, 0x74, 0x74, 0x65, 0x6e
        /*0036*/ 	.byte	0x74, 0x69, 0x6f, 0x6e, 0x2f, 0x63, 0x73, 0x72, 0x63, 0x2f, 0x63, 0x75, 0x74, 0x6c, 0x61, 0x73
        /*0046*/ 	.byte	0x73, 0x2f, 0x69, 0x6e, 0x63, 0x6c, 0x75, 0x64, 0x65, 0x2f, 0x63, 0x75, 0x74, 0x65, 0x2f, 0x70
        /*0056*/ 	.byte	0x6f, 0x69, 0x6e, 0x74, 0x65, 0x72, 0x5f, 0x66, 0x6c, 0x61, 0x67, 0x67, 0x65, 0x64, 0x2e, 0x68
        /*0066*/ 	.byte	0x70, 0x70, 0x00
	.type		__unnamed_4,@object
	.size		__unnamed_4,(__unnamed_2 - __unnamed_4)
__unnamed_4:
        /* <DEDUP_REMOVED lines=20> */
        /*01a9*/ 	.byte	0x3a, 0x43, 0x3c, 0x36, 0x34, 0x3e, 0x3e, 0x3e, 0x3e, 0x5d, 0x00
	.type		__unnamed_2,@object
	.size		__unnamed_2,(__unnamed_6 - __unnamed_2)
__unnamed_2:
        /* <DEDUP_REMOVED lines=22> */
        /*0314*/ 	.byte	0x3e, 0x3e, 0x3e, 0x20, 0x26, 0x5d, 0x00
	.type		__unnamed_6,@object
	.size		__unnamed_6,(__unnamed_3 - __unnamed_6)
__unnamed_6:
        /* <DEDUP_REMOVED lines=22> */
        /*047b*/ 	.byte	0x3e, 0x3e, 0x3e, 0x3e, 0x20, 0x26, 0x5d, 0x00
	.type		__unnamed_3,@object
	.size		__unnamed_3,(__unnamed_1 - __unnamed_3)
__unnamed_3:
        /* <DEDUP_REMOVED lines=23> */
        /*05f3*/ 	.byte	0x3a, 0x43, 0x3c, 0x38, 0x31, 0x39, 0x32, 0x3e, 0x3e, 0x3e, 0x3e, 0x3e, 0x5d, 0x00
	.type		__unnamed_1,@object
	.size		__unnamed_1,(__unnamed_5 - __unnamed_1)
__unnamed_1:
        /* <DEDUP_REMOVED lines=29> */
	.type		__unnamed_5,@object
	.size		__unnamed_5,(.L_4 - __unnamed_5)
__unnamed_5:
        /* <DEDUP_REMOVED lines=29> */
.L_4:


//--------------------- .nv.shared._ZN7cutlass13device_kernelIN5flash11enable_sm90INS1_16FlashAttnBwdSm90INS1_25CollectiveMainloopBwdSm90ILi2ELi2ELi2EN4cute5tupleIJNS5_1CILi1EEES8_S8_EEENS6_IJNS7_ILi64EEENS7_ILi128EEESB_EEENS_6half_tEfNS_4arch4Sm90ELb0ELb0ELb1ELb0ELb0ELb1ELb0ELb0ELi2ELi1ELi2ELi1ELb0EEENS1_21CollectiveEpilogueBwdISC_SD_SF_Li256ELb0ELb0ELi1EEENS1_19SingleTileSchedulerILb0ELb0ELb0ELi128EEEEEEEEEvNT_6ParamsE --------------------------
	.section	.nv.shared._ZN7cutlass13device_kernelIN5flash11enable_sm90INS1_16FlashAttnBwdSm90INS1_25CollectiveMainloopBwdSm90ILi2ELi2ELi2EN4cute5tupleIJNS5_1CILi1EEES8_S8_EEENS6_IJNS7_ILi64EEENS7_ILi128EEESB_EEENS_6half_tEfNS_4arch4Sm90ELb0ELb0ELb1ELb0ELb0ELb1ELb0ELb0ELi2ELi1ELi2ELi1ELb0EEENS1_21CollectiveEpilogueBwdISC_SD_SF_Li256ELb0ELb0ELi1EEENS1_19SingleTileSchedulerILb0ELb0ELb0ELi128EEEEEEEEEvNT_6ParamsE,"aw",@nobits
	.sectionflags	@""
	.align	16
	.zero		1024


//--------------------- .nv.shared.reserved.0     --------------------------
	.section	.nv.shared.reserved.0,"aw",@nobits
	.weak		__nv_reservedSMEM_offset_0_alias
	.size		__nv_reservedSMEM_offset_0_alias, 0, 0
	.other		__nv_reservedSMEM_offset_0_alias,@"STO_CUDA_RESERVED_SHARED STV_DEFAULT"
__nv_reservedSMEM_offset_0_alias:
	.zero		0


//--------------------- .nv.global                --------------------------
	.section	.nv.global,"aw",@nobits
.nv.global:
	.type		_ZN77_INTERNAL_2ca8b6a5_41_flash_bwd_hdim128_fp16_softcapall_sm90_cu_c04999b1_30044cute1_E,@object
	.size		_ZN77_INTERNAL_2ca8b6a5_41_flash_bwd_hdim128_fp16_softcapall_sm90_cu_c04999b1_30044cute1_E,(_ZN77_INTERNAL_2ca8b6a5_41_flash_bwd_hdim128_fp16_softcapall_sm90_cu_c04999b1_30044cuda3std3__45__cpo6cbeginE - _ZN77_INTERNAL_2ca8b6a5_41_flash_bwd_hdim128_fp16_softcapall_sm90_cu_c04999b1_30044cute1_E)
_ZN77_INTERNAL_2ca8b6a5_41_flash_bwd_hdim128_fp16_softcapall_sm90_cu_c04999b1_30044cute1_E:
	.zero		1
	.type		_ZN77_INTERNAL_2ca8b6a5_41_flash_bwd_hdim128_fp16_softcapall_sm90_cu_c04999b1_30044cuda3std3__45__cpo6cbeginE,@object
	.size		_ZN77_INTERNAL_2ca8b6a5_41_flash_bwd_hdim128_fp16_softcapall_sm90_cu_c04999b1_30044cuda3std3__45__cpo6cbeginE,(_ZN77_INTERNAL_2ca8b6a5_41_flash_bwd_hdim128_fp16_softcapall_sm90_cu_c04999b1_30044cuda3std3__48in_placeE - _ZN77_INTERNAL_2ca8b6a5_41_flash_bwd_hdim128_fp16_softcapall_sm90_cu_c04999b1_30044cuda3std3__45__cpo6cbeginE)
_ZN77_INTERNAL_2ca8b6a5_41_flash_bwd_hdim128_fp16_softcapall_sm90_cu_c04999b1_30044cuda3std3__45__cpo6cbeginE:
	.zero		1
	.type		_ZN77_INTERNAL_2ca8b6a5_41_flash_bwd_hdim128_fp16_softcapall_sm90_cu_c04999b1_30044cuda3std3__48in_placeE,@object
	.size		_ZN77_INTERNAL_2ca8b6a5_41_flash_bwd_hdim128_fp16_softcapall_sm90_cu_c04999b1_30044cuda3std3__48in_placeE,(_ZN77_INTERNAL_2ca8b6a5_41_flash_bwd_hdim128_fp16_softcapall_sm90_cu_c04999b1_30044cuda3std6ranges3__45__cpo9iter_moveE - _ZN77_INTERNAL_2ca8b6a5_41_flash_bwd_hdim128_fp16_softcapall_sm90_cu_c04999b1_30044cuda3std3__48in_placeE)
_ZN77_INTERNAL_2ca8b6a5_41_flash_bwd_hdim128_fp16_softcapall_sm90_cu_c04999b1_30044cuda3std3__48in_placeE:
	.zero		1
	.type		_ZN77_INTERNAL_2ca8b6a5_41_flash_bwd_hdim128_fp16_softcapall_sm90_cu_c04999b1_30044cuda3std6ranges3__45__cpo9iter_moveE,@object
	.size		_ZN77_INTERNAL_2ca8b6a5_41_flash_bwd_hdim128_fp16_softcapall_sm90_cu_c04999b1_30044cuda3std6ranges3__45__cpo9iter_moveE,(_ZN77_INTERNAL_2ca8b6a5_41_flash_bwd_hdim128_fp16_softcapall_sm90_cu_c04999b1_30044cuda3std3__45__cpo5beginE - _ZN77_INTERNAL_2ca8b6a5_41_flash_bwd_hdim128_fp16_softcapall_sm90_cu_c04999b1_30044cuda3std6ranges3__45__cpo9iter_moveE)
_ZN77_INTERNAL_2ca8b6a5_41_flash_bwd_hdim128_fp16_softcapall_sm90_cu_c04999b1_30044cuda3std6ranges3__45__cpo9iter_moveE:
	.zero		1
	.type		_ZN77_INTERNAL_2ca8b6a5_41_flash_bwd_hdim128_fp16_softcapall_sm90_cu_c04999b1_30044cuda3std3__45__cpo5beginE,@object
	.size		_ZN77_INTERNAL_2ca8b6a5_41_flash_bwd_hdim128_fp16_softcapall_sm90_cu_c04999b1_30044cuda3std3__45__cpo5beginE,(_ZN77_INTERNAL_2ca8b6a5_41_flash_bwd_hdim128_fp16_softcapall_sm90_cu_c04999b1_30044cuda3std3__479_GLOBAL__N__2ca8b6a5_41_flash_bwd_hdim128_fp16_softcapall_sm90_cu_c04999b1_30046ignoreE - _ZN77_INTERNAL_2ca8b6a5_41_flash_bwd_hdim128_fp16_softcapall_sm90_cu_c04999b1_30044cuda3std3__45__cpo5beginE)
_ZN77_INTERNAL_2ca8b6a5_41_flash_bwd_hdim128_fp16_softcapall_sm90_cu_c04999b1_30044cuda3std3__45__cpo5beginE:
	.zero		1
	.type		_ZN77_INTERNAL_2ca8b6a5_41_flash_bwd_hdim128_fp16_softcapall_sm90_cu_c04999b1_30044cuda3std3__479_GLOBAL__N__2ca8b6a5_41_flash_bwd_hdim128_fp16_softcapall_sm90_cu_c04999b1_30046ignoreE,@object
	.size		_ZN77_INTERNAL_2ca8b6a5_41_flash_bwd_hdim128_fp16_softcapall_sm90_cu_c04999b1_30044cuda3std3__479_GLOBAL__N__2ca8b6a5_41_flash_bwd_hdim128_fp16_softcapall_sm90_cu_c04999b1_30046ignoreE,(_ZN77_INTERNAL_2ca8b6a5_41_flash_bwd_hdim128_fp16_softcapall_sm90_cu_c04999b1_30044cute7productE - _ZN77_INTERNAL_2ca8b6a5_41_flash_bwd_hdim128_fp16_softcapall_sm90_cu_c04999b1_30044cuda3std3__479_GLOBAL__N__2ca8b6a5_41_flash_bwd_hdim128_fp16_softcapall_sm90_cu_c04999b1_30046ignoreE)
_ZN77_INTERNAL_2ca8b6a5_41_flash_bwd_hdim128_fp16_softcapall_sm90_cu_c04999b1_30044cuda3std3__479_GLOBAL__N__2ca8b6a5_41_flash_bwd_hdim128_fp16_softcapall_sm90_cu_c04999b1_30046ignoreE:
	.zero		1
	.type		_ZN77_INTERNAL_2ca8b6a5_41_flash_bwd_hdim128_fp16_softcapall_sm90_cu_c04999b1_30044cute7productE,@object
	.size		_ZN77_INTERNAL_2ca8b6a5_41_flash_bwd_hdim128_fp16_softcapall_sm90_cu_c04999b1_30044cute7productE,(_ZN77_INTERNAL_2ca8b6a5_41_flash_bwd_hdim128_fp16_softcapall_sm90_cu_c04999b1_30044cuda3std3__45__cpo3endE - _ZN77_INTERNAL_2ca8b6a5_41_flash_bwd_hdim128_fp16_softcapall_sm90_cu_c04999b1_30044cute7productE)
_ZN77_INTERNAL_2ca8b6a5_41_flash_bwd_hdim128_fp16_softcapall_sm90_cu_c04999b1_30044cute7productE:
	.zero		1
	.type		_ZN77_INTERNAL_2ca8b6a5_41_flash_bwd_hdim128_fp16_softcapall_sm90_cu_c04999b1_30044cuda3std3__45__cpo3endE,@object
	.size		_ZN77_INTERNAL_2ca8b6a5_41_flash_bwd_hdim128_fp16_softcapall_sm90_cu_c04999b1_30044cuda3std3__45__cpo3endE,(_ZN77_INTERNAL_2ca8b6a5_41_flash_bwd_hdim128_fp16_softcapall_sm90_cu_c04999b1_30044cuda3std3__419piecewise_constructE - _ZN77_INTERNAL_2ca8b6a5_41_flash_bwd_hdim128_fp16_softcapall_sm90_cu_c04999b1_30044cuda3std3__45__cpo3endE)
_ZN77_INTERNAL_2ca8b6a5_41_flash_bwd_hdim128_fp16_softcapall_sm90_cu_c04999b1_30044cuda3std3__45__cpo3endE:
	.zero		1
	.type		_ZN77_INTERNAL_2ca8b6a5_41_flash_bwd_hdim128_fp16_softcapall_sm90_cu_c04999b1_30044cuda3std3__419piecewise_constructE,@object
	.size		_ZN77_INTERNAL_2ca8b6a5_41_flash_bwd_hdim128_fp16_softcapall_sm90_cu_c04999b1_30044cuda3std3__419piecewise_constructE,(_ZN77_INTERNAL_2ca8b6a5_41_flash_bwd_hdim128_fp16_softcapall_sm90_cu_c04999b1_30044cuda3std3__45__cpo4cendE - _ZN77_INTERNAL_2ca8b6a5_41_flash_bwd_hdim128_fp16_softcapall_sm90_cu_c04999b1_30044cuda3std3__419piecewise_constructE)
_ZN77_INTERNAL_2ca8b6a5_41_flash_bwd_hdim128_fp16_softcapall_sm90_cu_c04999b1_30044cuda3std3__419piecewise_constructE:
	.zero		1
	.type		_ZN77_INTERNAL_2ca8b6a5_41_flash_bwd_hdim128_fp16_softcapall_sm90_cu_c04999b1_30044cuda3std3__45__cpo4cendE,@object
	.size		_ZN77_INTERNAL_2ca8b6a5_41_flash_bwd_hdim128_fp16_softcapall_sm90_cu_c04999b1_30044cuda3std3__45__cpo4cendE,(_ZN77_INTERNAL_2ca8b6a5_41_flash_bwd_hdim128_fp16_softcapall_sm90_cu_c04999b1_30044cuda3std6ranges3__45__cpo4swapE - _ZN77_INTERNAL_2ca8b6a5_41_flash_bwd_hdim128_fp16_softcapall_sm90_cu_c04999b1_30044cuda3std3__45__cpo4cendE)
_ZN77_INTERNAL_2ca8b6a5_41_flash_bwd_hdim128_fp16_softcapall_sm90_cu_c04999b1_30044cuda3std3__45__cpo4cendE:
	.zero		1
	.type		_ZN77_INTERNAL_2ca8b6a5_41_flash_bwd_hdim128_fp16_softcapall_sm90_cu_c04999b1_30044cuda3std6ranges3__45__cpo4swapE,@object
	.size		_ZN77_INTERNAL_2ca8b6a5_41_flash_bwd_hdim128_fp16_softcapall_sm90_cu_c04999b1_30044cuda3std6ranges3__45__cpo4swapE,(.L_13 - _ZN77_INTERNAL_2ca8b6a5_41_flash_bwd_hdim128_fp16_softcapall_sm90_cu_c04999b1_30044cuda3std6ranges3__45__cpo4swapE)
_ZN77_INTERNAL_2ca8b6a5_41_flash_bwd_hdim128_fp16_softcapall_sm90_cu_c04999b1_30044cuda3std6ranges3__45__cpo4swapE:
	.zero		1
.L_13:


//--------------------- .nv.shared._ZN7cutlass13device_kernelIN5flash11enable_sm90INS1_16FlashAttnBwdSm90INS1_25CollectiveMainloopBwdSm90ILi2ELi2ELi2EN4cute5tupleIJNS5_1CILi1EEES8_S8_EEENS6_IJNS7_ILi64EEENS7_ILi128EEESB_EEENS_6half_tEfNS_4arch4Sm90ELb0ELb0ELb1ELb0ELb1ELb1ELb0ELb0ELi2ELi1ELi2ELi1ELb0EEENS1_21CollectiveEpilogueBwdISC_SD_SF_Li256ELb0ELb0ELi1EEENS1_19SingleTileSchedulerILb0ELb0ELb0ELi128EEEEEEEEEvNT_6ParamsE --------------------------
	.section	.nv.shared._ZN7cutlass13device_kernelIN5flash11enable_sm90INS1_16FlashAttnBwdSm90INS1_25CollectiveMainloopBwdSm90ILi2ELi2ELi2EN4cute5tupleIJNS5_1CILi1EEES8_S8_EEENS6_IJNS7_ILi64EEENS7_ILi128EEESB_EEENS_6half_tEfNS_4arch4Sm90ELb0ELb0ELb1ELb0ELb1ELb1ELb0ELb0ELi2ELi1ELi2ELi1ELb0EEENS1_21CollectiveEpilogueBwdISC_SD_SF_Li256ELb0ELb0ELi1EEENS1_19SingleTileSchedulerILb0ELb0ELb0ELi128EEEEEEEEEvNT_6ParamsE,"aw",@nobits
	.sectionflags	@""
	.align	16
	.zero		1024


//--------------------- .nv.shared._ZN7cutlass13device_kernelIN5flash11enable_sm90INS1_16FlashAttnBwdSm90INS1_25CollectiveMainloopBwdSm90ILi2ELi2ELi2EN4cute5tupleIJNS5_1CILi1EEES8_S8_EEENS6_IJNS7_ILi64EEENS7_ILi128EEESB_EEENS_6half_tEfNS_4arch4Sm90ELb0ELb0ELb1ELb0ELb0ELb1ELb0ELb0ELi2ELi1ELi2ELi1ELb0EEENS1_24CollectiveEpilogueBwdGQAISC_fSF_Li256ELb0ELb0EEENS1_19SingleTileSchedulerILb0ELb0ELb0ELi128EEEEEEEEEvNT_6ParamsE --------------------------
	.section	.nv.shared._ZN7cutlass13device_kernelIN5flash11enable_sm90INS1_16FlashAttnBwdSm90INS1_25CollectiveMainloopBwdSm90ILi2ELi2ELi2EN4cute5tupleIJNS5_1CILi1EEES8_S8_EEENS6_IJNS7_ILi64EEENS7_ILi128EEESB_EEENS_6half_tEfNS_4arch4Sm90ELb0ELb0ELb1ELb0ELb0ELb1ELb0ELb0ELi2ELi1ELi2ELi1ELb0EEENS1_24CollectiveEpilogueBwdGQAISC_fSF_Li256ELb0ELb0EEENS1_19SingleTileSchedulerILb0ELb0ELb0ELi128EEEEEEEEEvNT_6ParamsE,"aw",@nobits
	.sectionflags	@""
	.align	16
	.zero		1024


//--------------------- .nv.shared._ZN7cutlass13device_kernelIN5flash11enable_sm90INS1_16FlashAttnBwdSm90INS1_25CollectiveMainloopBwdSm90ILi2ELi2ELi2EN4cute5tupleIJNS5_1CILi1EEES8_S8_EEENS6_IJNS7_ILi64EEENS7_ILi128EEESB_EEENS_6half_tEfNS_4arch4Sm90ELb0ELb0ELb1ELb0ELb1ELb1ELb0ELb0ELi2ELi1ELi2ELi1ELb0EEENS1_24CollectiveEpilogueBwdGQAISC_fSF_Li256ELb0ELb1EEENS1_19SingleTileSchedulerILb0ELb0ELb0ELi128EEEEEEEEEvNT_6ParamsE --------------------------
	.section	.nv.shared._ZN7cutlass13device_kernelIN5flash11enable_sm90INS1_16FlashAttnBwdSm90INS1_25CollectiveMainloopBwdSm90ILi2ELi2ELi2EN4cute5tupleIJNS5_1CILi1EEES8_S8_EEENS6_IJNS7_ILi64EEENS7_ILi128EEESB_EEENS_6half_tEfNS_4arch4Sm90ELb0ELb0ELb1ELb0ELb1ELb1ELb0ELb0ELi2ELi1ELi2ELi1ELb0EEENS1_24CollectiveEpilogueBwdGQAISC_fSF_Li256ELb0ELb1EEENS1_19SingleTileSchedulerILb0ELb0ELb0ELi128EEEEEEEEEvNT_6ParamsE,"aw",@nobits
	.sectionflags	@""
	.align	16
	.zero		1024


//--------------------- .nv.shared._ZN7cutlass13device_kernelIN5flash11enable_sm90INS1_16FlashAttnBwdSm90INS1_25CollectiveMainloopBwdSm90ILi2ELi2ELi2EN4cute5tupleIJNS5_1CILi1EEES8_S8_EEENS6_IJNS7_ILi64EEENS7_ILi128EEESB_EEENS_6half_tEfNS_4arch4Sm90ELb0ELb0ELb1ELb1ELb0ELb1ELb0ELb0ELi2ELi1ELi2ELi1ELb0EEENS1_21CollectiveEpilogueBwdISC_SD_SF_Li256ELb1ELb0ELi1EEENS1_19SingleTileSchedulerILb1ELb0ELb0ELi128EEEEEEEEEvNT_6ParamsE --------------------------
	.section	.nv.shared._ZN7cutlass13device_kernelIN5flash11enable_sm90INS1_16FlashAttnBwdSm90INS1_25CollectiveMainloopBwdSm90ILi2ELi2ELi2EN4cute5tupleIJNS5_1CILi1EEES8_S8_EEENS6_IJNS7_ILi64EEENS7_ILi128EEESB_EEENS_6half_tEfNS_4arch4Sm90ELb0ELb0ELb1ELb1ELb0ELb1ELb0ELb0ELi2ELi1ELi2ELi1ELb0EEENS1_21CollectiveEpilogueBwdISC_SD_SF_Li256ELb1ELb0ELi1EEENS1_19SingleTileSchedulerILb1ELb0ELb0ELi128EEEEEEEEEvNT_6ParamsE,"aw",@nobits
	.sectionflags	@""
	.align	16
	.zero		1024


//--------------------- .nv.shared._ZN7cutlass13device_kernelIN5flash11enable_sm90INS1_16FlashAttnBwdSm90INS1_25CollectiveMainloopBwdSm90ILi2ELi2ELi2EN4cute5tupleIJNS5_1CILi1EEES8_S8_EEENS6_IJNS7_ILi64EEENS7_ILi128EEESB_EEENS_6half_tEfNS_4arch4Sm90ELb0ELb0ELb1ELb1ELb1ELb1ELb0ELb0ELi2ELi1ELi2ELi1ELb0EEENS1_21CollectiveEpilogueBwdISC_SD_SF_Li256ELb1ELb0ELi1EEENS1_19SingleTileSchedulerILb1ELb0ELb0ELi128EEEEEEEEEvNT_6ParamsE --------------------------
	.section	.nv.shared._ZN7cutlass13device_kernelIN5flash11enable_sm90INS1_16FlashAttnBwdSm90INS1_25CollectiveMainloopBwdSm90ILi2ELi2ELi2EN4cute5tupleIJNS5_1CILi1EEES8_S8_EEENS6_IJNS7_ILi64EEENS7_ILi128EEESB_EEENS_6half_tEfNS_4arch4Sm90ELb0ELb0ELb1ELb1ELb1ELb1ELb0ELb0ELi2ELi1ELi2ELi1ELb0EEENS1_21CollectiveEpilogueBwdISC_SD_SF_Li256ELb1ELb0ELi1EEENS1_19SingleTileSchedulerILb1ELb0ELb0ELi128EEEEEEEEEvNT_6ParamsE,"aw",@nobits
	.sectionflags	@""
	.align	16
	.zero		1024


//--------------------- .nv.shared._ZN7cutlass13device_kernelIN5flash11enable_sm90INS1_16FlashAttnBwdSm90INS1_25CollectiveMainloopBwdSm90ILi2ELi2ELi2EN4cute5tupleIJNS5_1CILi1EEES8_S8_EEENS6_IJNS7_ILi64EEENS7_ILi128EEESB_EEENS_6half_tEfNS_4arch4Sm90ELb0ELb0ELb1ELb1ELb0ELb1ELb0ELb0ELi2ELi1ELi2ELi1ELb0EEENS1_24CollectiveEpilogueBwdGQAISC_fSF_Li256ELb1ELb0EEENS1_19SingleTileSchedulerILb1ELb0ELb0ELi128EEEEEEEEEvNT_6ParamsE --------------------------
	.section	.nv.shared._ZN7cutlass13device_kernelIN5flash11enable_sm90INS1_16FlashAttnBwdSm90INS1_25CollectiveMainloopBwdSm90ILi2ELi2ELi2EN4cute5tupleIJNS5_1CILi1EEES8_S8_EEENS6_IJNS7_ILi64EEENS7_ILi128EEESB_EEENS_6half_tEfNS_4arch4Sm90ELb0ELb0ELb1ELb1ELb0ELb1ELb0ELb0ELi2ELi1ELi2ELi1ELb0EEENS1_24CollectiveEpilogueBwdGQAISC_fSF_Li256ELb1ELb0EEENS1_19SingleTileSchedulerILb1ELb0ELb0ELi128EEEEEEEEEvNT_6ParamsE,"aw",@nobits
	.sectionflags	@""
	.align	16
	.zero		1024


//--------------------- .nv.shared._ZN7cutlass13device_kernelIN5flash11enable_sm90INS1_16FlashAttnBwdSm90INS1_25CollectiveMainloopBwdSm90ILi2ELi2ELi2EN4cute5tupleIJNS5_1CILi1EEES8_S8_EEENS6_IJNS7_ILi64EEENS7_ILi128EEESB_EEENS_6half_tEfNS_4arch4Sm90ELb0ELb0ELb1ELb1ELb1ELb1ELb0ELb0ELi2ELi1ELi2ELi1ELb0EEENS1_24CollectiveEpilogueBwdGQAISC_fSF_Li256ELb1ELb1EEENS1_19SingleTileSchedulerILb1ELb0ELb0ELi128EEEEEEEEEvNT_6ParamsE --------------------------
	.section	.nv.shared._ZN7cutlass13device_kernelIN5flash11enable_sm90INS1_16FlashAttnBwdSm90INS1_25CollectiveMainloopBwdSm90ILi2ELi2ELi2EN4cute5tupleIJNS5_1CILi1EEES8_S8_EEENS6_IJNS7_ILi64EEENS7_ILi128EEESB_EEENS_6half_tEfNS_4arch4Sm90ELb0ELb0ELb1ELb1ELb1ELb1ELb0ELb0ELi2ELi1ELi2ELi1ELb0EEENS1_24CollectiveEpilogueBwdGQAISC_fSF_Li256ELb1ELb1EEENS1_19SingleTileSchedulerILb1ELb0ELb0ELi128EEEEEEEEEvNT_6ParamsE,"aw",@nobits
	.sectionflags	@""
	.align	16
	.zero		1024


//--------------------- .nv.shared._ZN7cutlass13device_kernelIN5flash11enable_sm90INS1_16FlashAttnBwdSm90INS1_25CollectiveMainloopBwdSm90ILi2ELi2ELi2EN4cute5tupleIJNS5_1CILi1EEES8_S8_EEENS6_IJNS7_ILi64EEENS7_ILi128EEESB_EEENS_6half_tEfNS_4arch4Sm90ELb0ELb1ELb1ELb0ELb0ELb1ELb0ELb0ELi2ELi1ELi2ELi1ELb0EEENS1_21CollectiveEpilogueBwdISC_SD_SF_Li256ELb0ELb0ELi1EEENS1_19SingleTileSchedulerILb0ELb0ELb0ELi128EEEEEEEEEvNT_6ParamsE --------------------------
	.section	.nv.shared._ZN7cutlass13device_kernelIN5flash11enable_sm90INS1_16FlashAttnBwdSm90INS1_25CollectiveMainloopBwdSm90ILi2ELi2ELi2EN4cute5tupleIJNS5_1CILi1EEES8_S8_EEENS6_IJNS7_ILi64EEENS7_ILi128EEESB_EEENS_6half_tEfNS_4arch4Sm90ELb0ELb1ELb1ELb0ELb0ELb1ELb0ELb0ELi2ELi1ELi2ELi1ELb0EEENS1_21CollectiveEpilogueBwdISC_SD_SF_Li256ELb0ELb0ELi1EEENS1_19SingleTileSchedulerILb0ELb0ELb0ELi128EEEEEEEEEvNT_6ParamsE,"aw",@nobits
	.sectionflags	@""
	.align	16
	.zero		1024


//--------------------- .nv.shared._ZN7cutlass13device_kernelIN5flash11enable_sm90INS1_16FlashAttnBwdSm90INS1_25CollectiveMainloopBwdSm90ILi2ELi2ELi2EN4cute5tupleIJNS5_1CILi1EEES8_S8_EEENS6_IJNS7_ILi64EEENS7_ILi128EEESB_EEENS_6half_tEfNS_4arch4Sm90ELb0ELb1ELb1ELb0ELb1ELb1ELb0ELb0ELi2ELi1ELi2ELi1ELb0EEENS1_21CollectiveEpilogueBwdISC_SD_SF_Li256ELb0ELb0ELi1EEENS1_19SingleTileSchedulerILb0ELb0ELb0ELi128EEEEEEEEEvNT_6ParamsE --------------------------
	.section	.nv.shared._ZN7cutlass13device_kernelIN5flash11enable_sm90INS1_16FlashAttnBwdSm90INS1_25CollectiveMainloopBwdSm90ILi2ELi2ELi2EN4cute5tupleIJNS5_1CILi1EEES8_S8_EEENS6_IJNS7_ILi64EEENS7_ILi128EEESB_EEENS_6half_tEfNS_4arch4Sm90ELb0ELb1ELb1ELb0ELb1ELb1ELb0ELb0ELi2ELi1ELi2ELi1ELb0EEENS1_21CollectiveEpilogueBwdISC_SD_SF_Li256ELb0ELb0ELi1EEENS1_19SingleTileSchedulerILb0ELb0ELb0ELi128EEEEEEEEEvNT_6ParamsE,"aw",@nobits
	.sectionflags	@""
	.align	16
	.zero		1024


//--------------------- .nv.shared._ZN7cutlass13device_kernelIN5flash11enable_sm90INS1_16FlashAttnBwdSm90INS1_25CollectiveMainloopBwdSm90ILi2ELi2ELi2EN4cute5tupleIJNS5_1CILi1EEES8_S8_EEENS6_IJNS7_ILi64EEENS7_ILi128EEESB_EEENS_6half_tEfNS_4arch4Sm90ELb0ELb1ELb1ELb0ELb0ELb1ELb0ELb0ELi2ELi1ELi2ELi1ELb0EEENS1_24CollectiveEpilogueBwdGQAISC_fSF_Li256ELb0ELb0EEENS1_19SingleTileSchedulerILb0ELb0ELb0ELi128EEEEEEEEEvNT_6ParamsE --------------------------
	.section	.nv.shared._ZN7cutlass13device_kernelIN5flash11enable_sm90INS1_16FlashAttnBwdSm90INS1_25CollectiveMainloopBwdSm90ILi2ELi2ELi2EN4cute5tupleIJNS5_1CILi1EEES8_S8_EEENS6_IJNS7_ILi64EEENS7_ILi128EEESB_EEENS_6half_tEfNS_4arch4Sm90ELb0ELb1ELb1ELb0ELb0ELb1ELb0ELb0ELi2ELi1ELi2ELi1ELb0EEENS1_24CollectiveEpilogueBwdGQAISC_fSF_Li256ELb0ELb0EEENS1_19SingleTileSchedulerILb0ELb0ELb0ELi128EEEEEEEEEvNT_6ParamsE,"aw",@nobits
	.sectionflags	@""
	.align	16
	.zero		1024


//--------------------- .nv.shared._ZN7cutlass13device_kernelIN5flash11enable_sm90INS1_16FlashAttnBwdSm90INS1_25CollectiveMainloopBwdSm90ILi2ELi2ELi2EN4cute5tupleIJNS5_1CILi1EEES8_S8_EEENS6_IJNS7_ILi64EEENS7_ILi128EEESB_EEENS_6half_tEfNS_4arch4Sm90ELb0ELb1ELb1ELb0ELb1ELb1ELb0ELb0ELi2ELi1ELi2ELi1ELb0EEENS1_24CollectiveEpilogueBwdGQAISC_fSF_Li256ELb0ELb1EEENS1_19SingleTileSchedulerILb0ELb0ELb0ELi128EEEEEEEEEvNT_6ParamsE --------------------------
	.section	.nv.shared._ZN7cutlass13device_kernelIN5flash11enable_sm90INS1_16FlashAttnBwdSm90INS1_25CollectiveMainloopBwdSm90ILi2ELi2ELi2EN4cute5tupleIJNS5_1CILi1EEES8_S8_EEENS6_IJNS7_ILi64EEENS7_ILi128EEESB_EEENS_6half_tEfNS_4arch4Sm90ELb0ELb1ELb1ELb0ELb1ELb1ELb0ELb0ELi2ELi1ELi2ELi1ELb0EEENS1_24CollectiveEpilogueBwdGQAISC_fSF_Li256ELb0ELb1EEENS1_19SingleTileSchedulerILb0ELb0ELb0ELi128EEEEEEEEEvNT_6ParamsE,"aw",@nobits
	.sectionflags	@""
	.align	16
	.zero		1024


//--------------------- .nv.shared._ZN7cutlass13device_kernelIN5flash11enable_sm90INS1_16FlashAttnBwdSm90INS1_25CollectiveMainloopBwdSm90ILi2ELi2ELi2EN4cute5tupleIJNS5_1CILi1EEES8_S8_EEENS6_IJNS7_ILi64EEENS7_ILi128EEESB_EEENS_6half_tEfNS_4arch4Sm90ELb0ELb1ELb1ELb1ELb0ELb1ELb0ELb0ELi2ELi1ELi2ELi1ELb0EEENS1_21CollectiveEpilogueBwdISC_SD_SF_Li256ELb1ELb0ELi1EEENS1_19SingleTileSchedulerILb1ELb0ELb0ELi128EEEEEEEEEvNT_6ParamsE --------------------------
	.section	.nv.shared._ZN7cutlass13device_kernelIN5flash11enable_sm90INS1_16FlashAttnBwdSm90INS1_25CollectiveMainloopBwdSm90ILi2ELi2ELi2EN4cute5tupleIJNS5_1CILi1EEES8_S8_EEENS6_IJNS7_ILi64EEENS7_ILi128EEESB_EEENS_6half_tEfNS_4arch4Sm90ELb0ELb1ELb1ELb1ELb0ELb1ELb0ELb0ELi2ELi1ELi2ELi1ELb0EEENS1_21CollectiveEpilogueBwdISC_SD_SF_Li256ELb1ELb0ELi1EEENS1_19SingleTileSchedulerILb1ELb0ELb0ELi128EEEEEEEEEvNT_6ParamsE,"aw",@nobits
	.sectionflags	@""
	.align	16
	.zero		1024


//--------------------- .nv.shared._ZN7cutlass13device_kernelIN5flash11enable_sm90INS1_16FlashAttnBwdSm90INS1_25CollectiveMainloopBwdSm90ILi2ELi2ELi2EN4cute5tupleIJNS5_1CILi1EEES8_S8_EEENS6_IJNS7_ILi64EEENS7_ILi128EEESB_EEENS_6half_tEfNS_4arch4Sm90ELb0ELb1ELb1ELb1ELb1ELb1ELb0ELb0ELi2ELi1ELi2ELi1ELb0EEENS1_21CollectiveEpilogueBwdISC_SD_SF_Li256ELb1ELb0ELi1EEENS1_19SingleTileSchedulerILb1ELb0ELb0ELi128EEEEEEEEEvNT_6ParamsE --------------------------
	.section	.nv.shared._ZN7cutlass13device_kernelIN5flash11enable_sm90INS1_16FlashAttnBwdSm90INS1_25CollectiveMainloopBwdSm90ILi2ELi2ELi2EN4cute5tupleIJNS5_1CILi1EEES8_S8_EEENS6_IJNS7_ILi64EEENS7_ILi128EEESB_EEENS_6half_tEfNS_4arch4Sm90ELb0ELb1ELb1ELb1ELb1ELb1ELb0ELb0ELi2ELi1ELi2ELi1ELb0EEENS1_21CollectiveEpilogueBwdISC_SD_SF_Li256ELb1ELb0ELi1EEENS1_19SingleTileSchedulerILb1ELb0ELb0ELi128EEEEEEEEEvNT_6ParamsE,"aw",@nobits
	.sectionflags	@""
	.align	16
	.zero		1024


//--------------------- .nv.shared._ZN7cutlass13device_kernelIN5flash11enable_sm90INS1_16FlashAttnBwdSm90INS1_25CollectiveMainloopBwdSm90ILi2ELi2ELi2EN4cute5tupleIJNS5_1CILi1EEES8_S8_EEENS6_IJNS7_ILi64EEENS7_ILi128EEESB_EEENS_6half_tEfNS_4arch4Sm90ELb0ELb1ELb1ELb1ELb0ELb1ELb0ELb0ELi2ELi1ELi2ELi1ELb0EEENS1_24CollectiveEpilogueBwdGQAISC_fSF_Li256ELb1ELb0EEENS1_19SingleTileSchedulerILb1ELb0ELb0ELi128EEEEEEEEEvNT_6ParamsE --------------------------
	.section	.nv.shared._ZN7cutlass13device_kernelIN5flash11enable_sm90INS1_16FlashAttnBwdSm90INS1_25CollectiveMainloopBwdSm90ILi2ELi2ELi2EN4cute5tupleIJNS5_1CILi1EEES8_S8_EEENS6_IJNS7_ILi64EEENS7_ILi128EEESB_EEENS_6half_tEfNS_4arch4Sm90ELb0ELb1ELb1ELb1ELb0ELb1ELb0ELb0ELi2ELi1ELi2ELi1ELb0EEENS1_24CollectiveEpilogueBwdGQAISC_fSF_Li256ELb1ELb0EEENS1_19SingleTileSchedulerILb1ELb0ELb0ELi128EEEEEEEEEvNT_6ParamsE,"aw",@nobits
	.sectionflags	@""
	.align	16
	.zero		1024


//--------------------- .nv.shared._ZN7cutlass13device_kernelIN5flash11enable_sm90INS1_16FlashAttnBwdSm90INS1_25CollectiveMainloopBwdSm90ILi2ELi2ELi2EN4cute5tupleIJNS5_1CILi1EEES8_S8_EEENS6_IJNS7_ILi64EEENS7_ILi128EEESB_EEENS_6half_tEfNS_4arch4Sm90ELb0ELb1ELb1ELb1ELb1ELb1ELb0ELb0ELi2ELi1ELi2ELi1ELb0EEENS1_24CollectiveEpilogueBwdGQAISC_fSF_Li256ELb1ELb1EEENS1_19SingleTileSchedulerILb1ELb0ELb0ELi128EEEEEEEEEvNT_6ParamsE --------------------------
	.section	.nv.shared._ZN7cutlass13device_kernelIN5flash11enable_sm90INS1_16FlashAttnBwdSm90INS1_25CollectiveMainloopBwdSm90ILi2ELi2ELi2EN4cute5tupleIJNS5_1CILi1EEES8_S8_EEENS6_IJNS7_ILi64EEENS7_ILi128EEESB_EEENS_6half_tEfNS_4arch4Sm90ELb0ELb1ELb1ELb1ELb1ELb1ELb0ELb0ELi2ELi1ELi2ELi1ELb0EEENS1_24CollectiveEpilogueBwdGQAISC_fSF_Li256ELb1ELb1EEENS1_19SingleTileSchedulerILb1ELb0ELb0ELi128EEEEEEEEEvNT_6ParamsE,"aw",@nobits
	.sectionflags	@""
	.align	16
	.zero		1024


//--------------------- .nv.shared._ZN7cutlass13device_kernelIN5flash11enable_sm90INS1_16FlashAttnBwdSm90INS1_25CollectiveMainloopBwdSm90ILi2ELi2ELi2EN4cute5tupleIJNS5_1CILi1EEES8_S8_EEENS6_IJNS7_ILi64EEENS7_ILi128EEESB_EEENS_6half_tEfNS_4arch4Sm90ELb1ELb0ELb1ELb0ELb0ELb1ELb0ELb0ELi2ELi1ELi2ELi1ELb0EEENS1_21CollectiveEpilogueBwdISC_SD_SF_Li256ELb0ELb0ELi1EEENS1_25SingleTileBwdLPTSchedulerILb0ELi128ELb0EEEEEEEEEvNT_6ParamsE --------------------------
	.section	.nv.shared._ZN7cutlass13device_kernelIN5flash11enable_sm90INS1_16FlashAttnBwdSm90INS1_25CollectiveMainloopBwdSm90ILi2ELi2ELi2EN4cute5tupleIJNS5_1CILi1EEES8_S8_EEENS6_IJNS7_ILi64EEENS7_ILi128EEESB_EEENS_6half_tEfNS_4arch4Sm90ELb1ELb0ELb1ELb0ELb0ELb1ELb0ELb0ELi2ELi1ELi2ELi1ELb0EEENS1_21CollectiveEpilogueBwdISC_SD_SF_Li256ELb0ELb0ELi1EEENS1_25SingleTileBwdLPTSchedulerILb0ELi128ELb0EEEEEEEEEvNT_6ParamsE,"aw",@nobits
	.sectionflags	@""
	.align	16
	.zero		1024


//--------------------- .nv.shared._ZN7cutlass13device_kernelIN5flash11enable_sm90INS1_16FlashAttnBwdSm90INS1_25CollectiveMainloopBwdSm90ILi2ELi2ELi2EN4cute5tupleIJNS5_1CILi1EEES8_S8_EEENS6_IJNS7_ILi64EEENS7_ILi128EEESB_EEENS_6half_tEfNS_4arch4Sm90ELb1ELb0ELb1ELb0ELb1ELb1ELb0ELb0ELi2ELi1ELi2ELi1ELb0EEENS1_21CollectiveEpilogueBwdISC_SD_SF_Li256ELb0ELb0ELi1EEENS1_25SingleTileBwdLPTSchedulerILb0ELi128ELb1EEEEEEEEEvNT_6ParamsE --------------------------
	.section	.nv.shared._ZN7cutlass13device_kernelIN5flash11enable_sm90INS1_16FlashAttnBwdSm90INS1_25CollectiveMainloopBwdSm90ILi2ELi2ELi2EN4cute5tupleIJNS5_1CILi1EEES8_S8_EEENS6_IJNS7_ILi64EEENS7_ILi128EEESB_EEENS_6half_tEfNS_4arch4Sm90ELb1ELb0ELb1ELb0ELb1ELb1ELb0ELb0ELi2ELi1ELi2ELi1ELb0EEENS1_21CollectiveEpilogueBwdISC_SD_SF_Li256ELb0ELb0ELi1EEENS1_25SingleTileBwdLPTSchedulerILb0ELi128ELb1EEEEEEEEEvNT_6ParamsE,"aw",@nobits
	.sectionflags	@""
	.align	16
	.zero		1024


//--------------------- .nv.shared._ZN7cutlass13device_kernelIN5flash11enable_sm90INS1_16FlashAttnBwdSm90INS1_25CollectiveMainloopBwdSm90ILi2ELi2ELi2EN4cute5tupleIJNS5_1CILi1EEES8_S8_EEENS6_IJNS7_ILi64EEENS7_ILi128EEESB_EEENS_6half_tEfNS_4arch4Sm90ELb1ELb0ELb1ELb0ELb0ELb1ELb0ELb0ELi2ELi1ELi2ELi1ELb0EEENS1_24CollectiveEpilogueBwdGQAISC_fSF_Li256ELb0ELb0EEENS1_25SingleTileBwdLPTSchedulerILb0ELi128ELb0EEEEEEEEEvNT_6ParamsE --------------------------
	.section	.nv.shared._ZN7cutlass13device_kernelIN5flash11enable_sm90INS1_16FlashAttnBwdSm90INS1_25CollectiveMainloopBwdSm90ILi2ELi2ELi2EN4cute5tupleIJNS5_1CILi1EEES8_S8_EEENS6_IJNS7_ILi64EEENS7_ILi128EEESB_EEENS_6half_tEfNS_4arch4Sm90ELb1ELb0ELb1ELb0ELb0ELb1ELb0ELb0ELi2ELi1ELi2ELi1ELb0EEENS1_24CollectiveEpilogueBwdGQAISC_fSF_Li256ELb0ELb0EEENS1_25SingleTileBwdLPTSchedulerILb0ELi128ELb0EEEEEEEEEvNT_6ParamsE,"aw",@nobits
	.sectionflags	@""
	.align	16
	.zero		1024


//--------------------- .nv.shared._ZN7cutlass13device_kernelIN5flash11enable_sm90INS1_16FlashAttnBwdSm90INS1_25CollectiveMainloopBwdSm90ILi2ELi2ELi2EN4cute5tupleIJNS5_1CILi1EEES8_S8_EEENS6_IJNS7_ILi64EEENS7_ILi128EEESB_EEENS_6half_tEfNS_4arch4Sm90ELb1ELb0ELb1ELb0ELb1ELb1ELb0ELb0ELi2ELi1ELi2ELi1ELb0EEENS1_24CollectiveEpilogueBwdGQAISC_fSF_Li256ELb0ELb1EEENS1_25SingleTileBwdLPTSchedulerILb0ELi128ELb1EEEEEEEEEvNT_6ParamsE --------------------------
	.section	.nv.shared._ZN7cutlass13device_kernelIN5flash11enable_sm90INS1_16FlashAttnBwdSm90INS1_25CollectiveMainloopBwdSm90ILi2ELi2ELi2EN4cute5tupleIJNS5_1CILi1EEES8_S8_EEENS6_IJNS7_ILi64EEENS7_ILi128EEESB_EEENS_6half_tEfNS_4arch4Sm90ELb1ELb0ELb1ELb0ELb1ELb1ELb0ELb0ELi2ELi1ELi2ELi1ELb0EEENS1_24CollectiveEpilogueBwdGQAISC_fSF_Li256ELb0ELb1EEENS1_25SingleTileBwdLPTSchedulerILb0ELi128ELb1EEEEEEEEEvNT_6ParamsE,"aw",@nobits
	.sectionflags	@""
	.align	16
	.zero		1024


//--------------------- .nv.shared._ZN7cutlass13device_kernelIN5flash11enable_sm90INS1_16FlashAttnBwdSm90INS1_25CollectiveMainloopBwdSm90ILi2ELi2ELi2EN4cute5tupleIJNS5_1CILi1EEES8_S8_EEENS6_IJNS7_ILi64EEENS7_ILi128EEESB_EEENS_6half_tEfNS_4arch4Sm90ELb1ELb0ELb1ELb1ELb0ELb1ELb0ELb0ELi2ELi1ELi2ELi1ELb0EEENS1_21CollectiveEpilogueBwdISC_SD_SF_Li256ELb1ELb0ELi1EEENS1_25SingleTileBwdLPTSchedulerILb1ELi128ELb0EEEEEEEEEvNT_6ParamsE --------------------------
	.section	.nv.shared._ZN7cutlass13device_kernelIN5flash11enable_sm90INS1_16FlashAttnBwdSm90INS1_25CollectiveMainloopBwdSm90ILi2ELi2ELi2EN4cute5tupleIJNS5_1CILi1EEES8_S8_EEENS6_IJNS7_ILi64EEENS7_ILi128EEESB_EEENS_6half_tEfNS_4arch4Sm90ELb1ELb0ELb1ELb1ELb0ELb1ELb0ELb0ELi2ELi1ELi2ELi1ELb0EEENS1_21CollectiveEpilogueBwdISC_SD_SF_Li256ELb1ELb0ELi1EEENS1_25SingleTileBwdLPTSchedulerILb1ELi128ELb0EEEEEEEEEvNT_6ParamsE,"aw",@nobits
	.sectionflags	@""
	.align	16
	.zero		1024


//--------------------- .nv.shared._ZN7cutlass13device_kernelIN5flash11enable_sm90INS1_16FlashAttnBwdSm90INS1_25CollectiveMainloopBwdSm90ILi2ELi2ELi2EN4cute5tupleIJNS5_1CILi1EEES8_S8_EEENS6_IJNS7_ILi64EEENS7_ILi128EEESB_EEENS_6half_tEfNS_4arch4Sm90ELb1ELb0ELb1ELb1ELb1ELb1ELb0ELb0ELi2ELi1ELi2ELi1ELb0EEENS1_21CollectiveEpilogueBwdISC_SD_SF_Li256ELb1ELb0ELi1EEENS1_25SingleTileBwdLPTSchedulerILb1ELi128ELb1EEEEEEEEEvNT_6ParamsE --------------------------
	.section	.nv.shared._ZN7cutlass13device_kernelIN5flash11enable_sm90INS1_16FlashAttnBwdSm90INS1_25CollectiveMainloopBwdSm90ILi2ELi2ELi2EN4cute5tupleIJNS5_1CILi1EEES8_S8_EEENS6_IJNS7_ILi64EEENS7_ILi128EEESB_EEENS_6half_tEfNS_4arch4Sm90ELb1ELb0ELb1ELb1ELb1ELb1ELb0ELb0ELi2ELi1ELi2ELi1ELb0EEENS1_21CollectiveEpilogueBwdISC_SD_SF_Li256ELb1ELb0ELi1EEENS1_25SingleTileBwdLPTSchedulerILb1ELi128ELb1EEEEEEEEEvNT_6ParamsE,"aw",@nobits
	.sectionflags	@""
	.align	16
	.zero		1024


//--------------------- .nv.shared._ZN7cutlass13device_kernelIN5flash11enable_sm90INS1_16FlashAttnBwdSm90INS1_25CollectiveMainloopBwdSm90ILi2ELi2ELi2EN4cute5tupleIJNS5_1CILi1EEES8_S8_EEENS6_IJNS7_ILi64EEENS7_ILi128EEESB_EEENS_6half_tEfNS_4arch4Sm90ELb1ELb0ELb1ELb1ELb0ELb1ELb0ELb0ELi2ELi1ELi2ELi1ELb0EEENS1_24CollectiveEpilogueBwdGQAISC_fSF_Li256ELb1ELb0EEENS1_25SingleTileBwdLPTSchedulerILb1ELi128ELb0EEEEEEEEEvNT_6ParamsE --------------------------
	.section	.nv.shared._ZN7cutlass13device_kernelIN5flash11enable_sm90INS1_16FlashAttnBwdSm90INS1_25CollectiveMainloopBwdSm90ILi2ELi2ELi2EN4cute5tupleIJNS5_1CILi1EEES8_S8_EEENS6_IJNS7_ILi64EEENS7_ILi128EEESB_EEENS_6half_tEfNS_4arch4Sm90ELb1ELb0ELb1ELb1ELb0ELb1ELb0ELb0ELi2ELi1ELi2ELi1ELb0EEENS1_24CollectiveEpilogueBwdGQAISC_fSF_Li256ELb1ELb0EEENS1_25SingleTileBwdLPTSchedulerILb1ELi128ELb0EEEEEEEEEvNT_6ParamsE,"aw",@nobits
	.sectionflags	@""
	.align	16
	.zero		1024


//--------------------- .nv.shared._ZN7cutlass13device_kernelIN5flash11enable_sm90INS1_16FlashAttnBwdSm90INS1_25CollectiveMainloopBwdSm90ILi2ELi2ELi2EN4cute5tupleIJNS5_1CILi1EEES8_S8_EEENS6_IJNS7_ILi64EEENS7_ILi128EEESB_EEENS_6half_tEfNS_4arch4Sm90ELb1ELb0ELb1ELb1ELb1ELb1ELb0ELb0ELi2ELi1ELi2ELi1ELb0EEENS1_24CollectiveEpilogueBwdGQAISC_fSF_Li256ELb1ELb1EEENS1_25SingleTileBwdLPTSchedulerILb1ELi128ELb1EEEEEEEEEvNT_6ParamsE --------------------------
	.section	.nv.shared._ZN7cutlass13device_kernelIN5flash11enable_sm90INS1_16FlashAttnBwdSm90INS1_25CollectiveMainloopBwdSm90ILi2ELi2ELi2EN4cute5tupleIJNS5_1CILi1EEES8_S8_EEENS6_IJNS7_ILi64EEENS7_ILi128EEESB_EEENS_6half_tEfNS_4arch4Sm90ELb1ELb0ELb1ELb1ELb1ELb1ELb0ELb0ELi2ELi1ELi2ELi1ELb0EEENS1_24CollectiveEpilogueBwdGQAISC_fSF_Li256ELb1ELb1EEENS1_25SingleTileBwdLPTSchedulerILb1ELi128ELb1EEEEEEEEEvNT_6ParamsE,"aw",@nobits
	.sectionflags	@""
	.align	16
	.zero		1024


//--------------------- .nv.shared._ZN7cutlass13device_kernelIN5flash11enable_sm90INS1_16FlashAttnBwdSm90INS1_25CollectiveMainloopBwdSm90ILi2ELi2ELi2EN4cute5tupleIJNS5_1CILi1EEES8_S8_EEENS6_IJNS7_ILi80EEENS7_ILi128EEESB_EEENS_6half_tEfNS_4arch4Sm90ELb0ELb0ELb0ELb0ELb0ELb1ELb0ELb1ELi2ELi1ELi2ELi1ELb0EEENS1_21CollectiveEpilogueBwdISC_SD_SF_Li256ELb0ELb0ELi1EEENS1_19SingleTileSchedulerILb0ELb0ELb0ELi128EEEEEEEEEvNT_6ParamsE --------------------------
	.section	.nv.shared._ZN7cutlass13device_kernelIN5flash11enable_sm90INS1_16FlashAttnBwdSm90INS1_25CollectiveMainloopBwdSm90ILi2ELi2ELi2EN4cute5tupleIJNS5_1CILi1EEES8_S8_EEENS6_IJNS7_ILi80EEENS7_ILi128EEESB_EEENS_6half_tEfNS_4arch4Sm90ELb0ELb0ELb0ELb0ELb0ELb1ELb0ELb1ELi2ELi1ELi2ELi1ELb0EEENS1_21CollectiveEpilogueBwdISC_SD_SF_Li256ELb0ELb0ELi1EEENS1_19SingleTileSchedulerILb0ELb0ELb0ELi128EEEEEEEEEvNT_6ParamsE,"aw",@nobits
	.sectionflags	@""
	.align	16
	.zero		1024


//--------------------- .nv.shared._ZN7cutlass13device_kernelIN5flash11enable_sm90INS1_16FlashAttnBwdSm90INS1_25CollectiveMainloopBwdSm90ILi2ELi2ELi2EN4cute5tupleIJNS5_1CILi1EEES8_S8_EEENS6_IJNS7_ILi80EEENS7_ILi128EEESB_EEENS_6half_tEfNS_4arch4Sm90ELb0ELb0ELb0ELb0ELb1ELb1ELb0ELb1ELi2ELi1ELi2ELi1ELb0EEENS1_21CollectiveEpilogueBwdISC_SD_SF_Li256ELb0ELb0ELi1EEENS1_19SingleTileSchedulerILb0ELb0ELb0ELi128EEEEEEEEEvNT_6ParamsE --------------------------
	.section	.nv.shared._ZN7cutlass13device_kernelIN5flash11enable_sm90INS1_16FlashAttnBwdSm90INS1_25CollectiveMainloopBwdSm90ILi2ELi2ELi2EN4cute5tupleIJNS5_1CILi1EEES8_S8_EEENS6_IJNS7_ILi80EEENS7_ILi128EEESB_EEENS_6half_tEfNS_4arch4Sm90ELb0ELb0ELb0ELb0ELb1ELb1ELb0ELb1ELi2ELi1ELi2ELi1ELb0EEENS1_21CollectiveEpilogueBwdISC_SD_SF_Li256ELb0ELb0ELi1EEENS1_19SingleTileSchedulerILb0ELb0ELb0ELi128EEEEEEEEEvNT_6ParamsE,"aw",@nobits
	.sectionflags	@""
	.align	16
	.zero		1024


//--------------------- .nv.shared._ZN7cutlass13device_kernelIN5flash11enable_sm90INS1_16FlashAttnBwdSm90INS1_25CollectiveMainloopBwdSm90ILi2ELi2ELi2EN4cute5tupleIJNS5_1CILi1EEES8_S8_EEENS6_IJNS7_ILi80EEENS7_ILi128EEESB_EEENS_6half_tEfNS_4arch4Sm90ELb0ELb0ELb0ELb0ELb0ELb1ELb0ELb1ELi2ELi1ELi2ELi1ELb0EEENS1_24CollectiveEpilogueBwdGQAISC_fSF_Li256ELb0ELb0EEENS1_19SingleTileSchedulerILb0ELb0ELb0ELi128EEEEEEEEEvNT_6ParamsE --------------------------
	.section	.nv.shared._ZN7cutlass13device_kernelIN5flash11enable_sm90INS1_16FlashAttnBwdSm90INS1_25CollectiveMainloopBwdSm90ILi2ELi2ELi2EN4cute5tupleIJNS5_1CILi1EEES8_S8_EEENS6_IJNS7_ILi80EEENS7_ILi128EEESB_EEENS_6half_tEfNS_4arch4Sm90ELb0ELb0ELb0ELb0ELb0ELb1ELb0ELb1ELi2ELi1ELi2ELi1ELb0EEENS1_24CollectiveEpilogueBwdGQAISC_fSF_Li256ELb0ELb0EEENS1_19SingleTileSchedulerILb0ELb0ELb0ELi128EEEEEEEEEvNT_6ParamsE,"aw",@nobits
	.sectionflags	@""
	.align	16
	.zero		1024


//--------------------- .nv.shared._ZN7cutlass13device_kernelIN5flash11enable_sm90INS1_16FlashAttnBwdSm90INS1_25CollectiveMainloopBwdSm90ILi2ELi2ELi2EN4cute5tupleIJNS5_1CILi1EEES8_S8_EEENS6_IJNS7_ILi80EEENS7_ILi128EEESB_EEENS_6half_tEfNS_4arch4Sm90ELb0ELb0ELb0ELb0ELb1ELb1ELb0ELb1ELi2ELi1ELi2ELi1ELb0EEENS1_24CollectiveEpilogueBwdGQAISC_fSF_Li256ELb0ELb1EEENS1_19SingleTileSchedulerILb0ELb0ELb0ELi128EEEEEEEEEvNT_6ParamsE --------------------------
	.section	.nv.shared._ZN7cutlass13device_kernelIN5flash11enable_sm90INS1_16FlashAttnBwdSm90INS1_25CollectiveMainloopBwdSm90ILi2ELi2ELi2EN4cute5tupleIJNS5_1CILi1EEES8_S8_EEENS6_IJNS7_ILi80EEENS7_ILi128EEESB_EEENS_6half_tEfNS_4arch4Sm90ELb0ELb0ELb0ELb0ELb1ELb1ELb0ELb1ELi2ELi1ELi2ELi1ELb0EEENS1_24CollectiveEpilogueBwdGQAISC_fSF_Li256ELb0ELb1EEENS1_19SingleTileSchedulerILb0ELb0ELb0ELi128EEEEEEEEEvNT_6ParamsE,"aw",@nobits
	.sectionflags	@""
	.align	16
	.zero		1024


//--------------------- .nv.shared._ZN7cutlass13device_kernelIN5flash22FlashAttnBwdPreprocessIN4cute5tupleIJNS3_1CILi80EEENS5_ILi128EEEEEENS_6half_tEfNS_4arch4Sm90ELb1ELb0EEEEEvNT_6ParamsE --------------------------
	.section	.nv.shared._ZN7cutlass13device_kernelIN5flash22FlashAttnBwdPreprocessIN4cute5tupleIJNS3_1CILi80EEENS5_ILi128EEEEEENS_6half_tEfNS_4arch4Sm90ELb1ELb0EEEEEvNT_6ParamsE,"aw",@nobits
	.sectionflags	@""
	.align	16
	.zero		1024


//--------------------- .nv.shared._ZN7cutlass13device_kernelIN5flash11enable_sm90INS1_16FlashAttnBwdSm90INS1_25CollectiveMainloopBwdSm90ILi2ELi2ELi2EN4cute5tupleIJNS5_1CILi1EEES8_S8_EEENS6_IJNS7_ILi80EEENS7_ILi128EEESB_EEENS_6half_tEfNS_4arch4Sm90ELb0ELb0ELb0ELb1ELb0ELb1ELb0ELb1ELi2ELi1ELi2ELi1ELb0EEENS1_21CollectiveEpilogueBwdISC_SD_SF_Li256ELb1ELb0ELi1EEENS1_19SingleTileSchedulerILb1ELb0ELb0ELi128EEEEEEEEEvNT_6ParamsE --------------------------
	.section	.nv.shared._ZN7cutlass13device_kernelIN5flash11enable_sm90INS1_16FlashAttnBwdSm90INS1_25CollectiveMainloopBwdSm90ILi2ELi2ELi2EN4cute5tupleIJNS5_1CILi1EEES8_S8_EEENS6_IJNS7_ILi80EEENS7_ILi128EEESB_EEENS_6half_tEfNS_4arch4Sm90ELb0ELb0ELb0ELb1ELb0ELb1ELb0ELb1ELi2ELi1ELi2ELi1ELb0EEENS1_21CollectiveEpilogueBwdISC_SD_SF_Li256ELb1ELb0ELi1EEENS1_19SingleTileSchedulerILb1ELb0ELb0ELi128EEEEEEEEEvNT_6ParamsE,"aw",@nobits
	.sectionflags	@""
	.align	16
	.zero		1024


//--------------------- .nv.shared._ZN7cutlass13device_kernelIN5flash11enable_sm90INS1_16FlashAttnBwdSm90INS1_25CollectiveMainloopBwdSm90ILi2ELi2ELi2EN4cute5tupleIJNS5_1CILi1EEES8_S8_EEENS6_IJNS7_ILi80EEENS7_ILi128EEESB_EEENS_6half_tEfNS_4arch4Sm90ELb0ELb0ELb0ELb1ELb1ELb1ELb0ELb1ELi2ELi1ELi2ELi1ELb0EEENS1_21CollectiveEpilogueBwdISC_SD_SF_Li256ELb1ELb0ELi1EEENS1_19SingleTileSchedulerILb1ELb0ELb0ELi128EEEEEEEEEvNT_6ParamsE --------------------------
	.section	.nv.shared._ZN7cutlass13device_kernelIN5flash11enable_sm90INS1_16FlashAttnBwdSm90INS1_25CollectiveMainloopBwdSm90ILi2ELi2ELi2EN4cute5tupleIJNS5_1CILi1EEES8_S8_EEENS6_IJNS7_ILi80EEENS7_ILi128EEESB_EEENS_6half_tEfNS_4arch4Sm90ELb0ELb0ELb0ELb1ELb1ELb1ELb0ELb1ELi2ELi1ELi2ELi1ELb0EEENS1_21CollectiveEpilogueBwdISC_SD_SF_Li256ELb1ELb0ELi1EEENS1_19SingleTileSchedulerILb1ELb0ELb0ELi128EEEEEEEEEvNT_6ParamsE,"aw",@nobits
	.sectionflags	@""
	.align	16
	.zero		1024


//--------------------- .nv.shared._ZN7cutlass13device_kernelIN5flash11enable_sm90INS1_16FlashAttnBwdSm90INS1_25CollectiveMainloopBwdSm90ILi2ELi2ELi2EN4cute5tupleIJNS5_1CILi1EEES8_S8_EEENS6_IJNS7_ILi80EEENS7_ILi128EEESB_EEENS_6half_tEfNS_4arch4Sm90ELb0ELb0ELb0ELb1ELb0ELb1ELb0ELb1ELi2ELi1ELi2ELi1ELb0EEENS1_24CollectiveEpilogueBwdGQAISC_fSF_Li256ELb1ELb0EEENS1_19SingleTileSchedulerILb1ELb0ELb0ELi128EEEEEEEEEvNT_6ParamsE --------------------------
	.section	.nv.shared._ZN7cutlass13device_kernelIN5flash11enable_sm90INS1_16FlashAttnBwdSm90INS1_25CollectiveMainloopBwdSm90ILi2ELi2ELi2EN4cute5tupleIJNS5_1CILi1EEES8_S8_EEENS6_IJNS7_ILi80EEENS7_ILi128EEESB_EEENS_6half_tEfNS_4arch4Sm90ELb0ELb0ELb0ELb1ELb0ELb1ELb0ELb1ELi2ELi1ELi2ELi1ELb0EEENS1_24CollectiveEpilogueBwdGQAISC_fSF_Li256ELb1ELb0EEENS1_19SingleTileSchedulerILb1ELb0ELb0ELi128EEEEEEEEEvNT_6ParamsE,"aw",@nobits
	.sectionflags	@""
	.align	16
	.zero		1024


//--------------------- .nv.shared._ZN7cutlass13device_kernelIN5flash32FlashAttnBwdPostprocessConvertdQIN4cute5tupleIJNS3_1CILi80EEENS5_ILi128EEEEEENS_6half_tEfNS_4arch4Sm90ELi256ENS3_8TiledMMAINS3_8MMA_AtomIJNS3_4SM904GMMA25MMA_64x16x16_F32F16F16_SSILNSF_5MajorE1ELSH_0ELNSF_7ScaleInE1ELSI_1EEEEEENS3_6LayoutINS4_IJNS5_ILi2EEENS5_ILi1EEESN_EEENS4_IJSN_NS5_ILi0EEESP_EEEEENS4_IJNS3_10UnderscoreESS_SS_EEEEELb1EEEEEvNT_6ParamsE --------------------------
	.section	.nv.shared._ZN7cutlass13device_kernelIN5flash32FlashAttnBwdPostprocessConvertdQIN4cute5tupleIJNS3_1CILi80EEENS5_ILi128EEEEEENS_6half_tEfNS_4arch4Sm90ELi256ENS3_8TiledMMAINS3_8MMA_AtomIJNS3_4SM904GMMA25MMA_64x16x16_F32F16F16_SSILNSF_5MajorE1ELSH_0ELNSF_7ScaleInE1ELSI_1EEEEEENS3_6LayoutINS4_IJNS5_ILi2EEENS5_ILi1EEESN_EEENS4_IJSN_NS5_ILi0EEESP_EEEEENS4_IJNS3_10UnderscoreESS_SS_EEEEELb1EEEEEvNT_6ParamsE,"aw",@nobits
	.sectionflags	@""
	.align	16
	.zero		1024


//--------------------- .nv.shared._ZN7cutlass13device_kernelIN5flash11enable_sm90INS1_16FlashAttnBwdSm90INS1_25CollectiveMainloopBwdSm90ILi2ELi2ELi2EN4cute5tupleIJNS5_1CILi1EEES8_S8_EEENS6_IJNS7_ILi80EEENS7_ILi128EEESB_EEENS_6half_tEfNS_4arch4Sm90ELb0ELb0ELb0ELb1ELb1ELb1ELb0ELb1ELi2ELi1ELi2ELi1ELb0EEENS1_24CollectiveEpilogueBwdGQAISC_fSF_Li256ELb1ELb1EEENS1_19SingleTileSchedulerILb1ELb0ELb0ELi128EEEEEEEEEvNT_6ParamsE --------------------------
	.section	.nv.shared._ZN7cutlass13device_kernelIN5flash11enable_sm90INS1_16FlashAttnBwdSm90INS1_25CollectiveMainloopBwdSm90ILi2ELi2ELi2EN4cute5tupleIJNS5_1CILi1EEES8_S8_EEENS6_IJNS7_ILi80EEENS7_ILi128EEESB_EEENS_6half_tEfNS_4arch4Sm90ELb0ELb0ELb0ELb1ELb1ELb1ELb0ELb1ELi2ELi1ELi2ELi1ELb0EEENS1_24CollectiveEpilogueBwdGQAISC_fSF_Li256ELb1ELb1EEENS1_19SingleTileSchedulerILb1ELb0ELb0ELi128EEEEEEEEEvNT_6ParamsE,"aw",@nobits
	.sectionflags	@""
	.align	16
	.zero		1024


//--------------------- .nv.shared._ZN7cutlass13device_kernelIN5flash22FlashAttnBwdPreprocessIN4cute5tupleIJNS3_1CILi80EEENS5_ILi128EEEEEENS_6half_tEfNS_4arch4Sm90ELb1ELb1EEEEEvNT_6ParamsE --------------------------
	.section	.nv.shared._ZN7cutlass13device_kernelIN5flash22FlashAttnBwdPreprocessIN4cute5tupleIJNS3_1CILi80EEENS5_ILi128EEEEEENS_6half_tEfNS_4arch4Sm90ELb1ELb1EEEEEvNT_6ParamsE,"aw",@nobits
	.sectionflags	@""
	.align	16
	.zero		1024


//--------------------- .nv.shared._ZN7cutlass13device_kernelIN5flash11enable_sm90INS1_16FlashAttnBwdSm90INS1_25CollectiveMainloopBwdSm90ILi2ELi2ELi2EN4cute5tupleIJNS5_1CILi1EEES8_S8_EEENS6_IJNS7_ILi64EEENS7_ILi128EEESB_EEENS_6half_tEfNS_4arch4Sm90ELb0ELb1ELb0ELb0ELb0ELb1ELb0ELb0ELi2ELi1ELi2ELi1ELb0EEENS1_21CollectiveEpilogueBwdISC_SD_SF_Li256ELb0ELb0ELi1EEENS1_19SingleTileSchedulerILb0ELb0ELb0ELi128EEEEEEEEEvNT_6ParamsE --------------------------
	.section	.nv.shared._ZN7cutlass13device_kernelIN5flash11enable_sm90INS1_16FlashAttnBwdSm90INS1_25CollectiveMainloopBwdSm90ILi2ELi2ELi2EN4cute5tupleIJNS5_1CILi1EEES8_S8_EEENS6_IJNS7_ILi64EEENS7_ILi128EEESB_EEENS_6half_tEfNS_4arch4Sm90ELb0ELb1ELb0ELb0ELb0ELb1ELb0ELb0ELi2ELi1ELi2ELi1ELb0EEENS1_21CollectiveEpilogueBwdISC_SD_SF_Li256ELb0ELb0ELi1EEENS1_19SingleTileSchedulerILb0ELb0ELb0ELi128EEEEEEEEEvNT_6ParamsE,"aw",@nobits
	.sectionflags	@""
	.align	16
	.zero		1024


//--------------------- .nv.shared._ZN7cutlass13device_kernelIN5flash11enable_sm90INS1_16FlashAttnBwdSm90INS1_25CollectiveMainloopBwdSm90ILi2ELi2ELi2EN4cute5tupleIJNS5_1CILi1EEES8_S8_EEENS6_IJNS7_ILi64EEENS7_ILi128EEESB_EEENS_6half_tEfNS_4arch4Sm90ELb0ELb1ELb0ELb0ELb1ELb1ELb0ELb0ELi2ELi1ELi2ELi1ELb0EEENS1_21CollectiveEpilogueBwdISC_SD_SF_Li256ELb0ELb0ELi1EEENS1_19SingleTileSchedulerILb0ELb0ELb0ELi128EEEEEEEEEvNT_6ParamsE --------------------------
	.section	.nv.shared._ZN7cutlass13device_kernelIN5flash11enable_sm90INS1_16FlashAttnBwdSm90INS1_25CollectiveMainloopBwdSm90ILi2ELi2ELi2EN4cute5tupleIJNS5_1CILi1EEES8_S8_EEENS6_IJNS7_ILi64EEENS7_ILi128EEESB_EEENS_6half_tEfNS_4arch4Sm90ELb0ELb1ELb0ELb0ELb1ELb1ELb0ELb0ELi2ELi1ELi2ELi1ELb0EEENS1_21CollectiveEpilogueBwdISC_SD_SF_Li256ELb0ELb0ELi1EEENS1_19SingleTileSchedulerILb0ELb0ELb0ELi128EEEEEEEEEvNT_6ParamsE,"aw",@nobits
	.sectionflags	@""
	.align	16
	.zero		1024


//--------------------- .nv.shared._ZN7cutlass13device_kernelIN5flash11enable_sm90INS1_16FlashAttnBwdSm90INS1_25CollectiveMainloopBwdSm90ILi2ELi2ELi2EN4cute5tupleIJNS5_1CILi1EEES8_S8_EEENS6_IJNS7_ILi64EEENS7_ILi128EEESB_EEENS_6half_tEfNS_4arch4Sm90ELb0ELb1ELb0ELb0ELb0ELb1ELb0ELb0ELi2ELi1ELi2ELi1ELb0EEENS1_24CollectiveEpilogueBwdGQAISC_fSF_Li256ELb0ELb0EEENS1_19SingleTileSchedulerILb0ELb0ELb0ELi128EEEEEEEEEvNT_6ParamsE --------------------------
	.section	.nv.shared._ZN7cutlass13device_kernelIN5flash11enable_sm90INS1_16FlashAttnBwdSm90INS1_25CollectiveMainloopBwdSm90ILi2ELi2ELi2EN4cute5tupleIJNS5_1CILi1EEES8_S8_EEENS6_IJNS7_ILi64EEENS7_ILi128EEESB_EEENS_6half_tEfNS_4arch4Sm90ELb0ELb1ELb0ELb0ELb0ELb1ELb0ELb0ELi2ELi1ELi2ELi1ELb0EEENS1_24CollectiveEpilogueBwdGQAISC_fSF_Li256ELb0ELb0EEENS1_19SingleTileSchedulerILb0ELb0ELb0ELi128EEEEEEEEEvNT_6ParamsE,"aw",@nobits
	.sectionflags	@""
	.align	16
	.zero		1024


//--------------------- .nv.shared._ZN7cutlass13device_kernelIN5flash11enable_sm90INS1_16FlashAttnBwdSm90INS1_25CollectiveMainloopBwdSm90ILi2ELi2ELi2EN4cute5tupleIJNS5_1CILi1EEES8_S8_EEENS6_IJNS7_ILi64EEENS7_ILi128EEESB_EEENS_6half_tEfNS_4arch4Sm90ELb0ELb1ELb0ELb0ELb1ELb1ELb0ELb0ELi2ELi1ELi2ELi1ELb0EEENS1_24CollectiveEpilogueBwdGQAISC_fSF_Li256ELb0ELb1EEENS1_19SingleTileSchedulerILb0ELb0ELb0ELi128EEEEEEEEEvNT_6ParamsE --------------------------
	.section	.nv.shared._ZN7cutlass13device_kernelIN5flash11enable_sm90INS1_16FlashAttnBwdSm90INS1_25CollectiveMainloopBwdSm90ILi2ELi2ELi2EN4cute5tupleIJNS5_1CILi1EEES8_S8_EEENS6_IJNS7_ILi64EEENS7_ILi128EEESB_EEENS_6half_tEfNS_4arch4Sm90ELb0ELb1ELb0ELb0ELb1ELb1ELb0ELb0ELi2ELi1ELi2ELi1ELb0EEENS1_24CollectiveEpilogueBwdGQAISC_fSF_Li256ELb0ELb1EEENS1_19SingleTileSchedulerILb0ELb0ELb0ELi128EEEEEEEEEvNT_6ParamsE,"aw",@nobits
	.sectionflags	@""
	.align	16
	.zero		1024


//--------------------- .nv.shared._ZN7cutlass13device_kernelIN5flash11enable_sm90INS1_16FlashAttnBwdSm90INS1_25CollectiveMainloopBwdSm90ILi2ELi2ELi2EN4cute5tupleIJNS5_1CILi1EEES8_S8_EEENS6_IJNS7_ILi64EEENS7_ILi128EEESB_EEENS_6half_tEfNS_4arch4Sm90ELb0ELb1ELb0ELb1ELb0ELb1ELb0ELb0ELi2ELi1ELi2ELi1ELb0EEENS1_21CollectiveEpilogueBwdISC_SD_SF_Li256ELb1ELb0ELi1EEENS1_19SingleTileSchedulerILb1ELb0ELb0ELi128EEEEEEEEEvNT_6ParamsE --------------------------
	.section	.nv.shared._ZN7cutlass13device_kernelIN5flash11enable_sm90INS1_16FlashAttnBwdSm90INS1_25CollectiveMainloopBwdSm90ILi2ELi2ELi2EN4cute5tupleIJNS5_1CILi1EEES8_S8_EEENS6_IJNS7_ILi64EEENS7_ILi128EEESB_EEENS_6half_tEfNS_4arch4Sm90ELb0ELb1ELb0ELb1ELb0ELb1ELb0ELb0ELi2ELi1ELi2ELi1ELb0EEENS1_21CollectiveEpilogueBwdISC_SD_SF_Li256ELb1ELb0ELi1EEENS1_19SingleTileSchedulerILb1ELb0ELb0ELi128EEEEEEEEEvNT_6ParamsE,"aw",@nobits
	.sectionflags	@""
	.align	16
	.zero		1024


//--------------------- .nv.shared._ZN7cutlass13device_kernelIN5flash11enable_sm90INS1_16FlashAttnBwdSm90INS1_25CollectiveMainloopBwdSm90ILi2ELi2ELi2EN4cute5tupleIJNS5_1CILi1EEES8_S8_EEENS6_IJNS7_ILi64EEENS7_ILi128EEESB_EEENS_6half_tEfNS_4arch4Sm90ELb0ELb1ELb0ELb1ELb1ELb1ELb0ELb0ELi2ELi1ELi2ELi1ELb0EEENS1_21CollectiveEpilogueBwdISC_SD_SF_Li256ELb1ELb0ELi1EEENS1_19SingleTileSchedulerILb1ELb0ELb0ELi128EEEEEEEEEvNT_6ParamsE --------------------------
	.section	.nv.shared._ZN7cutlass13device_kernelIN5flash11enable_sm90INS1_16FlashAttnBwdSm90INS1_25CollectiveMainloopBwdSm90ILi2ELi2ELi2EN4cute5tupleIJNS5_1CILi1EEES8_S8_EEENS6_IJNS7_ILi64EEENS7_ILi128EEESB_EEENS_6half_tEfNS_4arch4Sm90ELb0ELb1ELb0ELb1ELb1ELb1ELb0ELb0ELi2ELi1ELi2ELi1ELb0EEENS1_21CollectiveEpilogueBwdISC_SD_SF_Li256ELb1ELb0ELi1EEENS1_19SingleTileSchedulerILb1ELb0ELb0ELi128EEEEEEEEEvNT_6ParamsE,"aw",@nobits
	.sectionflags	@""
	.align	16
	.zero		1024


//--------------------- .nv.shared._ZN7cutlass13device_kernelIN5flash11enable_sm90INS1_16FlashAttnBwdSm90INS1_25CollectiveMainloopBwdSm90ILi2ELi2ELi2EN4cute5tupleIJNS5_1CILi1EEES8_S8_EEENS6_IJNS7_ILi64EEENS7_ILi128EEESB_EEENS_6half_tEfNS_4arch4Sm90ELb0ELb1ELb0ELb1ELb0ELb1ELb0ELb0ELi2ELi1ELi2ELi1ELb0EEENS1_24CollectiveEpilogueBwdGQAISC_fSF_Li256ELb1ELb0EEENS1_19SingleTileSchedulerILb1ELb0ELb0ELi128EEEEEEEEEvNT_6ParamsE --------------------------
	.section	.nv.shared._ZN7cutlass13device_kernelIN5flash11enable_sm90INS1_16FlashAttnBwdSm90INS1_25CollectiveMainloopBwdSm90ILi2ELi2ELi2EN4cute5tupleIJNS5_1CILi1EEES8_S8_EEENS6_IJNS7_ILi64EEENS7_ILi128EEESB_EEENS_6half_tEfNS_4arch4Sm90ELb0ELb1ELb0ELb1ELb0ELb1ELb0ELb0ELi2ELi1ELi2ELi1ELb0EEENS1_24CollectiveEpilogueBwdGQAISC_fSF_Li256ELb1ELb0EEENS1_19SingleTileSchedulerILb1ELb0ELb0ELi128EEEEEEEEEvNT_6ParamsE,"aw",@nobits
	.sectionflags	@""
	.align	16
	.zero		1024


//--------------------- .nv.shared._ZN7cutlass13device_kernelIN5flash11enable_sm90INS1_16FlashAttnBwdSm90INS1_25CollectiveMainloopBwdSm90ILi2ELi2ELi2EN4cute5tupleIJNS5_1CILi1EEES8_S8_EEENS6_IJNS7_ILi64EEENS7_ILi128EEESB_EEENS_6half_tEfNS_4arch4Sm90ELb0ELb1ELb0ELb1ELb1ELb1ELb0ELb0ELi2ELi1ELi2ELi1ELb0EEENS1_24CollectiveEpilogueBwdGQAISC_fSF_Li256ELb1ELb1EEENS1_19SingleTileSchedulerILb1ELb0ELb0ELi128EEEEEEEEEvNT_6ParamsE --------------------------
	.section	.nv.shared._ZN7cutlass13device_kernelIN5flash11enable_sm90INS1_16FlashAttnBwdSm90INS1_25CollectiveMainloopBwdSm90ILi2ELi2ELi2EN4cute5tupleIJNS5_1CILi1EEES8_S8_EEENS6_IJNS7_ILi64EEENS7_ILi128EEESB_EEENS_6half_tEfNS_4arch4Sm90ELb0ELb1ELb0ELb1ELb1ELb1ELb0ELb0ELi2ELi1ELi2ELi1ELb0EEENS1_24CollectiveEpilogueBwdGQAISC_fSF_Li256ELb1ELb1EEENS1_19SingleTileSchedulerILb1ELb0ELb0ELi128EEEEEEEEEvNT_6ParamsE,"aw",@nobits
	.sectionflags	@""
	.align	16
	.zero		1024


//--------------------- .nv.shared._ZN7cutlass13device_kernelIN5flash11enable_sm90INS1_16FlashAttnBwdSm90INS1_25CollectiveMainloopBwdSm90ILi2ELi2ELi2EN4cute5tupleIJNS5_1CILi1EEES8_S8_EEENS6_IJNS7_ILi64EEENS7_ILi128EEESB_EEENS_6half_tEfNS_4arch4Sm90ELb1ELb0ELb0ELb0ELb0ELb1ELb0ELb0ELi2ELi1ELi2ELi1ELb0EEENS1_21CollectiveEpilogueBwdISC_SD_SF_Li256ELb0ELb0ELi1EEENS1_25SingleTileBwdLPTSchedulerILb0ELi128ELb0EEEEEEEEEvNT_6ParamsE --------------------------
	.section	.nv.shared._ZN7cutlass13device_kernelIN5flash11enable_sm90INS1_16FlashAttnBwdSm90INS1_25CollectiveMainloopBwdSm90ILi2ELi2ELi2EN4cute5tupleIJNS5_1CILi1EEES8_S8_EEENS6_IJNS7_ILi64EEENS7_ILi128EEESB_EEENS_6half_tEfNS_4arch4Sm90ELb1ELb0ELb0ELb0ELb0ELb1ELb0ELb0ELi2ELi1ELi2ELi1ELb0EEENS1_21CollectiveEpilogueBwdISC_SD_SF_Li256ELb0ELb0ELi1EEENS1_25SingleTileBwdLPTSchedulerILb0ELi128ELb0EEEEEEEEEvNT_6ParamsE,"aw",@nobits
	.sectionflags	@""
	.align	16
	.zero		1024


//--------------------- .nv.shared._ZN7cutlass13device_kernelIN5flash11enable_sm90INS1_16FlashAttnBwdSm90INS1_25CollectiveMainloopBwdSm90ILi2ELi2ELi2EN4cute5tupleIJNS5_1CILi1EEES8_S8_EEENS6_IJNS7_ILi64EEENS7_ILi128EEESB_EEENS_6half_tEfNS_4arch4Sm90ELb1ELb0ELb0ELb0ELb1ELb1ELb0ELb0ELi2ELi1ELi2ELi1ELb0EEENS1_21CollectiveEpilogueBwdISC_SD_SF_Li256ELb0ELb0ELi1EEENS1_25SingleTileBwdLPTSchedulerILb0ELi128ELb1EEEEEEEEEvNT_6ParamsE --------------------------
	.section	.nv.shared._ZN7cutlass13device_kernelIN5flash11enable_sm90INS1_16FlashAttnBwdSm90INS1_25CollectiveMainloopBwdSm90ILi2ELi2ELi2EN4cute5tupleIJNS5_1CILi1EEES8_S8_EEENS6_IJNS7_ILi64EEENS7_ILi128EEESB_EEENS_6half_tEfNS_4arch4Sm90ELb1ELb0ELb0ELb0ELb1ELb1ELb0ELb0ELi2ELi1ELi2ELi1ELb0EEENS1_21CollectiveEpilogueBwdISC_SD_SF_Li256ELb0ELb0ELi1EEENS1_25SingleTileBwdLPTSchedulerILb0ELi128ELb1EEEEEEEEEvNT_6ParamsE,"aw",@nobits
	.sectionflags	@""
	.align	16
	.zero		1024


//--------------------- .nv.shared._ZN7cutlass13device_kernelIN5flash11enable_sm90INS1_16FlashAttnBwdSm90INS1_25CollectiveMainloopBwdSm90ILi2ELi2ELi2EN4cute5tupleIJNS5_1CILi1EEES8_S8_EEENS6_IJNS7_ILi64EEENS7_ILi128EEESB_EEENS_6half_tEfNS_4arch4Sm90ELb1ELb0ELb0ELb0ELb0ELb1ELb0ELb0ELi2ELi1ELi2ELi1ELb0EEENS1_24CollectiveEpilogueBwdGQAISC_fSF_Li256ELb0ELb0EEENS1_25SingleTileBwdLPTSchedulerILb0ELi128ELb0EEEEEEEEEvNT_6ParamsE --------------------------
	.section	.nv.shared._ZN7cutlass13device_kernelIN5flash11enable_sm90INS1_16FlashAttnBwdSm90INS1_25CollectiveMainloopBwdSm90ILi2ELi2ELi2EN4cute5tupleIJNS5_1CILi1EEES8_S8_EEENS6_IJNS7_ILi64EEENS7_ILi128EEESB_EEENS_6half_tEfNS_4arch4Sm90ELb1ELb0ELb0ELb0ELb0ELb1ELb0ELb0ELi2ELi1ELi2ELi1ELb0EEENS1_24CollectiveEpilogueBwdGQAISC_fSF_Li256ELb0ELb0EEENS1_25SingleTileBwdLPTSchedulerILb0ELi128ELb0EEEEEEEEEvNT_6ParamsE,"aw",@nobits
	.sectionflags	@""
	.align	16
	.zero		1024


//--------------------- .nv.shared._ZN7cutlass13device_kernelIN5flash11enable_sm90INS1_16FlashAttnBwdSm90INS1_25CollectiveMainloopBwdSm90ILi2ELi2ELi2EN4cute5tupleIJNS5_1CILi1EEES8_S8_EEENS6_IJNS7_ILi64EEENS7_ILi128EEESB_EEENS_6half_tEfNS_4arch4Sm90ELb1ELb0ELb0ELb0ELb1ELb1ELb0ELb0ELi2ELi1ELi2ELi1ELb0EEENS1_24CollectiveEpilogueBwdGQAISC_fSF_Li256ELb0ELb1EEENS1_25SingleTileBwdLPTSchedulerILb0ELi128ELb1EEEEEEEEEvNT_6ParamsE --------------------------
	.section	.nv.shared._ZN7cutlass13device_kernelIN5flash11enable_sm90INS1_16FlashAttnBwdSm90INS1_25CollectiveMainloopBwdSm90ILi2ELi2ELi2EN4cute5tupleIJNS5_1CILi1EEES8_S8_EEENS6_IJNS7_ILi64EEENS7_ILi128EEESB_EEENS_6half_tEfNS_4arch4Sm90ELb1ELb0ELb0ELb0ELb1ELb1ELb0ELb0ELi2ELi1ELi2ELi1ELb0EEENS1_24CollectiveEpilogueBwdGQAISC_fSF_Li256ELb0ELb1EEENS1_25SingleTileBwdLPTSchedulerILb0ELi128ELb1EEEEEEEEEvNT_6ParamsE,"aw",@nobits
	.sectionflags	@""
	.align	16
	.zero		1024


//--------------------- .nv.shared._ZN7cutlass13device_kernelIN5flash22FlashAttnBwdPreprocessIN4cute5tupleIJNS3_1CILi64EEENS5_ILi128EEEEEENS_6half_tEfNS_4arch4Sm90ELb1ELb0EEEEEvNT_6ParamsE --------------------------
	.section	.nv.shared._ZN7cutlass13device_kernelIN5flash22FlashAttnBwdPreprocessIN4cute5tupleIJNS3_1CILi64EEENS5_ILi128EEEEEENS_6half_tEfNS_4arch4Sm90ELb1ELb0EEEEEvNT_6ParamsE,"aw",@nobits
	.sectionflags	@""
	.align	16
	.zero		1024


//--------------------- .nv.shared._ZN7cutlass13device_kernelIN5flash11enable_sm90INS1_16FlashAttnBwdSm90INS1_25CollectiveMainloopBwdSm90ILi2ELi2ELi2EN4cute5tupleIJNS5_1CILi1EEES8_S8_EEENS6_IJNS7_ILi64EEENS7_ILi128EEESB_EEENS_6half_tEfNS_4arch4Sm90ELb1ELb0ELb0ELb1ELb0ELb1ELb0ELb0ELi2ELi1ELi2ELi1ELb0EEENS1_21CollectiveEpilogueBwdISC_SD_SF_Li256ELb1ELb0ELi1EEENS1_25SingleTileBwdLPTSchedulerILb1ELi128ELb0EEEEEEEEEvNT_6ParamsE --------------------------
	.section	.nv.shared._ZN7cutlass13device_kernelIN5flash11enable_sm90INS1_16FlashAttnBwdSm90INS1_25CollectiveMainloopBwdSm90ILi2ELi2ELi2EN4cute5tupleIJNS5_1CILi1EEES8_S8_EEENS6_IJNS7_ILi64EEENS7_ILi128EEESB_EEENS_6half_tEfNS_4arch4Sm90ELb1ELb0ELb0ELb1ELb0ELb1ELb0ELb0ELi2ELi1ELi2ELi1ELb0EEENS1_21CollectiveEpilogueBwdISC_SD_SF_Li256ELb1ELb0ELi1EEENS1_25SingleTileBwdLPTSchedulerILb1ELi128ELb0EEEEEEEEEvNT_6ParamsE,"aw",@nobits
	.sectionflags	@""
	.align	16
	.zero		1024


//--------------------- .nv.shared._ZN7cutlass13device_kernelIN5flash11enable_sm90INS1_16FlashAttnBwdSm90INS1_25CollectiveMainloopBwdSm90ILi2ELi2ELi2EN4cute5tupleIJNS5_1CILi1EEES8_S8_EEENS6_IJNS7_ILi64EEENS7_ILi128EEESB_EEENS_6half_tEfNS_4arch4Sm90ELb1ELb0ELb0ELb1ELb1ELb1ELb0ELb0ELi2ELi1ELi2ELi1ELb0EEENS1_21CollectiveEpilogueBwdISC_SD_SF_Li256ELb1ELb0ELi1EEENS1_25SingleTileBwdLPTSchedulerILb1ELi128ELb1EEEEEEEEEvNT_6ParamsE --------------------------
	.section	.nv.shared._ZN7cutlass13device_kernelIN5flash11enable_sm90INS1_16FlashAttnBwdSm90INS1_25CollectiveMainloopBwdSm90ILi2ELi2ELi2EN4cute5tupleIJNS5_1CILi1EEES8_S8_EEENS6_IJNS7_ILi64EEENS7_ILi128EEESB_EEENS_6half_tEfNS_4arch4Sm90ELb1ELb0ELb0ELb1ELb1ELb1ELb0ELb0ELi2ELi1ELi2ELi1ELb0EEENS1_21CollectiveEpilogueBwdISC_SD_SF_Li256ELb1ELb0ELi1EEENS1_25SingleTileBwdLPTSchedulerILb1ELi128ELb1EEEEEEEEEvNT_6ParamsE,"aw",@nobits
	.sectionflags	@""
	.align	16
	.zero		1024


//--------------------- .nv.shared._ZN7cutlass13device_kernelIN5flash11enable_sm90INS1_16FlashAttnBwdSm90INS1_25CollectiveMainloopBwdSm90ILi2ELi2ELi2EN4cute5tupleIJNS5_1CILi1EEES8_S8_EEENS6_IJNS7_ILi64EEENS7_ILi128EEESB_EEENS_6half_tEfNS_4arch4Sm90ELb1ELb0ELb0ELb1ELb0ELb1ELb0ELb0ELi2ELi1ELi2ELi1ELb0EEENS1_24CollectiveEpilogueBwdGQAISC_fSF_Li256ELb1ELb0EEENS1_25SingleTileBwdLPTSchedulerILb1ELi128ELb0EEEEEEEEEvNT_6ParamsE --------------------------
	.section	.nv.shared._ZN7cutlass13device_kernelIN5flash11enable_sm90INS1_16FlashAttnBwdSm90INS1_25CollectiveMainloopBwdSm90ILi2ELi2ELi2EN4cute5tupleIJNS5_1CILi1EEES8_S8_EEENS6_IJNS7_ILi64EEENS7_ILi128EEESB_EEENS_6half_tEfNS_4arch4Sm90ELb1ELb0ELb0ELb1ELb0ELb1ELb0ELb0ELi2ELi1ELi2ELi1ELb0EEENS1_24CollectiveEpilogueBwdGQAISC_fSF_Li256ELb1ELb0EEENS1_25SingleTileBwdLPTSchedulerILb1ELi128ELb0EEEEEEEEEvNT_6ParamsE,"aw",@nobits
	.sectionflags	@""
	.align	16
	.zero		1024


//--------------------- .nv.shared._ZN7cutlass13device_kernelIN5flash32FlashAttnBwdPostprocessConvertdQIN4cute5tupleIJNS3_1CILi128EEES6_EEENS_6half_tEfNS_4arch4Sm90ELi256ENS3_8TiledMMAINS3_8MMA_AtomIJNS3_4SM904GMMA26MMA_64x128x16_F32F16F16_RSILNSE_5MajorE0ELSG_1ELNSE_7ScaleInE1ELSH_1EEEEEENS3_6LayoutINS4_IJNS5_ILi2EEENS5_ILi1EEESM_EEENS4_IJSM_NS5_ILi0EEESO_EEEEENS4_IJNS3_10UnderscoreESR_SR_EEEEELb0EEEEEvNT_6ParamsE --------------------------
	.section	.nv.shared._ZN7cutlass13device_kernelIN5flash32FlashAttnBwdPostprocessConvertdQIN4cute5tupleIJNS3_1CILi128EEES6_EEENS_6half_tEfNS_4arch4Sm90ELi256ENS3_8TiledMMAINS3_8MMA_AtomIJNS3_4SM904GMMA26MMA_64x128x16_F32F16F16_RSILNSE_5MajorE0ELSG_1ELNSE_7ScaleInE1ELSH_1EEEEEENS3_6LayoutINS4_IJNS5_ILi2EEENS5_ILi1EEESM_EEENS4_IJSM_NS5_ILi0EEESO_EEEEENS4_IJNS3_10UnderscoreESR_SR_EEEEELb0EEEEEvNT_6ParamsE,"aw",@nobits
	.sectionflags	@""
	.align	16
	.zero		1024


//--------------------- .nv.shared._ZN7cutlass13device_kernelIN5flash32FlashAttnBwdPostprocessConvertdQIN4cute5tupleIJNS3_1CILi64EEENS5_ILi128EEEEEENS_6half_tEfNS_4arch4Sm90ELi256ENS3_8TiledMMAINS3_8MMA_AtomIJNS3_4SM904GMMA25MMA_64x64x16_F32F16F16_SSILNSF_5MajorE0ELSH_1ELNSF_7ScaleInE1ELSI_1EEEEEENS3_6LayoutINS4_IJNS5_ILi1EEENS5_ILi2EEESM_EEENS4_IJNS5_ILi0EEESM_SP_EEEEENS4_IJNS3_10UnderscoreESS_SS_EEEEELb0EEEEEvNT_6ParamsE --------------------------
	.section	.nv.shared._ZN7cutlass13device_kernelIN5flash32FlashAttnBwdPostprocessConvertdQIN4cute5tupleIJNS3_1CILi64EEENS5_ILi128EEEEEENS_6half_tEfNS_4arch4Sm90ELi256ENS3_8TiledMMAINS3_8MMA_AtomIJNS3_4SM904GMMA25MMA_64x64x16_F32F16F16_SSILNSF_5MajorE0ELSH_1ELNSF_7ScaleInE1ELSI_1EEEEEENS3_6LayoutINS4_IJNS5_ILi1EEENS5_ILi2EEESM_EEENS4_IJNS5_ILi0EEESM_SP_EEEEENS4_IJNS3_10UnderscoreESS_SS_EEEEELb0EEEEEvNT_6ParamsE,"aw",@nobits
	.sectionflags	@""
	.align	16
	.zero		1024


//--------------------- .nv.shared._ZN7cutlass13device_kernelIN5flash11enable_sm90INS1_16FlashAttnBwdSm90INS1_25CollectiveMainloopBwdSm90ILi2ELi2ELi2EN4cute5tupleIJNS5_1CILi1EEES8_S8_EEENS6_IJNS7_ILi64EEENS7_ILi128EEESB_EEENS_6half_tEfNS_4arch4Sm90ELb1ELb0ELb0ELb1ELb1ELb1ELb0ELb0ELi2ELi1ELi2ELi1ELb0EEENS1_24CollectiveEpilogueBwdGQAISC_fSF_Li256ELb1ELb1EEENS1_25SingleTileBwdLPTSchedulerILb1ELi128ELb1EEEEEEEEEvNT_6ParamsE --------------------------
	.section	.nv.shared._ZN7cutlass13device_kernelIN5flash11enable_sm90INS1_16FlashAttnBwdSm90INS1_25CollectiveMainloopBwdSm90ILi2ELi2ELi2EN4cute5tupleIJNS5_1CILi1EEES8_S8_EEENS6_IJNS7_ILi64EEENS7_ILi128EEESB_EEENS_6half_tEfNS_4arch4Sm90ELb1ELb0ELb0ELb1ELb1ELb1ELb0ELb0ELi2ELi1ELi2ELi1ELb0EEENS1_24CollectiveEpilogueBwdGQAISC_fSF_Li256ELb1ELb1EEENS1_25SingleTileBwdLPTSchedulerILb1ELi128ELb1EEEEEEEEEvNT_6ParamsE,"aw",@nobits
	.sectionflags	@""
	.align	16
	.zero		1024


//--------------------- .nv.shared._ZN7cutlass13device_kernelIN5flash22FlashAttnBwdPreprocessIN4cute5tupleIJNS3_1CILi64EEENS5_ILi128EEEEEENS_6half_tEfNS_4arch4Sm90ELb1ELb1EEEEEvNT_6ParamsE --------------------------
	.section	.nv.shared._ZN7cutlass13device_kernelIN5flash22FlashAttnBwdPreprocessIN4cute5tupleIJNS3_1CILi64EEENS5_ILi128EEEEEENS_6half_tEfNS_4arch4Sm90ELb1ELb1EEEEEvNT_6ParamsE,"aw",@nobits
	.sectionflags	@""
	.align	16
	.zero		1024


//--------------------- .nv.constant0._ZN7cutlass13device_kernelIN5flash11enable_sm90INS1_16FlashAttnBwdSm90INS1_25CollectiveMainloopBwdSm90ILi2ELi2ELi2EN4cute5tupleIJNS5_1CILi1EEES8_S8_EEENS6_IJNS7_ILi64EEENS7_ILi128EEESB_EEENS_6half_tEfNS_4arch4Sm90ELb0ELb0ELb1ELb0ELb0ELb1ELb0ELb0ELi2ELi1ELi2ELi1ELb0EEENS1_21CollectiveEpilogueBwdISC_SD_SF_Li256ELb0ELb0ELi1EEENS1_19SingleTileSchedulerILb0ELb0ELb0ELi128EEEEEEEEEvNT_6ParamsE --------------------------
	.section	.nv.constant0._ZN7cutlass13device_kernelIN5flash11enable_sm90INS1_16FlashAttnBwdSm90INS1_25CollectiveMainloopBwdSm90ILi2ELi2ELi2EN4cute5tupleIJNS5_1CILi1EEES8_S8_EEENS6_IJNS7_ILi64EEENS7_ILi128EEESB_EEENS_6half_tEfNS_4arch4Sm90ELb0ELb0ELb1ELb0ELb0ELb1ELb0ELb0ELi2ELi1ELi2ELi1ELb0EEENS1_21CollectiveEpilogueBwdISC_SD_SF_Li256ELb0ELb0ELi1EEENS1_19SingleTileSchedulerILb0ELb0ELb0ELi128EEEEEEEEEvNT_6ParamsE,"a",@progbits
	.sectionflags	@""
	.align	4
.nv.constant0._ZN7cutlass13device_kernelIN5flash11enable_sm90INS1_16FlashAttnBwdSm90INS1_25CollectiveMainloopBwdSm90ILi2ELi2ELi2EN4cute5tupleIJNS5_1CILi1EEES8_S8_EEENS6_IJNS7_ILi64EEENS7_ILi128EEESB_EEENS_6half_tEfNS_4arch4Sm90ELb0ELb0ELb1ELb0ELb0ELb1ELb0ELb0ELi2ELi1ELi2ELi1ELb0EEENS1_21CollectiveEpilogueBwdISC_SD_SF_Li256ELb0ELb0ELi1EEENS1_19SingleTileSchedulerILb0ELb0ELb0ELi128EEEEEEEEEvNT_6ParamsE:
	.zero		2944


//--------------------- .nv.constant0._ZN7cutlass13device_kernelIN5flash11enable_sm90INS1_16FlashAttnBwdSm90INS1_25CollectiveMainloopBwdSm90ILi2ELi2ELi2EN4cute5tupleIJNS5_1CILi1EEES8_S8_EEENS6_IJNS7_ILi64EEENS7_ILi128EEESB_EEENS_6half_tEfNS_4arch4Sm90ELb0ELb0ELb1ELb0ELb1ELb1ELb0ELb0ELi2ELi1ELi2ELi1ELb0EEENS1_21CollectiveEpilogueBwdISC_SD_SF_Li256ELb0ELb0ELi1EEENS1_19SingleTileSchedulerILb0ELb0ELb0ELi128EEEEEEEEEvNT_6ParamsE --------------------------
	.section	.nv.constant0._ZN7cutlass13device_kernelIN5flash11enable_sm90INS1_16FlashAttnBwdSm90INS1_25CollectiveMainloopBwdSm90ILi2ELi2ELi2EN4cute5tupleIJNS5_1CILi1EEES8_S8_EEENS6_IJNS7_ILi64EEENS7_ILi128EEESB_EEENS_6half_tEfNS_4arch4Sm90ELb0ELb0ELb1ELb0ELb1ELb1ELb0ELb0ELi2ELi1ELi2ELi1ELb0EEENS1_21CollectiveEpilogueBwdISC_SD_SF_Li256ELb0ELb0ELi1EEENS1_19SingleTileSchedulerILb0ELb0ELb0ELi128EEEEEEEEEvNT_6ParamsE,"a",@progbits
	.sectionflags	@""
	.align	4
.nv.constant0._ZN7cutlass13device_kernelIN5flash11enable_sm90INS1_16FlashAttnBwdSm90INS1_25CollectiveMainloopBwdSm90ILi2ELi2ELi2EN4cute5tupleIJNS5_1CILi1EEES8_S8_EEENS6_IJNS7_ILi64EEENS7_ILi128EEESB_EEENS_6half_tEfNS_4arch4Sm90ELb0ELb0ELb1ELb0ELb1ELb1ELb0ELb0ELi2ELi1ELi2ELi1ELb0EEENS1_21CollectiveEpilogueBwdISC_SD_SF_Li256ELb0ELb0ELi1EEENS1_19SingleTileSchedulerILb0ELb0ELb0ELi128EEEEEEEEEvNT_6ParamsE:
	.zero		2944


//--------------------- .nv.constant0._ZN7cutlass13device_kernelIN5flash11enable_sm90INS1_16FlashAttnBwdSm90INS1_25CollectiveMainloopBwdSm90ILi2ELi2ELi2EN4cute5tupleIJNS5_1CILi1EEES8_S8_EEENS6_IJNS7_ILi64EEENS7_ILi128EEESB_EEENS_6half_tEfNS_4arch4Sm90ELb0ELb0ELb1ELb0ELb0ELb1ELb0ELb0ELi2ELi1ELi2ELi1ELb0EEENS1_24CollectiveEpilogueBwdGQAISC_fSF_Li256ELb0ELb0EEENS1_19SingleTileSchedulerILb0ELb0ELb0ELi128EEEEEEEEEvNT_6ParamsE --------------------------
	.section	.nv.constant0._ZN7cutlass13device_kernelIN5flash11enable_sm90INS1_16FlashAttnBwdSm90INS1_25CollectiveMainloopBwdSm90ILi2ELi2ELi2EN4cute5tupleIJNS5_1CILi1EEES8_S8_EEENS6_IJNS7_ILi64EEENS7_ILi128EEESB_EEENS_6half_tEfNS_4arch4Sm90ELb0ELb0ELb1ELb0ELb0ELb1ELb0ELb0ELi2ELi1ELi2ELi1ELb0EEENS1_24CollectiveEpilogueBwdGQAISC_fSF_Li256ELb0ELb0EEENS1_19SingleTileSchedulerILb0ELb0ELb0ELi128EEEEEEEEEvNT_6ParamsE,"a",@progbits
	.sectionflags	@""
	.align	4
.nv.constant0._ZN7cutlass13device_kernelIN5flash11enable_sm90INS1_16FlashAttnBwdSm90INS1_25CollectiveMainloopBwdSm90ILi2ELi2ELi2EN4cute5tupleIJNS5_1CILi1EEES8_S8_EEENS6_IJNS7_ILi64EEENS7_ILi128EEESB_EEENS_6half_tEfNS_4arch4Sm90ELb0ELb0ELb1ELb0ELb0ELb1ELb0ELb0ELi2ELi1ELi2ELi1ELb0EEENS1_24CollectiveEpilogueBwdGQAISC_fSF_Li256ELb0ELb0EEENS1_19SingleTileSchedulerILb0ELb0ELb0ELi128EEEEEEEEEvNT_6ParamsE:
	.zero		2304


//--------------------- .nv.constant0._ZN7cutlass13device_kernelIN5flash11enable_sm90INS1_16FlashAttnBwdSm90INS1_25CollectiveMainloopBwdSm90ILi2ELi2ELi2EN4cute5tupleIJNS5_1CILi1EEES8_S8_EEENS6_IJNS7_ILi64EEENS7_ILi128EEESB_EEENS_6half_tEfNS_4arch4Sm90ELb0ELb0ELb1ELb0ELb1ELb1ELb0ELb0ELi2ELi1ELi2ELi1ELb0EEENS1_24CollectiveEpilogueBwdGQAISC_fSF_Li256ELb0ELb1EEENS1_19SingleTileSchedulerILb0ELb0ELb0ELi128EEEEEEEEEvNT_6ParamsE --------------------------
	.section	.nv.constant0._ZN7cutlass13device_kernelIN5flash11enable_sm90INS1_16FlashAttnBwdSm90INS1_25CollectiveMainloopBwdSm90ILi2ELi2ELi2EN4cute5tupleIJNS5_1CILi1EEES8_S8_EEENS6_IJNS7_ILi64EEENS7_ILi128EEESB_EEENS_6half_tEfNS_4arch4Sm90ELb0ELb0ELb1ELb0ELb1ELb1ELb0ELb0ELi2ELi1ELi2ELi1ELb0EEENS1_24CollectiveEpilogueBwdGQAISC_fSF_Li256ELb0ELb1EEENS1_19SingleTileSchedulerILb0ELb0ELb0ELi128EEEEEEEEEvNT_6ParamsE,"a",@progbits
	.sectionflags	@""
	.align	4
.nv.constant0._ZN7cutlass13device_kernelIN5flash11enable_sm90INS1_16FlashAttnBwdSm90INS1_25CollectiveMainloopBwdSm90ILi2ELi2ELi2EN4cute5tupleIJNS5_1CILi1EEES8_S8_EEENS6_IJNS7_ILi64EEENS7_ILi128EEESB_EEENS_6half_tEfNS_4arch4Sm90ELb0ELb0ELb1ELb0ELb1ELb1ELb0ELb0ELi2ELi1ELi2ELi1ELb0EEENS1_24CollectiveEpilogueBwdGQAISC_fSF_Li256ELb0ELb1EEENS1_19SingleTileSchedulerILb0ELb0ELb0ELi128EEEEEEEEEvNT_6ParamsE:
	.zero		2304


//--------------------- .nv.constant0._ZN7cutlass13device_kernelIN5flash11enable_sm90INS1_16FlashAttnBwdSm90INS1_25CollectiveMainloopBwdSm90ILi2ELi2ELi2EN4cute5tupleIJNS5_1CILi1EEES8_S8_EEENS6_IJNS7_ILi64EEENS7_ILi128EEESB_EEENS_6half_tEfNS_4arch4Sm90ELb0ELb0ELb1ELb1ELb0ELb1ELb0ELb0ELi2ELi1ELi2ELi1ELb0EEENS1_21CollectiveEpilogueBwdISC_SD_SF_Li256ELb1ELb0ELi1EEENS1_19SingleTileSchedulerILb1ELb0ELb0ELi128EEEEEEEEEvNT_6ParamsE --------------------------
	.section	.nv.constant0._ZN7cutlass13device_kernelIN5flash11enable_sm90INS1_16FlashAttnBwdSm90INS1_25CollectiveMainloopBwdSm90ILi2ELi2ELi2EN4cute5tupleIJNS5_1CILi1EEES8_S8_EEENS6_IJNS7_ILi64EEENS7_ILi128EEESB_EEENS_6half_tEfNS_4arch4Sm90ELb0ELb0ELb1ELb1ELb0ELb1ELb0ELb0ELi2ELi1ELi2ELi1ELb0EEENS1_21CollectiveEpilogueBwdISC_SD_SF_Li256ELb1ELb0ELi1EEENS1_19SingleTileSchedulerILb1ELb0ELb0ELi128EEEEEEEEEvNT_6ParamsE,"a",@progbits
	.sectionflags	@""
	.align	4
.nv.constant0._ZN7cutlass13device_kernelIN5flash11enable_sm90INS1_16FlashAttnBwdSm90INS1_25CollectiveMainloopBwdSm90ILi2ELi2ELi2EN4cute5tupleIJNS5_1CILi1EEES8_S8_EEENS6_IJNS7_ILi64EEENS7_ILi128EEESB_EEENS_6half_tEfNS_4arch4Sm90ELb0ELb0ELb1ELb1ELb0ELb1ELb0ELb0ELi2ELi1ELi2ELi1ELb0EEENS1_21CollectiveEpilogueBwdISC_SD_SF_Li256ELb1ELb0ELi1EEENS1_19SingleTileSchedulerILb1ELb0ELb0ELi128EEEEEEEEEvNT_6ParamsE:
	.zero		2304


//--------------------- .nv.constant0._ZN7cutlass13device_kernelIN5flash11enable_sm90INS1_16FlashAttnBwdSm90INS1_25CollectiveMainloopBwdSm90ILi2ELi2ELi2EN4cute5tupleIJNS5_1CILi1EEES8_S8_EEENS6_IJNS7_ILi64EEENS7_ILi128EEESB_EEENS_6half_tEfNS_4arch4Sm90ELb0ELb0ELb1ELb1ELb1ELb1ELb0ELb0ELi2ELi1ELi2ELi1ELb0EEENS1_21CollectiveEpilogueBwdISC_SD_SF_Li256ELb1ELb0ELi1EEENS1_19SingleTileSchedulerILb1ELb0ELb0ELi128EEEEEEEEEvNT_6ParamsE --------------------------
	.section	.nv.constant0._ZN7cutlass13device_kernelIN5flash11enable_sm90INS1_16FlashAttnBwdSm90INS1_25CollectiveMainloopBwdSm90ILi2ELi2ELi2EN4cute5tupleIJNS5_1CILi1EEES8_S8_EEENS6_IJNS7_ILi64EEENS7_ILi128EEESB_EEENS_6half_tEfNS_4arch4Sm90ELb0ELb0ELb1ELb1ELb1ELb1ELb0ELb0ELi2ELi1ELi2ELi1ELb0EEENS1_21CollectiveEpilogueBwdISC_SD_SF_Li256ELb1ELb0ELi1EEENS1_19SingleTileSchedulerILb1ELb0ELb0ELi128EEEEEEEEEvNT_6ParamsE,"a",@progbits
	.sectionflags	@""
	.align	4
.nv.constant0._ZN7cutlass13device_kernelIN5flash11enable_sm90INS1_16FlashAttnBwdSm90INS1_25CollectiveMainloopBwdSm90ILi2ELi2ELi2EN4cute5tupleIJNS5_1CILi1EEES8_S8_EEENS6_IJNS7_ILi64EEENS7_ILi128EEESB_EEENS_6half_tEfNS_4arch4Sm90ELb0ELb0ELb1ELb1ELb1ELb1ELb0ELb0ELi2ELi1ELi2ELi1ELb0EEENS1_21CollectiveEpilogueBwdISC_SD_SF_Li256ELb1ELb0ELi1EEENS1_19SingleTileSchedulerILb1ELb0ELb0ELi128EEEEEEEEEvNT_6ParamsE:
	.zero		2304


//--------------------- .nv.constant0._ZN7cutlass13device_kernelIN5flash11enable_sm90INS1_16FlashAttnBwdSm90INS1_25CollectiveMainloopBwdSm90ILi2ELi2ELi2EN4cute5tupleIJNS5_1CILi1EEES8_S8_EEENS6_IJNS7_ILi64EEENS7_ILi128EEESB_EEENS_6half_tEfNS_4arch4Sm90ELb0ELb0ELb1ELb1ELb0ELb1ELb0ELb0ELi2ELi1ELi2ELi1ELb0EEENS1_24CollectiveEpilogueBwdGQAISC_fSF_Li256ELb1ELb0EEENS1_19SingleTileSchedulerILb1ELb0ELb0ELi128EEEEEEEEEvNT_6ParamsE --------------------------
	.section	.nv.constant0._ZN7cutlass13device_kernelIN5flash11enable_sm90INS1_16FlashAttnBwdSm90INS1_25CollectiveMainloopBwdSm90ILi2ELi2ELi2EN4cute5tupleIJNS5_1CILi1EEES8_S8_EEENS6_IJNS7_ILi64EEENS7_ILi128EEESB_EEENS_6half_tEfNS_4arch4Sm90ELb0ELb0ELb1ELb1ELb0ELb1ELb0ELb0ELi2ELi1ELi2ELi1ELb0EEENS1_24CollectiveEpilogueBwdGQAISC_fSF_Li256ELb1ELb0EEENS1_19SingleTileSchedulerILb1ELb0ELb0ELi128EEEEEEEEEvNT_6ParamsE,"a",@progbits
	.sectionflags	@""
	.align	4
.nv.constant0._ZN7cutlass13device_kernelIN5flash11enable_sm90INS1_16FlashAttnBwdSm90INS1_25CollectiveMainloopBwdSm90ILi2ELi2ELi2EN4cute5tupleIJNS5_1CILi1EEES8_S8_EEENS6_IJNS7_ILi64EEENS7_ILi128EEESB_EEENS_6half_tEfNS_4arch4Sm90ELb0ELb0ELb1ELb1ELb0ELb1ELb0ELb0ELi2ELi1ELi2ELi1ELb0EEENS1_24CollectiveEpilogueBwdGQAISC_fSF_Li256ELb1ELb0EEENS1_19SingleTileSchedulerILb1ELb0ELb0ELi128EEEEEEEEEvNT_6ParamsE:
	.zero		2304


//--------------------- .nv.constant0._ZN7cutlass13device_kernelIN5flash11enable_sm90INS1_16FlashAttnBwdSm90INS1_25CollectiveMainloopBwdSm90ILi2ELi2ELi2EN4cute5tupleIJNS5_1CILi1EEES8_S8_EEENS6_IJNS7_ILi64EEENS7_ILi128EEESB_EEENS_6half_tEfNS_4arch4Sm90ELb0ELb0ELb1ELb1ELb1ELb1ELb0ELb0ELi2ELi1ELi2ELi1ELb0EEENS1_24CollectiveEpilogueBwdGQAISC_fSF_Li256ELb1ELb1EEENS1_19SingleTileSchedulerILb1ELb0ELb0ELi128EEEEEEEEEvNT_6ParamsE --------------------------
	.section	.nv.constant0._ZN7cutlass13device_kernelIN5flash11enable_sm90INS1_16FlashAttnBwdSm90INS1_25CollectiveMainloopBwdSm90ILi2ELi2ELi2EN4cute5tupleIJNS5_1CILi1EEES8_S8_EEENS6_IJNS7_ILi64EEENS7_ILi128EEESB_EEENS_6half_tEfNS_4arch4Sm90ELb0ELb0ELb1ELb1ELb1ELb1ELb0ELb0ELi2ELi1ELi2ELi1ELb0EEENS1_24CollectiveEpilogueBwdGQAISC_fSF_Li256ELb1ELb1EEENS1_19SingleTileSchedulerILb1ELb0ELb0ELi128EEEEEEEEEvNT_6ParamsE,"a",@progbits
	.sectionflags	@""
	.align	4
.nv.constant0._ZN7cutlass13device_kernelIN5flash11enable_sm90INS1_16FlashAttnBwdSm90INS1_25CollectiveMainloopBwdSm90ILi2ELi2ELi2EN4cute5tupleIJNS5_1CILi1EEES8_S8_EEENS6_IJNS7_ILi64EEENS7_ILi128EEESB_EEENS_6half_tEfNS_4arch4Sm90ELb0ELb0ELb1ELb1ELb1ELb1ELb0ELb0ELi2ELi1ELi2ELi1ELb0EEENS1_24CollectiveEpilogueBwdGQAISC_fSF_Li256ELb1ELb1EEENS1_19SingleTileSchedulerILb1ELb0ELb0ELi128EEEEEEEEEvNT_6ParamsE:
	.zero		2304


//--------------------- .nv.constant0._ZN7cutlass13device_kernelIN5flash11enable_sm90INS1_16FlashAttnBwdSm90INS1_25CollectiveMainloopBwdSm90ILi2ELi2ELi2EN4cute5tupleIJNS5_1CILi1EEES8_S8_EEENS6_IJNS7_ILi64EEENS7_ILi128EEESB_EEENS_6half_tEfNS_4arch4Sm90ELb0ELb1ELb1ELb0ELb0ELb1ELb0ELb0ELi2ELi1ELi2ELi1ELb0EEENS1_21CollectiveEpilogueBwdISC_SD_SF_Li256ELb0ELb0ELi1EEENS1_19SingleTileSchedulerILb0ELb0ELb0ELi128EEEEEEEEEvNT_6ParamsE --------------------------
	.section	.nv.constant0._ZN7cutlass13device_kernelIN5flash11enable_sm90INS1_16FlashAttnBwdSm90INS1_25CollectiveMainloopBwdSm90ILi2ELi2ELi2EN4cute5tupleIJNS5_1CILi1EEES8_S8_EEENS6_IJNS7_ILi64EEENS7_ILi128EEESB_EEENS_6half_tEfNS_4arch4Sm90ELb0ELb1ELb1ELb0ELb0ELb1ELb0ELb0ELi2ELi1ELi2ELi1ELb0EEENS1_21CollectiveEpilogueBwdISC_SD_SF_Li256ELb0ELb0ELi1EEENS1_19SingleTileSchedulerILb0ELb0ELb0ELi128EEEEEEEEEvNT_6ParamsE,"a",@progbits
	.sectionflags	@""
	.align	4
.nv.constant0._ZN7cutlass13device_kernelIN5flash11enable_sm90INS1_16FlashAttnBwdSm90INS1_25CollectiveMainloopBwdSm90ILi2ELi2ELi2EN4cute5tupleIJNS5_1CILi1EEES8_S8_EEENS6_IJNS7_ILi64EEENS7_ILi128EEESB_EEENS_6half_tEfNS_4arch4Sm90ELb0ELb1ELb1ELb0ELb0ELb1ELb0ELb0ELi2ELi1ELi2ELi1ELb0EEENS1_21CollectiveEpilogueBwdISC_SD_SF_Li256ELb0ELb0ELi1EEENS1_19SingleTileSchedulerILb0ELb0ELb0ELi128EEEEEEEEEvNT_6ParamsE:
	.zero		2944


//--------------------- .nv.constant0._ZN7cutlass13device_kernelIN5flash11enable_sm90INS1_16FlashAttnBwdSm90INS1_25CollectiveMainloopBwdSm90ILi2ELi2ELi2EN4cute5tupleIJNS5_1CILi1EEES8_S8_EEENS6_IJNS7_ILi64EEENS7_ILi128EEESB_EEENS_6half_tEfNS_4arch4Sm90ELb0ELb1ELb1ELb0ELb1ELb1ELb0ELb0ELi2ELi1ELi2ELi1ELb0EEENS1_21CollectiveEpilogueBwdISC_SD_SF_Li256ELb0ELb0ELi1EEENS1_19SingleTileSchedulerILb0ELb0ELb0ELi128EEEEEEEEEvNT_6ParamsE --------------------------
	.section	.nv.constant0._ZN7cutlass13device_kernelIN5flash11enable_sm90INS1_16FlashAttnBwdSm90INS1_25CollectiveMainloopBwdSm90ILi2ELi2ELi2EN4cute5tupleIJNS5_1CILi1EEES8_S8_EEENS6_IJNS7_ILi64EEENS7_ILi128EEESB_EEENS_6half_tEfNS_4arch4Sm90ELb0ELb1ELb1ELb0ELb1ELb1ELb0ELb0ELi2ELi1ELi2ELi1ELb0EEENS1_21CollectiveEpilogueBwdISC_SD_SF_Li256ELb0ELb0ELi1EEENS1_19SingleTileSchedulerILb0ELb0ELb0ELi128EEEEEEEEEvNT_6ParamsE,"a",@progbits
	.sectionflags	@""
	.align	4
.nv.constant0._ZN7cutlass13device_kernelIN5flash11enable_sm90INS1_16FlashAttnBwdSm90INS1_25CollectiveMainloopBwdSm90ILi2ELi2ELi2EN4cute5tupleIJNS5_1CILi1EEES8_S8_EEENS6_IJNS7_ILi64EEENS7_ILi128EEESB_EEENS_6half_tEfNS_4arch4Sm90ELb0ELb1ELb1ELb0ELb1ELb1ELb0ELb0ELi2ELi1ELi2ELi1ELb0EEENS1_21CollectiveEpilogueBwdISC_SD_SF_Li256ELb0ELb0ELi1EEENS1_19SingleTileSchedulerILb0ELb0ELb0ELi128EEEEEEEEEvNT_6ParamsE:
	.zero		2944


//--------------------- .nv.constant0._ZN7cutlass13device_kernelIN5flash11enable_sm90INS1_16FlashAttnBwdSm90INS1_25CollectiveMainloopBwdSm90ILi2ELi2ELi2EN4cute5tupleIJNS5_1CILi1EEES8_S8_EEENS6_IJNS7_ILi64EEENS7_ILi128EEESB_EEENS_6half_tEfNS_4arch4Sm90ELb0ELb1ELb1ELb0ELb0ELb1ELb0ELb0ELi2ELi1ELi2ELi1ELb0EEENS1_24CollectiveEpilogueBwdGQAISC_fSF_Li256ELb0ELb0EEENS1_19SingleTileSchedulerILb0ELb0ELb0ELi128EEEEEEEEEvNT_6ParamsE --------------------------
	.section	.nv.constant0._ZN7cutlass13device_kernelIN5flash11enable_sm90INS1_16FlashAttnBwdSm90INS1_25CollectiveMainloopBwdSm90ILi2ELi2ELi2EN4cute5tupleIJNS5_1CILi1EEES8_S8_EEENS6_IJNS7_ILi64EEENS7_ILi128EEESB_EEENS_6half_tEfNS_4arch4Sm90ELb0ELb1ELb1ELb0ELb0ELb1ELb0ELb0ELi2ELi1ELi2ELi1ELb0EEENS1_24CollectiveEpilogueBwdGQAISC_fSF_Li256ELb0ELb0EEENS1_19SingleTileSchedulerILb0ELb0ELb0ELi128EEEEEEEEEvNT_6ParamsE,"a",@progbits
	.sectionflags	@""
	.align	4
.nv.constant0._ZN7cutlass13device_kernelIN5flash11enable_sm90INS1_16FlashAttnBwdSm90INS1_25CollectiveMainloopBwdSm90ILi2ELi2ELi2EN4cute5tupleIJNS5_1CILi1EEES8_S8_EEENS6_IJNS7_ILi64EEENS7_ILi128EEESB_EEENS_6half_tEfNS_4arch4Sm90ELb0ELb1ELb1ELb0ELb0ELb1ELb0ELb0ELi2ELi1ELi2ELi1ELb0EEENS1_24CollectiveEpilogueBwdGQAISC_fSF_Li256ELb0ELb0EEENS1_19SingleTileSchedulerILb0ELb0ELb0ELi128EEEEEEEEEvNT_6ParamsE:
	.zero		2304


//--------------------- .nv.constant0._ZN7cutlass13device_kernelIN5flash11enable_sm90INS1_16FlashAttnBwdSm90INS1_25CollectiveMainloopBwdSm90ILi2ELi2ELi2EN4cute5tupleIJNS5_1CILi1EEES8_S8_EEENS6_IJNS7_ILi64EEENS7_ILi128EEESB_EEENS_6half_tEfNS_4arch4Sm90ELb0ELb1ELb1ELb0ELb1ELb1ELb0ELb0ELi2ELi1ELi2ELi1ELb0EEENS1_24CollectiveEpilogueBwdGQAISC_fSF_Li256ELb0ELb1EEENS1_19SingleTileSchedulerILb0ELb0ELb0ELi128EEEEEEEEEvNT_6ParamsE --------------------------
	.section	.nv.constant0._ZN7cutlass13device_kernelIN5flash11enable_sm90INS1_16FlashAttnBwdSm90INS1_25CollectiveMainloopBwdSm90ILi2ELi2ELi2EN4cute5tupleIJNS5_1CILi1EEES8_S8_EEENS6_IJNS7_ILi64EEENS7_ILi128EEESB_EEENS_6half_tEfNS_4arch4Sm90ELb0ELb1ELb1ELb0ELb1ELb1ELb0ELb0ELi2ELi1ELi2ELi1ELb0EEENS1_24CollectiveEpilogueBwdGQAISC_fSF_Li256ELb0ELb1EEENS1_19SingleTileSchedulerILb0ELb0ELb0ELi128EEEEEEEEEvNT_6ParamsE,"a",@progbits
	.sectionflags	@""
	.align	4
.nv.constant0._ZN7cutlass13device_kernelIN5flash11enable_sm90INS1_16FlashAttnBwdSm90INS1_25CollectiveMainloopBwdSm90ILi2ELi2ELi2EN4cute5tupleIJNS5_1CILi1EEES8_S8_EEENS6_IJNS7_ILi64EEENS7_ILi128EEESB_EEENS_6half_tEfNS_4arch4Sm90ELb0ELb1ELb1ELb0ELb1ELb1ELb0ELb0ELi2ELi1ELi2ELi1ELb0EEENS1_24CollectiveEpilogueBwdGQAISC_fSF_Li256ELb0ELb1EEENS1_19SingleTileSchedulerILb0ELb0ELb0ELi128EEEEEEEEEvNT_6ParamsE:
	.zero		2304


//--------------------- .nv.constant0._ZN7cutlass13device_kernelIN5flash11enable_sm90INS1_16FlashAttnBwdSm90INS1_25CollectiveMainloopBwdSm90ILi2ELi2ELi2EN4cute5tupleIJNS5_1CILi1EEES8_S8_EEENS6_IJNS7_ILi64EEENS7_ILi128EEESB_EEENS_6half_tEfNS_4arch4Sm90ELb0ELb1ELb1ELb1ELb0ELb1ELb0ELb0ELi2ELi1ELi2ELi1ELb0EEENS1_21CollectiveEpilogueBwdISC_SD_SF_Li256ELb1ELb0ELi1EEENS1_19SingleTileSchedulerILb1ELb0ELb0ELi128EEEEEEEEEvNT_6ParamsE --------------------------
	.section	.nv.constant0._ZN7cutlass13device_kernelIN5flash11enable_sm90INS1_16FlashAttnBwdSm90INS1_25CollectiveMainloopBwdSm90ILi2ELi2ELi2EN4cute5tupleIJNS5_1CILi1EEES8_S8_EEENS6_IJNS7_ILi64EEENS7_ILi128EEESB_EEENS_6half_tEfNS_4arch4Sm90ELb0ELb1ELb1ELb1ELb0ELb1ELb0ELb0ELi2ELi1ELi2ELi1ELb0EEENS1_21CollectiveEpilogueBwdISC_SD_SF_Li256ELb1ELb0ELi1EEENS1_19SingleTileSchedulerILb1ELb0ELb0ELi128EEEEEEEEEvNT_6ParamsE,"a",@progbits
	.sectionflags	@""
	.align	4
.nv.constant0._ZN7cutlass13device_kernelIN5flash11enable_sm90INS1_16FlashAttnBwdSm90INS1_25CollectiveMainloopBwdSm90ILi2ELi2ELi2EN4cute5tupleIJNS5_1CILi1EEES8_S8_EEENS6_IJNS7_ILi64EEENS7_ILi128EEESB_EEENS_6half_tEfNS_4arch4Sm90ELb0ELb1ELb1ELb1ELb0ELb1ELb0ELb0ELi2ELi1ELi2ELi1ELb0EEENS1_21CollectiveEpilogueBwdISC_SD_SF_Li256ELb1ELb0ELi1EEENS1_19SingleTileSchedulerILb1ELb0ELb0ELi128EEEEEEEEEvNT_6ParamsE:
	.zero		2304


//--------------------- .nv.constant0._ZN7cutlass13device_kernelIN5flash11enable_sm90INS1_16FlashAttnBwdSm90INS1_25CollectiveMainloopBwdSm90ILi2ELi2ELi2EN4cute5tupleIJNS5_1CILi1EEES8_S8_EEENS6_IJNS7_ILi64EEENS7_ILi128EEESB_EEENS_6half_tEfNS_4arch4Sm90ELb0ELb1ELb1ELb1ELb1ELb1ELb0ELb0ELi2ELi1ELi2ELi1ELb0EEENS1_21CollectiveEpilogueBwdISC_SD_SF_Li256ELb1ELb0ELi1EEENS1_19SingleTileSchedulerILb1ELb0ELb0ELi128EEEEEEEEEvNT_6ParamsE --------------------------
	.section	.nv.constant0._ZN7cutlass13device_kernelIN5flash11enable_sm90INS1_16FlashAttnBwdSm90INS1_25CollectiveMainloopBwdSm90ILi2ELi2ELi2EN4cute5tupleIJNS5_1CILi1EEES8_S8_EEENS6_IJNS7_ILi64EEENS7_ILi128EEESB_EEENS_6half_tEfNS_4arch4Sm90ELb0ELb1ELb1ELb1ELb1ELb1ELb0ELb0ELi2ELi1ELi2ELi1ELb0EEENS1_21CollectiveEpilogueBwdISC_SD_SF_Li256ELb1ELb0ELi1EEENS1_19SingleTileSchedulerILb1ELb0ELb0ELi128EEEEEEEEEvNT_6ParamsE,"a",@progbits
	.sectionflags	@""
	.align	4
.nv.constant0._ZN7cutlass13device_kernelIN5flash11enable_sm90INS1_16FlashAttnBwdSm90INS1_25CollectiveMainloopBwdSm90ILi2ELi2ELi2EN4cute5tupleIJNS5_1CILi1EEES8_S8_EEENS6_IJNS7_ILi64EEENS7_ILi128EEESB_EEENS_6half_tEfNS_4arch4Sm90ELb0ELb1ELb1ELb1ELb1ELb1ELb0ELb0ELi2ELi1ELi2ELi1ELb0EEENS1_21CollectiveEpilogueBwdISC_SD_SF_Li256ELb1ELb0ELi1EEENS1_19SingleTileSchedulerILb1ELb0ELb0ELi128EEEEEEEEEvNT_6ParamsE:
	.zero		2304


//--------------------- .nv.constant0._ZN7cutlass13device_kernelIN5flash11enable_sm90INS1_16FlashAttnBwdSm90INS1_25CollectiveMainloopBwdSm90ILi2ELi2ELi2EN4cute5tupleIJNS5_1CILi1EEES8_S8_EEENS6_IJNS7_ILi64EEENS7_ILi128EEESB_EEENS_6half_tEfNS_4arch4Sm90ELb0ELb1ELb1ELb1ELb0ELb1ELb0ELb0ELi2ELi1ELi2ELi1ELb0EEENS1_24CollectiveEpilogueBwdGQAISC_fSF_Li256ELb1ELb0EEENS1_19SingleTileSchedulerILb1ELb0ELb0ELi128EEEEEEEEEvNT_6ParamsE --------------------------
	.section	.nv.constant0._ZN7cutlass13device_kernelIN5flash11enable_sm90INS1_16FlashAttnBwdSm90INS1_25CollectiveMainloopBwdSm90ILi2ELi2ELi2EN4cute5tupleIJNS5_1CILi1EEES8_S8_EEENS6_IJNS7_ILi64EEENS7_ILi128EEESB_EEENS_6half_tEfNS_4arch4Sm90ELb0ELb1ELb1ELb1ELb0ELb1ELb0ELb0ELi2ELi1ELi2ELi1ELb0EEENS1_24CollectiveEpilogueBwdGQAISC_fSF_Li256ELb1ELb0EEENS1_19SingleTileSchedulerILb1ELb0ELb0ELi128EEEEEEEEEvNT_6ParamsE,"a",@progbits
	.sectionflags	@""
	.align	4
.nv.constant0._ZN7cutlass13device_kernelIN5flash11enable_sm90INS1_16FlashAttnBwdSm90INS1_25CollectiveMainloopBwdSm90ILi2ELi2ELi2EN4cute5tupleIJNS5_1CILi1EEES8_S8_EEENS6_IJNS7_ILi64EEENS7_ILi128EEESB_EEENS_6half_tEfNS_4arch4Sm90ELb0ELb1ELb1ELb1ELb0ELb1ELb0ELb0ELi2ELi1ELi2ELi1ELb0EEENS1_24CollectiveEpilogueBwdGQAISC_fSF_Li256ELb1ELb0EEENS1_19SingleTileSchedulerILb1ELb0ELb0ELi128EEEEEEEEEvNT_6ParamsE:
	.zero		2304


//--------------------- .nv.constant0._ZN7cutlass13device_kernelIN5flash11enable_sm90INS1_16FlashAttnBwdSm90INS1_25CollectiveMainloopBwdSm90ILi2ELi2ELi2EN4cute5tupleIJNS5_1CILi1EEES8_S8_EEENS6_IJNS7_ILi64EEENS7_ILi128EEESB_EEENS_6half_tEfNS_4arch4Sm90ELb0ELb1ELb1ELb1ELb1ELb1ELb0ELb0ELi2ELi1ELi2ELi1ELb0EEENS1_24CollectiveEpilogueBwdGQAISC_fSF_Li256ELb1ELb1EEENS1_19SingleTileSchedulerILb1ELb0ELb0ELi128EEEEEEEEEvNT_6ParamsE --------------------------
	.section	.nv.constant0._ZN7cutlass13device_kernelIN5flash11enable_sm90INS1_16FlashAttnBwdSm90INS1_25CollectiveMainloopBwdSm90ILi2ELi2ELi2EN4cute5tupleIJNS5_1CILi1EEES8_S8_EEENS6_IJNS7_ILi64EEENS7_ILi128EEESB_EEENS_6half_tEfNS_4arch4Sm90ELb0ELb1ELb1ELb1ELb1ELb1ELb0ELb0ELi2ELi1ELi2ELi1ELb0EEENS1_24CollectiveEpilogueBwdGQAISC_fSF_Li256ELb1ELb1EEENS1_19SingleTileSchedulerILb1ELb0ELb0ELi128EEEEEEEEEvNT_6ParamsE,"a",@progbits
	.sectionflags	@""
	.align	4
.nv.constant0._ZN7cutlass13device_kernelIN5flash11enable_sm90INS1_16FlashAttnBwdSm90INS1_25CollectiveMainloopBwdSm90ILi2ELi2ELi2EN4cute5tupleIJNS5_1CILi1EEES8_S8_EEENS6_IJNS7_ILi64EEENS7_ILi128EEESB_EEENS_6half_tEfNS_4arch4Sm90ELb0ELb1ELb1ELb1ELb1ELb1ELb0ELb0ELi2ELi1ELi2ELi1ELb0EEENS1_24CollectiveEpilogueBwdGQAISC_fSF_Li256ELb1ELb1EEENS1_19SingleTileSchedulerILb1ELb0ELb0ELi128EEEEEEEEEvNT_6ParamsE:
	.zero		2304


//--------------------- .nv.constant0._ZN7cutlass13device_kernelIN5flash11enable_sm90INS1_16FlashAttnBwdSm90INS1_25CollectiveMainloopBwdSm90ILi2ELi2ELi2EN4cute5tupleIJNS5_1CILi1EEES8_S8_EEENS6_IJNS7_ILi64EEENS7_ILi128EEESB_EEENS_6half_tEfNS_4arch4Sm90ELb1ELb0ELb1ELb0ELb0ELb1ELb0ELb0ELi2ELi1ELi2ELi1ELb0EEENS1_21CollectiveEpilogueBwdISC_SD_SF_Li256ELb0ELb0ELi1EEENS1_25SingleTileBwdLPTSchedulerILb0ELi128ELb0EEEEEEEEEvNT_6ParamsE --------------------------
	.section	.nv.constant0._ZN7cutlass13device_kernelIN5flash11enable_sm90INS1_16FlashAttnBwdSm90INS1_25CollectiveMainloopBwdSm90ILi2ELi2ELi2EN4cute5tupleIJNS5_1CILi1EEES8_S8_EEENS6_IJNS7_ILi64EEENS7_ILi128EEESB_EEENS_6half_tEfNS_4arch4Sm90ELb1ELb0ELb1ELb0ELb0ELb1ELb0ELb0ELi2ELi1ELi2ELi1ELb0EEENS1_21CollectiveEpilogueBwdISC_SD_SF_Li256ELb0ELb0ELi1EEENS1_25SingleTileBwdLPTSchedulerILb0ELi128ELb0EEEEEEEEEvNT_6ParamsE,"a",@progbits
	.sectionflags	@""
	.align	4
.nv.constant0._ZN7cutlass13device_kernelIN5flash11enable_sm90INS1_16FlashAttnBwdSm90INS1_25CollectiveMainloopBwdSm90ILi2ELi2ELi2EN4cute5tupleIJNS5_1CILi1EEES8_S8_EEENS6_IJNS7_ILi64EEENS7_ILi128EEESB_EEENS_6half_tEfNS_4arch4Sm90ELb1ELb0ELb1ELb0ELb0ELb1ELb0ELb0ELi2ELi1ELi2ELi1ELb0EEENS1_21CollectiveEpilogueBwdISC_SD_SF_Li256ELb0ELb0ELi1EEENS1_25SingleTileBwdLPTSchedulerILb0ELi128ELb0EEEEEEEEEvNT_6ParamsE:
	.zero		2944


//--------------------- .nv.constant0._ZN7cutlass13device_kernelIN5flash11enable_sm90INS1_16FlashAttnBwdSm90INS1_25CollectiveMainloopBwdSm90ILi2ELi2ELi2EN4cute5tupleIJNS5_1CILi1EEES8_S8_EEENS6_IJNS7_ILi64EEENS7_ILi128EEESB_EEENS_6half_tEfNS_4arch4Sm90ELb1ELb0ELb1ELb0ELb1ELb1ELb0ELb0ELi2ELi1ELi2ELi1ELb0EEENS1_21CollectiveEpilogueBwdISC_SD_SF_Li256ELb0ELb0ELi1EEENS1_25SingleTileBwdLPTSchedulerILb0ELi128ELb1EEEEEEEEEvNT_6ParamsE --------------------------
	.section	.nv.constant0._ZN7cutlass13device_kernelIN5flash11enable_sm90INS1_16FlashAttnBwdSm90INS1_25CollectiveMainloopBwdSm90ILi2ELi2ELi2EN4cute5tupleIJNS5_1CILi1EEES8_S8_EEENS6_IJNS7_ILi64EEENS7_ILi128EEESB_EEENS_6half_tEfNS_4arch4Sm90ELb1ELb0ELb1ELb0ELb1ELb1ELb0ELb0ELi2ELi1ELi2ELi1ELb0EEENS1_21CollectiveEpilogueBwdISC_SD_SF_Li256ELb0ELb0ELi1EEENS1_25SingleTileBwdLPTSchedulerILb0ELi128ELb1EEEEEEEEEvNT_6ParamsE,"a",@progbits
	.sectionflags	@""
	.align	4
.nv.constant0._ZN7cutlass13device_kernelIN5flash11enable_sm90INS1_16FlashAttnBwdSm90INS1_25CollectiveMainloopBwdSm90ILi2ELi2ELi2EN4cute5tupleIJNS5_1CILi1EEES8_S8_EEENS6_IJNS7_ILi64EEENS7_ILi128EEESB_EEENS_6half_tEfNS_4arch4Sm90ELb1ELb0ELb1ELb0ELb1ELb1ELb0ELb0ELi2ELi1ELi2ELi1ELb0EEENS1_21CollectiveEpilogueBwdISC_SD_SF_Li256ELb0ELb0ELi1EEENS1_25SingleTileBwdLPTSchedulerILb0ELi128ELb1EEEEEEEEEvNT_6ParamsE:
	.zero		2944


//--------------------- .nv.constant0._ZN7cutlass13device_kernelIN5flash11enable_sm90INS1_16FlashAttnBwdSm90INS1_25CollectiveMainloopBwdSm90ILi2ELi2ELi2EN4cute5tupleIJNS5_1CILi1EEES8_S8_EEENS6_IJNS7_ILi64EEENS7_ILi128EEESB_EEENS_6half_tEfNS_4arch4Sm90ELb1ELb0ELb1ELb0ELb0ELb1ELb0ELb0ELi2ELi1ELi2ELi1ELb0EEENS1_24CollectiveEpilogueBwdGQAISC_fSF_Li256ELb0ELb0EEENS1_25SingleTileBwdLPTSchedulerILb0ELi128ELb0EEEEEEEEEvNT_6ParamsE --------------------------
	.section	.nv.constant0._ZN7cutlass13device_kernelIN5flash11enable_sm90INS1_16FlashAttnBwdSm90INS1_25CollectiveMainloopBwdSm90ILi2ELi2ELi2EN4cute5tupleIJNS5_1CILi1EEES8_S8_EEENS6_IJNS7_ILi64EEENS7_ILi128EEESB_EEENS_6half_tEfNS_4arch4Sm90ELb1ELb0ELb1ELb0ELb0ELb1ELb0ELb0ELi2ELi1ELi2ELi1ELb0EEENS1_24CollectiveEpilogueBwdGQAISC_fSF_Li256ELb0ELb0EEENS1_25SingleTileBwdLPTSchedulerILb0ELi128ELb0EEEEEEEEEvNT_6ParamsE,"a",@progbits
	.sectionflags	@""
	.align	4
.nv.constant0._ZN7cutlass13device_kernelIN5flash11enable_sm90INS1_16FlashAttnBwdSm90INS1_25CollectiveMainloopBwdSm90ILi2ELi2ELi2EN4cute5tupleIJNS5_1CILi1EEES8_S8_EEENS6_IJNS7_ILi64EEENS7_ILi128EEESB_EEENS_6half_tEfNS_4arch4Sm90ELb1ELb0ELb1ELb0ELb0ELb1ELb0ELb0ELi2ELi1ELi2ELi1ELb0EEENS1_24CollectiveEpilogueBwdGQAISC_fSF_Li256ELb0ELb0EEENS1_25SingleTileBwdLPTSchedulerILb0ELi128ELb0EEEEEEEEEvNT_6ParamsE:
	.zero		2432


//--------------------- .nv.constant0._ZN7cutlass13device_kernelIN5flash11enable_sm90INS1_16FlashAttnBwdSm90INS1_25CollectiveMainloopBwdSm90ILi2ELi2ELi2EN4cute5tupleIJNS5_1CILi1EEES8_S8_EEENS6_IJNS7_ILi64EEENS7_ILi128EEESB_EEENS_6half_tEfNS_4arch4Sm90ELb1ELb0ELb1ELb0ELb1ELb1ELb0ELb0ELi2ELi1ELi2ELi1ELb0EEENS1_24CollectiveEpilogueBwdGQAISC_fSF_Li256ELb0ELb1EEENS1_25SingleTileBwdLPTSchedulerILb0ELi128ELb1EEEEEEEEEvNT_6ParamsE --------------------------
	.section	.nv.constant0._ZN7cutlass13device_kernelIN5flash11enable_sm90INS1_16FlashAttnBwdSm90INS1_25CollectiveMainloopBwdSm90ILi2ELi2ELi2EN4cute5tupleIJNS5_1CILi1EEES8_S8_EEENS6_IJNS7_ILi64EEENS7_ILi128EEESB_EEENS_6half_tEfNS_4arch4Sm90ELb1ELb0ELb1ELb0ELb1ELb1ELb0ELb0ELi2ELi1ELi2ELi1ELb0EEENS1_24CollectiveEpilogueBwdGQAISC_fSF_Li256ELb0ELb1EEENS1_25SingleTileBwdLPTSchedulerILb0ELi128ELb1EEEEEEEEEvNT_6ParamsE,"a",@progbits
	.sectionflags	@""
	.align	4
.nv.constant0._ZN7cutlass13device_kernelIN5flash11enable_sm90INS1_16FlashAttnBwdSm90INS1_25CollectiveMainloopBwdSm90ILi2ELi2ELi2EN4cute5tupleIJNS5_1CILi1EEES8_S8_EEENS6_IJNS7_ILi64EEENS7_ILi128EEESB_EEENS_6half_tEfNS_4arch4Sm90ELb1ELb0ELb1ELb0ELb1ELb1ELb0ELb0ELi2ELi1ELi2ELi1ELb0EEENS1_24CollectiveEpilogueBwdGQAISC_fSF_Li256ELb0ELb1EEENS1_25SingleTileBwdLPTSchedulerILb0ELi128ELb1EEEEEEEEEvNT_6ParamsE:
	.zero		2432


//--------------------- .nv.constant0._ZN7cutlass13device_kernelIN5flash11enable_sm90INS1_16FlashAttnBwdSm90INS1_25CollectiveMainloopBwdSm90ILi2ELi2ELi2EN4cute5tupleIJNS5_1CILi1EEES8_S8_EEENS6_IJNS7_ILi64EEENS7_ILi128EEESB_EEENS_6half_tEfNS_4arch4Sm90ELb1ELb0ELb1ELb1ELb0ELb1ELb0ELb0ELi2ELi1ELi2ELi1ELb0EEENS1_21CollectiveEpilogueBwdISC_SD_SF_Li256ELb1ELb0ELi1EEENS1_25SingleTileBwdLPTSchedulerILb1ELi128ELb0EEEEEEEEEvNT_6ParamsE --------------------------
	.section	.nv.constant0._ZN7cutlass13device_kernelIN5flash11enable_sm90INS1_16FlashAttnBwdSm90INS1_25CollectiveMainloopBwdSm90ILi2ELi2ELi2EN4cute5tupleIJNS5_1CILi1EEES8_S8_EEENS6_IJNS7_ILi64EEENS7_ILi128EEESB_EEENS_6half_tEfNS_4arch4Sm90ELb1ELb0ELb1ELb1ELb0ELb1ELb0ELb0ELi2ELi1ELi2ELi1ELb0EEENS1_21CollectiveEpilogueBwdISC_SD_SF_Li256ELb1ELb0ELi1EEENS1_25SingleTileBwdLPTSchedulerILb1ELi128ELb0EEEEEEEEEvNT_6ParamsE,"a",@progbits
	.sectionflags	@""
	.align	4
.nv.constant0._ZN7cutlass13device_kernelIN5flash11enable_sm90INS1_16FlashAttnBwdSm90INS1_25CollectiveMainloopBwdSm90ILi2ELi2ELi2EN4cute5tupleIJNS5_1CILi1EEES8_S8_EEENS6_IJNS7_ILi64EEENS7_ILi128EEESB_EEENS_6half_tEfNS_4arch4Sm90ELb1ELb0ELb1ELb1ELb0ELb1ELb0ELb0ELi2ELi1ELi2ELi1ELb0EEENS1_21CollectiveEpilogueBwdISC_SD_SF_Li256ELb1ELb0ELi1EEENS1_25SingleTileBwdLPTSchedulerILb1ELi128ELb0EEEEEEEEEvNT_6ParamsE:
	.zero		2304


//--------------------- .nv.constant0._ZN7cutlass13device_kernelIN5flash11enable_sm90INS1_16FlashAttnBwdSm90INS1_25CollectiveMainloopBwdSm90ILi2ELi2ELi2EN4cute5tupleIJNS5_1CILi1EEES8_S8_EEENS6_IJNS7_ILi64EEENS7_ILi128EEESB_EEENS_6half_tEfNS_4arch4Sm90ELb1ELb0ELb1ELb1ELb1ELb1ELb0ELb0ELi2ELi1ELi2ELi1ELb0EEENS1_21CollectiveEpilogueBwdISC_SD_SF_Li256ELb1ELb0ELi1EEENS1_25SingleTileBwdLPTSchedulerILb1ELi128ELb1EEEEEEEEEvNT_6ParamsE --------------------------
	.section	.nv.constant0._ZN7cutlass13device_kernelIN5flash11enable_sm90INS1_16FlashAttnBwdSm90INS1_25CollectiveMainloopBwdSm90ILi2ELi2ELi2EN4cute5tupleIJNS5_1CILi1EEES8_S8_EEENS6_IJNS7_ILi64EEENS7_ILi128EEESB_EEENS_6half_tEfNS_4arch4Sm90ELb1ELb0ELb1ELb1ELb1ELb1ELb0ELb0ELi2ELi1ELi2ELi1ELb0EEENS1_21CollectiveEpilogueBwdISC_SD_SF_Li256ELb1ELb0ELi1EEENS1_25SingleTileBwdLPTSchedulerILb1ELi128ELb1EEEEEEEEEvNT_6ParamsE,"a",@progbits
	.sectionflags	@""
	.align	4
.nv.constant0._ZN7cutlass13device_kernelIN5flash11enable_sm90INS1_16FlashAttnBwdSm90INS1_25CollectiveMainloopBwdSm90ILi2ELi2ELi2EN4cute5tupleIJNS5_1CILi1EEES8_S8_EEENS6_IJNS7_ILi64EEENS7_ILi128EEESB_EEENS_6half_tEfNS_4arch4Sm90ELb1ELb0ELb1ELb1ELb1ELb1ELb0ELb0ELi2ELi1ELi2ELi1ELb0EEENS1_21CollectiveEpilogueBwdISC_SD_SF_Li256ELb1ELb0ELi1EEENS1_25SingleTileBwdLPTSchedulerILb1ELi128ELb1EEEEEEEEEvNT_6ParamsE:
	.zero		2304


//--------------------- .nv.constant0._ZN7cutlass13device_kernelIN5flash11enable_sm90INS1_16FlashAttnBwdSm90INS1_25CollectiveMainloopBwdSm90ILi2ELi2ELi2EN4cute5tupleIJNS5_1CILi1EEES8_S8_EEENS6_IJNS7_ILi64EEENS7_ILi128EEESB_EEENS_6half_tEfNS_4arch4Sm90ELb1ELb0ELb1ELb1ELb0ELb1ELb0ELb0ELi2ELi1ELi2ELi1ELb0EEENS1_24CollectiveEpilogueBwdGQAISC_fSF_Li256ELb1ELb0EEENS1_25SingleTileBwdLPTSchedulerILb1ELi128ELb0EEEEEEEEEvNT_6ParamsE --------------------------
	.section	.nv.constant0._ZN7cutlass13device_kernelIN5flash11enable_sm90INS1_16FlashAttnBwdSm90INS1_25CollectiveMainloopBwdSm90ILi2ELi2ELi2EN4cute5tupleIJNS5_1CILi1EEES8_S8_EEENS6_IJNS7_ILi64EEENS7_ILi128EEESB_EEENS_6half_tEfNS_4arch4Sm90ELb1ELb0ELb1ELb1ELb0ELb1ELb0ELb0ELi2ELi1ELi2ELi1ELb0EEENS1_24CollectiveEpilogueBwdGQAISC_fSF_Li256ELb1ELb0EEENS1_25SingleTileBwdLPTSchedulerILb1ELi128ELb0EEEEEEEEEvNT_6ParamsE,"a",@progbits
	.sectionflags	@""
	.align	4
.nv.constant0._ZN7cutlass13device_kernelIN5flash11enable_sm90INS1_16FlashAttnBwdSm90INS1_25CollectiveMainloopBwdSm90ILi2ELi2ELi2EN4cute5tupleIJNS5_1CILi1EEES8_S8_EEENS6_IJNS7_ILi64EEENS7_ILi128EEESB_EEENS_6half_tEfNS_4arch4Sm90ELb1ELb0ELb1ELb1ELb0ELb1ELb0ELb0ELi2ELi1ELi2ELi1ELb0EEENS1_24CollectiveEpilogueBwdGQAISC_fSF_Li256ELb1ELb0EEENS1_25SingleTileBwdLPTSchedulerILb1ELi128ELb0EEEEEEEEEvNT_6ParamsE:
	.zero		2432


//--------------------- .nv.constant0._ZN7cutlass13device_kernelIN5flash11enable_sm90INS1_16FlashAttnBwdSm90INS1_25CollectiveMainloopBwdSm90ILi2ELi2ELi2EN4cute5tupleIJNS5_1CILi1EEES8_S8_EEENS6_IJNS7_ILi64EEENS7_ILi128EEESB_EEENS_6half_tEfNS_4arch4Sm90ELb1ELb0ELb1ELb1ELb1ELb1ELb0ELb0ELi2ELi1ELi2ELi1ELb0EEENS1_24CollectiveEpilogueBwdGQAISC_fSF_Li256ELb1ELb1EEENS1_25SingleTileBwdLPTSchedulerILb1ELi128ELb1EEEEEEEEEvNT_6ParamsE --------------------------
	.section	.nv.constant0._ZN7cutlass13device_kernelIN5flash11enable_sm90INS1_16FlashAttnBwdSm90INS1_25CollectiveMainloopBwdSm90ILi2ELi2ELi2EN4cute5tupleIJNS5_1CILi1EEES8_S8_EEENS6_IJNS7_ILi64EEENS7_ILi128EEESB_EEENS_6half_tEfNS_4arch4Sm90ELb1ELb0ELb1ELb1ELb1ELb1ELb0ELb0ELi2ELi1ELi2ELi1ELb0EEENS1_24CollectiveEpilogueBwdGQAISC_fSF_Li256ELb1ELb1EEENS1_25SingleTileBwdLPTSchedulerILb1ELi128ELb1EEEEEEEEEvNT_6ParamsE,"a",@progbits
	.sectionflags	@""
	.align	4
.nv.constant0._ZN7cutlass13device_kernelIN5flash11enable_sm90INS1_16FlashAttnBwdSm90INS1_25CollectiveMainloopBwdSm90ILi2ELi2ELi2EN4cute5tupleIJNS5_1CILi1EEES8_S8_EEENS6_IJNS7_ILi64EEENS7_ILi128EEESB_EEENS_6half_tEfNS_4arch4Sm90ELb1ELb0ELb1ELb1ELb1ELb1ELb0ELb0ELi2ELi1ELi2ELi1ELb0EEENS1_24CollectiveEpilogueBwdGQAISC_fSF_Li256ELb1ELb1EEENS1_25SingleTileBwdLPTSchedulerILb1ELi128ELb1EEEEEEEEEvNT_6ParamsE:
	.zero		2432


//--------------------- .nv.constant0._ZN7cutlass13device_kernelIN5flash11enable_sm90INS1_16FlashAttnBwdSm90INS1_25CollectiveMainloopBwdSm90ILi2ELi2ELi2EN4cute5tupleIJNS5_1CILi1EEES8_S8_EEENS6_IJNS7_ILi80EEENS7_ILi128EEESB_EEENS_6half_tEfNS_4arch4Sm90ELb0ELb0ELb0ELb0ELb0ELb1ELb0ELb1ELi2ELi1ELi2ELi1ELb0EEENS1_21CollectiveEpilogueBwdISC_SD_SF_Li256ELb0ELb0ELi1EEENS1_19SingleTileSchedulerILb0ELb0ELb0ELi128EEEEEEEEEvNT_6ParamsE --------------------------
	.section	.nv.constant0._ZN7cutlass13device_kernelIN5flash11enable_sm90INS1_16FlashAttnBwdSm90INS1_25CollectiveMainloopBwdSm90ILi2ELi2ELi2EN4cute5tupleIJNS5_1CILi1EEES8_S8_EEENS6_IJNS7_ILi80EEENS7_ILi128EEESB_EEENS_6half_tEfNS_4arch4Sm90ELb0ELb0ELb0ELb0ELb0ELb1ELb0ELb1ELi2ELi1ELi2ELi1ELb0EEENS1_21CollectiveEpilogueBwdISC_SD_SF_Li256ELb0ELb0ELi1EEENS1_19SingleTileSchedulerILb0ELb0ELb0ELi128EEEEEEEEEvNT_6ParamsE,"a",@progbits
	.sectionflags	@""
	.align	4
.nv.constant0._ZN7cutlass13device_kernelIN5flash11enable_sm90INS1_16FlashAttnBwdSm90INS1_25CollectiveMainloopBwdSm90ILi2ELi2ELi2EN4cute5tupleIJNS5_1CILi1EEES8_S8_EEENS6_IJNS7_ILi80EEENS7_ILi128EEESB_EEENS_6half_tEfNS_4arch4Sm90ELb0ELb0ELb0ELb0ELb0ELb1ELb0ELb1ELi2ELi1ELi2ELi1ELb0EEENS1_21CollectiveEpilogueBwdISC_SD_SF_Li256ELb0ELb0ELi1EEENS1_19SingleTileSchedulerILb0ELb0ELb0ELi128EEEEEEEEEvNT_6ParamsE:
	.zero		2944


//--------------------- .nv.constant0._ZN7cutlass13device_kernelIN5flash11enable_sm90INS1_16FlashAttnBwdSm90INS1_25CollectiveMainloopBwdSm90ILi2ELi2ELi2EN4cute5tupleIJNS5_1CILi1EEES8_S8_EEENS6_IJNS7_ILi80EEENS7_ILi128EEESB_EEENS_6half_tEfNS_4arch4Sm90ELb0ELb0ELb0ELb0ELb1ELb1ELb0ELb1ELi2ELi1ELi2ELi1ELb0EEENS1_21CollectiveEpilogueBwdISC_SD_SF_Li256ELb0ELb0ELi1EEENS1_19SingleTileSchedulerILb0ELb0ELb0ELi128EEEEEEEEEvNT_6ParamsE --------------------------
	.section	.nv.constant0._ZN7cutlass13device_kernelIN5flash11enable_sm90INS1_16FlashAttnBwdSm90INS1_25CollectiveMainloopBwdSm90ILi2ELi2ELi2EN4cute5tupleIJNS5_1CILi1EEES8_S8_EEENS6_IJNS7_ILi80EEENS7_ILi128EEESB_EEENS_6half_tEfNS_4arch4Sm90ELb0ELb0ELb0ELb0ELb1ELb1ELb0ELb1ELi2ELi1ELi2ELi1ELb0EEENS1_21CollectiveEpilogueBwdISC_SD_SF_Li256ELb0ELb0ELi1EEENS1_19SingleTileSchedulerILb0ELb0ELb0ELi128EEEEEEEEEvNT_6ParamsE,"a",@progbits
	.sectionflags	@""
	.align	4
.nv.constant0._ZN7cutlass13device_kernelIN5flash11enable_sm90INS1_16FlashAttnBwdSm90INS1_25CollectiveMainloopBwdSm90ILi2ELi2ELi2EN4cute5tupleIJNS5_1CILi1EEES8_S8_EEENS6_IJNS7_ILi80EEENS7_ILi128EEESB_EEENS_6half_tEfNS_4arch4Sm90ELb0ELb0ELb0ELb0ELb1ELb1ELb0ELb1ELi2ELi1ELi2ELi1ELb0EEENS1_21CollectiveEpilogueBwdISC_SD_SF_Li256ELb0ELb0ELi1EEENS1_19SingleTileSchedulerILb0ELb0ELb0ELi128EEEEEEEEEvNT_6ParamsE:
	.zero		2944


//--------------------- .nv.constant0._ZN7cutlass13device_kernelIN5flash11enable_sm90INS1_16FlashAttnBwdSm90INS1_25CollectiveMainloopBwdSm90ILi2ELi2ELi2EN4cute5tupleIJNS5_1CILi1EEES8_S8_EEENS6_IJNS7_ILi80EEENS7_ILi128EEESB_EEENS_6half_tEfNS_4arch4Sm90ELb0ELb0ELb0ELb0ELb0ELb1ELb0ELb1ELi2ELi1ELi2ELi1ELb0EEENS1_24CollectiveEpilogueBwdGQAISC_fSF_Li256ELb0ELb0EEENS1_19SingleTileSchedulerILb0ELb0ELb0ELi128EEEEEEEEEvNT_6ParamsE --------------------------
	.section	.nv.constant0._ZN7cutlass13device_kernelIN5flash11enable_sm90INS1_16FlashAttnBwdSm90INS1_25CollectiveMainloopBwdSm90ILi2ELi2ELi2EN4cute5tupleIJNS5_1CILi1EEES8_S8_EEENS6_IJNS7_ILi80EEENS7_ILi128EEESB_EEENS_6half_tEfNS_4arch4Sm90ELb0ELb0ELb0ELb0ELb0ELb1ELb0ELb1ELi2ELi1ELi2ELi1ELb0EEENS1_24CollectiveEpilogueBwdGQAISC_fSF_Li256ELb0ELb0EEENS1_19SingleTileSchedulerILb0ELb0ELb0ELi128EEEEEEEEEvNT_6ParamsE,"a",@progbits
	.sectionflags	@""
	.align	4
.nv.constant0._ZN7cutlass13device_kernelIN5flash11enable_sm90INS1_16FlashAttnBwdSm90INS1_25CollectiveMainloopBwdSm90ILi2ELi2ELi2EN4cute5tupleIJNS5_1CILi1EEES8_S8_EEENS6_IJNS7_ILi80EEENS7_ILi128EEESB_EEENS_6half_tEfNS_4arch4Sm90ELb0ELb0ELb0ELb0ELb0ELb1ELb0ELb1ELi2ELi1ELi2ELi1ELb0EEENS1_24CollectiveEpilogueBwdGQAISC_fSF_Li256ELb0ELb0EEENS1_19SingleTileSchedulerILb0ELb0ELb0ELi128EEEEEEEEEvNT_6ParamsE:
	.zero		2304


//--------------------- .nv.constant0._ZN7cutlass13device_kernelIN5flash11enable_sm90INS1_16FlashAttnBwdSm90INS1_25CollectiveMainloopBwdSm90ILi2ELi2ELi2EN4cute5tupleIJNS5_1CILi1EEES8_S8_EEENS6_IJNS7_ILi80EEENS7_ILi128EEESB_EEENS_6half_tEfNS_4arch4Sm90ELb0ELb0ELb0ELb0ELb1ELb1ELb0ELb1ELi2ELi1ELi2ELi1ELb0EEENS1_24CollectiveEpilogueBwdGQAISC_fSF_Li256ELb0ELb1EEENS1_19SingleTileSchedulerILb0ELb0ELb0ELi128EEEEEEEEEvNT_6ParamsE --------------------------
	.section	.nv.constant0._ZN7cutlass13device_kernelIN5flash11enable_sm90INS1_16FlashAttnBwdSm90INS1_25CollectiveMainloopBwdSm90ILi2ELi2ELi2EN4cute5tupleIJNS5_1CILi1EEES8_S8_EEENS6_IJNS7_ILi80EEENS7_ILi128EEESB_EEENS_6half_tEfNS_4arch4Sm90ELb0ELb0ELb0ELb0ELb1ELb1ELb0ELb1ELi2ELi1ELi2ELi1ELb0EEENS1_24CollectiveEpilogueBwdGQAISC_fSF_Li256ELb0ELb1EEENS1_19SingleTileSchedulerILb0ELb0ELb0ELi128EEEEEEEEEvNT_6ParamsE,"a",@progbits
	.sectionflags	@""
	.align	4
.nv.constant0._ZN7cutlass13device_kernelIN5flash11enable_sm90INS1_16FlashAttnBwdSm90INS1_25CollectiveMainloopBwdSm90ILi2ELi2ELi2EN4cute5tupleIJNS5_1CILi1EEES8_S8_EEENS6_IJNS7_ILi80EEENS7_ILi128EEESB_EEENS_6half_tEfNS_4arch4Sm90ELb0ELb0ELb0ELb0ELb1ELb1ELb0ELb1ELi2ELi1ELi2ELi1ELb0EEENS1_24CollectiveEpilogueBwdGQAISC_fSF_Li256ELb0ELb1EEENS1_19SingleTileSchedulerILb0ELb0ELb0ELi128EEEEEEEEEvNT_6ParamsE:
	.zero		2304


//--------------------- .nv.constant0._ZN7cutlass13device_kernelIN5flash22FlashAttnBwdPreprocessIN4cute5tupleIJNS3_1CILi80EEENS5_ILi128EEEEEENS_6half_tEfNS_4arch4Sm90ELb1ELb0EEEEEvNT_6ParamsE --------------------------
	.section	.nv.constant0._ZN7cutlass13device_kernelIN5flash22FlashAttnBwdPreprocessIN4cute5tupleIJNS3_1CILi80EEENS5_ILi128EEEEEENS_6half_tEfNS_4arch4Sm90ELb1ELb0EEEEEvNT_6ParamsE,"a",@progbits
	.sectionflags	@""
	.align	4
.nv.constant0._ZN7cutlass13device_kernelIN5flash22FlashAttnBwdPreprocessIN4cute5tupleIJNS3_1CILi80EEENS5_ILi128EEEEEENS_6half_tEfNS_4arch4Sm90ELb1ELb0EEEEEvNT_6ParamsE:
	.zero		768


//--------------------- .nv.constant0._ZN7cutlass13device_kernelIN5flash11enable_sm90INS1_16FlashAttnBwdSm90INS1_25CollectiveMainloopBwdSm90ILi2ELi2ELi2EN4cute5tupleIJNS5_1CILi1EEES8_S8_EEENS6_IJNS7_ILi80EEENS7_ILi128EEESB_EEENS_6half_tEfNS_4arch4Sm90ELb0ELb0ELb0ELb1ELb0ELb1ELb0ELb1ELi2ELi1ELi2ELi1ELb0EEENS1_21CollectiveEpilogueBwdISC_SD_SF_Li256ELb1ELb0ELi1EEENS1_19SingleTileSchedulerILb1ELb0ELb0ELi128EEEEEEEEEvNT_6ParamsE --------------------------
	.section	.nv.constant0._ZN7cutlass13device_kernelIN5flash11enable_sm90INS1_16FlashAttnBwdSm90INS1_25CollectiveMainloopBwdSm90ILi2ELi2ELi2EN4cute5tupleIJNS5_1CILi1EEES8_S8_EEENS6_IJNS7_ILi80EEENS7_ILi128EEESB_EEENS_6half_tEfNS_4arch4Sm90ELb0ELb0ELb0ELb1ELb0ELb1ELb0ELb1ELi2ELi1ELi2ELi1ELb0EEENS1_21CollectiveEpilogueBwdISC_SD_SF_Li256ELb1ELb0ELi1EEENS1_19SingleTileSchedulerILb1ELb0ELb0ELi128EEEEEEEEEvNT_6ParamsE,"a",@progbits
	.sectionflags	@""
	.align	4
.nv.constant0._ZN7cutlass13device_kernelIN5flash11enable_sm90INS1_16FlashAttnBwdSm90INS1_25CollectiveMainloopBwdSm90ILi2ELi2ELi2EN4cute5tupleIJNS5_1CILi1EEES8_S8_EEENS6_IJNS7_ILi80EEENS7_ILi128EEESB_EEENS_6half_tEfNS_4arch4Sm90ELb0ELb0ELb0ELb1ELb0ELb1ELb0ELb1ELi2ELi1ELi2ELi1ELb0EEENS1_21CollectiveEpilogueBwdISC_SD_SF_Li256ELb1ELb0ELi1EEENS1_19SingleTileSchedulerILb1ELb0ELb0ELi128EEEEEEEEEvNT_6ParamsE:
	.zero		2304


//--------------------- .nv.constant0._ZN7cutlass13device_kernelIN5flash11enable_sm90INS1_16FlashAttnBwdSm90INS1_25CollectiveMainloopBwdSm90ILi2ELi2ELi2EN4cute5tupleIJNS5_1CILi1EEES8_S8_EEENS6_IJNS7_ILi80EEENS7_ILi128EEESB_EEENS_6half_tEfNS_4arch4Sm90ELb0ELb0ELb0ELb1ELb1ELb1ELb0ELb1ELi2ELi1ELi2ELi1ELb0EEENS1_21CollectiveEpilogueBwdISC_SD_SF_Li256ELb1ELb0ELi1EEENS1_19SingleTileSchedulerILb1ELb0ELb0ELi128EEEEEEEEEvNT_6ParamsE --------------------------
	.section	.nv.constant0._ZN7cutlass13device_kernelIN5flash11enable_sm90INS1_16FlashAttnBwdSm90INS1_25CollectiveMainloopBwdSm90ILi2ELi2ELi2EN4cute5tupleIJNS5_1CILi1EEES8_S8_EEENS6_IJNS7_ILi80EEENS7_ILi128EEESB_EEENS_6half_tEfNS_4arch4Sm90ELb0ELb0ELb0ELb1ELb1ELb1ELb0ELb1ELi2ELi1ELi2ELi1ELb0EEENS1_21CollectiveEpilogueBwdISC_SD_SF_Li256ELb1ELb0ELi1EEENS1_19SingleTileSchedulerILb1ELb0ELb0ELi128EEEEEEEEEvNT_6ParamsE,"a",@progbits
	.sectionflags	@""
	.align	4
.nv.constant0._ZN7cutlass13device_kernelIN5flash11enable_sm90INS1_16FlashAttnBwdSm90INS1_25CollectiveMainloopBwdSm90ILi2ELi2ELi2EN4cute5tupleIJNS5_1CILi1EEES8_S8_EEENS6_IJNS7_ILi80EEENS7_ILi128EEESB_EEENS_6half_tEfNS_4arch4Sm90ELb0ELb0ELb0ELb1ELb1ELb1ELb0ELb1ELi2ELi1ELi2ELi1ELb0EEENS1_21CollectiveEpilogueBwdISC_SD_SF_Li256ELb1ELb0ELi1EEENS1_19SingleTileSchedulerILb1ELb0ELb0ELi128EEEEEEEEEvNT_6ParamsE:
	.zero		2304


//--------------------- .nv.constant0._ZN7cutlass13device_kernelIN5flash11enable_sm90INS1_16FlashAttnBwdSm90INS1_25CollectiveMainloopBwdSm90ILi2ELi2ELi2EN4cute5tupleIJNS5_1CILi1EEES8_S8_EEENS6_IJNS7_ILi80EEENS7_ILi128EEESB_EEENS_6half_tEfNS_4arch4Sm90ELb0ELb0ELb0ELb1ELb0ELb1ELb0ELb1ELi2ELi1ELi2ELi1ELb0EEENS1_24CollectiveEpilogueBwdGQAISC_fSF_Li256ELb1ELb0EEENS1_19SingleTileSchedulerILb1ELb0ELb0ELi128EEEEEEEEEvNT_6ParamsE --------------------------
	.section	.nv.constant0._ZN7cutlass13device_kernelIN5flash11enable_sm90INS1_16FlashAttnBwdSm90INS1_25CollectiveMainloopBwdSm90ILi2ELi2ELi2EN4cute5tupleIJNS5_1CILi1EEES8_S8_EEENS6_IJNS7_ILi80EEENS7_ILi128EEESB_EEENS_6half_tEfNS_4arch4Sm90ELb0ELb0ELb0ELb1ELb0ELb1ELb0ELb1ELi2ELi1ELi2ELi1ELb0EEENS1_24CollectiveEpilogueBwdGQAISC_fSF_Li256ELb1ELb0EEENS1_19SingleTileSchedulerILb1ELb0ELb0ELi128EEEEEEEEEvNT_6ParamsE,"a",@progbits
	.sectionflags	@""
	.align	4
.nv.constant0._ZN7cutlass13device_kernelIN5flash11enable_sm90INS1_16FlashAttnBwdSm90INS1_25CollectiveMainloopBwdSm90ILi2ELi2ELi2EN4cute5tupleIJNS5_1CILi1EEES8_S8_EEENS6_IJNS7_ILi80EEENS7_ILi128EEESB_EEENS_6half_tEfNS_4arch4Sm90ELb0ELb0ELb0ELb1ELb0ELb1ELb0ELb1ELi2ELi1ELi2ELi1ELb0EEENS1_24CollectiveEpilogueBwdGQAISC_fSF_Li256ELb1ELb0EEENS1_19SingleTileSchedulerILb1ELb0ELb0ELi128EEEEEEEEEvNT_6ParamsE:
	.zero		2304


//--------------------- .nv.constant0._ZN7cutlass13device_kernelIN5flash32FlashAttnBwdPostprocessConvertdQIN4cute5tupleIJNS3_1CILi80EEENS5_ILi128EEEEEENS_6half_tEfNS_4arch4Sm90ELi256ENS3_8TiledMMAINS3_8MMA_AtomIJNS3_4SM904GMMA25MMA_64x16x16_F32F16F16_SSILNSF_5MajorE1ELSH_0ELNSF_7ScaleInE1ELSI_1EEEEEENS3_6LayoutINS4_IJNS5_ILi2EEENS5_ILi1EEESN_EEENS4_IJSN_NS5_ILi0EEESP_EEEEENS4_IJNS3_10UnderscoreESS_SS_EEEEELb1EEEEEvNT_6ParamsE --------------------------
	.section	.nv.constant0._ZN7cutlass13device_kernelIN5flash32FlashAttnBwdPostprocessConvertdQIN4cute5tupleIJNS3_1CILi80EEENS5_ILi128EEEEEENS_6half_tEfNS_4arch4Sm90ELi256ENS3_8TiledMMAINS3_8MMA_AtomIJNS3_4SM904GMMA25MMA_64x16x16_F32F16F16_SSILNSF_5MajorE1ELSH_0ELNSF_7ScaleInE1ELSI_1EEEEEENS3_6LayoutINS4_IJNS5_ILi2EEENS5_ILi1EEESN_EEENS4_IJSN_NS5_ILi0EEESP_EEEEENS4_IJNS3_10UnderscoreESS_SS_EEEEELb1EEEEEvNT_6ParamsE,"a",@progbits
	.sectionflags	@""
	.align	4
.nv.constant0._ZN7cutlass13device_kernelIN5flash32FlashAttnBwdPostprocessConvertdQIN4cute5tupleIJNS3_1CILi80EEENS5_ILi128EEEEEENS_6half_tEfNS_4arch4Sm90ELi256ENS3_8TiledMMAINS3_8MMA_AtomIJNS3_4SM904GMMA25MMA_64x16x16_F32F16F16_SSILNSF_5MajorE1ELSH_0ELNSF_7ScaleInE1ELSI_1EEEEEENS3_6LayoutINS4_IJNS5_ILi2EEENS5_ILi1EEESN_EEENS4_IJSN_NS5_ILi0EEESP_EEEEENS4_IJNS3_10UnderscoreESS_SS_EEEEELb1EEEEEvNT_6ParamsE:
	.zero		640


//--------------------- .nv.constant0._ZN7cutlass13device_kernelIN5flash11enable_sm90INS1_16FlashAttnBwdSm90INS1_25CollectiveMainloopBwdSm90ILi2ELi2ELi2EN4cute5tupleIJNS5_1CILi1EEES8_S8_EEENS6_IJNS7_ILi80EEENS7_ILi128EEESB_EEENS_6half_tEfNS_4arch4Sm90ELb0ELb0ELb0ELb1ELb1ELb1ELb0ELb1ELi2ELi1ELi2ELi1ELb0EEENS1_24CollectiveEpilogueBwdGQAISC_fSF_Li256ELb1ELb1EEENS1_19SingleTileSchedulerILb1ELb0ELb0ELi128EEEEEEEEEvNT_6ParamsE --------------------------
	.section	.nv.constant0._ZN7cutlass13device_kernelIN5flash11enable_sm90INS1_16FlashAttnBwdSm90INS1_25CollectiveMainloopBwdSm90ILi2ELi2ELi2EN4cute5tupleIJNS5_1CILi1EEES8_S8_EEENS6_IJNS7_ILi80EEENS7_ILi128EEESB_EEENS_6half_tEfNS_4arch4Sm90ELb0ELb0ELb0ELb1ELb1ELb1ELb0ELb1ELi2ELi1ELi2ELi1ELb0EEENS1_24CollectiveEpilogueBwdGQAISC_fSF_Li256ELb1ELb1EEENS1_19SingleTileSchedulerILb1ELb0ELb0ELi128EEEEEEEEEvNT_6ParamsE,"a",@progbits
	.sectionflags	@""
	.align	4
.nv.constant0._ZN7cutlass13device_kernelIN5flash11enable_sm90INS1_16FlashAttnBwdSm90INS1_25CollectiveMainloopBwdSm90ILi2ELi2ELi2EN4cute5tupleIJNS5_1CILi1EEES8_S8_EEENS6_IJNS7_ILi80EEENS7_ILi128EEESB_EEENS_6half_tEfNS_4arch4Sm90ELb0ELb0ELb0ELb1ELb1ELb1ELb0ELb1ELi2ELi1ELi2ELi1ELb0EEENS1_24CollectiveEpilogueBwdGQAISC_fSF_Li256ELb1ELb1EEENS1_19SingleTileSchedulerILb1ELb0ELb0ELi128EEEEEEEEEvNT_6ParamsE:
	.zero		2304


//--------------------- .nv.constant0._ZN7cutlass13device_kernelIN5flash22FlashAttnBwdPreprocessIN4cute5tupleIJNS3_1CILi80EEENS5_ILi128EEEEEENS_6half_tEfNS_4arch4Sm90ELb1ELb1EEEEEvNT_6ParamsE --------------------------
	.section	.nv.constant0._ZN7cutlass13device_kernelIN5flash22FlashAttnBwdPreprocessIN4cute5tupleIJNS3_1CILi80EEENS5_ILi128EEEEEENS_6half_tEfNS_4arch4Sm90ELb1ELb1EEEEEvNT_6ParamsE,"a",@progbits
	.sectionflags	@""
	.align	4
.nv.constant0._ZN7cutlass13device_kernelIN5flash22FlashAttnBwdPreprocessIN4cute5tupleIJNS3_1CILi80EEENS5_ILi128EEEEEENS_6half_tEfNS_4arch4Sm90ELb1ELb1EEEEEvNT_6ParamsE:
	.zero		768


//--------------------- .nv.constant0._ZN7cutlass13device_kernelIN5flash11enable_sm90INS1_16FlashAttnBwdSm90INS1_25CollectiveMainloopBwdSm90ILi2ELi2ELi2EN4cute5tupleIJNS5_1CILi1EEES8_S8_EEENS6_IJNS7_ILi64EEENS7_ILi128EEESB_EEENS_6half_tEfNS_4arch4Sm90ELb0ELb1ELb0ELb0ELb0ELb1ELb0ELb0ELi2ELi1ELi2ELi1ELb0EEENS1_21CollectiveEpilogueBwdISC_SD_SF_Li256ELb0ELb0ELi1EEENS1_19SingleTileSchedulerILb0ELb0ELb0ELi128EEEEEEEEEvNT_6ParamsE --------------------------
	.section	.nv.constant0._ZN7cutlass13device_kernelIN5flash11enable_sm90INS1_16FlashAttnBwdSm90INS1_25CollectiveMainloopBwdSm90ILi2ELi2ELi2EN4cute5tupleIJNS5_1CILi1EEES8_S8_EEENS6_IJNS7_ILi64EEENS7_ILi128EEESB_EEENS_6half_tEfNS_4arch4Sm90ELb0ELb1ELb0ELb0ELb0ELb1ELb0ELb0ELi2ELi1ELi2ELi1ELb0EEENS1_21CollectiveEpilogueBwdISC_SD_SF_Li256ELb0ELb0ELi1EEENS1_19SingleTileSchedulerILb0ELb0ELb0ELi128EEEEEEEEEvNT_6ParamsE,"a",@progbits
	.sectionflags	@""
	.align	4
.nv.constant0._ZN7cutlass13device_kernelIN5flash11enable_sm90INS1_16FlashAttnBwdSm90INS1_25CollectiveMainloopBwdSm90ILi2ELi2ELi2EN4cute5tupleIJNS5_1CILi1EEES8_S8_EEENS6_IJNS7_ILi64EEENS7_ILi128EEESB_EEENS_6half_tEfNS_4arch4Sm90ELb0ELb1ELb0ELb0ELb0ELb1ELb0ELb0ELi2ELi1ELi2ELi1ELb0EEENS1_21CollectiveEpilogueBwdISC_SD_SF_Li256ELb0ELb0ELi1EEENS1_19SingleTileSchedulerILb0ELb0ELb0ELi128EEEEEEEEEvNT_6ParamsE:
	.zero		2944


//--------------------- .nv.constant0._ZN7cutlass13device_kernelIN5flash11enable_sm90INS1_16FlashAttnBwdSm90INS1_25CollectiveMainloopBwdSm90ILi2ELi2ELi2EN4cute5tupleIJNS5_1CILi1EEES8_S8_EEENS6_IJNS7_ILi64EEENS7_ILi128EEESB_EEENS_6half_tEfNS_4arch4Sm90ELb0ELb1ELb0ELb0ELb1ELb1ELb0ELb0ELi2ELi1ELi2ELi1ELb0EEENS1_21CollectiveEpilogueBwdISC_SD_SF_Li256ELb0ELb0ELi1EEENS1_19SingleTileSchedulerILb0ELb0ELb0ELi128EEEEEEEEEvNT_6ParamsE --------------------------
	.section	.nv.constant0._ZN7cutlass13device_kernelIN5flash11enable_sm90INS1_16FlashAttnBwdSm90INS1_25CollectiveMainloopBwdSm90ILi2ELi2ELi2EN4cute5tupleIJNS5_1CILi1EEES8_S8_EEENS6_IJNS7_ILi64EEENS7_ILi128EEESB_EEENS_6half_tEfNS_4arch4Sm90ELb0ELb1ELb0ELb0ELb1ELb1ELb0ELb0ELi2ELi1ELi2ELi1ELb0EEENS1_21CollectiveEpilogueBwdISC_SD_SF_Li256ELb0ELb0ELi1EEENS1_19SingleTileSchedulerILb0ELb0ELb0ELi128EEEEEEEEEvNT_6ParamsE,"a",@progbits
	.sectionflags	@""
	.align	4
.nv.constant0._ZN7cutlass13device_kernelIN5flash11enable_sm90INS1_16FlashAttnBwdSm90INS1_25CollectiveMainloopBwdSm90ILi2ELi2ELi2EN4cute5tupleIJNS5_1CILi1EEES8_S8_EEENS6_IJNS7_ILi64EEENS7_ILi128EEESB_EEENS_6half_tEfNS_4arch4Sm90ELb0ELb1ELb0ELb0ELb1ELb1ELb0ELb0ELi2ELi1ELi2ELi1ELb0EEENS1_21CollectiveEpilogueBwdISC_SD_SF_Li256ELb0ELb0ELi1EEENS1_19SingleTileSchedulerILb0ELb0ELb0ELi128EEEEEEEEEvNT_6ParamsE:
	.zero		2944


//--------------------- .nv.constant0._ZN7cutlass13device_kernelIN5flash11enable_sm90INS1_16FlashAttnBwdSm90INS1_25CollectiveMainloopBwdSm90ILi2ELi2ELi2EN4cute5tupleIJNS5_1CILi1EEES8_S8_EEENS6_IJNS7_ILi64EEENS7_ILi128EEESB_EEENS_6half_tEfNS_4arch4Sm90ELb0ELb1ELb0ELb0ELb0ELb1ELb0ELb0ELi2ELi1ELi2ELi1ELb0EEENS1_24CollectiveEpilogueBwdGQAISC_fSF_Li256ELb0ELb0EEENS1_19SingleTileSchedulerILb0ELb0ELb0ELi128EEEEEEEEEvNT_6ParamsE --------------------------
	.section	.nv.constant0._ZN7cutlass13device_kernelIN5flash11enable_sm90INS1_16FlashAttnBwdSm90INS1_25CollectiveMainloopBwdSm90ILi2ELi2ELi2EN4cute5tupleIJNS5_1CILi1EEES8_S8_EEENS6_IJNS7_ILi64EEENS7_ILi128EEESB_EEENS_6half_tEfNS_4arch4Sm90ELb0ELb1ELb0ELb0ELb0ELb1ELb0ELb0ELi2ELi1ELi2ELi1ELb0EEENS1_24CollectiveEpilogueBwdGQAISC_fSF_Li256ELb0ELb0EEENS1_19SingleTileSchedulerILb0ELb0ELb0ELi128EEEEEEEEEvNT_6ParamsE,"a",@progbits
	.sectionflags	@""
	.align	4
.nv.constant0._ZN7cutlass13device_kernelIN5flash11enable_sm90INS1_16FlashAttnBwdSm90INS1_25CollectiveMainloopBwdSm90ILi2ELi2ELi2EN4cute5tupleIJNS5_1CILi1EEES8_S8_EEENS6_IJNS7_ILi64EEENS7_ILi128EEESB_EEENS_6half_tEfNS_4arch4Sm90ELb0ELb1ELb0ELb0ELb0ELb1ELb0ELb0ELi2ELi1ELi2ELi1ELb0EEENS1_24CollectiveEpilogueBwdGQAISC_fSF_Li256ELb0ELb0EEENS1_19SingleTileSchedulerILb0ELb0ELb0ELi128EEEEEEEEEvNT_6ParamsE:
	.zero		2304


//--------------------- .nv.constant0._ZN7cutlass13device_kernelIN5flash11enable_sm90INS1_16FlashAttnBwdSm90INS1_25CollectiveMainloopBwdSm90ILi2ELi2ELi2EN4cute5tupleIJNS5_1CILi1EEES8_S8_EEENS6_IJNS7_ILi64EEENS7_ILi128EEESB_EEENS_6half_tEfNS_4arch4Sm90ELb0ELb1ELb0ELb0ELb1ELb1ELb0ELb0ELi2ELi1ELi2ELi1ELb0EEENS1_24CollectiveEpilogueBwdGQAISC_fSF_Li256ELb0ELb1EEENS1_19SingleTileSchedulerILb0ELb0ELb0ELi128EEEEEEEEEvNT_6ParamsE --------------------------
	.section	.nv.constant0._ZN7cutlass13device_kernelIN5flash11enable_sm90INS1_16FlashAttnBwdSm90INS1_25CollectiveMainloopBwdSm90ILi2ELi2ELi2EN4cute5tupleIJNS5_1CILi1EEES8_S8_EEENS6_IJNS7_ILi64EEENS7_ILi128EEESB_EEENS_6half_tEfNS_4arch4Sm90ELb0ELb1ELb0ELb0ELb1ELb1ELb0ELb0ELi2ELi1ELi2ELi1ELb0EEENS1_24CollectiveEpilogueBwdGQAISC_fSF_Li256ELb0ELb1EEENS1_19SingleTileSchedulerILb0ELb0ELb0ELi128EEEEEEEEEvNT_6ParamsE,"a",@progbits
	.sectionflags	@""
	.align	4
.nv.constant0._ZN7cutlass13device_kernelIN5flash11enable_sm90INS1_16FlashAttnBwdSm90INS1_25CollectiveMainloopBwdSm90ILi2ELi2ELi2EN4cute5tupleIJNS5_1CILi1EEES8_S8_EEENS6_IJNS7_ILi64EEENS7_ILi128EEESB_EEENS_6half_tEfNS_4arch4Sm90ELb0ELb1ELb0ELb0ELb1ELb1ELb0ELb0ELi2ELi1ELi2ELi1ELb0EEENS1_24CollectiveEpilogueBwdGQAISC_fSF_Li256ELb0ELb1EEENS1_19SingleTileSchedulerILb0ELb0ELb0ELi128EEEEEEEEEvNT_6ParamsE:
	.zero		2304


//--------------------- .nv.constant0._ZN7cutlass13device_kernelIN5flash11enable_sm90INS1_16FlashAttnBwdSm90INS1_25CollectiveMainloopBwdSm90ILi2ELi2ELi2EN4cute5tupleIJNS5_1CILi1EEES8_S8_EEENS6_IJNS7_ILi64EEENS7_ILi128EEESB_EEENS_6half_tEfNS_4arch4Sm90ELb0ELb1ELb0ELb1ELb0ELb1ELb0ELb0ELi2ELi1ELi2ELi1ELb0EEENS1_21CollectiveEpilogueBwdISC_SD_SF_Li256ELb1ELb0ELi1EEENS1_19SingleTileSchedulerILb1ELb0ELb0ELi128EEEEEEEEEvNT_6ParamsE --------------------------
	.section	.nv.constant0._ZN7cutlass13device_kernelIN5flash11enable_sm90INS1_16FlashAttnBwdSm90INS1_25CollectiveMainloopBwdSm90ILi2ELi2ELi2EN4cute5tupleIJNS5_1CILi1EEES8_S8_EEENS6_IJNS7_ILi64EEENS7_ILi128EEESB_EEENS_6half_tEfNS_4arch4Sm90ELb0ELb1ELb0ELb1ELb0ELb1ELb0ELb0ELi2ELi1ELi2ELi1ELb0EEENS1_21CollectiveEpilogueBwdISC_SD_SF_Li256ELb1ELb0ELi1EEENS1_19SingleTileSchedulerILb1ELb0ELb0ELi128EEEEEEEEEvNT_6ParamsE,"a",@progbits
	.sectionflags	@""
	.align	4
.nv.constant0._ZN7cutlass13device_kernelIN5flash11enable_sm90INS1_16FlashAttnBwdSm90INS1_25CollectiveMainloopBwdSm90ILi2ELi2ELi2EN4cute5tupleIJNS5_1CILi1EEES8_S8_EEENS6_IJNS7_ILi64EEENS7_ILi128EEESB_EEENS_6half_tEfNS_4arch4Sm90ELb0ELb1ELb0ELb1ELb0ELb1ELb0ELb0ELi2ELi1ELi2ELi1ELb0EEENS1_21CollectiveEpilogueBwdISC_SD_SF_Li256ELb1ELb0ELi1EEENS1_19SingleTileSchedulerILb1ELb0ELb0ELi128EEEEEEEEEvNT_6ParamsE:
	.zero		2304


//--------------------- .nv.constant0._ZN7cutlass13device_kernelIN5flash11enable_sm90INS1_16FlashAttnBwdSm90INS1_25CollectiveMainloopBwdSm90ILi2ELi2ELi2EN4cute5tupleIJNS5_1CILi1EEES8_S8_EEENS6_IJNS7_ILi64EEENS7_ILi128EEESB_EEENS_6half_tEfNS_4arch4Sm90ELb0ELb1ELb0ELb1ELb1ELb1ELb0ELb0ELi2ELi1ELi2ELi1ELb0EEENS1_21CollectiveEpilogueBwdISC_SD_SF_Li256ELb1ELb0ELi1EEENS1_19SingleTileSchedulerILb1ELb0ELb0ELi128EEEEEEEEEvNT_6ParamsE --------------------------
	.section	.nv.constant0._ZN7cutlass13device_kernelIN5flash11enable_sm90INS1_16FlashAttnBwdSm90INS1_25CollectiveMainloopBwdSm90ILi2ELi2ELi2EN4cute5tupleIJNS5_1CILi1EEES8_S8_EEENS6_IJNS7_ILi64EEENS7_ILi128EEESB_EEENS_6half_tEfNS_4arch4Sm90ELb0ELb1ELb0ELb1ELb1ELb1ELb0ELb0ELi2ELi1ELi2ELi1ELb0EEENS1_21CollectiveEpilogueBwdISC_SD_SF_Li256ELb1ELb0ELi1EEENS1_19SingleTileSchedulerILb1ELb0ELb0ELi128EEEEEEEEEvNT_6ParamsE,"a",@progbits
	.sectionflags	@""
	.align	4
.nv.constant0._ZN7cutlass13device_kernelIN5flash11enable_sm90INS1_16FlashAttnBwdSm90INS1_25CollectiveMainloopBwdSm90ILi2ELi2ELi2EN4cute5tupleIJNS5_1CILi1EEES8_S8_EEENS6_IJNS7_ILi64EEENS7_ILi128EEESB_EEENS_6half_tEfNS_4arch4Sm90ELb0ELb1ELb0ELb1ELb1ELb1ELb0ELb0ELi2ELi1ELi2ELi1ELb0EEENS1_21CollectiveEpilogueBwdISC_SD_SF_Li256ELb1ELb0ELi1EEENS1_19SingleTileSchedulerILb1ELb0ELb0ELi128EEEEEEEEEvNT_6ParamsE:
	.zero		2304


//--------------------- .nv.constant0._ZN7cutlass13device_kernelIN5flash11enable_sm90INS1_16FlashAttnBwdSm90INS1_25CollectiveMainloopBwdSm90ILi2ELi2ELi2EN4cute5tupleIJNS5_1CILi1EEES8_S8_EEENS6_IJNS7_ILi64EEENS7_ILi128EEESB_EEENS_6half_tEfNS_4arch4Sm90ELb0ELb1ELb0ELb1ELb0ELb1ELb0ELb0ELi2ELi1ELi2ELi1ELb0EEENS1_24CollectiveEpilogueBwdGQAISC_fSF_Li256ELb1ELb0EEENS1_19SingleTileSchedulerILb1ELb0ELb0ELi128EEEEEEEEEvNT_6ParamsE --------------------------
	.section	.nv.constant0._ZN7cutlass13device_kernelIN5flash11enable_sm90INS1_16FlashAttnBwdSm90INS1_25CollectiveMainloopBwdSm90ILi2ELi2ELi2EN4cute5tupleIJNS5_1CILi1EEES8_S8_EEENS6_IJNS7_ILi64EEENS7_ILi128EEESB_EEENS_6half_tEfNS_4arch4Sm90ELb0ELb1ELb0ELb1ELb0ELb1ELb0ELb0ELi2ELi1ELi2ELi1ELb0EEENS1_24CollectiveEpilogueBwdGQAISC_fSF_Li256ELb1ELb0EEENS1_19SingleTileSchedulerILb1ELb0ELb0ELi128EEEEEEEEEvNT_6ParamsE,"a",@progbits
	.sectionflags	@""
	.align	4
.nv.constant0._ZN7cutlass13device_kernelIN5flash11enable_sm90INS1_16FlashAttnBwdSm90INS1_25CollectiveMainloopBwdSm90ILi2ELi2ELi2EN4cute5tupleIJNS5_1CILi1EEES8_S8_EEENS6_IJNS7_ILi64EEENS7_ILi128EEESB_EEENS_6half_tEfNS_4arch4Sm90ELb0ELb1ELb0ELb1ELb0ELb1ELb0ELb0ELi2ELi1ELi2ELi1ELb0EEENS1_24CollectiveEpilogueBwdGQAISC_fSF_Li256ELb1ELb0EEENS1_19SingleTileSchedulerILb1ELb0ELb0ELi128EEEEEEEEEvNT_6ParamsE:
	.zero		2304


//--------------------- .nv.constant0._ZN7cutlass13device_kernelIN5flash11enable_sm90INS1_16FlashAttnBwdSm90INS1_25CollectiveMainloopBwdSm90ILi2ELi2ELi2EN4cute5tupleIJNS5_1CILi1EEES8_S8_EEENS6_IJNS7_ILi64EEENS7_ILi128EEESB_EEENS_6half_tEfNS_4arch4Sm90ELb0ELb1ELb0ELb1ELb1ELb1ELb0ELb0ELi2ELi1ELi2ELi1ELb0EEENS1_24CollectiveEpilogueBwdGQAISC_fSF_Li256ELb1ELb1EEENS1_19SingleTileSchedulerILb1ELb0ELb0ELi128EEEEEEEEEvNT_6ParamsE --------------------------
	.section	.nv.constant0._ZN7cutlass13device_kernelIN5flash11enable_sm90INS1_16FlashAttnBwdSm90INS1_25CollectiveMainloopBwdSm90ILi2ELi2ELi2EN4cute5tupleIJNS5_1CILi1EEES8_S8_EEENS6_IJNS7_ILi64EEENS7_ILi128EEESB_EEENS_6half_tEfNS_4arch4Sm90ELb0ELb1ELb0ELb1ELb1ELb1ELb0ELb0ELi2ELi1ELi2ELi1ELb0EEENS1_24CollectiveEpilogueBwdGQAISC_fSF_Li256ELb1ELb1EEENS1_19SingleTileSchedulerILb1ELb0ELb0ELi128EEEEEEEEEvNT_6ParamsE,"a",@progbits
	.sectionflags	@""
	.align	4
.nv.constant0._ZN7cutlass13device_kernelIN5flash11enable_sm90INS1_16FlashAttnBwdSm90INS1_25CollectiveMainloopBwdSm90ILi2ELi2ELi2EN4cute5tupleIJNS5_1CILi1EEES8_S8_EEENS6_IJNS7_ILi64EEENS7_ILi128EEESB_EEENS_6half_tEfNS_4arch4Sm90ELb0ELb1ELb0ELb1ELb1ELb1ELb0ELb0ELi2ELi1ELi2ELi1ELb0EEENS1_24CollectiveEpilogueBwdGQAISC_fSF_Li256ELb1ELb1EEENS1_19SingleTileSchedulerILb1ELb0ELb0ELi128EEEEEEEEEvNT_6ParamsE:
	.zero		2304


//--------------------- .nv.constant0._ZN7cutlass13device_kernelIN5flash11enable_sm90INS1_16FlashAttnBwdSm90INS1_25CollectiveMainloopBwdSm90ILi2ELi2ELi2EN4cute5tupleIJNS5_1CILi1EEES8_S8_EEENS6_IJNS7_ILi64EEENS7_ILi128EEESB_EEENS_6half_tEfNS_4arch4Sm90ELb1ELb0ELb0ELb0ELb0ELb1ELb0ELb0ELi2ELi1ELi2ELi1ELb0EEENS1_21CollectiveEpilogueBwdISC_SD_SF_Li256ELb0ELb0ELi1EEENS1_25SingleTileBwdLPTSchedulerILb0ELi128ELb0EEEEEEEEEvNT_6ParamsE --------------------------
	.section	.nv.constant0._ZN7cutlass13device_kernelIN5flash11enable_sm90INS1_16FlashAttnBwdSm90INS1_25CollectiveMainloopBwdSm90ILi2ELi2ELi2EN4cute5tupleIJNS5_1CILi1EEES8_S8_EEENS6_IJNS7_ILi64EEENS7_ILi128EEESB_EEENS_6half_tEfNS_4arch4Sm90ELb1ELb0ELb0ELb0ELb0ELb1ELb0ELb0ELi2ELi1ELi2ELi1ELb0EEENS1_21CollectiveEpilogueBwdISC_SD_SF_Li256ELb0ELb0ELi1EEENS1_25SingleTileBwdLPTSchedulerILb0ELi128ELb0EEEEEEEEEvNT_6ParamsE,"a",@progbits
	.sectionflags	@""
	.align	4
.nv.constant0._ZN7cutlass13device_kernelIN5flash11enable_sm90INS1_16FlashAttnBwdSm90INS1_25CollectiveMainloopBwdSm90ILi2ELi2ELi2EN4cute5tupleIJNS5_1CILi1EEES8_S8_EEENS6_IJNS7_ILi64EEENS7_ILi128EEESB_EEENS_6half_tEfNS_4arch4Sm90ELb1ELb0ELb0ELb0ELb0ELb1ELb0ELb0ELi2ELi1ELi2ELi1ELb0EEENS1_21CollectiveEpilogueBwdISC_SD_SF_Li256ELb0ELb0ELi1EEENS1_25SingleTileBwdLPTSchedulerILb0ELi128ELb0EEEEEEEEEvNT_6ParamsE:
	.zero		2944


//--------------------- .nv.constant0._ZN7cutlass13device_kernelIN5flash11enable_sm90INS1_16FlashAttnBwdSm90INS1_25CollectiveMainloopBwdSm90ILi2ELi2ELi2EN4cute5tupleIJNS5_1CILi1EEES8_S8_EEENS6_IJNS7_ILi64EEENS7_ILi128EEESB_EEENS_6half_tEfNS_4arch4Sm90ELb1ELb0ELb0ELb0ELb1ELb1ELb0ELb0ELi2ELi1ELi2ELi1ELb0EEENS1_21CollectiveEpilogueBwdISC_SD_SF_Li256ELb0ELb0ELi1EEENS1_25SingleTileBwdLPTSchedulerILb0ELi128ELb1EEEEEEEEEvNT_6ParamsE --------------------------
	.section	.nv.constant0._ZN7cutlass13device_kernelIN5flash11enable_sm90INS1_16FlashAttnBwdSm90INS1_25CollectiveMainloopBwdSm90ILi2ELi2ELi2EN4cute5tupleIJNS5_1CILi1EEES8_S8_EEENS6_IJNS7_ILi64EEENS7_ILi128EEESB_EEENS_6half_tEfNS_4arch4Sm90ELb1ELb0ELb0ELb0ELb1ELb1ELb0ELb0ELi2ELi1ELi2ELi1ELb0EEENS1_21CollectiveEpilogueBwdISC_SD_SF_Li256ELb0ELb0ELi1EEENS1_25SingleTileBwdLPTSchedulerILb0ELi128ELb1EEEEEEEEEvNT_6ParamsE,"a",@progbits
	.sectionflags	@""
	.align	4
.nv.constant0._ZN7cutlass13device_kernelIN5flash11enable_sm90INS1_16FlashAttnBwdSm90INS1_25CollectiveMainloopBwdSm90ILi2ELi2ELi2EN4cute5tupleIJNS5_1CILi1EEES8_S8_EEENS6_IJNS7_ILi64EEENS7_ILi128EEESB_EEENS_6half_tEfNS_4arch4Sm90ELb1ELb0ELb0ELb0ELb1ELb1ELb0ELb0ELi2ELi1ELi2ELi1ELb0EEENS1_21CollectiveEpilogueBwdISC_SD_SF_Li256ELb0ELb0ELi1EEENS1_25SingleTileBwdLPTSchedulerILb0ELi128ELb1EEEEEEEEEvNT_6ParamsE:
	.zero		2944


//--------------------- .nv.constant0._ZN7cutlass13device_kernelIN5flash11enable_sm90INS1_16FlashAttnBwdSm90INS1_25CollectiveMainloopBwdSm90ILi2ELi2ELi2EN4cute5tupleIJNS5_1CILi1EEES8_S8_EEENS6_IJNS7_ILi64EEENS7_ILi128EEESB_EEENS_6half_tEfNS_4arch4Sm90ELb1ELb0ELb0ELb0ELb0ELb1ELb0ELb0ELi2ELi1ELi2ELi1ELb0EEENS1_24CollectiveEpilogueBwdGQAISC_fSF_Li256ELb0ELb0EEENS1_25SingleTileBwdLPTSchedulerILb0ELi128ELb0EEEEEEEEEvNT_6ParamsE --------------------------
	.section	.nv.constant0._ZN7cutlass13device_kernelIN5flash11enable_sm90INS1_16FlashAttnBwdSm90INS1_25CollectiveMainloopBwdSm90ILi2ELi2ELi2EN4cute5tupleIJNS5_1CILi1EEES8_S8_EEENS6_IJNS7_ILi64EEENS7_ILi128EEESB_EEENS_6half_tEfNS_4arch4Sm90ELb1ELb0ELb0ELb0ELb0ELb1ELb0ELb0ELi2ELi1ELi2ELi1ELb0EEENS1_24CollectiveEpilogueBwdGQAISC_fSF_Li256ELb0ELb0EEENS1_25SingleTileBwdLPTSchedulerILb0ELi128ELb0EEEEEEEEEvNT_6ParamsE,"a",@progbits
	.sectionflags	@""
	.align	4
.nv.constant0._ZN7cutlass13device_kernelIN5flash11enable_sm90INS1_16FlashAttnBwdSm90INS1_25CollectiveMainloopBwdSm90ILi2ELi2ELi2EN4cute5tupleIJNS5_1CILi1EEES8_S8_EEENS6_IJNS7_ILi64EEENS7_ILi128EEESB_EEENS_6half_tEfNS_4arch4Sm90ELb1ELb0ELb0ELb0ELb0ELb1ELb0ELb0ELi2ELi1ELi2ELi1ELb0EEENS1_24CollectiveEpilogueBwdGQAISC_fSF_Li256ELb0ELb0EEENS1_25SingleTileBwdLPTSchedulerILb0ELi128ELb0EEEEEEEEEvNT_6ParamsE:
	.zero		2432


//--------------------- .nv.constant0._ZN7cutlass13device_kernelIN5flash11enable_sm90INS1_16FlashAttnBwdSm90INS1_25CollectiveMainloopBwdSm90ILi2ELi2ELi2EN4cute5tupleIJNS5_1CILi1EEES8_S8_EEENS6_IJNS7_ILi64EEENS7_ILi128EEESB_EEENS_6half_tEfNS_4arch4Sm90ELb1ELb0ELb0ELb0ELb1ELb1ELb0ELb0ELi2ELi1ELi2ELi1ELb0EEENS1_24CollectiveEpilogueBwdGQAISC_fSF_Li256ELb0ELb1EEENS1_25SingleTileBwdLPTSchedulerILb0ELi128ELb1EEEEEEEEEvNT_6ParamsE --------------------------
	.section	.nv.constant0._ZN7cutlass13device_kernelIN5flash11enable_sm90INS1_16FlashAttnBwdSm90INS1_25CollectiveMainloopBwdSm90ILi2ELi2ELi2EN4cute5tupleIJNS5_1CILi1EEES8_S8_EEENS6_IJNS7_ILi64EEENS7_ILi128EEESB_EEENS_6half_tEfNS_4arch4Sm90ELb1ELb0ELb0ELb0ELb1ELb1ELb0ELb0ELi2ELi1ELi2ELi1ELb0EEENS1_24CollectiveEpilogueBwdGQAISC_fSF_Li256ELb0ELb1EEENS1_25SingleTileBwdLPTSchedulerILb0ELi128ELb1EEEEEEEEEvNT_6ParamsE,"a",@progbits
	.sectionflags	@""
	.align	4
.nv.constant0._ZN7cutlass13device_kernelIN5flash11enable_sm90INS1_16FlashAttnBwdSm90INS1_25CollectiveMainloopBwdSm90ILi2ELi2ELi2EN4cute5tupleIJNS5_1CILi1EEES8_S8_EEENS6_IJNS7_ILi64EEENS7_ILi128EEESB_EEENS_6half_tEfNS_4arch4Sm90ELb1ELb0ELb0ELb0ELb1ELb1ELb0ELb0ELi2ELi1ELi2ELi1ELb0EEENS1_24CollectiveEpilogueBwdGQAISC_fSF_Li256ELb0ELb1EEENS1_25SingleTileBwdLPTSchedulerILb0ELi128ELb1EEEEEEEEEvNT_6ParamsE:
	.zero		2432


//--------------------- .nv.constant0._ZN7cutlass13device_kernelIN5flash22FlashAttnBwdPreprocessIN4cute5tupleIJNS3_1CILi64EEENS5_ILi128EEEEEENS_6half_tEfNS_4arch4Sm90ELb1ELb0EEEEEvNT_6ParamsE --------------------------
	.section	.nv.constant0._ZN7cutlass13device_kernelIN5flash22FlashAttnBwdPreprocessIN4cute5tupleIJNS3_1CILi64EEENS5_ILi128EEEEEENS_6half_tEfNS_4arch4Sm90ELb1ELb0EEEEEvNT_6ParamsE,"a",@progbits
	.sectionflags	@""
	.align	4
.nv.constant0._ZN7cutlass13device_kernelIN5flash22FlashAttnBwdPreprocessIN4cute5tupleIJNS3_1CILi64EEENS5_ILi128EEEEEENS_6half_tEfNS_4arch4Sm90ELb1ELb0EEEEEvNT_6ParamsE:
	.zero		768


//--------------------- .nv.constant0._ZN7cutlass13device_kernelIN5flash11enable_sm90INS1_16FlashAttnBwdSm90INS1_25CollectiveMainloopBwdSm90ILi2ELi2ELi2EN4cute5tupleIJNS5_1CILi1EEES8_S8_EEENS6_IJNS7_ILi64EEENS7_ILi128EEESB_EEENS_6half_tEfNS_4arch4Sm90ELb1ELb0ELb0ELb1ELb0ELb1ELb0ELb0ELi2ELi1ELi2ELi1ELb0EEENS1_21CollectiveEpilogueBwdISC_SD_SF_Li256ELb1ELb0ELi1EEENS1_25SingleTileBwdLPTSchedulerILb1ELi128ELb0EEEEEEEEEvNT_6ParamsE --------------------------
	.section	.nv.constant0._ZN7cutlass13device_kernelIN5flash11enable_sm90INS1_16FlashAttnBwdSm90INS1_25CollectiveMainloopBwdSm90ILi2ELi2ELi2EN4cute5tupleIJNS5_1CILi1EEES8_S8_EEENS6_IJNS7_ILi64EEENS7_ILi128EEESB_EEENS_6half_tEfNS_4arch4Sm90ELb1ELb0ELb0ELb1ELb0ELb1ELb0ELb0ELi2ELi1ELi2ELi1ELb0EEENS1_21CollectiveEpilogueBwdISC_SD_SF_Li256ELb1ELb0ELi1EEENS1_25SingleTileBwdLPTSchedulerILb1ELi128ELb0EEEEEEEEEvNT_6ParamsE,"a",@progbits
	.sectionflags	@""
	.align	4
.nv.constant0._ZN7cutlass13device_kernelIN5flash11enable_sm90INS1_16FlashAttnBwdSm90INS1_25CollectiveMainloopBwdSm90ILi2ELi2ELi2EN4cute5tupleIJNS5_1CILi1EEES8_S8_EEENS6_IJNS7_ILi64EEENS7_ILi128EEESB_EEENS_6half_tEfNS_4arch4Sm90ELb1ELb0ELb0ELb1ELb0ELb1ELb0ELb0ELi2ELi1ELi2ELi1ELb0EEENS1_21CollectiveEpilogueBwdISC_SD_SF_Li256ELb1ELb0ELi1EEENS1_25SingleTileBwdLPTSchedulerILb1ELi128ELb0EEEEEEEEEvNT_6ParamsE:
	.zero		2304


//--------------------- .nv.constant0._ZN7cutlass13device_kernelIN5flash11enable_sm90INS1_16FlashAttnBwdSm90INS1_25CollectiveMainloopBwdSm90ILi2ELi2ELi2EN4cute5tupleIJNS5_1CILi1EEES8_S8_EEENS6_IJNS7_ILi64EEENS7_ILi128EEESB_EEENS_6half_tEfNS_4arch4Sm90ELb1ELb0ELb0ELb1ELb1ELb1ELb0ELb0ELi2ELi1ELi2ELi1ELb0EEENS1_21CollectiveEpilogueBwdISC_SD_SF_Li256ELb1ELb0ELi1EEENS1_25SingleTileBwdLPTSchedulerILb1ELi128ELb1EEEEEEEEEvNT_6ParamsE --------------------------
	.section	.nv.constant0._ZN7cutlass13device_kernelIN5flash11enable_sm90INS1_16FlashAttnBwdSm90INS1_25CollectiveMainloopBwdSm90ILi2ELi2ELi2EN4cute5tupleIJNS5_1CILi1EEES8_S8_EEENS6_IJNS7_ILi64EEENS7_ILi128EEESB_EEENS_6half_tEfNS_4arch4Sm90ELb1ELb0ELb0ELb1ELb1ELb1ELb0ELb0ELi2ELi1ELi2ELi1ELb0EEENS1_21CollectiveEpilogueBwdISC_SD_SF_Li256ELb1ELb0ELi1EEENS1_25SingleTileBwdLPTSchedulerILb1ELi128ELb1EEEEEEEEEvNT_6ParamsE,"a",@progbits
	.sectionflags	@""
	.align	4
.nv.constant0._ZN7cutlass13device_kernelIN5flash11enable_sm90INS1_16FlashAttnBwdSm90INS1_25CollectiveMainloopBwdSm90ILi2ELi2ELi2EN4cute5tupleIJNS5_1CILi1EEES8_S8_EEENS6_IJNS7_ILi64EEENS7_ILi128EEESB_EEENS_6half_tEfNS_4arch4Sm90ELb1ELb0ELb0ELb1ELb1ELb1ELb0ELb0ELi2ELi1ELi2ELi1ELb0EEENS1_21CollectiveEpilogueBwdISC_SD_SF_Li256ELb1ELb0ELi1EEENS1_25SingleTileBwdLPTSchedulerILb1ELi128ELb1EEEEEEEEEvNT_6ParamsE:
	.zero		2304


//--------------------- .nv.constant0._ZN7cutlass13device_kernelIN5flash11enable_sm90INS1_16FlashAttnBwdSm90INS1_25CollectiveMainloopBwdSm90ILi2ELi2ELi2EN4cute5tupleIJNS5_1CILi1EEES8_S8_EEENS6_IJNS7_ILi64EEENS7_ILi128EEESB_EEENS_6half_tEfNS_4arch4Sm90ELb1ELb0ELb0ELb1ELb0ELb1ELb0ELb0ELi2ELi1ELi2ELi1ELb0EEENS1_24CollectiveEpilogueBwdGQAISC_fSF_Li256ELb1ELb0EEENS1_25SingleTileBwdLPTSchedulerILb1ELi128ELb0EEEEEEEEEvNT_6ParamsE --------------------------
	.section	.nv.constant0._ZN7cutlass13device_kernelIN5flash11enable_sm90INS1_16FlashAttnBwdSm90INS1_25CollectiveMainloopBwdSm90ILi2ELi2ELi2EN4cute5tupleIJNS5_1CILi1EEES8_S8_EEENS6_IJNS7_ILi64EEENS7_ILi128EEESB_EEENS_6half_tEfNS_4arch4Sm90ELb1ELb0ELb0ELb1ELb0ELb1ELb0ELb0ELi2ELi1ELi2ELi1ELb0EEENS1_24CollectiveEpilogueBwdGQAISC_fSF_Li256ELb1ELb0EEENS1_25SingleTileBwdLPTSchedulerILb1ELi128ELb0EEEEEEEEEvNT_6ParamsE,"a",@progbits
	.sectionflags	@""
	.align	4
.nv.constant0._ZN7cutlass13device_kernelIN5flash11enable_sm90INS1_16FlashAttnBwdSm90INS1_25CollectiveMainloopBwdSm90ILi2ELi2ELi2EN4cute5tupleIJNS5_1CILi1EEES8_S8_EEENS6_IJNS7_ILi64EEENS7_ILi128EEESB_EEENS_6half_tEfNS_4arch4Sm90ELb1ELb0ELb0ELb1ELb0ELb1ELb0ELb0ELi2ELi1ELi2ELi1ELb0EEENS1_24CollectiveEpilogueBwdGQAISC_fSF_Li256ELb1ELb0EEENS1_25SingleTileBwdLPTSchedulerILb1ELi128ELb0EEEEEEEEEvNT_6ParamsE:
	.zero		2432


//--------------------- .nv.constant0._ZN7cutlass13device_kernelIN5flash32FlashAttnBwdPostprocessConvertdQIN4cute5tupleIJNS3_1CILi128EEES6_EEENS_6half_tEfNS_4arch4Sm90ELi256ENS3_8TiledMMAINS3_8MMA_AtomIJNS3_4SM904GMMA26MMA_64x128x16_F32F16F16_RSILNSE_5MajorE0ELSG_1ELNSE_7ScaleInE1ELSH_1EEEEEENS3_6LayoutINS4_IJNS5_ILi2EEENS5_ILi1EEESM_EEENS4_IJSM_NS5_ILi0EEESO_EEEEENS4_IJNS3_10UnderscoreESR_SR_EEEEELb0EEEEEvNT_6ParamsE --------------------------
	.section	.nv.constant0._ZN7cutlass13device_kernelIN5flash32FlashAttnBwdPostprocessConvertdQIN4cute5tupleIJNS3_1CILi128EEES6_EEENS_6half_tEfNS_4arch4Sm90ELi256ENS3_8TiledMMAINS3_8MMA_AtomIJNS3_4SM904GMMA26MMA_64x128x16_F32F16F16_RSILNSE_5MajorE0ELSG_1ELNSE_7ScaleInE1ELSH_1EEEEEENS3_6LayoutINS4_IJNS5_ILi2EEENS5_ILi1EEESM_EEENS4_IJSM_NS5_ILi0EEESO_EEEEENS4_IJNS3_10UnderscoreESR_SR_EEEEELb0EEEEEvNT_6ParamsE,"a",@progbits
	.sectionflags	@""
	.align	4
.nv.constant0._ZN7cutlass13device_kernelIN5flash32FlashAttnBwdPostprocessConvertdQIN4cute5tupleIJNS3_1CILi128EEES6_EEENS_6half_tEfNS_4arch4Sm90ELi256ENS3_8TiledMMAINS3_8MMA_AtomIJNS3_4SM904GMMA26MMA_64x128x16_F32F16F16_RSILNSE_5MajorE0ELSG_1ELNSE_7ScaleInE1ELSH_1EEEEEENS3_6LayoutINS4_IJNS5_ILi2EEENS5_ILi1EEESM_EEENS4_IJSM_NS5_ILi0EEESO_EEEEENS4_IJNS3_10UnderscoreESR_SR_EEEEELb0EEEEEvNT_6ParamsE:
	.zero		640


//--------------------- .nv.constant0._ZN7cutlass13device_kernelIN5flash32FlashAttnBwdPostprocessConvertdQIN4cute5tupleIJNS3_1CILi64EEENS5_ILi128EEEEEENS_6half_tEfNS_4arch4Sm90ELi256ENS3_8TiledMMAINS3_8MMA_AtomIJNS3_4SM904GMMA25MMA_64x64x16_F32F16F16_SSILNSF_5MajorE0ELSH_1ELNSF_7ScaleInE1ELSI_1EEEEEENS3_6LayoutINS4_IJNS5_ILi1EEENS5_ILi2EEESM_EEENS4_IJNS5_ILi0EEESM_SP_EEEEENS4_IJNS3_10UnderscoreESS_SS_EEEEELb0EEEEEvNT_6ParamsE --------------------------
	.section	.nv.constant0._ZN7cutlass13device_kernelIN5flash32FlashAttnBwdPostprocessConvertdQIN4cute5tupleIJNS3_1CILi64EEENS5_ILi128EEEEEENS_6half_tEfNS_4arch4Sm90ELi256ENS3_8TiledMMAINS3_8MMA_AtomIJNS3_4SM904GMMA25MMA_64x64x16_F32F16F16_SSILNSF_5MajorE0ELSH_1ELNSF_7ScaleInE1ELSI_1EEEEEENS3_6LayoutINS4_IJNS5_ILi1EEENS5_ILi2EEESM_EEENS4_IJNS5_ILi0EEESM_SP_EEEEENS4_IJNS3_10UnderscoreESS_SS_EEEEELb0EEEEEvNT_6ParamsE,"a",@progbits
	.sectionflags	@""
	.align	4
.nv.constant0._ZN7cutlass13device_kernelIN5flash32FlashAttnBwdPostprocessConvertdQIN4cute5tupleIJNS3_1CILi64EEENS5_ILi128EEEEEENS_6half_tEfNS_4arch4Sm90ELi256ENS3_8TiledMMAINS3_8MMA_AtomIJNS3_4SM904GMMA25MMA_64x64x16_F32F16F16_SSILNSF_5MajorE0ELSH_1ELNSF_7ScaleInE1ELSI_1EEEEEENS3_6LayoutINS4_IJNS5_ILi1EEENS5_ILi2EEESM_EEENS4_IJNS5_ILi0EEESM_SP_EEEEENS4_IJNS3_10UnderscoreESS_SS_EEEEELb0EEEEEvNT_6ParamsE:
	.zero		640


//--------------------- .nv.constant0._ZN7cutlass13device_kernelIN5flash11enable_sm90INS1_16FlashAttnBwdSm90INS1_25CollectiveMainloopBwdSm90ILi2ELi2ELi2EN4cute5tupleIJNS5_1CILi1EEES8_S8_EEENS6_IJNS7_ILi64EEENS7_ILi128EEESB_EEENS_6half_tEfNS_4arch4Sm90ELb1ELb0ELb0ELb1ELb1ELb1ELb0ELb0ELi2ELi1ELi2ELi1ELb0EEENS1_24CollectiveEpilogueBwdGQAISC_fSF_Li256ELb1ELb1EEENS1_25SingleTileBwdLPTSchedulerILb1ELi128ELb1EEEEEEEEEvNT_6ParamsE --------------------------
	.section	.nv.constant0._ZN7cutlass13device_kernelIN5flash11enable_sm90INS1_16FlashAttnBwdSm90INS1_25CollectiveMainloopBwdSm90ILi2ELi2ELi2EN4cute5tupleIJNS5_1CILi1EEES8_S8_EEENS6_IJNS7_ILi64EEENS7_ILi128EEESB_EEENS_6half_tEfNS_4arch4Sm90ELb1ELb0ELb0ELb1ELb1ELb1ELb0ELb0ELi2ELi1ELi2ELi1ELb0EEENS1_24CollectiveEpilogueBwdGQAISC_fSF_Li256ELb1ELb1EEENS1_25SingleTileBwdLPTSchedulerILb1ELi128ELb1EEEEEEEEEvNT_6ParamsE,"a",@progbits
	.sectionflags	@""
	.align	4
.nv.constant0._ZN7cutlass13device_kernelIN5flash11enable_sm90INS1_16FlashAttnBwdSm90INS1_25CollectiveMainloopBwdSm90ILi2ELi2ELi2EN4cute5tupleIJNS5_1CILi1EEES8_S8_EEENS6_IJNS7_ILi64EEENS7_ILi128EEESB_EEENS_6half_tEfNS_4arch4Sm90ELb1ELb0ELb0ELb1ELb1ELb1ELb0ELb0ELi2ELi1ELi2ELi1ELb0EEENS1_24CollectiveEpilogueBwdGQAISC_fSF_Li256ELb1ELb1EEENS1_25SingleTileBwdLPTSchedulerILb1ELi128ELb1EEEEEEEEEvNT_6ParamsE:
	.zero		2432


//--------------------- .nv.constant0._ZN7cutlass13device_kernelIN5flash22FlashAttnBwdPreprocessIN4cute5tupleIJNS3_1CILi64EEENS5_ILi128EEEEEENS_6half_tEfNS_4arch4Sm90ELb1ELb1EEEEEvNT_6ParamsE --------------------------
	.section	.nv.constant0._ZN7cutlass13device_kernelIN5flash22FlashAttnBwdPreprocessIN4cute5tupleIJNS3_1CILi64EEENS5_ILi128EEEEEENS_6half_tEfNS_4arch4Sm90ELb1ELb1EEEEEvNT_6ParamsE,"a",@progbits
	.sectionflags	@""
	.align	4
.nv.constant0._ZN7cutlass13device_kernelIN5flash22FlashAttnBwdPreprocessIN4cute5tupleIJNS3_1CILi64EEENS5_ILi128EEEEEENS_6half_tEfNS_4arch4Sm90ELb1ELb1EEEEEvNT_6ParamsE:
	.zero		768


//--------------------- SYMBOLS --------------------------

	.type		.nv.reservedSmem.offset0,@object
	.size		.nv.reservedSmem.offset0,0x4
	.type		__assertfail,@function
